// Copyright (c) 2024, Jay Shah, Ganesh Bikshandi, Ying Zhang, Vijay Thakkar, Pradeep Ramani, Tri Dao.
// Splitting the different template instantiations to different files to speed up compilation.
// This file is auto-generated. See "generate_kernels.py"

#include "flash_fwd_launch_template.h"

#ifndef FLASHATTENTION_DISABLE_SM8x
#ifndef FLASHATTENTION_DISABLE_HDIM128
template void run_mha_fwd_<80, cutlass::bfloat16_t, 128, 128, true, true, false, true>(Flash_fwd_params &params, cudaStream_t stream);
template void run_mha_fwd_<86, cutlass::bfloat16_t, 128, 128, true, true, false, true>(Flash_fwd_params &params, cudaStream_t stream);
#endif
#endif


// ===== COMPILED SASS (sm_80) =====

	.target	sm_80

	.elftype	@"ET_EXEC"


//--------------------- .note.nv.tkinfo           --------------------------
	.section	.note.nv.tkinfo,"",@"SHT_NOTE"
	.sectionflags	@"SHF_NOTE_NV_TKINFO"
	.tkinfo
        /*0018*/ 	.word	0x00000002
        /*0030*/ 	.string	""
        /*0030*/ 	.string	"ptxas"
        /*0030*/ 	.string	"Cuda compilation tools, release 13.0, V13.0.88"
        /*0030*/ 	.string	"Build cuda_13.0.r13.0/compiler.36424714_0"
        /*0030*/ 	.string	"-arch sm_80 -m 64 "



//--------------------- .note.nv.cuinfo           --------------------------
	.section	.note.nv.cuinfo,"",@"SHT_NOTE"
	.sectionflags	@"SHF_NOTE_NV_CUINFO"
        /*0018*/ 	.short	0x0002
        /*001a*/ 	.short	0x0050
        /*001c*/ 	.short	0x0082
	.zero		2


//--------------------- .nv.info                  --------------------------
	.section	.nv.info,"",@"SHT_CUDA_INFO"
	.align	4


	//----- nvinfo : EIATTR_REGCOUNT
	.align		4
        /*0000*/ 	.byte	0x04, 0x2f
        /*0002*/ 	.short	(.L_12 - .L_11)
	.align		4
.L_11:
        /*0004*/ 	.word	index@(_ZN7cutlass13device_kernelIN5flash19enable_sm80_to_sm89INS1_16FlashAttnFwdSm80INS1_25CollectiveMainloopFwdSm80ILi8ELi1ELb1EN4cute5tupleIJNS5_1CILi128EEENS7_ILi112EEES8_EEELi128ENS_10bfloat16_tEfNS_4arch4Sm80ELb1ELb0ELb0ELb1ELb1ELb1ELb1ELb1EEENS1_21CollectiveEpilogueFwdINS6_IJS8_S8_S9_EEENS6_IJNS7_ILi1EEESH_SH_EEESB_SD_Li256ELb1ELb1ELb1ELb0EEENS1_36VarlenDynamicPersistentTileSchedulerILi128ELi112ELi256ELi256ELb1ELb1ELb0ELb1ELb1ELb1EEEEEEEEEvNT_6ParamsE)
        /*0008*/ 	.word	0x000000ff


	//----- nvinfo : EIATTR_FRAME_SIZE
	.align		4
.L_12:
        /*000c*/ 	.byte	0x04, 0x11
        /*000e*/ 	.short	(.L_14 - .L_13)
	.align		4
.L_13:
        /*0010*/ 	.word	index@($__internal_27_$__cuda_sm70_votesync_ballot)
        /*0014*/ 	.word	0x00000000


	//----- nvinfo : EIATTR_FRAME_SIZE
	.align		4
.L_14:
        /*0018*/ 	.byte	0x04, 0x11
        /*001a*/ 	.short	(.L_16 - .L_15)
	.align		4
.L_15:
        /*001c*/ 	.word	index@($__internal_26_$__cuda_sm70_shflsync_up_p)
        /*0020*/ 	.word	0x00000000


	//----- nvinfo : EIATTR_FRAME_SIZE
	.align		4
.L_16:
        /*0024*/ 	.byte	0x04, 0x11
        /*0026*/ 	.short	(.L_18 - .L_17)
	.align		4
.L_17:
        /*0028*/ 	.word	index@($__internal_25_$__cuda_sm70_shflsync_idx_p)
        /*002c*/ 	.word	0x00000000


	//----- nvinfo : EIATTR_FRAME_SIZE
	.align		4
.L_18:
        /*0030*/ 	.byte	0x04, 0x11
        /*0032*/ 	.short	(.L_20 - .L_19)
	.align		4
.L_19:
        /*0034*/ 	.word	index@($__internal_24_$__cuda_sm70_shflsync_bfly_p)
        /*0038*/ 	.word	0x00000000


	//----- nvinfo : EIATTR_FRAME_SIZE
	.align		4
.L_20:
        /*003c*/ 	.byte	0x04, 0x11
        /*003e*/ 	.short	(.L_22 - .L_21)
	.align		4
.L_21:
        /*0040*/ 	.word	index@(_ZN7cutlass13device_kernelIN5flash19enable_sm80_to_sm89INS1_16FlashAttnFwdSm80INS1_25CollectiveMainloopFwdSm80ILi8ELi1ELb1EN4cute5tupleIJNS5_1CILi128EEENS7_ILi112EEES8_EEELi128ENS_10bfloat16_tEfNS_4arch4Sm80ELb1ELb0ELb0ELb1ELb1ELb1ELb1ELb1EEENS1_21CollectiveEpilogueFwdINS6_IJS8_S8_S9_EEENS6_IJNS7_ILi1EEESH_SH_EEESB_SD_Li256ELb1ELb1ELb1ELb0EEENS1_36VarlenDynamicPersistentTileSchedulerILi128ELi112ELi256ELi256ELb1ELb1ELb0ELb1ELb1ELb1EEEEEEEEEvNT_6ParamsE)
        /*0044*/ 	.word	0x00000130


	//----- nvinfo : EIATTR_REGCOUNT
	.align		4
.L_22:
        /*0048*/ 	.byte	0x04, 0x2f
        /*004a*/ 	.short	(.L_24 - .L_23)
	.align		4
.L_23:
        /*004c*/ 	.word	index@(_ZN7cutlass13device_kernelIN5flash19enable_sm80_to_sm89INS1_16FlashAttnFwdSm80INS1_25CollectiveMainloopFwdSm80ILi8ELi1ELb1EN4cute5tupleIJNS5_1CILi128EEENS7_ILi112EEES8_EEELi128ENS_10bfloat16_tEfNS_4arch4Sm80ELb1ELb0ELb0ELb1ELb1ELb0ELb1ELb1EEENS1_21CollectiveEpilogueFwdINS6_IJS8_S8_S9_EEENS6_IJNS7_ILi1EEESH_SH_EEESB_SD_Li256ELb1ELb1ELb1ELb0EEENS1_36VarlenDynamicPersistentTileSchedulerILi128ELi112ELi256ELi256ELb1ELb1ELb0ELb1ELb1ELb1EEEEEEEEEvNT_6ParamsE)
        /*0050*/ 	.word	0x000000ff


	//----- nvinfo : EIATTR_FRAME_SIZE
	.align		4
.L_24:
        /*0054*/ 	.byte	0x04, 0x11
        /*0056*/ 	.short	(.L_26 - .L_25)
	.align		4
.L_25:
        /*0058*/ 	.word	index@($__internal_23_$__cuda_sm70_votesync_ballot)
        /*005c*/ 	.word	0x00000000


	//----- nvinfo : EIATTR_FRAME_SIZE
	.align		4
.L_26:
        /*0060*/ 	.byte	0x04, 0x11
        /*0062*/ 	.short	(.L_28 - .L_27)
	.align		4
.L_27:
        /*0064*/ 	.word	index@($__internal_22_$__cuda_sm70_shflsync_up_p)
        /*0068*/ 	.word	0x00000000


	//----- nvinfo : EIATTR_FRAME_SIZE
	.align		4
.L_28:
        /*006c*/ 	.byte	0x04, 0x11
        /*006e*/ 	.short	(.L_30 - .L_29)
	.align		4
.L_29:
        /*0070*/ 	.word	index@($__internal_21_$__cuda_sm70_shflsync_idx_p)
        /*0074*/ 	.word	0x00000000


	//----- nvinfo : EIATTR_FRAME_SIZE
	.align		4
.L_30:
        /*0078*/ 	.byte	0x04, 0x11
        /*007a*/ 	.short	(.L_32 - .L_31)
	.align		4
.L_31:
        /*007c*/ 	.word	index@($__internal_20_$__cuda_sm70_shflsync_bfly_p)
        /*0080*/ 	.word	0x00000000


	//----- nvinfo : EIATTR_FRAME_SIZE
	.align		4
.L_32:
        /*0084*/ 	.byte	0x04, 0x11
        /*0086*/ 	.short	(.L_34 - .L_33)
	.align		4
.L_33:
        /*0088*/ 	.word	index@(_ZN7cutlass13device_kernelIN5flash19enable_sm80_to_sm89INS1_16FlashAttnFwdSm80INS1_25CollectiveMainloopFwdSm80ILi8ELi1ELb1EN4cute5tupleIJNS5_1CILi128EEENS7_ILi112EEES8_EEELi128ENS_10bfloat16_tEfNS_4arch4Sm80ELb1ELb0ELb0ELb1ELb1ELb0ELb1ELb1EEENS1_21CollectiveEpilogueFwdINS6_IJS8_S8_S9_EEENS6_IJNS7_ILi1EEESH_SH_EEESB_SD_Li256ELb1ELb1ELb1ELb0EEENS1_36VarlenDynamicPersistentTileSchedulerILi128ELi112ELi256ELi256ELb1ELb1ELb0ELb1ELb1ELb1EEEEEEEEEvNT_6ParamsE)
        /*008c*/ 	.word	0x00000118


	//----- nvinfo : EIATTR_REGCOUNT
	.align		4
.L_34:
        /*0090*/ 	.byte	0x04, 0x2f
        /*0092*/ 	.short	(.L_36 - .L_35)
	.align		4
.L_35:
        /*0094*/ 	.word	index@(_ZN7cutlass13device_kernelIN5flash19enable_sm80_to_sm89INS1_16FlashAttnFwdSm80INS1_25CollectiveMainloopFwdSm80ILi4ELi1ELb0EN4cute5tupleIJNS5_1CILi128EEENS7_ILi64EEES8_EEELi128ENS_10bfloat16_tEfNS_4arch4Sm80ELb1ELb0ELb0ELb0ELb1ELb0ELb1ELb1EEENS1_21CollectiveEpilogueFwdINS6_IJS8_S8_S9_EEENS6_IJNS7_ILi1EEESH_SH_EEESB_SD_Li128ELb0ELb1ELb1ELb0EEENS1_30DynamicPersistentTileSchedulerILi128ELi128ELb1ELb1ELb0EEEEEEEEEvNT_6ParamsE)
        /*0098*/ 	.word	0x000000ff


	//----- nvinfo : EIATTR_FRAME_SIZE
	.align		4
.L_36:
        /*009c*/ 	.byte	0x04, 0x11
        /*009e*/ 	.short	(.L_38 - .L_37)
	.align		4
.L_37:
        /*00a0*/ 	.word	index@($__internal_19_$__cuda_sm70_shflsync_idx_p)
        /*00a4*/ 	.word	0x00000000


	//----- nvinfo : EIATTR_FRAME_SIZE
	.align		4
.L_38:
        /*00a8*/ 	.byte	0x04, 0x11
        /*00aa*/ 	.short	(.L_40 - .L_39)
	.align		4
.L_39:
        /*00ac*/ 	.word	index@($__internal_18_$__cuda_sm70_shflsync_bfly_p)
        /*00b0*/ 	.word	0x00000000


	//----- nvinfo : EIATTR_FRAME_SIZE
	.align		4
.L_40:
        /*00b4*/ 	.byte	0x04, 0x11
        /*00b6*/ 	.short	(.L_42 - .L_41)
	.align		4
.L_41:
        /*00b8*/ 	.word	index@(_ZN7cutlass13device_kernelIN5flash19enable_sm80_to_sm89INS1_16FlashAttnFwdSm80INS1_25CollectiveMainloopFwdSm80ILi4ELi1ELb0EN4cute5tupleIJNS5_1CILi128EEENS7_ILi64EEES8_EEELi128ENS_10bfloat16_tEfNS_4arch4Sm80ELb1ELb0ELb0ELb0ELb1ELb0ELb1ELb1EEENS1_21CollectiveEpilogueFwdINS6_IJS8_S8_S9_EEENS6_IJNS7_ILi1EEESH_SH_EEESB_SD_Li128ELb0ELb1ELb1ELb0EEENS1_30DynamicPersistentTileSchedulerILi128ELi128ELb1ELb1ELb0EEEEEEEEEvNT_6ParamsE)
        /*00bc*/ 	.word	0x00000110


	//----- nvinfo : EIATTR_REGCOUNT
	.align		4
.L_42:
        /*00c0*/ 	.byte	0x04, 0x2f
        /*00c2*/ 	.short	(.L_44 - .L_43)
	.align		4
.L_43:
        /*00c4*/ 	.word	index@(_ZN7cutlass13device_kernelIN5flash19enable_sm80_to_sm89INS1_16FlashAttnFwdSm80INS1_25CollectiveMainloopFwdSm80ILi8ELi1ELb1EN4cute5tupleIJNS5_1CILi128EEENS7_ILi96EEES8_EEELi128ENS_10bfloat16_tEfNS_4arch4Sm80ELb0ELb1ELb0ELb1ELb1ELb1ELb1ELb1EEENS1_21CollectiveEpilogueFwdINS6_IJS8_S8_S9_EEENS6_IJNS7_ILi1EEESH_SH_EEESB_SD_Li256ELb1ELb1ELb1ELb0EEENS1_36VarlenDynamicPersistentTileSchedulerILi128ELi96ELi256ELi256ELb1ELb1ELb0ELb1ELb0ELb1EEEEEEEEEvNT_6ParamsE)
        /*00c8*/ 	.word	0x000000ff


	//----- nvinfo : EIATTR_FRAME_SIZE
	.align		4
.L_44:
        /*00cc*/ 	.byte	0x04, 0x11
        /*00ce*/ 	.short	(.L_46 - .L_45)
	.align		4
.L_45:
        /*00d0*/ 	.word	index@($__internal_17_$__cuda_sm70_votesync_ballot)
        /*00d4*/ 	.word	0x00000000


	//----- nvinfo : EIATTR_FRAME_SIZE
	.align		4
.L_46:
        /*00d8*/ 	.byte	0x04, 0x11
        /*00da*/ 	.short	(.L_48 - .L_47)
	.align		4
.L_47:
        /*00dc*/ 	.word	index@($__internal_16_$__cuda_sm70_shflsync_up_p)
        /*00e0*/ 	.word	0x00000000


	//----- nvinfo : EIATTR_FRAME_SIZE
	.align		4
.L_48:
        /*00e4*/ 	.byte	0x04, 0x11
        /*00e6*/ 	.short	(.L_50 - .L_49)
	.align		4
.L_49:
        /*00e8*/ 	.word	index@($__internal_15_$__cuda_sm70_shflsync_idx_p)
        /*00ec*/ 	.word	0x00000000


	//----- nvinfo : EIATTR_FRAME_SIZE
	.align		4
.L_50:
        /*00f0*/ 	.byte	0x04, 0x11
        /*00f2*/ 	.short	(.L_52 - .L_51)
	.align		4
.L_51:
        /*00f4*/ 	.word	index@($__internal_14_$__cuda_sm70_shflsync_bfly_p)
        /*00f8*/ 	.word	0x00000000


	//----- nvinfo : EIATTR_FRAME_SIZE
	.align		4
.L_52:
        /*00fc*/ 	.byte	0x04, 0x11
        /*00fe*/ 	.short	(.L_54 - .L_53)
	.align		4
.L_53:
        /*0100*/ 	.word	index@(_ZN7cutlass13device_kernelIN5flash19enable_sm80_to_sm89INS1_16FlashAttnFwdSm80INS1_25CollectiveMainloopFwdSm80ILi8ELi1ELb1EN4cute5tupleIJNS5_1CILi128EEENS7_ILi96EEES8_EEELi128ENS_10bfloat16_tEfNS_4arch4Sm80ELb0ELb1ELb0ELb1ELb1ELb1ELb1ELb1EEENS1_21CollectiveEpilogueFwdINS6_IJS8_S8_S9_EEENS6_IJNS7_ILi1EEESH_SH_EEESB_SD_Li256ELb1ELb1ELb1ELb0EEENS1_36VarlenDynamicPersistentTileSchedulerILi128ELi96ELi256ELi256ELb1ELb1ELb0ELb1ELb0ELb1EEEEEEEEEvNT_6ParamsE)
        /*0104*/ 	.word	0x00000070


	//----- nvinfo : EIATTR_REGCOUNT
	.align		4
.L_54:
        /*0108*/ 	.byte	0x04, 0x2f
        /*010a*/ 	.short	(.L_56 - .L_55)
	.align		4
.L_55:
        /*010c*/ 	.word	index@(_ZN7cutlass13device_kernelIN5flash19enable_sm80_to_sm89INS1_16FlashAttnFwdSm80INS1_25CollectiveMainloopFwdSm80ILi8ELi1ELb1EN4cute5tupleIJNS5_1CILi128EEENS7_ILi96EEES8_EEELi128ENS_10bfloat16_tEfNS_4arch4Sm80ELb0ELb1ELb0ELb1ELb1ELb0ELb1ELb1EEENS1_21CollectiveEpilogueFwdINS6_IJS8_S8_S9_EEENS6_IJNS7_ILi1EEESH_SH_EEESB_SD_Li256ELb1ELb1ELb1ELb0EEENS1_36VarlenDynamicPersistentTileSchedulerILi128ELi96ELi256ELi256ELb1ELb1ELb0ELb1ELb0ELb1EEEEEEEEEvNT_6ParamsE)
        /*0110*/ 	.word	0x000000ff


	//----- nvinfo : EIATTR_FRAME_SIZE
	.align		4
.L_56:
        /*0114*/ 	.byte	0x04, 0x11
        /*0116*/ 	.short	(.L_58 - .L_57)
	.align		4
.L_57:
        /*0118*/ 	.word	index@($__internal_13_$__cuda_sm70_votesync_ballot)
        /*011c*/ 	.word	0x00000000


	//----- nvinfo : EIATTR_FRAME_SIZE
	.align		4
.L_58:
        /*0120*/ 	.byte	0x04, 0x11
        /*0122*/ 	.short	(.L_60 - .L_59)
	.align		4
.L_59:
        /*0124*/ 	.word	index@($__internal_12_$__cuda_sm70_shflsync_up_p)
        /*0128*/ 	.word	0x00000000


	//----- nvinfo : EIATTR_FRAME_SIZE
	.align		4
.L_60:
        /*012c*/ 	.byte	0x04, 0x11
        /*012e*/ 	.short	(.L_62 - .L_61)
	.align		4
.L_61:
        /*0130*/ 	.word	index@($__internal_11_$__cuda_sm70_shflsync_idx_p)
        /*0134*/ 	.word	0x00000000


	//----- nvinfo : EIATTR_FRAME_SIZE
	.align		4
.L_62:
        /*0138*/ 	.byte	0x04, 0x11
        /*013a*/ 	.short	(.L_64 - .L_63)
	.align		4
.L_63:
        /*013c*/ 	.word	index@($__internal_10_$__cuda_sm70_shflsync_bfly_p)
        /*0140*/ 	.word	0x00000000


	//----- nvinfo : EIATTR_FRAME_SIZE
	.align		4
.L_64:
        /*0144*/ 	.byte	0x04, 0x11
        /*0146*/ 	.short	(.L_66 - .L_65)
	.align		4
.L_65:
        /*0148*/ 	.word	index@(_ZN7cutlass13device_kernelIN5flash19enable_sm80_to_sm89INS1_16FlashAttnFwdSm80INS1_25CollectiveMainloopFwdSm80ILi8ELi1ELb1EN4cute5tupleIJNS5_1CILi128EEENS7_ILi96EEES8_EEELi128ENS_10bfloat16_tEfNS_4arch4Sm80ELb0ELb1ELb0ELb1ELb1ELb0ELb1ELb1EEENS1_21CollectiveEpilogueFwdINS6_IJS8_S8_S9_EEENS6_IJNS7_ILi1EEESH_SH_EEESB_SD_Li256ELb1ELb1ELb1ELb0EEENS1_36VarlenDynamicPersistentTileSchedulerILi128ELi96ELi256ELi256ELb1ELb1ELb0ELb1ELb0ELb1EEEEEEEEEvNT_6ParamsE)
        /*014c*/ 	.word	0x00000028


	//----- nvinfo : EIATTR_REGCOUNT
	.align		4
.L_66:
        /*0150*/ 	.byte	0x04, 0x2f
        /*0152*/ 	.short	(.L_68 - .L_67)
	.align		4
.L_67:
        /*0154*/ 	.word	index@(_ZN7cutlass13device_kernelIN5flash19enable_sm80_to_sm89INS1_16FlashAttnFwdSm80INS1_25CollectiveMainloopFwdSm80ILi4ELi1ELb0EN4cute5tupleIJNS5_1CILi128EEENS7_ILi48EEES8_EEELi128ENS_10bfloat16_tEfNS_4arch4Sm80ELb0ELb1ELb0ELb0ELb1ELb0ELb1ELb1EEENS1_21CollectiveEpilogueFwdINS6_IJS8_S8_S9_EEENS6_IJNS7_ILi1EEESH_SH_EEESB_SD_Li128ELb0ELb1ELb1ELb0EEENS1_19SingleTileSchedulerILb0ELb1ELb1ELi128EEEEEEEEEvNT_6ParamsE)
        /*0158*/ 	.word	0x000000ff


	//----- nvinfo : EIATTR_FRAME_SIZE
	.align		4
.L_68:
        /*015c*/ 	.byte	0x04, 0x11
        /*015e*/ 	.short	(.L_70 - .L_69)
	.align		4
.L_69:
        /*0160*/ 	.word	index@(_ZN7cutlass13device_kernelIN5flash19enable_sm80_to_sm89INS1_16FlashAttnFwdSm80INS1_25CollectiveMainloopFwdSm80ILi4ELi1ELb0EN4cute5tupleIJNS5_1CILi128EEENS7_ILi48EEES8_EEELi128ENS_10bfloat16_tEfNS_4arch4Sm80ELb0ELb1ELb0ELb0ELb1ELb0ELb1ELb1EEENS1_21CollectiveEpilogueFwdINS6_IJS8_S8_S9_EEENS6_IJNS7_ILi1EEESH_SH_EEESB_SD_Li128ELb0ELb1ELb1ELb0EEENS1_19SingleTileSchedulerILb0ELb1ELb1ELi128EEEEEEEEEvNT_6ParamsE)
        /*0164*/ 	.word	0x00000070


	//----- nvinfo : EIATTR_REGCOUNT
	.align		4
.L_70:
        /*0168*/ 	.byte	0x04, 0x2f
        /*016a*/ 	.short	(.L_72 - .L_71)
	.align		4
.L_71:
        /*016c*/ 	.word	index@(_ZN7cutlass13device_kernelIN5flash19enable_sm80_to_sm89INS1_16FlashAttnFwdSm80INS1_25CollectiveMainloopFwdSm80ILi8ELi1ELb1EN4cute5tupleIJNS5_1CILi128EEENS7_ILi112EEES8_EEELi128ENS_10bfloat16_tEfNS_4arch4Sm80ELb0ELb0ELb0ELb1ELb1ELb1ELb1ELb1EEENS1_21CollectiveEpilogueFwdINS6_IJS8_S8_S9_EEENS6_IJNS7_ILi1EEESH_SH_EEESB_SD_Li256ELb1ELb1ELb1ELb0EEENS1_36VarlenDynamicPersistentTileSchedulerILi128ELi112ELi256ELi256ELb1ELb1ELb0ELb0ELb1ELb1EEEEEEEEEvNT_6ParamsE)
        /*0170*/ 	.word	0x000000ff


	//----- nvinfo : EIATTR_FRAME_SIZE
	.align		4
.L_72:
        /*0174*/ 	.byte	0x04, 0x11
        /*0176*/ 	.short	(.L_74 - .L_73)
	.align		4
.L_73:
        /*0178*/ 	.word	index@($__internal_9_$__cuda_sm70_votesync_ballot)
        /*017c*/ 	.word	0x00000000


	//----- nvinfo : EIATTR_FRAME_SIZE
	.align		4
.L_74:
        /*0180*/ 	.byte	0x04, 0x11
        /*0182*/ 	.short	(.L_76 - .L_75)
	.align		4
.L_75:
        /*0184*/ 	.word	index@($__internal_8_$__cuda_sm70_shflsync_up_p)
        /*0188*/ 	.word	0x00000000


	//----- nvinfo : EIATTR_FRAME_SIZE
	.align		4
.L_76:
        /*018c*/ 	.byte	0x04, 0x11
        /*018e*/ 	.short	(.L_78 - .L_77)
	.align		4
.L_77:
        /*0190*/ 	.word	index@($__internal_7_$__cuda_sm70_shflsync_idx_p)
        /*0194*/ 	.word	0x00000000


	//----- nvinfo : EIATTR_FRAME_SIZE
	.align		4
.L_78:
        /*0198*/ 	.byte	0x04, 0x11
        /*019a*/ 	.short	(.L_80 - .L_79)
	.align		4
.L_79:
        /*019c*/ 	.word	index@($__internal_6_$__cuda_sm70_shflsync_bfly_p)
        /*01a0*/ 	.word	0x00000000


	//----- nvinfo : EIATTR_FRAME_SIZE
	.align		4
.L_80:
        /*01a4*/ 	.byte	0x04, 0x11
        /*01a6*/ 	.short	(.L_82 - .L_81)
	.align		4
.L_81:
        /*01a8*/ 	.word	index@(_ZN7cutlass13device_kernelIN5flash19enable_sm80_to_sm89INS1_16FlashAttnFwdSm80INS1_25CollectiveMainloopFwdSm80ILi8ELi1ELb1EN4cute5tupleIJNS5_1CILi128EEENS7_ILi112EEES8_EEELi128ENS_10bfloat16_tEfNS_4arch4Sm80ELb0ELb0ELb0ELb1ELb1ELb1ELb1ELb1EEENS1_21CollectiveEpilogueFwdINS6_IJS8_S8_S9_EEENS6_IJNS7_ILi1EEESH_SH_EEESB_SD_Li256ELb1ELb1ELb1ELb0EEENS1_36VarlenDynamicPersistentTileSchedulerILi128ELi112ELi256ELi256ELb1ELb1ELb0ELb0ELb1ELb1EEEEEEEEEvNT_6ParamsE)
        /*01ac*/ 	.word	0x00000110


	//----- nvinfo : EIATTR_REGCOUNT
	.align		4
.L_82:
        /*01b0*/ 	.byte	0x04, 0x2f
        /*01b2*/ 	.short	(.L_84 - .L_83)
	.align		4
.L_83:
        /*01b4*/ 	.word	index@(_ZN7cutlass13device_kernelIN5flash19enable_sm80_to_sm89INS1_16FlashAttnFwdSm80INS1_25CollectiveMainloopFwdSm80ILi8ELi1ELb1EN4cute5tupleIJNS5_1CILi128EEENS7_ILi112EEES8_EEELi128ENS_10bfloat16_tEfNS_4arch4Sm80ELb0ELb0ELb0ELb1ELb1ELb0ELb1ELb1EEENS1_21CollectiveEpilogueFwdINS6_IJS8_S8_S9_EEENS6_IJNS7_ILi1EEESH_SH_EEESB_SD_Li256ELb1ELb1ELb1ELb0EEENS1_36VarlenDynamicPersistentTileSchedulerILi128ELi112ELi256ELi256ELb1ELb1ELb0ELb0ELb1ELb1EEEEEEEEEvNT_6ParamsE)
        /*01b8*/ 	.word	0x000000ff


	//----- nvinfo : EIATTR_FRAME_SIZE
	.align		4
.L_84:
        /*01bc*/ 	.byte	0x04, 0x11
        /*01be*/ 	.short	(.L_86 - .L_85)
	.align		4
.L_85:
        /*01c0*/ 	.word	index@($__internal_5_$__cuda_sm70_votesync_ballot)
        /*01c4*/ 	.word	0x00000000


	//----- nvinfo : EIATTR_FRAME_SIZE
	.align		4
.L_86:
        /*01c8*/ 	.byte	0x04, 0x11
        /*01ca*/ 	.short	(.L_88 - .L_87)
	.align		4
.L_87:
        /*01cc*/ 	.word	index@($__internal_4_$__cuda_sm70_shflsync_up_p)
        /*01d0*/ 	.word	0x00000000


	//----- nvinfo : EIATTR_FRAME_SIZE
	.align		4
.L_88:
        /*01d4*/ 	.byte	0x04, 0x11
        /*01d6*/ 	.short	(.L_90 - .L_89)
	.align		4
.L_89:
        /*01d8*/ 	.word	index@($__internal_3_$__cuda_sm70_shflsync_idx_p)
        /*01dc*/ 	.word	0x00000000


	//----- nvinfo : EIATTR_FRAME_SIZE
	.align		4
.L_90:
        /*01e0*/ 	.byte	0x04, 0x11
        /*01e2*/ 	.short	(.L_92 - .L_91)
	.align		4
.L_91:
        /*01e4*/ 	.word	index@($__internal_2_$__cuda_sm70_shflsync_bfly_p)
        /*01e8*/ 	.word	0x00000000


	//----- nvinfo : EIATTR_FRAME_SIZE
	.align		4
.L_92:
        /*01ec*/ 	.byte	0x04, 0x11
        /*01ee*/ 	.short	(.L_94 - .L_93)
	.align		4
.L_93:
        /*01f0*/ 	.word	index@(_ZN7cutlass13device_kernelIN5flash19enable_sm80_to_sm89INS1_16FlashAttnFwdSm80INS1_25CollectiveMainloopFwdSm80ILi8ELi1ELb1EN4cute5tupleIJNS5_1CILi128EEENS7_ILi112EEES8_EEELi128ENS_10bfloat16_tEfNS_4arch4Sm80ELb0ELb0ELb0ELb1ELb1ELb0ELb1ELb1EEENS1_21CollectiveEpilogueFwdINS6_IJS8_S8_S9_EEENS6_IJNS7_ILi1EEESH_SH_EEESB_SD_Li256ELb1ELb1ELb1ELb0EEENS1_36VarlenDynamicPersistentTileSchedulerILi128ELi112ELi256ELi256ELb1ELb1ELb0ELb0ELb1ELb1EEEEEEEEEvNT_6ParamsE)
        /*01f4*/ 	.word	0x000000c0


	//----- nvinfo : EIATTR_REGCOUNT
	.align		4
.L_94:
        /*01f8*/ 	.byte	0x04, 0x2f
        /*01fa*/ 	.short	(.L_96 - .L_95)
	.align		4
.L_95:
        /*01fc*/ 	.word	index@(_ZN7cutlass13device_kernelIN5flash19enable_sm80_to_sm89INS1_16FlashAttnFwdSm80INS1_25CollectiveMainloopFwdSm80ILi4ELi1ELb0EN4cute5tupleIJNS5_1CILi128EEENS7_ILi64EEES8_EEELi128ENS_10bfloat16_tEfNS_4arch4Sm80ELb0ELb0ELb0ELb0ELb1ELb0ELb1ELb1EEENS1_21CollectiveEpilogueFwdINS6_IJS8_S8_S9_EEENS6_IJNS7_ILi1EEESH_SH_EEESB_SD_Li128ELb0ELb1ELb1ELb0EEENS1_19SingleTileSchedulerILb0ELb1ELb1ELi128EEEEEEEEEvNT_6ParamsE)
        /*0200*/ 	.word	0x000000ff


	//----- nvinfo : EIATTR_FRAME_SIZE
	.align		4
.L_96:
        /*0204*/ 	.byte	0x04, 0x11
        /*0206*/ 	.short	(.L_98 - .L_97)
	.align		4
.L_97:
        /*0208*/ 	.word	index@(_ZN7cutlass13device_kernelIN5flash19enable_sm80_to_sm89INS1_16FlashAttnFwdSm80INS1_25CollectiveMainloopFwdSm80ILi4ELi1ELb0EN4cute5tupleIJNS5_1CILi128EEENS7_ILi64EEES8_EEELi128ENS_10bfloat16_tEfNS_4arch4Sm80ELb0ELb0ELb0ELb0ELb1ELb0ELb1ELb1EEENS1_21CollectiveEpilogueFwdINS6_IJS8_S8_S9_EEENS6_IJNS7_ILi1EEESH_SH_EEESB_SD_Li128ELb0ELb1ELb1ELb0EEENS1_19SingleTileSchedulerILb0ELb1ELb1ELi128EEEEEEEEEvNT_6ParamsE)
        /*020c*/ 	.word	0x00000028


	//----- nvinfo : EIATTR_REGCOUNT
	.align		4
.L_98:
        /*0210*/ 	.byte	0x04, 0x2f
        /*0212*/ 	.short	(.L_100 - .L_99)
	.align		4
.L_99:
        /*0214*/ 	.word	index@(_ZN7cutlass13device_kernelIN5flash19enable_sm80_to_sm89INS1_16FlashAttnFwdSm80INS1_25CollectiveMainloopFwdSm80ILi8ELi1ELb1EN4cute5tupleIJNS5_1CILi128EEES8_S8_EEELi128ENS_10bfloat16_tEfNS_4arch4Sm80ELb1ELb0ELb0ELb0ELb1ELb0ELb1ELb1EEENS1_21CollectiveEpilogueFwdIS9_NS6_IJNS7_ILi1EEESF_SF_EEESA_SC_Li256ELb0ELb1ELb1ELb0EEENS1_30DynamicPersistentTileSchedulerILi256ELi256ELb1ELb1ELb0EEEEEEEEEvNT_6ParamsE)
        /*0218*/ 	.word	0x000000ff


	//----- nvinfo : EIATTR_FRAME_SIZE
	.align		4
.L_100:
        /*021c*/ 	.byte	0x04, 0x11
        /*021e*/ 	.short	(.L_102 - .L_101)
	.align		4
.L_101:
        /*0220*/ 	.word	index@($__internal_1_$__cuda_sm70_shflsync_idx_p)
        /*0224*/ 	.word	0x00000000


	//----- nvinfo : EIATTR_FRAME_SIZE
	.align		4
.L_102:
        /*0228*/ 	.byte	0x04, 0x11
        /*022a*/ 	.short	(.L_104 - .L_103)
	.align		4
.L_103:
        /*022c*/ 	.word	index@($__internal_0_$__cuda_sm70_shflsync_bfly_p)
        /*0230*/ 	.word	0x00000000


	//----- nvinfo : EIATTR_FRAME_SIZE
	.align		4
.L_104:
        /*0234*/ 	.byte	0x04, 0x11
        /*0236*/ 	.short	(.L_106 - .L_105)
	.align		4
.L_105:
        /*0238*/ 	.word	index@(_ZN7cutlass13device_kernelIN5flash19enable_sm80_to_sm89INS1_16FlashAttnFwdSm80INS1_25CollectiveMainloopFwdSm80ILi8ELi1ELb1EN4cute5tupleIJNS5_1CILi128EEES8_S8_EEELi128ENS_10bfloat16_tEfNS_4arch4Sm80ELb1ELb0ELb0ELb0ELb1ELb0ELb1ELb1EEENS1_21CollectiveEpilogueFwdIS9_NS6_IJNS7_ILi1EEESF_SF_EEESA_SC_Li256ELb0ELb1ELb1ELb0EEENS1_30DynamicPersistentTileSchedulerILi256ELi256ELb1ELb1ELb0EEEEEEEEEvNT_6ParamsE)
        /*023c*/ 	.word	0x000000d8


	//----- nvinfo : EIATTR_REGCOUNT
	.align		4
.L_106:
        /*0240*/ 	.byte	0x04, 0x2f
        /*0242*/ 	.short	(.L_108 - .L_107)
	.align		4
.L_107:
        /*0244*/ 	.word	index@(_ZN7cutlass13device_kernelIN5flash19enable_sm80_to_sm89INS1_16FlashAttnFwdSm80INS1_25CollectiveMainloopFwdSm80ILi8ELi1ELb1EN4cute5tupleIJNS5_1CILi128EEENS7_ILi96EEES8_EEELi128ENS_10bfloat16_tEfNS_4arch4Sm80ELb0ELb1ELb0ELb0ELb1ELb0ELb1ELb1EEENS1_21CollectiveEpilogueFwdINS6_IJS8_S8_S9_EEENS6_IJNS7_ILi1EEESH_SH_EEESB_SD_Li256ELb0ELb1ELb1ELb0EEENS1_19SingleTileSchedulerILb0ELb1ELb1ELi128EEEEEEEEEvNT_6ParamsE)
        /*0248*/ 	.word	0x000000fe


	//----- nvinfo : EIATTR_FRAME_SIZE
	.align		4
.L_108:
        /*024c*/ 	.byte	0x04, 0x11
        /*024e*/ 	.short	(.L_110 - .L_109)
	.align		4
.L_109:
        /*0250*/ 	.word	index@(_ZN7cutlass13device_kernelIN5flash19enable_sm80_to_sm89INS1_16FlashAttnFwdSm80INS1_25CollectiveMainloopFwdSm80ILi8ELi1ELb1EN4cute5tupleIJNS5_1CILi128EEENS7_ILi96EEES8_EEELi128ENS_10bfloat16_tEfNS_4arch4Sm80ELb0ELb1ELb0ELb0ELb1ELb0ELb1ELb1EEENS1_21CollectiveEpilogueFwdINS6_IJS8_S8_S9_EEENS6_IJNS7_ILi1EEESH_SH_EEESB_SD_Li256ELb0ELb1ELb1ELb0EEENS1_19SingleTileSchedulerILb0ELb1ELb1ELi128EEEEEEEEEvNT_6ParamsE)
        /*0254*/ 	.word	0x00000000


	//----- nvinfo : EIATTR_REGCOUNT
	.align		4
.L_110:
        /*0258*/ 	.byte	0x04, 0x2f
        /*025a*/ 	.short	(.L_112 - .L_111)
	.align		4
.L_111:
        /*025c*/ 	.word	index@(_ZN7cutlass13device_kernelIN5flash19enable_sm80_to_sm89INS1_16FlashAttnFwdSm80INS1_25CollectiveMainloopFwdSm80ILi8ELi1ELb1EN4cute5tupleIJNS5_1CILi128EEES8_S8_EEELi128ENS_10bfloat16_tEfNS_4arch4Sm80ELb0ELb0ELb0ELb0ELb1ELb0ELb1ELb1EEENS1_21CollectiveEpilogueFwdIS9_NS6_IJNS7_ILi1EEESF_SF_EEESA_SC_Li256ELb0ELb1ELb1ELb0EEENS1_19SingleTileSchedulerILb0ELb1ELb1ELi128EEEEEEEEEvNT_6ParamsE)
        /*0260*/ 	.word	0x000000fc


	//----- nvinfo : EIATTR_FRAME_SIZE
	.align		4
.L_112:
        /*0264*/ 	.byte	0x04, 0x11
        /*0266*/ 	.short	(.L_114 - .L_113)
	.align		4
.L_113:
        /*0268*/ 	.word	index@(_ZN7cutlass13device_kernelIN5flash19enable_sm80_to_sm89INS1_16FlashAttnFwdSm80INS1_25CollectiveMainloopFwdSm80ILi8ELi1ELb1EN4cute5tupleIJNS5_1CILi128EEES8_S8_EEELi128ENS_10bfloat16_tEfNS_4arch4Sm80ELb0ELb0ELb0ELb0ELb1ELb0ELb1ELb1EEENS1_21CollectiveEpilogueFwdIS9_NS6_IJNS7_ILi1EEESF_SF_EEESA_SC_Li256ELb0ELb1ELb1ELb0EEENS1_19SingleTileSchedulerILb0ELb1ELb1ELi128EEEEEEEEEvNT_6ParamsE)
        /*026c*/ 	.word	0x00000000


	//----- nvinfo : EIATTR_MIN_STACK_SIZE
	.align		4
.L_114:
        /*0270*/ 	.byte	0x04, 0x12
        /*0272*/ 	.short	(.L_116 - .L_115)
	.align		4
.L_115:
        /*0274*/ 	.word	index@(_ZN7cutlass13device_kernelIN5flash19enable_sm80_to_sm89INS1_16FlashAttnFwdSm80INS1_25CollectiveMainloopFwdSm80ILi8ELi1ELb1EN4cute5tupleIJNS5_1CILi128EEES8_S8_EEELi128ENS_10bfloat16_tEfNS_4arch4Sm80ELb0ELb0ELb0ELb0ELb1ELb0ELb1ELb1EEENS1_21CollectiveEpilogueFwdIS9_NS6_IJNS7_ILi1EEESF_SF_EEESA_SC_Li256ELb0ELb1ELb1ELb0EEENS1_19SingleTileSchedulerILb0ELb1ELb1ELi128EEEEEEEEEvNT_6ParamsE)
        /*0278*/ 	.word	0x00000000


	//----- nvinfo : EIATTR_MIN_STACK_SIZE
	.align		4
.L_116:
        /*027c*/ 	.byte	0x04, 0x12
        /*027e*/ 	.short	(.L_118 - .L_117)
	.align		4
.L_117:
        /*0280*/ 	.word	index@(_ZN7cutlass13device_kernelIN5flash19enable_sm80_to_sm89INS1_16FlashAttnFwdSm80INS1_25CollectiveMainloopFwdSm80ILi8ELi1ELb1EN4cute5tupleIJNS5_1CILi128EEENS7_ILi96EEES8_EEELi128ENS_10bfloat16_tEfNS_4arch4Sm80ELb0ELb1ELb0ELb0ELb1ELb0ELb1ELb1EEENS1_21CollectiveEpilogueFwdINS6_IJS8_S8_S9_EEENS6_IJNS7_ILi1EEESH_SH_EEESB_SD_Li256ELb0ELb1ELb1ELb0EEENS1_19SingleTileSchedulerILb0ELb1ELb1ELi128EEEEEEEEEvNT_6ParamsE)
        /*0284*/ 	.word	0x00000000


	//----- nvinfo : EIATTR_MIN_STACK_SIZE
	.align		4
.L_118:
        /*0288*/ 	.byte	0x04, 0x12
        /*028a*/ 	.short	(.L_120 - .L_119)
	.align		4
.L_119:
        /*028c*/ 	.word	index@(_ZN7cutlass13device_kernelIN5flash19enable_sm80_to_sm89INS1_16FlashAttnFwdSm80INS1_25CollectiveMainloopFwdSm80ILi8ELi1ELb1EN4cute5tupleIJNS5_1CILi128EEES8_S8_EEELi128ENS_10bfloat16_tEfNS_4arch4Sm80ELb1ELb0ELb0ELb0ELb1ELb0ELb1ELb1EEENS1_21CollectiveEpilogueFwdIS9_NS6_IJNS7_ILi1EEESF_SF_EEESA_SC_Li256ELb0ELb1ELb1ELb0EEENS1_30DynamicPersistentTileSchedulerILi256ELi256ELb1ELb1ELb0EEEEEEEEEvNT_6ParamsE)
        /*0290*/ 	.word	0x000000d8


	//----- nvinfo : EIATTR_MIN_STACK_SIZE
	.align		4
.L_120:
        /*0294*/ 	.byte	0x04, 0x12
        /*0296*/ 	.short	(.L_122 - .L_121)
	.align		4
.L_121:
        /*0298*/ 	.word	index@(_ZN7cutlass13device_kernelIN5flash19enable_sm80_to_sm89INS1_16FlashAttnFwdSm80INS1_25CollectiveMainloopFwdSm80ILi4ELi1ELb0EN4cute5tupleIJNS5_1CILi128EEENS7_ILi64EEES8_EEELi128ENS_10bfloat16_tEfNS_4arch4Sm80ELb0ELb0ELb0ELb0ELb1ELb0ELb1ELb1EEENS1_21CollectiveEpilogueFwdINS6_IJS8_S8_S9_EEENS6_IJNS7_ILi1EEESH_SH_EEESB_SD_Li128ELb0ELb1ELb1ELb0EEENS1_19SingleTileSchedulerILb0ELb1ELb1ELi128EEEEEEEEEvNT_6ParamsE)
        /*029c*/ 	.word	0x00000028


	//----- nvinfo : EIATTR_MIN_STACK_SIZE
	.align		4
.L_122:
        /*02a0*/ 	.byte	0x04, 0x12
        /*02a2*/ 	.short	(.L_124 - .L_123)
	.align		4
.L_123:
        /*02a4*/ 	.word	index@(_ZN7cutlass13device_kernelIN5flash19enable_sm80_to_sm89INS1_16FlashAttnFwdSm80INS1_25CollectiveMainloopFwdSm80ILi8ELi1ELb1EN4cute5tupleIJNS5_1CILi128EEENS7_ILi112EEES8_EEELi128ENS_10bfloat16_tEfNS_4arch4Sm80ELb0ELb0ELb0ELb1ELb1ELb0ELb1ELb1EEENS1_21CollectiveEpilogueFwdINS6_IJS8_S8_S9_EEENS6_IJNS7_ILi1EEESH_SH_EEESB_SD_Li256ELb1ELb1ELb1ELb0EEENS1_36VarlenDynamicPersistentTileSchedulerILi128ELi112ELi256ELi256ELb1ELb1ELb0ELb0ELb1ELb1EEEEEEEEEvNT_6ParamsE)
        /*02a8*/ 	.word	0x000000c0


	//----- nvinfo : EIATTR_MIN_STACK_SIZE
	.align		4
.L_124:
        /*02ac*/ 	.byte	0x04, 0x12
        /*02ae*/ 	.short	(.L_126 - .L_125)
	.align		4
.L_125:
        /*02b0*/ 	.word	index@(_ZN7cutlass13device_kernelIN5flash19enable_sm80_to_sm89INS1_16FlashAttnFwdSm80INS1_25CollectiveMainloopFwdSm80ILi8ELi1ELb1EN4cute5tupleIJNS5_1CILi128EEENS7_ILi112EEES8_EEELi128ENS_10bfloat16_tEfNS_4arch4Sm80ELb0ELb0ELb0ELb1ELb1ELb1ELb1ELb1EEENS1_21CollectiveEpilogueFwdINS6_IJS8_S8_S9_EEENS6_IJNS7_ILi1EEESH_SH_EEESB_SD_Li256ELb1ELb1ELb1ELb0EEENS1_36VarlenDynamicPersistentTileSchedulerILi128ELi112ELi256ELi256ELb1ELb1ELb0ELb0ELb1ELb1EEEEEEEEEvNT_6ParamsE)
        /*02b4*/ 	.word	0x00000110


	//----- nvinfo : EIATTR_MIN_STACK_SIZE
	.align		4
.L_126:
        /*02b8*/ 	.byte	0x04, 0x12
        /*02ba*/ 	.short	(.L_128 - .L_127)
	.align		4
.L_127:
        /*02bc*/ 	.word	index@(_ZN7cutlass13device_kernelIN5flash19enable_sm80_to_sm89INS1_16FlashAttnFwdSm80INS1_25CollectiveMainloopFwdSm80ILi4ELi1ELb0EN4cute5tupleIJNS5_1CILi128EEENS7_ILi48EEES8_EEELi128ENS_10bfloat16_tEfNS_4arch4Sm80ELb0ELb1ELb0ELb0ELb1ELb0ELb1ELb1EEENS1_21CollectiveEpilogueFwdINS6_IJS8_S8_S9_EEENS6_IJNS7_ILi1EEESH_SH_EEESB_SD_Li128ELb0ELb1ELb1ELb0EEENS1_19SingleTileSchedulerILb0ELb1ELb1ELi128EEEEEEEEEvNT_6ParamsE)
        /*02c0*/ 	.word	0x00000070


	//----- nvinfo : EIATTR_MIN_STACK_SIZE
	.align		4
.L_128:
        /*02c4*/ 	.byte	0x04, 0x12
        /*02c6*/ 	.short	(.L_130 - .L_129)
	.align		4
.L_129:
        /*02c8*/ 	.word	index@(_ZN7cutlass13device_kernelIN5flash19enable_sm80_to_sm89INS1_16FlashAttnFwdSm80INS1_25CollectiveMainloopFwdSm80ILi8ELi1ELb1EN4cute5tupleIJNS5_1CILi128EEENS7_ILi96EEES8_EEELi128ENS_10bfloat16_tEfNS_4arch4Sm80ELb0ELb1ELb0ELb1ELb1ELb0ELb1ELb1EEENS1_21CollectiveEpilogueFwdINS6_IJS8_S8_S9_EEENS6_IJNS7_ILi1EEESH_SH_EEESB_SD_Li256ELb1ELb1ELb1ELb0EEENS1_36VarlenDynamicPersistentTileSchedulerILi128ELi96ELi256ELi256ELb1ELb1ELb0ELb1ELb0ELb1EEEEEEEEEvNT_6ParamsE)
        /*02cc*/ 	.word	0x00000028


	//----- nvinfo : EIATTR_MIN_STACK_SIZE
	.align		4
.L_130:
        /*02d0*/ 	.byte	0x04, 0x12
        /*02d2*/ 	.short	(.L_132 - .L_131)
	.align		4
.L_131:
        /*02d4*/ 	.word	index@(_ZN7cutlass13device_kernelIN5flash19enable_sm80_to_sm89INS1_16FlashAttnFwdSm80INS1_25CollectiveMainloopFwdSm80ILi8ELi1ELb1EN4cute5tupleIJNS5_1CILi128EEENS7_ILi96EEES8_EEELi128ENS_10bfloat16_tEfNS_4arch4Sm80ELb0ELb1ELb0ELb1ELb1ELb1ELb1ELb1EEENS1_21CollectiveEpilogueFwdINS6_IJS8_S8_S9_EEENS6_IJNS7_ILi1EEESH_SH_EEESB_SD_Li256ELb1ELb1ELb1ELb0EEENS1_36VarlenDynamicPersistentTileSchedulerILi128ELi96ELi256ELi256ELb1ELb1ELb0ELb1ELb0ELb1EEEEEEEEEvNT_6ParamsE)
        /*02d8*/ 	.word	0x00000070


	//----- nvinfo : EIATTR_MIN_STACK_SIZE
	.align		4
.L_132:
        /*02dc*/ 	.byte	0x04, 0x12
        /*02de*/ 	.short	(.L_134 - .L_133)
	.align		4
.L_133:
        /*02e0*/ 	.word	index@(_ZN7cutlass13device_kernelIN5flash19enable_sm80_to_sm89INS1_16FlashAttnFwdSm80INS1_25CollectiveMainloopFwdSm80ILi4ELi1ELb0EN4cute5tupleIJNS5_1CILi128EEENS7_ILi64EEES8_EEELi128ENS_10bfloat16_tEfNS_4arch4Sm80ELb1ELb0ELb0ELb0ELb1ELb0ELb1ELb1EEENS1_21CollectiveEpilogueFwdINS6_IJS8_S8_S9_EEENS6_IJNS7_ILi1EEESH_SH_EEESB_SD_Li128ELb0ELb1ELb1ELb0EEENS1_30DynamicPersistentTileSchedulerILi128ELi128ELb1ELb1ELb0EEEEEEEEEvNT_6ParamsE)
        /*02e4*/ 	.word	0x00000110


	//----- nvinfo : EIATTR_MIN_STACK_SIZE
	.align		4
.L_134:
        /*02e8*/ 	.byte	0x04, 0x12
        /*02ea*/ 	.short	(.L_136 - .L_135)
	.align		4
.L_135:
        /*02ec*/ 	.word	index@(_ZN7cutlass13device_kernelIN5flash19enable_sm80_to_sm89INS1_16FlashAttnFwdSm80INS1_25CollectiveMainloopFwdSm80ILi8ELi1ELb1EN4cute5tupleIJNS5_1CILi128EEENS7_ILi112EEES8_EEELi128ENS_10bfloat16_tEfNS_4arch4Sm80ELb1ELb0ELb0ELb1ELb1ELb0ELb1ELb1EEENS1_21CollectiveEpilogueFwdINS6_IJS8_S8_S9_EEENS6_IJNS7_ILi1EEESH_SH_EEESB_SD_Li256ELb1ELb1ELb1ELb0EEENS1_36VarlenDynamicPersistentTileSchedulerILi128ELi112ELi256ELi256ELb1ELb1ELb0ELb1ELb1ELb1EEEEEEEEEvNT_6ParamsE)
        /*02f0*/ 	.word	0x00000118


	//----- nvinfo : EIATTR_MIN_STACK_SIZE
	.align		4
.L_136:
        /*02f4*/ 	.byte	0x04, 0x12
        /*02f6*/ 	.short	(.L_138 - .L_137)
	.align		4
.L_137:
        /*02f8*/ 	.word	index@(_ZN7cutlass13device_kernelIN5flash19enable_sm80_to_sm89INS1_16FlashAttnFwdSm80INS1_25CollectiveMainloopFwdSm80ILi8ELi1ELb1EN4cute5tupleIJNS5_1CILi128EEENS7_ILi112EEES8_EEELi128ENS_10bfloat16_tEfNS_4arch4Sm80ELb1ELb0ELb0ELb1ELb1ELb1ELb1ELb1EEENS1_21CollectiveEpilogueFwdINS6_IJS8_S8_S9_EEENS6_IJNS7_ILi1EEESH_SH_EEESB_SD_Li256ELb1ELb1ELb1ELb0EEENS1_36VarlenDynamicPersistentTileSchedulerILi128ELi112ELi256ELi256ELb1ELb1ELb0ELb1ELb1ELb1EEEEEEEEEvNT_6ParamsE)
        /*02fc*/ 	.word	0x00000130
.L_138:


//--------------------- .nv.info._ZN7cutlass13device_kernelIN5flash19enable_sm80_to_sm89INS1_16FlashAttnFwdSm80INS1_25CollectiveMainloopFwdSm80ILi8ELi1ELb1EN4cute5tupleIJNS5_1CILi128EEES8_S8_EEELi128ENS_10bfloat16_tEfNS_4arch4Sm80ELb0ELb0ELb0ELb0ELb1ELb0ELb1ELb1EEENS1_21CollectiveEpilogueFwdIS9_NS6_IJNS7_ILi1EEESF_SF_EEESA_SC_Li256ELb0ELb1ELb1ELb0EEENS1_19SingleTileSchedulerILb0ELb1ELb1ELi128EEEEEEEEEvNT_6ParamsE --------------------------
	.section	.nv.info._ZN7cutlass13device_kernelIN5flash19enable_sm80_to_sm89INS1_16FlashAttnFwdSm80INS1_25CollectiveMainloopFwdSm80ILi8ELi1ELb1EN4cute5tupleIJNS5_1CILi128EEES8_S8_EEELi128ENS_10bfloat16_tEfNS_4arch4Sm80ELb0ELb0ELb0ELb0ELb1ELb0ELb1ELb1EEENS1_21CollectiveEpilogueFwdIS9_NS6_IJNS7_ILi1EEESF_SF_EEESA_SC_Li256ELb0ELb1ELb1ELb0EEENS1_19SingleTileSchedulerILb0ELb1ELb1ELi128EEEEEEEEEvNT_6ParamsE,"",@"SHT_CUDA_INFO"
	.sectionflags	@""
	.align	4


	//----- nvinfo : EIATTR_CUDA_API_VERSION
	.align		4
        /*0000*/ 	.byte	0x04, 0x37
        /*0002*/ 	.short	(.L_140 - .L_139)
.L_139:
        /*0004*/ 	.word	0x00000082


	//----- nvinfo : EIATTR_SW2861232_WAR
	.align		4
.L_140:
        /*0008*/ 	.byte	0x01, 0x35
	.zero		2


	//----- nvinfo : EIATTR_PARAM_CBANK
	.align		4
        /*000c*/ 	.byte	0x04, 0x0a
        /*000e*/ 	.short	(.L_142 - .L_141)
	.align		4
.L_141:
        /*0010*/ 	.word	index@(.nv.constant0._ZN7cutlass13device_kernelIN5flash19enable_sm80_to_sm89INS1_16FlashAttnFwdSm80INS1_25CollectiveMainloopFwdSm80ILi8ELi1ELb1EN4cute5tupleIJNS5_1CILi128EEES8_S8_EEELi128ENS_10bfloat16_tEfNS_4arch4Sm80ELb0ELb0ELb0ELb0ELb1ELb0ELb1ELb1EEENS1_21CollectiveEpilogueFwdIS9_NS6_IJNS7_ILi1EEESF_SF_EEESA_SC_Li256ELb0ELb1ELb1ELb0EEENS1_19SingleTileSchedulerILb0ELb1ELb1ELi128EEEEEEEEEvNT_6ParamsE)
        /*0014*/ 	.short	0x0160
        /*0016*/ 	.short	0x0418


	//----- nvinfo : EIATTR_CBANK_PARAM_SIZE
	.align		4
.L_142:
        /*0018*/ 	.byte	0x03, 0x19
        /*001a*/ 	.short	0x0418


	//----- nvinfo : EIATTR_KPARAM_INFO
	.align		4
        /*001c*/ 	.byte	0x04, 0x17
        /*001e*/ 	.short	(.L_144 - .L_143)
.L_143:
        /*0020*/ 	.word	0x00000000
        /*0024*/ 	.short	0x0000
        /*0026*/ 	.short	0x0000
        /*0028*/ 	.byte	0x00, 0xf0, 0x61, 0x10


	//----- nvinfo : EIATTR_MAXREG_COUNT
	.align		4
.L_144:
        /*002c*/ 	.byte	0x03, 0x1b
        /*002e*/ 	.short	0x00ff


	//----- nvinfo : EIATTR_NUM_BARRIERS
	.align		4
        /*0030*/ 	.byte	0x02, 0x4c
        /*0032*/ 	.byte	0x02
	.zero		1


	//----- nvinfo : EIATTR_MERCURY_ISA_VERSION
	.align		4
        /*0034*/ 	.byte	0x03, 0x5f
        /*0036*/ 	.short	0x0000


	//----- nvinfo : EIATTR_COOP_GROUP_MASK_REGIDS
	.align		4
        /*0038*/ 	.byte	0x04, 0x29
        /*003a*/ 	.short	(.L_146 - .L_145)


	//   ....[0]....
.L_145:
        /*003c*/ 	.word	0xffffffff


	//   ....[1]....
        /*0040*/ 	.word	0xffffffff


	//   ....[2]....
        /*0044*/ 	.word	0xffffffff


	//   ....[3]....
        /*0048*/ 	.word	0xffffffff


	//   ....[4]....
        /*004c*/ 	.word	0xffffffff


	//   ....[5]....
        /*0050*/ 	.word	0xffffffff


	//   ....[6]....
        /*0054*/ 	.word	0xffffffff


	//   ....[7]....
        /*0058*/ 	.word	0xffffffff


	//   ....[8]....
        /*005c*/ 	.word	0xffffffff


	//   ....[9]....
        /*0060*/ 	.word	0xffffffff


	//   ....[10]....
        /*0064*/ 	.word	0xffffffff


	//   ....[11]....
        /*0068*/ 	.word	0xffffffff


	//   ....[12]....
        /*006c*/ 	.word	0xffffffff


	//   ....[13]....
        /*0070*/ 	.word	0xffffffff


	//   ....[14]....
        /*0074*/ 	.word	0xffffffff


	//   ....[15]....
        /*0078*/ 	.word	0xffffffff


	//   ....[16]....
        /*007c*/ 	.word	0xffffffff


	//   ....[17]....
        /*0080*/ 	.word	0xffffffff


	//   ....[18]....
        /*0084*/ 	.word	0xffffffff


	//   ....[19]....
        /*0088*/ 	.word	0xffffffff


	//   ....[20]....
        /*008c*/ 	.word	0xffffffff


	//   ....[21]....
        /*0090*/ 	.word	0xffffffff


	//   ....[22]....
        /*0094*/ 	.word	0xffffffff


	//   ....[23]....
        /*0098*/ 	.word	0xffffffff


	//   ....[24]....
        /*009c*/ 	.word	0xffffffff


	//   ....[25]....
        /*00a0*/ 	.word	0xffffffff


	//   ....[26]....
        /*00a4*/ 	.word	0xffffffff


	//   ....[27]....
        /*00a8*/ 	.word	0xffffffff


	//   ....[28]....
        /*00ac*/ 	.word	0xffffffff


	//   ....[29]....
        /*00b0*/ 	.word	0xffffffff


	//   ....[30]....
        /*00b4*/ 	.word	0xffffffff


	//   ....[31]....
        /*00b8*/ 	.word	0xffffffff


	//   ....[32]....
        /*00bc*/ 	.word	0xffffffff


	//   ....[33]....
        /*00c0*/ 	.word	0xffffffff


	//   ....[34]....
        /*00c4*/ 	.word	0xffffffff


	//   ....[35]....
        /*00c8*/ 	.word	0xffffffff


	//   ....[36]....
        /*00cc*/ 	.word	0xffffffff


	//   ....[37]....
        /*00d0*/ 	.word	0xffffffff


	//   ....[38]....
        /*00d4*/ 	.word	0xffffffff


	//   ....[39]....
        /*00d8*/ 	.word	0xffffffff


	//   ....[40]....
        /*00dc*/ 	.word	0xffffffff


	//   ....[41]....
        /*00e0*/ 	.word	0xffffffff


	//   ....[42]....
        /*00e4*/ 	.word	0xffffffff


	//   ....[43]....
        /*00e8*/ 	.word	0xffffffff


	//   ....[44]....
        /*00ec*/ 	.word	0xffffffff


	//   ....[45]....
        /*00f0*/ 	.word	0xffffffff


	//   ....[46]....
        /*00f4*/ 	.word	0xffffffff


	//   ....[47]....
        /*00f8*/ 	.word	0xffffffff


	//   ....[48]....
        /*00fc*/ 	.word	0xffffffff


	//   ....[49]....
        /*0100*/ 	.word	0xffffffff


	//   ....[50]....
        /*0104*/ 	.word	0xffffffff


	//   ....[51]....
        /*0108*/ 	.word	0xffffffff


	//   ....[52]....
        /*010c*/ 	.word	0xffffffff


	//   ....[53]....
        /*0110*/ 	.word	0xffffffff


	//   ....[54]....
        /*0114*/ 	.word	0xffffffff


	//   ....[55]....
        /*0118*/ 	.word	0xffffffff


	//   ....[56]....
        /*011c*/ 	.word	0xffffffff


	//   ....[57]....
        /*0120*/ 	.word	0xffffffff


	//   ....[58]....
        /*0124*/ 	.word	0xffffffff


	//   ....[59]....
        /*0128*/ 	.word	0xffffffff


	//   ....[60]....
        /*012c*/ 	.word	0xffffffff


	//   ....[61]....
        /*0130*/ 	.word	0xffffffff


	//   ....[62]....
        /*0134*/ 	.word	0xffffffff


	//   ....[63]....
        /*0138*/ 	.word	0xffffffff


	//   ....[64]....
        /*013c*/ 	.word	0xffffffff


	//   ....[65]....
        /*0140*/ 	.word	0xffffffff


	//   ....[66]....
        /*0144*/ 	.word	0xffffffff


	//   ....[67]....
        /*0148*/ 	.word	0xffffffff


	//   ....[68]....
        /*014c*/ 	.word	0xffffffff


	//----- nvinfo : EIATTR_COOP_GROUP_INSTR_OFFSETS
	.align		4
.L_146:
        /*0150*/ 	.byte	0x04, 0x28
        /*0152*/ 	.short	(.L_148 - .L_147)


	//   ....[0]....
.L_147:
        /*0154*/ 	.word	0x00000050


	//   ....[1]....
        /*0158*/ 	.word	0x00000f70


	//   ....[2]....
        /*015c*/ 	.word	0x00000fa0


	//   ....[3]....
        /*0160*/ 	.word	0x00000fc0


	//   ....[4]....
        /*0164*/ 	.word	0x00000ff0


	//   ....[5]....
        /*0168*/ 	.word	0x00001020


	//   ....[6]....
        /*016c*/ 	.word	0x000010f0


	//   ....[7]....
        /*0170*/ 	.word	0x00001120


	//   ....[8]....
        /*0174*/ 	.word	0x00001190


	//   ....[9]....
        /*0178*/ 	.word	0x00001330


	//   ....[10]....
        /*017c*/ 	.word	0x00001370


	//   ....[11]....
        /*0180*/ 	.word	0x000013a0


	//   ....[12]....
        /*0184*/ 	.word	0x000013d0


	//   ....[13]....
        /*0188*/ 	.word	0x000013e0


	//   ....[14]....
        /*018c*/ 	.word	0x000013f0


	//   ....[15]....
        /*0190*/ 	.word	0x00001400


	//   ....[16]....
        /*0194*/ 	.word	0x00001410


	//   ....[17]....
        /*0198*/ 	.word	0x00001b30


	//   ....[18]....
        /*019c*/ 	.word	0x00001b50


	//   ....[19]....
        /*01a0*/ 	.word	0x00001b60


	//   ....[20]....
        /*01a4*/ 	.word	0x00001b80


	//   ....[21]....
        /*01a8*/ 	.word	0x00001b90


	//   ....[22]....
        /*01ac*/ 	.word	0x00001bb0


	//   ....[23]....
        /*01b0*/ 	.word	0x00001bc0


	//   ....[24]....
        /*01b4*/ 	.word	0x00001bf0


	//   ....[25]....
        /*01b8*/ 	.word	0x00002b50


	//   ....[26]....
        /*01bc*/ 	.word	0x00002b70


	//   ....[27]....
        /*01c0*/ 	.word	0x00002b80


	//   ....[28]....
        /*01c4*/ 	.word	0x00002b90


	//   ....[29]....
        /*01c8*/ 	.word	0x00002ba0


	//   ....[30]....
        /*01cc*/ 	.word	0x00002bb0


	//   ....[31]....
        /*01d0*/ 	.word	0x00002bc0


	//   ....[32]....
        /*01d4*/ 	.word	0x00002be0


	//   ....[33]....
        /*01d8*/ 	.word	0x00003860


	//   ....[34]....
        /*01dc*/ 	.word	0x00003910


	//   ....[35]....
        /*01e0*/ 	.word	0x00003920


	//   ....[36]....
        /*01e4*/ 	.word	0x00003950


	//   ....[37]....
        /*01e8*/ 	.word	0x00005550


	//   ....[38]....
        /*01ec*/ 	.word	0x00005560


	//   ....[39]....
        /*01f0*/ 	.word	0x00005570


	//   ....[40]....
        /*01f4*/ 	.word	0x00005580


	//   ....[41]....
        /*01f8*/ 	.word	0x00005590


	//   ....[42]....
        /*01fc*/ 	.word	0x000055a0


	//   ....[43]....
        /*0200*/ 	.word	0x000055b0


	//   ....[44]....
        /*0204*/ 	.word	0x000055e0


	//   ....[45]....
        /*0208*/ 	.word	0x00005970


	//   ....[46]....
        /*020c*/ 	.word	0x00005990


	//   ....[47]....
        /*0210*/ 	.word	0x000059a0


	//   ....[48]....
        /*0214*/ 	.word	0x000059c0


	//   ....[49]....
        /*0218*/ 	.word	0x000059e0


	//   ....[50]....
        /*021c*/ 	.word	0x00005a10


	//   ....[51]....
        /*0220*/ 	.word	0x00005a80


	//   ....[52]....
        /*0224*/ 	.word	0x00005ab0


	//   ....[53]....
        /*0228*/ 	.word	0x00006b50


	//   ....[54]....
        /*022c*/ 	.word	0x00006b60


	//   ....[55]....
        /*0230*/ 	.word	0x00006b90


	//   ....[56]....
        /*0234*/ 	.word	0x00006ba0


	//   ....[57]....
        /*0238*/ 	.word	0x00008a50


	//   ....[58]....
        /*023c*/ 	.word	0x00008a80


	//   ....[59]....
        /*0240*/ 	.word	0x00008ac0


	//   ....[60]....
        /*0244*/ 	.word	0x00008ad0


	//   ....[61]....
        /*0248*/ 	.word	0x000095e0


	//   ....[62]....
        /*024c*/ 	.word	0x00009620


	//   ....[63]....
        /*0250*/ 	.word	0x00009650


	//   ....[64]....
        /*0254*/ 	.word	0x00009670


	//   ....[65]....
        /*0258*/ 	.word	0x000096e0


	//   ....[66]....
        /*025c*/ 	.word	0x00009700


	//   ....[67]....
        /*0260*/ 	.word	0x00009d40


	//   ....[68]....
        /*0264*/ 	.word	0x00009d50


	//----- nvinfo : EIATTR_EXIT_INSTR_OFFSETS
	.align		4
.L_148:
        /*0268*/ 	.byte	0x04, 0x1c
        /*026a*/ 	.short	(.L_150 - .L_149)


	//   ....[0]....
.L_149:
        /*026c*/ 	.word	0x000001b0


	//   ....[1]....
        /*0270*/ 	.word	0x00009d60


	//   ....[2]....
        /*0274*/ 	.word	0x0000a300


	//   ....[3]....
        /*0278*/ 	.word	0x0000a350


	//   ....[4]....
        /*027c*/ 	.word	0x0000a380


	//   ....[5]....
        /*0280*/ 	.word	0x0000a3e0


	//   ....[6]....
        /*0284*/ 	.word	0x0000a670


	//----- nvinfo : EIATTR_CTAIDZ_USED
	.align		4
.L_150:
        /*0288*/ 	.byte	0x01, 0x04
	.zero		2


	//----- nvinfo : EIATTR_MAX_THREADS
	.align		4
        /*028c*/ 	.byte	0x04, 0x05
        /*028e*/ 	.short	(.L_152 - .L_151)
.L_151:
        /*0290*/ 	.word	0x00000100
        /*0294*/ 	.word	0x00000001
        /*0298*/ 	.word	0x00000001


	//----- nvinfo : EIATTR_CRS_STACK_SIZE
	.align		4
.L_152:
        /*029c*/ 	.byte	0x04, 0x1e
        /*029e*/ 	.short	(.L_154 - .L_153)
.L_153:
        /*02a0*/ 	.word	0x00000000
.L_154:


//--------------------- .nv.info._ZN7cutlass13device_kernelIN5flash19enable_sm80_to_sm89INS1_16FlashAttnFwdSm80INS1_25CollectiveMainloopFwdSm80ILi8ELi1ELb1EN4cute5tupleIJNS5_1CILi128EEENS7_ILi96EEES8_EEELi128ENS_10bfloat16_tEfNS_4arch4Sm80ELb0ELb1ELb0ELb0ELb1ELb0ELb1ELb1EEENS1_21CollectiveEpilogueFwdINS6_IJS8_S8_S9_EEENS6_IJNS7_ILi1EEESH_SH_EEESB_SD_Li256ELb0ELb1ELb1ELb0EEENS1_19SingleTileSchedulerILb0ELb1ELb1ELi128EEEEEEEEEvNT_6ParamsE --------------------------
	.section	.nv.info._ZN7cutlass13device_kernelIN5flash19enable_sm80_to_sm89INS1_16FlashAttnFwdSm80INS1_25CollectiveMainloopFwdSm80ILi8ELi1ELb1EN4cute5tupleIJNS5_1CILi128EEENS7_ILi96EEES8_EEELi128ENS_10bfloat16_tEfNS_4arch4Sm80ELb0ELb1ELb0ELb0ELb1ELb0ELb1ELb1EEENS1_21CollectiveEpilogueFwdINS6_IJS8_S8_S9_EEENS6_IJNS7_ILi1EEESH_SH_EEESB_SD_Li256ELb0ELb1ELb1ELb0EEENS1_19SingleTileSchedulerILb0ELb1ELb1ELi128EEEEEEEEEvNT_6ParamsE,"",@"SHT_CUDA_INFO"
	.sectionflags	@""
	.align	4


	//----- nvinfo : EIATTR_CUDA_API_VERSION
	.align		4
        /*0000*/ 	.byte	0x04, 0x37
        /*0002*/ 	.short	(.L_156 - .L_155)
.L_155:
        /*0004*/ 	.word	0x00000082


	//----- nvinfo : EIATTR_SW2861232_WAR
	.align		4
.L_156:
        /*0008*/ 	.byte	0x01, 0x35
	.zero		2


	//----- nvinfo : EIATTR_PARAM_CBANK
	.align		4
        /*000c*/ 	.byte	0x04, 0x0a
        /*000e*/ 	.short	(.L_158 - .L_157)
	.align		4
.L_157:
        /*0010*/ 	.word	index@(.nv.constant0._ZN7cutlass13device_kernelIN5flash19enable_sm80_to_sm89INS1_16FlashAttnFwdSm80INS1_25CollectiveMainloopFwdSm80ILi8ELi1ELb1EN4cute5tupleIJNS5_1CILi128EEENS7_ILi96EEES8_EEELi128ENS_10bfloat16_tEfNS_4arch4Sm80ELb0ELb1ELb0ELb0ELb1ELb0ELb1ELb1EEENS1_21CollectiveEpilogueFwdINS6_IJS8_S8_S9_EEENS6_IJNS7_ILi1EEESH_SH_EEESB_SD_Li256ELb0ELb1ELb1ELb0EEENS1_19SingleTileSchedulerILb0ELb1ELb1ELi128EEEEEEEEEvNT_6ParamsE)
        /*0014*/ 	.short	0x0160
        /*0016*/ 	.short	0x0418


	//----- nvinfo : EIATTR_CBANK_PARAM_SIZE
	.align		4
.L_158:
        /*0018*/ 	.byte	0x03, 0x19
        /*001a*/ 	.short	0x0418


	//----- nvinfo : EIATTR_KPARAM_INFO
	.align		4
        /*001c*/ 	.byte	0x04, 0x17
        /*001e*/ 	.short	(.L_160 - .L_159)
.L_159:
        /*0020*/ 	.word	0x00000000
        /*0024*/ 	.short	0x0000
        /*0026*/ 	.short	0x0000
        /*0028*/ 	.byte	0x00, 0xf0, 0x61, 0x10


	//----- nvinfo : EIATTR_MAXREG_COUNT
	.align		4
.L_160:
        /*002c*/ 	.byte	0x03, 0x1b
        /*002e*/ 	.short	0x00ff


	//----- nvinfo : EIATTR_NUM_BARRIERS
	.align		4
        /*0030*/ 	.byte	0x02, 0x4c
        /*0032*/ 	.byte	0x02
	.zero		1


	//----- nvinfo : EIATTR_MERCURY_ISA_VERSION
	.align		4
        /*0034*/ 	.byte	0x03, 0x5f
        /*0036*/ 	.short	0x0000


	//----- nvinfo : EIATTR_COOP_GROUP_MASK_REGIDS
	.align		4
        /*0038*/ 	.byte	0x04, 0x29
        /*003a*/ 	.short	(.L_162 - .L_161)


	//   ....[0]....
.L_161:
        /*003c*/ 	.word	0xffffffff


	//   ....[1]....
        /*0040*/ 	.word	0xffffffff


	//   ....[2]....
        /*0044*/ 	.word	0xffffffff


	//   ....[3]....
        /*0048*/ 	.word	0xffffffff


	//   ....[4]....
        /*004c*/ 	.word	0xffffffff


	//   ....[5]....
        /*0050*/ 	.word	0xffffffff


	//   ....[6]....
        /*0054*/ 	.word	0xffffffff


	//   ....[7]....
        /*0058*/ 	.word	0xffffffff


	//   ....[8]....
        /*005c*/ 	.word	0xffffffff


	//   ....[9]....
        /*0060*/ 	.word	0xffffffff


	//   ....[10]....
        /*0064*/ 	.word	0xffffffff


	//   ....[11]....
        /*0068*/ 	.word	0xffffffff


	//   ....[12]....
        /*006c*/ 	.word	0xffffffff


	//   ....[13]....
        /*0070*/ 	.word	0xffffffff


	//   ....[14]....
        /*0074*/ 	.word	0xffffffff


	//   ....[15]....
        /*0078*/ 	.word	0xffffffff


	//   ....[16]....
        /*007c*/ 	.word	0xffffffff


	//   ....[17]....
        /*0080*/ 	.word	0xffffffff


	//   ....[18]....
        /*0084*/ 	.word	0xffffffff


	//   ....[19]....
        /*0088*/ 	.word	0xffffffff


	//   ....[20]....
        /*008c*/ 	.word	0xffffffff


	//   ....[21]....
        /*0090*/ 	.word	0xffffffff


	//   ....[22]....
        /*0094*/ 	.word	0xffffffff


	//   ....[23]....
        /*0098*/ 	.word	0xffffffff


	//   ....[24]....
        /*009c*/ 	.word	0xffffffff


	//   ....[25]....
        /*00a0*/ 	.word	0xffffffff


	//   ....[26]....
        /*00a4*/ 	.word	0xffffffff


	//   ....[27]....
        /*00a8*/ 	.word	0xffffffff


	//   ....[28]....
        /*00ac*/ 	.word	0xffffffff


	//   ....[29]....
        /*00b0*/ 	.word	0xffffffff


	//   ....[30]....
        /*00b4*/ 	.word	0xffffffff


	//   ....[31]....
        /*00b8*/ 	.word	0xffffffff


	//   ....[32]....
        /*00bc*/ 	.word	0xffffffff


	//   ....[33]....
        /*00c0*/ 	.word	0xffffffff


	//   ....[34]....
        /*00c4*/ 	.word	0xffffffff


	//   ....[35]....
        /*00c8*/ 	.word	0xffffffff


	//   ....[36]....
        /*00cc*/ 	.word	0xffffffff


	//   ....[37]....
        /*00d0*/ 	.word	0xffffffff


	//   ....[38]....
        /*00d4*/ 	.word	0xffffffff


	//   ....[39]....
        /*00d8*/ 	.word	0xffffffff


	//   ....[40]....
        /*00dc*/ 	.word	0xffffffff


	//   ....[41]....
        /*00e0*/ 	.word	0xffffffff


	//   ....[42]....
        /*00e4*/ 	.word	0xffffffff


	//   ....[43]....
        /*00e8*/ 	.word	0xffffffff


	//   ....[44]....
        /*00ec*/ 	.word	0xffffffff


	//   ....[45]....
        /*00f0*/ 	.word	0xffffffff


	//   ....[46]....
        /*00f4*/ 	.word	0xffffffff


	//   ....[47]....
        /*00f8*/ 	.word	0xffffffff


	//   ....[48]....
        /*00fc*/ 	.word	0xffffffff


	//   ....[49]....
        /*0100*/ 	.word	0xffffffff


	//   ....[50]....
        /*0104*/ 	.word	0xffffffff


	//   ....[51]....
        /*0108*/ 	.word	0xffffffff


	//   ....[52]....
        /*010c*/ 	.word	0xffffffff


	//   ....[53]....
        /*0110*/ 	.word	0xffffffff


	//   ....[54]....
        /*0114*/ 	.word	0xffffffff


	//   ....[55]....
        /*0118*/ 	.word	0xffffffff


	//   ....[56]....
        /*011c*/ 	.word	0xffffffff


	//   ....[57]....
        /*0120*/ 	.word	0xffffffff


	//   ....[58]....
        /*0124*/ 	.word	0xffffffff


	//   ....[59]....
        /*0128*/ 	.word	0xffffffff


	//   ....[60]....
        /*012c*/ 	.word	0xffffffff


	//   ....[61]....
        /*0130*/ 	.word	0xffffffff


	//   ....[62]....
        /*0134*/ 	.word	0xffffffff


	//   ....[63]....
        /*0138*/ 	.word	0xffffffff


	//   ....[64]....
        /*013c*/ 	.word	0xffffffff


	//   ....[65]....
        /*0140*/ 	.word	0xffffffff


	//   ....[66]....
        /*0144*/ 	.word	0xffffffff


	//   ....[67]....
        /*0148*/ 	.word	0xffffffff


	//   ....[68]....
        /*014c*/ 	.word	0xffffffff


	//   ....[69]....
        /*0150*/ 	.word	0xffffffff


	//   ....[70]....
        /*0154*/ 	.word	0xffffffff


	//   ....[71]....
        /*0158*/ 	.word	0xffffffff


	//   ....[72]....
        /*015c*/ 	.word	0xffffffff


	//   ....[73]....
        /*0160*/ 	.word	0xffffffff


	//   ....[74]....
        /*0164*/ 	.word	0xffffffff


	//   ....[75]....
        /*0168*/ 	.word	0xffffffff


	//   ....[76]....
        /*016c*/ 	.word	0xffffffff


	//   ....[77]....
        /*0170*/ 	.word	0xffffffff


	//   ....[78]....
        /*0174*/ 	.word	0xffffffff


	//   ....[79]....
        /*0178*/ 	.word	0xffffffff


	//   ....[80]....
        /*017c*/ 	.word	0xffffffff


	//   ....[81]....
        /*0180*/ 	.word	0xffffffff


	//   ....[82]....
        /*0184*/ 	.word	0xffffffff


	//   ....[83]....
        /*0188*/ 	.word	0xffffffff


	//   ....[84]....
        /*018c*/ 	.word	0xffffffff


	//   ....[85]....
        /*0190*/ 	.word	0xffffffff


	//   ....[86]....
        /*0194*/ 	.word	0xffffffff


	//   ....[87]....
        /*0198*/ 	.word	0xffffffff


	//   ....[88]....
        /*019c*/ 	.word	0xffffffff


	//   ....[89]....
        /*01a0*/ 	.word	0xffffffff


	//   ....[90]....
        /*01a4*/ 	.word	0xffffffff


	//   ....[91]....
        /*01a8*/ 	.word	0xffffffff


	//   ....[92]....
        /*01ac*/ 	.word	0xffffffff


	//   ....[93]....
        /*01b0*/ 	.word	0xffffffff


	//   ....[94]....
        /*01b4*/ 	.word	0xffffffff


	//   ....[95]....
        /*01b8*/ 	.word	0xffffffff


	//   ....[96]....
        /*01bc*/ 	.word	0xffffffff


	//----- nvinfo : EIATTR_COOP_GROUP_INSTR_OFFSETS
	.align		4
.L_162:
        /*01c0*/ 	.byte	0x04, 0x28
        /*01c2*/ 	.short	(.L_164 - .L_163)


	//   ....[0]....
.L_163:
        /*01c4*/ 	.word	0x00000050


	//   ....[1]....
        /*01c8*/ 	.word	0x000012f0


	//   ....[2]....
        /*01cc*/ 	.word	0x00001330


	//   ....[3]....
        /*01d0*/ 	.word	0x00001360


	//   ....[4]....
        /*01d4*/ 	.word	0x00001390


	//   ....[5]....
        /*01d8*/ 	.word	0x00001630


	//   ....[6]....
        /*01dc*/ 	.word	0x00001650


	//   ....[7]....
        /*01e0*/ 	.word	0x00001660


	//   ....[8]....
        /*01e4*/ 	.word	0x00001670


	//   ....[9]....
        /*01e8*/ 	.word	0x00001850


	//   ....[10]....
        /*01ec*/ 	.word	0x00001880


	//   ....[11]....
        /*01f0*/ 	.word	0x000018b0


	//   ....[12]....
        /*01f4*/ 	.word	0x000018c0


	//   ....[13]....
        /*01f8*/ 	.word	0x000018d0


	//   ....[14]....
        /*01fc*/ 	.word	0x000018e0


	//   ....[15]....
        /*0200*/ 	.word	0x00001ec0


	//   ....[16]....
        /*0204*/ 	.word	0x00001ef0


	//   ....[17]....
        /*0208*/ 	.word	0x00001f00


	//   ....[18]....
        /*020c*/ 	.word	0x00001f20


	//   ....[19]....
        /*0210*/ 	.word	0x00001f30


	//   ....[20]....
        /*0214*/ 	.word	0x00001f50


	//   ....[21]....
        /*0218*/ 	.word	0x00002bb0


	//   ....[22]....
        /*021c*/ 	.word	0x00002bd0


	//   ....[23]....
        /*0220*/ 	.word	0x00002be0


	//   ....[24]....
        /*0224*/ 	.word	0x00002bf0


	//   ....[25]....
        /*0228*/ 	.word	0x00002c00


	//   ....[26]....
        /*022c*/ 	.word	0x00002c10


	//   ....[27]....
        /*0230*/ 	.word	0x00002f50


	//   ....[28]....
        /*0234*/ 	.word	0x00003170


	//   ....[29]....
        /*0238*/ 	.word	0x00004200


	//   ....[30]....
        /*023c*/ 	.word	0x000042b0


	//   ....[31]....
        /*0240*/ 	.word	0x000046b0


	//   ....[32]....
        /*0244*/ 	.word	0x00004710


	//   ....[33]....
        /*0248*/ 	.word	0x00005c80


	//   ....[34]....
        /*024c*/ 	.word	0x00005c90


	//   ....[35]....
        /*0250*/ 	.word	0x00005ca0


	//   ....[36]....
        /*0254*/ 	.word	0x00005cb0


	//   ....[37]....
        /*0258*/ 	.word	0x00005cc0


	//   ....[38]....
        /*025c*/ 	.word	0x00005cd0


	//   ....[39]....
        /*0260*/ 	.word	0x00006840


	//   ....[40]....
        /*0264*/ 	.word	0x00006860


	//   ....[41]....
        /*0268*/ 	.word	0x00006880


	//   ....[42]....
        /*026c*/ 	.word	0x00006890


	//   ....[43]....
        /*0270*/ 	.word	0x000068a0


	//   ....[44]....
        /*0274*/ 	.word	0x000068b0


	//   ....[45]....
        /*0278*/ 	.word	0x00006a90


	//   ....[46]....
        /*027c*/ 	.word	0x00006d60


	//   ....[47]....
        /*0280*/ 	.word	0x00007cd0


	//   ....[48]....
        /*0284*/ 	.word	0x00007f00


	//   ....[49]....
        /*0288*/ 	.word	0x000080d0


	//   ....[50]....
        /*028c*/ 	.word	0x000081c0


	//   ....[51]....
        /*0290*/ 	.word	0x00009e10


	//   ....[52]....
        /*0294*/ 	.word	0x00009e30


	//   ....[53]....
        /*0298*/ 	.word	0x00009e50


	//   ....[54]....
        /*029c*/ 	.word	0x00009e60


	//   ....[55]....
        /*02a0*/ 	.word	0x00009e70


	//   ....[56]....
        /*02a4*/ 	.word	0x00009e80


	//   ....[57]....
        /*02a8*/ 	.word	0x0000a9f0


	//   ....[58]....
        /*02ac*/ 	.word	0x0000aa10


	//   ....[59]....
        /*02b0*/ 	.word	0x0000aa30


	//   ....[60]....
        /*02b4*/ 	.word	0x0000aa40


	//   ....[61]....
        /*02b8*/ 	.word	0x0000aa50


	//   ....[62]....
        /*02bc*/ 	.word	0x0000aa60


	//   ....[63]....
        /*02c0*/ 	.word	0x0000aee0


	//   ....[64]....
        /*02c4*/ 	.word	0x0000af00


	//   ....[65]....
        /*02c8*/ 	.word	0x0000af30


	//   ....[66]....
        /*02cc*/ 	.word	0x0000af40


	//   ....[67]....
        /*02d0*/ 	.word	0x0000ca40


	//   ....[68]....
        /*02d4*/ 	.word	0x0000ca80


	//   ....[69]....
        /*02d8*/ 	.word	0x0000caa0


	//   ....[70]....
        /*02dc*/ 	.word	0x0000cac0


	//   ....[71]....
        /*02e0*/ 	.word	0x0000cae0


	//   ....[72]....
        /*02e4*/ 	.word	0x0000cb00


	//   ....[73]....
        /*02e8*/ 	.word	0x0000d5c0


	//   ....[74]....
        /*02ec*/ 	.word	0x0000d5d0


	//   ....[75]....
        /*02f0*/ 	.word	0x0000d5e0


	//   ....[76]....
        /*02f4*/ 	.word	0x0000d5f0


	//   ....[77]....
        /*02f8*/ 	.word	0x0000d600


	//   ....[78]....
        /*02fc*/ 	.word	0x0000d610


	//   ....[79]....
        /*0300*/ 	.word	0x0000d820


	//   ....[80]....
        /*0304*/ 	.word	0x0000dc10


	//   ....[81]....
        /*0308*/ 	.word	0x0000e9d0


	//   ....[82]....
        /*030c*/ 	.word	0x0000ec40


	//   ....[83]....
        /*0310*/ 	.word	0x0000ede0


	//   ....[84]....
        /*0314*/ 	.word	0x0000eef0


	//   ....[85]....
        /*0318*/ 	.word	0x000106c0


	//   ....[86]....
        /*031c*/ 	.word	0x000106f0


	//   ....[87]....
        /*0320*/ 	.word	0x00010730


	//   ....[88]....
        /*0324*/ 	.word	0x00010740


	//   ....[89]....
        /*0328*/ 	.word	0x00011250


	//   ....[90]....
        /*032c*/ 	.word	0x00011290


	//   ....[91]....
        /*0330*/ 	.word	0x000112b0


	//   ....[92]....
        /*0334*/ 	.word	0x000112e0


	//   ....[93]....
        /*0338*/ 	.word	0x00011350


	//   ....[94]....
        /*033c*/ 	.word	0x000113c0


	//   ....[95]....
        /*0340*/ 	.word	0x000119d0


	//   ....[96]....
        /*0344*/ 	.word	0x000119e0


	//----- nvinfo : EIATTR_EXIT_INSTR_OFFSETS
	.align		4
.L_164:
        /*0348*/ 	.byte	0x04, 0x1c
        /*034a*/ 	.short	(.L_166 - .L_165)


	//   ....[0]....
.L_165:
        /*034c*/ 	.word	0x000001b0


	//   ....[1]....
        /*0350*/ 	.word	0x000119f0


	//   ....[2]....
        /*0354*/ 	.word	0x00011f90


	//   ....[3]....
        /*0358*/ 	.word	0x00011fe0


	//   ....[4]....
        /*035c*/ 	.word	0x00012010


	//   ....[5]....
        /*0360*/ 	.word	0x00012070


	//   ....[6]....
        /*0364*/ 	.word	0x00012300


	//----- nvinfo : EIATTR_CTAIDZ_USED
	.align		4
.L_166:
        /*0368*/ 	.byte	0x01, 0x04
	.zero		2


	//----- nvinfo : EIATTR_MAX_THREADS
	.align		4
        /*036c*/ 	.byte	0x04, 0x05
        /*036e*/ 	.short	(.L_168 - .L_167)
.L_167:
        /*0370*/ 	.word	0x00000100
        /*0374*/ 	.word	0x00000001
        /*0378*/ 	.word	0x00000001


	//----- nvinfo : EIATTR_CRS_STACK_SIZE
	.align		4
.L_168:
        /*037c*/ 	.byte	0x04, 0x1e
        /*037e*/ 	.short	(.L_170 - .L_169)
.L_169:
        /*0380*/ 	.word	0x00000000
.L_170:


//--------------------- .nv.info._ZN7cutlass13device_kernelIN5flash19enable_sm80_to_sm89INS1_16FlashAttnFwdSm80INS1_25CollectiveMainloopFwdSm80ILi8ELi1ELb1EN4cute5tupleIJNS5_1CILi128EEES8_S8_EEELi128ENS_10bfloat16_tEfNS_4arch4Sm80ELb1ELb0ELb0ELb0ELb1ELb0ELb1ELb1EEENS1_21CollectiveEpilogueFwdIS9_NS6_IJNS7_ILi1EEESF_SF_EEESA_SC_Li256ELb0ELb1ELb1ELb0EEENS1_30DynamicPersistentTileSchedulerILi256ELi256ELb1ELb1ELb0EEEEEEEEEvNT_6ParamsE --------------------------
	.section	.nv.info._ZN7cutlass13device_kernelIN5flash19enable_sm80_to_sm89INS1_16FlashAttnFwdSm80INS1_25CollectiveMainloopFwdSm80ILi8ELi1ELb1EN4cute5tupleIJNS5_1CILi128EEES8_S8_EEELi128ENS_10bfloat16_tEfNS_4arch4Sm80ELb1ELb0ELb0ELb0ELb1ELb0ELb1ELb1EEENS1_21CollectiveEpilogueFwdIS9_NS6_IJNS7_ILi1EEESF_SF_EEESA_SC_Li256ELb0ELb1ELb1ELb0EEENS1_30DynamicPersistentTileSchedulerILi256ELi256ELb1ELb1ELb0EEEEEEEEEvNT_6ParamsE,"",@"SHT_CUDA_INFO"
	.sectionflags	@""
	.align	4


	//----- nvinfo : EIATTR_CUDA_API_VERSION
	.align		4
        /*0000*/ 	.byte	0x04, 0x37
        /*0002*/ 	.short	(.L_172 - .L_171)
.L_171:
        /*0004*/ 	.word	0x00000082


	//----- nvinfo : EIATTR_SW2861232_WAR
	.align		4
.L_172:
        /*0008*/ 	.byte	0x01, 0x35
	.zero		2


	//----- nvinfo : EIATTR_PARAM_CBANK
	.align		4
        /*000c*/ 	.byte	0x04, 0x0a
        /*000e*/ 	.short	(.L_174 - .L_173)
	.align		4
.L_173:
        /*0010*/ 	.word	index@(.nv.constant0._ZN7cutlass13device_kernelIN5flash19enable_sm80_to_sm89INS1_16FlashAttnFwdSm80INS1_25CollectiveMainloopFwdSm80ILi8ELi1ELb1EN4cute5tupleIJNS5_1CILi128EEES8_S8_EEELi128ENS_10bfloat16_tEfNS_4arch4Sm80ELb1ELb0ELb0ELb0ELb1ELb0ELb1ELb1EEENS1_21CollectiveEpilogueFwdIS9_NS6_IJNS7_ILi1EEESF_SF_EEESA_SC_Li256ELb0ELb1ELb1ELb0EEENS1_30DynamicPersistentTileSchedulerILi256ELi256ELb1ELb1ELb0EEEEEEEEEvNT_6ParamsE)
        /*0014*/ 	.short	0x0160
        /*0016*/ 	.short	0x0428


	//----- nvinfo : EIATTR_CBANK_PARAM_SIZE
	.align		4
.L_174:
        /*0018*/ 	.byte	0x03, 0x19
        /*001a*/ 	.short	0x0428


	//----- nvinfo : EIATTR_KPARAM_INFO
	.align		4
        /*001c*/ 	.byte	0x04, 0x17
        /*001e*/ 	.short	(.L_176 - .L_175)
.L_175:
        /*0020*/ 	.word	0x00000000
        /*0024*/ 	.short	0x0000
        /*0026*/ 	.short	0x0000
        /*0028*/ 	.byte	0x00, 0xf0, 0xa1, 0x10


	//----- nvinfo : EIATTR_MAXREG_COUNT
	.align		4
.L_176:
        /*002c*/ 	.byte	0x03, 0x1b
        /*002e*/ 	.short	0x00ff


	//----- nvinfo : EIATTR_NUM_BARRIERS
	.align		4
        /*0030*/ 	.byte	0x02, 0x4c
        /*0032*/ 	.byte	0x06
	.zero		1


	//----- nvinfo : EIATTR_ANNOTATIONS
	.align		4
        /*0034*/ 	.byte	0x04, 0x55
        /*0036*/ 	.short	(.L_178 - .L_177)


	//   ....[0]....
.L_177:
        /*0038*/ 	.word	0x00000001
        /*003c*/ 	.byte	0x70, 0x00, 0x00, 0x00, 0x01, 0x00, 0x00, 0x00, 0x40, 0x05, 0x00, 0x00, 0x01, 0x00, 0x00, 0x00
        /* <DEDUP_REMOVED lines=64> */
        /*044c*/ 	.byte	0x00, 0x29, 0x01, 0x00, 0x01, 0x00, 0x00, 0x00, 0x50, 0x29, 0x01, 0x00


	//----- nvinfo : EIATTR_MERCURY_ISA_VERSION
	.align		4
.L_178:
        /*0458*/ 	.byte	0x03, 0x5f
        /*045a*/ 	.short	0x0000


	//----- nvinfo : EIATTR_INT_WARP_WIDE_INSTR_OFFSETS
	.align		4
        /*045c*/ 	.byte	0x04, 0x31
        /*045e*/ 	.short	(.L_180 - .L_179)


	//   ....[0]....
.L_179:
        /*0460*/ 	.word	0x0000e6f0


	//   ....[1]....
        /*0464*/ 	.word	0x0000e770


	//----- nvinfo : EIATTR_COOP_GROUP_MASK_REGIDS
	.align		4
.L_180:
        /*0468*/ 	.byte	0x04, 0x29
        /*046a*/ 	.short	(.L_182 - .L_181)


	//   ....[0]....
.L_181:
        /*046c*/ 	.word	0xffffffff


	//   ....[1]....
        /*0470*/ 	.word	0xffffffff


	//   ....[2]....
        /*0474*/ 	.word	0xffffffff


	//   ....[3]....
        /*0478*/ 	.word	0xffffffff


	//   ....[4]....
        /*047c*/ 	.word	0xffffffff


	//   ....[5]....
        /*0480*/ 	.word	0xffffffff


	//   ....[6]....
        /*0484*/ 	.word	0xffffffff


	//   ....[7]....
        /*0488*/ 	.word	0xffffffff


	//   ....[8]....
        /*048c*/ 	.word	0xffffffff


	//   ....[9]....
        /*0490*/ 	.word	0xffffffff


	//   ....[10]....
        /*0494*/ 	.word	0xffffffff


	//   ....[11]....
        /*0498*/ 	.word	0xffffffff


	//   ....[12]....
        /*049c*/ 	.word	0xffffffff


	//   ....[13]....
        /*04a0*/ 	.word	0xffffffff


	//   ....[14]....
        /*04a4*/ 	.word	0xffffffff


	//   ....[15]....
        /*04a8*/ 	.word	0xffffffff


	//   ....[16]....
        /*04ac*/ 	.word	0xffffffff


	//   ....[17]....
        /*04b0*/ 	.word	0xffffffff


	//   ....[18]....
        /*04b4*/ 	.word	0xffffffff


	//   ....[19]....
        /*04b8*/ 	.word	0xffffffff


	//   ....[20]....
        /*04bc*/ 	.word	0xffffffff


	//   ....[21]....
        /*04c0*/ 	.word	0xffffffff


	//   ....[22]....
        /*04c4*/ 	.word	0xffffffff


	//   ....[23]....
        /*04c8*/ 	.word	0xffffffff


	//   ....[24]....
        /*04cc*/ 	.word	0xffffffff


	//   ....[25]....
        /*04d0*/ 	.word	0xffffffff


	//   ....[26]....
        /*04d4*/ 	.word	0xffffffff


	//   ....[27]....
        /*04d8*/ 	.word	0xffffffff


	//   ....[28]....
        /*04dc*/ 	.word	0xffffffff


	//   ....[29]....
        /*04e0*/ 	.word	0xffffffff


	//   ....[30]....
        /*04e4*/ 	.word	0xffffffff


	//   ....[31]....
        /*04e8*/ 	.word	0xffffffff


	//   ....[32]....
        /*04ec*/ 	.word	0xffffffff


	//   ....[33]....
        /*04f0*/ 	.word	0xffffffff


	//   ....[34]....
        /*04f4*/ 	.word	0xffffffff


	//   ....[35]....
        /*04f8*/ 	.word	0xffffffff


	//   ....[36]....
        /*04fc*/ 	.word	0xffffffff


	//   ....[37]....
        /*0500*/ 	.word	0xffffffff


	//   ....[38]....
        /*0504*/ 	.word	0xffffffff


	//   ....[39]....
        /*0508*/ 	.word	0xffffffff


	//   ....[40]....
        /*050c*/ 	.word	0xffffffff


	//   ....[41]....
        /*0510*/ 	.word	0xffffffff


	//   ....[42]....
        /*0514*/ 	.word	0xffffffff


	//   ....[43]....
        /*0518*/ 	.word	0xffffffff


	//   ....[44]....
        /*051c*/ 	.word	0xffffffff


	//   ....[45]....
        /*0520*/ 	.word	0xffffffff


	//   ....[46]....
        /*0524*/ 	.word	0xffffffff


	//   ....[47]....
        /*0528*/ 	.word	0xffffffff


	//   ....[48]....
        /*052c*/ 	.word	0xffffffff


	//   ....[49]....
        /*0530*/ 	.word	0xffffffff


	//   ....[50]....
        /*0534*/ 	.word	0xffffffff


	//   ....[51]....
        /*0538*/ 	.word	0xffffffff


	//   ....[52]....
        /*053c*/ 	.word	0xffffffff


	//   ....[53]....
        /*0540*/ 	.word	0xffffffff


	//   ....[54]....
        /*0544*/ 	.word	0xffffffff


	//   ....[55]....
        /*0548*/ 	.word	0xffffffff


	//   ....[56]....
        /*054c*/ 	.word	0xffffffff


	//   ....[57]....
        /*0550*/ 	.word	0xffffffff


	//   ....[58]....
        /*0554*/ 	.word	0xffffffff


	//   ....[59]....
        /*0558*/ 	.word	0xffffffff


	//   ....[60]....
        /*055c*/ 	.word	0xffffffff


	//   ....[61]....
        /*0560*/ 	.word	0xffffffff


	//   ....[62]....
        /*0564*/ 	.word	0xffffffff


	//   ....[63]....
        /*0568*/ 	.word	0xffffffff


	//   ....[64]....
        /*056c*/ 	.word	0xffffffff


	//   ....[65]....
        /*0570*/ 	.word	0xffffffff


	//   ....[66]....
        /*0574*/ 	.word	0xffffffff


	//   ....[67]....
        /*0578*/ 	.word	0xffffffff


	//   ....[68]....
        /*057c*/ 	.word	0xffffffff


	//   ....[69]....
        /*0580*/ 	.word	0xffffffff


	//   ....[70]....
        /*0584*/ 	.word	0xffffffff


	//   ....[71]....
        /*0588*/ 	.word	0xffffffff


	//   ....[72]....
        /*058c*/ 	.word	0xffffffff


	//   ....[73]....
        /*0590*/ 	.word	0xffffffff


	//   ....[74]....
        /*0594*/ 	.word	0xffffffff


	//   ....[75]....
        /*0598*/ 	.word	0xffffffff


	//   ....[76]....
        /*059c*/ 	.word	0xffffffff


	//   ....[77]....
        /*05a0*/ 	.word	0xffffffff


	//   ....[78]....
        /*05a4*/ 	.word	0xffffffff


	//   ....[79]....
        /*05a8*/ 	.word	0xffffffff


	//   ....[80]....
        /*05ac*/ 	.word	0xffffffff


	//   ....[81]....
        /*05b0*/ 	.word	0xffffffff


	//   ....[82]....
        /*05b4*/ 	.word	0xffffffff


	//   ....[83]....
        /*05b8*/ 	.word	0xffffffff


	//   ....[84]....
        /*05bc*/ 	.word	0xffffffff


	//   ....[85]....
        /*05c0*/ 	.word	0xffffffff


	//   ....[86]....
        /*05c4*/ 	.word	0xffffffff


	//   ....[87]....
        /*05c8*/ 	.word	0xffffffff


	//   ....[88]....
        /*05cc*/ 	.word	0xffffffff


	//   ....[89]....
        /*05d0*/ 	.word	0xffffffff


	//   ....[90]....
        /*05d4*/ 	.word	0xffffffff


	//   ....[91]....
        /*05d8*/ 	.word	0xffffffff


	//   ....[92]....
        /*05dc*/ 	.word	0xffffffff


	//   ....[93]....
        /*05e0*/ 	.word	0xffffffff


	//   ....[94]....
        /*05e4*/ 	.word	0xffffffff


	//   ....[95]....
        /*05e8*/ 	.word	0xffffffff


	//   ....[96]....
        /*05ec*/ 	.word	0xffffffff


	//   ....[97]....
        /*05f0*/ 	.word	0xffffffff


	//   ....[98]....
        /*05f4*/ 	.word	0xffffffff


	//   ....[99]....
        /*05f8*/ 	.word	0xffffffff


	//   ....[100]....
        /*05fc*/ 	.word	0xffffffff


	//   ....[101]....
        /*0600*/ 	.word	0xffffffff


	//   ....[102]....
        /*0604*/ 	.word	0xffffffff


	//   ....[103]....
        /*0608*/ 	.word	0xffffffff


	//   ....[104]....
        /*060c*/ 	.word	0xffffffff


	//   ....[105]....
        /*0610*/ 	.word	0xffffffff


	//   ....[106]....
        /*0614*/ 	.word	0xffffffff


	//   ....[107]....
        /*0618*/ 	.word	0xffffffff


	//   ....[108]....
        /*061c*/ 	.word	0xffffffff


	//   ....[109]....
        /*0620*/ 	.word	0xffffffff


	//   ....[110]....
        /*0624*/ 	.word	0xffffffff


	//   ....[111]....
        /*0628*/ 	.word	0xffffffff


	//   ....[112]....
        /*062c*/ 	.word	0xffffffff


	//   ....[113]....
        /*0630*/ 	.word	0xffffffff


	//   ....[114]....
        /*0634*/ 	.word	0xffffffff


	//   ....[115]....
        /*0638*/ 	.word	0xffffffff


	//   ....[116]....
        /*063c*/ 	.word	0xffffffff


	//   ....[117]....
        /*0640*/ 	.word	0xffffffff


	//   ....[118]....
        /*0644*/ 	.word	0xffffffff


	//   ....[119]....
        /*0648*/ 	.word	0xffffffff


	//   ....[120]....
        /*064c*/ 	.word	0xffffffff


	//   ....[121]....
        /*0650*/ 	.word	0xffffffff


	//   ....[122]....
        /*0654*/ 	.word	0xffffffff


	//   ....[123]....
        /*0658*/ 	.word	0xffffffff


	//   ....[124]....
        /*065c*/ 	.word	0xffffffff


	//   ....[125]....
        /*0660*/ 	.word	0xffffffff


	//   ....[126]....
        /*0664*/ 	.word	0xffffffff


	//   ....[127]....
        /*0668*/ 	.word	0xffffffff


	//   ....[128]....
        /*066c*/ 	.word	0xffffffff


	//   ....[129]....
        /*0670*/ 	.word	0xffffffff


	//   ....[130]....
        /*0674*/ 	.word	0xffffffff


	//   ....[131]....
        /*0678*/ 	.word	0xffffffff


	//   ....[132]....
        /*067c*/ 	.word	0xffffffff


	//   ....[133]....
        /*0680*/ 	.word	0xffffffff


	//   ....[134]....
        /*0684*/ 	.word	0xffffffff


	//   ....[135]....
        /*0688*/ 	.word	0xffffffff


	//   ....[136]....
        /*068c*/ 	.word	0xffffffff


	//   ....[137]....
        /*0690*/ 	.word	0xffffffff


	//   ....[138]....
        /*0694*/ 	.word	0xffffffff


	//   ....[139]....
        /*0698*/ 	.word	0xffffffff


	//   ....[140]....
        /*069c*/ 	.word	0xffffffff


	//   ....[141]....
        /*06a0*/ 	.word	0xffffffff


	//   ....[142]....
        /*06a4*/ 	.word	0xffffffff


	//   ....[143]....
        /*06a8*/ 	.word	0xffffffff


	//   ....[144]....
        /*06ac*/ 	.word	0xffffffff


	//   ....[145]....
        /*06b0*/ 	.word	0xffffffff


	//   ....[146]....
        /*06b4*/ 	.word	0xffffffff


	//   ....[147]....
        /*06b8*/ 	.word	0xffffffff


	//   ....[148]....
        /*06bc*/ 	.word	0xffffffff


	//----- nvinfo : EIATTR_COOP_GROUP_INSTR_OFFSETS
	.align		4
.L_182:
        /*06c0*/ 	.byte	0x04, 0x28
        /*06c2*/ 	.short	(.L_184 - .L_183)


	//   ....[0]....
.L_183:
        /*06c4*/ 	.word	0x00000050


	//   ....[1]....
        /*06c8*/ 	.word	0x000018b0


	//   ....[2]....
        /*06cc*/ 	.word	0x000018f0


	//   ....[3]....
        /*06d0*/ 	.word	0x00001910


	//   ....[4]....
        /*06d4*/ 	.word	0x00001930


	//   ....[5]....
        /*06d8*/ 	.word	0x00001940


	//   ....[6]....
        /*06dc*/ 	.word	0x00001950


	//   ....[7]....
        /*06e0*/ 	.word	0x00001990


	//   ....[8]....
        /*06e4*/ 	.word	0x000019b0


	//   ....[9]....
        /*06e8*/ 	.word	0x00001bf0


	//   ....[10]....
        /*06ec*/ 	.word	0x00001c10


	//   ....[11]....
        /*06f0*/ 	.word	0x00001c20


	//   ....[12]....
        /*06f4*/ 	.word	0x00001c50


	//   ....[13]....
        /*06f8*/ 	.word	0x00001c60


	//   ....[14]....
        /*06fc*/ 	.word	0x00001ca0


	//   ....[15]....
        /*0700*/ 	.word	0x00001ce0


	//   ....[16]....
        /*0704*/ 	.word	0x00001d10


	//   ....[17]....
        /*0708*/ 	.word	0x00002370


	//   ....[18]....
        /*070c*/ 	.word	0x00002390


	//   ....[19]....
        /*0710*/ 	.word	0x000023a0


	//   ....[20]....
        /*0714*/ 	.word	0x000023c0


	//   ....[21]....
        /*0718*/ 	.word	0x000023d0


	//   ....[22]....
        /*071c*/ 	.word	0x000023f0


	//   ....[23]....
        /*0720*/ 	.word	0x00002410


	//   ....[24]....
        /*0724*/ 	.word	0x00002430


	//   ....[25]....
        /*0728*/ 	.word	0x00003370


	//   ....[26]....
        /*072c*/ 	.word	0x00003390


	//   ....[27]....
        /*0730*/ 	.word	0x000033c0


	//   ....[28]....
        /*0734*/ 	.word	0x000033d0


	//   ....[29]....
        /*0738*/ 	.word	0x000033e0


	//   ....[30]....
        /*073c*/ 	.word	0x000033f0


	//   ....[31]....
        /*0740*/ 	.word	0x00003400


	//   ....[32]....
        /*0744*/ 	.word	0x00003540


	//   ....[33]....
        /*0748*/ 	.word	0x00003750


	//   ....[34]....
        /*074c*/ 	.word	0x00003b90


	//   ....[35]....
        /*0750*/ 	.word	0x00004390


	//   ....[36]....
        /*0754*/ 	.word	0x000043b0


	//   ....[37]....
        /*0758*/ 	.word	0x000043d0


	//   ....[38]....
        /*075c*/ 	.word	0x000043f0


	//   ....[39]....
        /*0760*/ 	.word	0x00006300


	//   ....[40]....
        /*0764*/ 	.word	0x00006320


	//   ....[41]....
        /*0768*/ 	.word	0x00006390


	//   ....[42]....
        /*076c*/ 	.word	0x000063d0


	//   ....[43]....
        /*0770*/ 	.word	0x000063e0


	//   ....[44]....
        /*0774*/ 	.word	0x000063f0


	//   ....[45]....
        /*0778*/ 	.word	0x00006460


	//   ....[46]....
        /*077c*/ 	.word	0x00006470


	//   ....[47]....
        /*0780*/ 	.word	0x00007480


	//   ....[48]....
        /*0784*/ 	.word	0x000074a0


	//   ....[49]....
        /*0788*/ 	.word	0x00007510


	//   ....[50]....
        /*078c*/ 	.word	0x00007550


	//   ....[51]....
        /*0790*/ 	.word	0x00007560


	//   ....[52]....
        /*0794*/ 	.word	0x00007570


	//   ....[53]....
        /*0798*/ 	.word	0x000075e0


	//   ....[54]....
        /*079c*/ 	.word	0x000075f0


	//   ....[55]....
        /*07a0*/ 	.word	0x00007850


	//   ....[56]....
        /*07a4*/ 	.word	0x00007c80


	//   ....[57]....
        /*07a8*/ 	.word	0x000082a0


	//   ....[58]....
        /*07ac*/ 	.word	0x000082c0


	//   ....[59]....
        /*07b0*/ 	.word	0x000084e0


	//   ....[60]....
        /*07b4*/ 	.word	0x00008500


	//   ....[61]....
        /*07b8*/ 	.word	0x0000a830


	//   ....[62]....
        /*07bc*/ 	.word	0x0000a850


	//   ....[63]....
        /*07c0*/ 	.word	0x0000a890


	//   ....[64]....
        /*07c4*/ 	.word	0x0000a8d0


	//   ....[65]....
        /*07c8*/ 	.word	0x0000a900


	//   ....[66]....
        /*07cc*/ 	.word	0x0000a920


	//   ....[67]....
        /*07d0*/ 	.word	0x0000a950


	//   ....[68]....
        /*07d4*/ 	.word	0x0000a970


	//   ....[69]....
        /*07d8*/ 	.word	0x0000b940


	//   ....[70]....
        /*07dc*/ 	.word	0x0000b960


	//   ....[71]....
        /*07e0*/ 	.word	0x0000b990


	//   ....[72]....
        /*07e4*/ 	.word	0x0000ba10


	//   ....[73]....
        /*07e8*/ 	.word	0x0000ba80


	//   ....[74]....
        /*07ec*/ 	.word	0x0000baa0


	//   ....[75]....
        /*07f0*/ 	.word	0x0000bac0


	//   ....[76]....
        /*07f4*/ 	.word	0x0000bad0


	//   ....[77]....
        /*07f8*/ 	.word	0x0000c020


	//   ....[78]....
        /*07fc*/ 	.word	0x0000c040


	//   ....[79]....
        /*0800*/ 	.word	0x0000c060


	//   ....[80]....
        /*0804*/ 	.word	0x0000c080


	//   ....[81]....
        /*0808*/ 	.word	0x0000e0b0


	//   ....[82]....
        /*080c*/ 	.word	0x0000e0f0


	//   ....[83]....
        /*0810*/ 	.word	0x0000e110


	//   ....[84]....
        /*0814*/ 	.word	0x0000e130


	//   ....[85]....
        /*0818*/ 	.word	0x0000e8c0


	//   ....[86]....
        /*081c*/ 	.word	0x0000ef00


	//   ....[87]....
        /*0820*/ 	.word	0x0000ef20


	//   ....[88]....
        /*0824*/ 	.word	0x0000ef40


	//   ....[89]....
        /*0828*/ 	.word	0x0000ef50


	//   ....[90]....
        /*082c*/ 	.word	0x0000f050


	//   ....[91]....
        /*0830*/ 	.word	0x0000f070


	//   ....[92]....
        /*0834*/ 	.word	0x0000f490


	//   ....[93]....
        /*0838*/ 	.word	0x0000f4a0


	//   ....[94]....
        /*083c*/ 	.word	0x0000fc30


	//   ....[95]....
        /*0840*/ 	.word	0x0000fd20


	//   ....[96]....
        /*0844*/ 	.word	0x0000fd90


	//   ....[97]....
        /*0848*/ 	.word	0x0000feb0


	//   ....[98]....
        /*084c*/ 	.word	0x0000ff10


	//   ....[99]....
        /*0850*/ 	.word	0x00010050


	//   ....[100]....
        /*0854*/ 	.word	0x000100b0


	//   ....[101]....
        /*0858*/ 	.word	0x000101f0


	//   ....[102]....
        /*085c*/ 	.word	0x00010250


	//   ....[103]....
        /*0860*/ 	.word	0x000102c0


	//   ....[104]....
        /*0864*/ 	.word	0x00010330


	//   ....[105]....
        /*0868*/ 	.word	0x00010b70


	//   ....[106]....
        /*086c*/ 	.word	0x00010bc0


	//   ....[107]....
        /*0870*/ 	.word	0x00010c10


	//   ....[108]....
        /*0874*/ 	.word	0x00010c60


	//   ....[109]....
        /*0878*/ 	.word	0x00010cd0


	//   ....[110]....
        /*087c*/ 	.word	0x00010d40


	//   ....[111]....
        /*0880*/ 	.word	0x00010e60


	//   ....[112]....
        /*0884*/ 	.word	0x00010ec0


	//   ....[113]....
        /*0888*/ 	.word	0x00011000


	//   ....[114]....
        /*088c*/ 	.word	0x00011060


	//   ....[115]....
        /*0890*/ 	.word	0x000111a0


	//   ....[116]....
        /*0894*/ 	.word	0x00011200


	//   ....[117]....
        /*0898*/ 	.word	0x00011270


	//   ....[118]....
        /*089c*/ 	.word	0x000112e0


	//   ....[119]....
        /*08a0*/ 	.word	0x00011400


	//   ....[120]....
        /*08a4*/ 	.word	0x00011460


	//   ....[121]....
        /*08a8*/ 	.word	0x000115a0


	//   ....[122]....
        /*08ac*/ 	.word	0x00011600


	//   ....[123]....
        /*08b0*/ 	.word	0x00011740


	//   ....[124]....
        /*08b4*/ 	.word	0x000117a0


	//   ....[125]....
        /*08b8*/ 	.word	0x00011810


	//   ....[126]....
        /*08bc*/ 	.word	0x00011880


	//   ....[127]....
        /*08c0*/ 	.word	0x000120c0


	//   ....[128]....
        /*08c4*/ 	.word	0x00012100


	//   ....[129]....
        /*08c8*/ 	.word	0x00012150


	//   ....[130]....
        /*08cc*/ 	.word	0x00012190


	//   ....[131]....
        /*08d0*/ 	.word	0x000121f0


	//   ....[132]....
        /*08d4*/ 	.word	0x00012260


	//   ....[133]....
        /*08d8*/ 	.word	0x000122d0


	//   ....[134]....
        /*08dc*/ 	.word	0x000123e0


	//   ....[135]....
        /*08e0*/ 	.word	0x00012440


	//   ....[136]....
        /*08e4*/ 	.word	0x00012550


	//   ....[137]....
        /*08e8*/ 	.word	0x000125b0


	//   ....[138]....
        /*08ec*/ 	.word	0x000126c0


	//   ....[139]....
        /*08f0*/ 	.word	0x00012720


	//   ....[140]....
        /*08f4*/ 	.word	0x00012770


	//   ....[141]....
        /*08f8*/ 	.word	0x000127b0


	//   ....[142]....
        /*08fc*/ 	.word	0x00012800


	//   ....[143]....
        /*0900*/ 	.word	0x00012840


	//   ....[144]....
        /*0904*/ 	.word	0x00012890


	//   ....[145]....
        /*0908*/ 	.word	0x000128f0


	//   ....[146]....
        /*090c*/ 	.word	0x00012940


	//   ....[147]....
        /*0910*/ 	.word	0x000129a0


	//   ....[148]....
        /*0914*/ 	.word	0x00012a10


	//----- nvinfo : EIATTR_EXIT_INSTR_OFFSETS
	.align		4
.L_184:
        /*0918*/ 	.byte	0x04, 0x1c
        /*091a*/ 	.short	(.L_186 - .L_185)


	//   ....[0]....
.L_185:
        /*091c*/ 	.word	0x000000a0


	//   ....[1]....
        /*0920*/ 	.word	0x0000fcd0


	//----- nvinfo : EIATTR_MAX_THREADS
	.align		4
.L_186:
        /*0924*/ 	.byte	0x04, 0x05
        /*0926*/ 	.short	(.L_188 - .L_187)
.L_187:
        /*0928*/ 	.word	0x00000100
        /*092c*/ 	.word	0x00000001
        /*0930*/ 	.word	0x00000001


	//----- nvinfo : EIATTR_CRS_STACK_SIZE
	.align		4
.L_188:
        /*0934*/ 	.byte	0x04, 0x1e
        /*0936*/ 	.short	(.L_190 - .L_189)
.L_189:
        /*0938*/ 	.word	0x00000000
.L_190:


//--------------------- .nv.info._ZN7cutlass13device_kernelIN5flash19enable_sm80_to_sm89INS1_16FlashAttnFwdSm80INS1_25CollectiveMainloopFwdSm80ILi4ELi1ELb0EN4cute5tupleIJNS5_1CILi128EEENS7_ILi64EEES8_EEELi128ENS_10bfloat16_tEfNS_4arch4Sm80ELb0ELb0ELb0ELb0ELb1ELb0ELb1ELb1EEENS1_21CollectiveEpilogueFwdINS6_IJS8_S8_S9_EEENS6_IJNS7_ILi1EEESH_SH_EEESB_SD_Li128ELb0ELb1ELb1ELb0EEENS1_19SingleTileSchedulerILb0ELb1ELb1ELi128EEEEEEEEEvNT_6ParamsE --------------------------
	.section	.nv.info._ZN7cutlass13device_kernelIN5flash19enable_sm80_to_sm89INS1_16FlashAttnFwdSm80INS1_25CollectiveMainloopFwdSm80ILi4ELi1ELb0EN4cute5tupleIJNS5_1CILi128EEENS7_ILi64EEES8_EEELi128ENS_10bfloat16_tEfNS_4arch4Sm80ELb0ELb0ELb0ELb0ELb1ELb0ELb1ELb1EEENS1_21CollectiveEpilogueFwdINS6_IJS8_S8_S9_EEENS6_IJNS7_ILi1EEESH_SH_EEESB_SD_Li128ELb0ELb1ELb1ELb0EEENS1_19SingleTileSchedulerILb0ELb1ELb1ELi128EEEEEEEEEvNT_6ParamsE,"",@"SHT_CUDA_INFO"
	.sectionflags	@""
	.align	4


	//----- nvinfo : EIATTR_CUDA_API_VERSION
	.align		4
        /*0000*/ 	.byte	0x04, 0x37
        /*0002*/ 	.short	(.L_192 - .L_191)
.L_191:
        /*0004*/ 	.word	0x00000082


	//----- nvinfo : EIATTR_SW2861232_WAR
	.align		4
.L_192:
        /*0008*/ 	.byte	0x01, 0x35
	.zero		2


	//----- nvinfo : EIATTR_PARAM_CBANK
	.align		4
        /*000c*/ 	.byte	0x04, 0x0a
        /*000e*/ 	.short	(.L_194 - .L_193)
	.align		4
.L_193:
        /*0010*/ 	.word	index@(.nv.constant0._ZN7cutlass13device_kernelIN5flash19enable_sm80_to_sm89INS1_16FlashAttnFwdSm80INS1_25CollectiveMainloopFwdSm80ILi4ELi1ELb0EN4cute5tupleIJNS5_1CILi128EEENS7_ILi64EEES8_EEELi128ENS_10bfloat16_tEfNS_4arch4Sm80ELb0ELb0ELb0ELb0ELb1ELb0ELb1ELb1EEENS1_21CollectiveEpilogueFwdINS6_IJS8_S8_S9_EEENS6_IJNS7_ILi1EEESH_SH_EEESB_SD_Li128ELb0ELb1ELb1ELb0EEENS1_19SingleTileSchedulerILb0ELb1ELb1ELi128EEEEEEEEEvNT_6ParamsE)
        /*0014*/ 	.short	0x0160
        /*0016*/ 	.short	0x0418


	//----- nvinfo : EIATTR_CBANK_PARAM_SIZE
	.align		4
.L_194:
        /*0018*/ 	.byte	0x03, 0x19
        /*001a*/ 	.short	0x0418


	//----- nvinfo : EIATTR_KPARAM_INFO
	.align		4
        /*001c*/ 	.byte	0x04, 0x17
        /*001e*/ 	.short	(.L_196 - .L_195)
.L_195:
        /*0020*/ 	.word	0x00000000
        /*0024*/ 	.short	0x0000
        /*0026*/ 	.short	0x0000
        /*0028*/ 	.byte	0x00, 0xf0, 0x61, 0x10


	//----- nvinfo : EIATTR_MAXREG_COUNT
	.align		4
.L_196:
        /*002c*/ 	.byte	0x03, 0x1b
        /*002e*/ 	.short	0x00ff


	//----- nvinfo : EIATTR_NUM_BARRIERS
	.align		4
        /*0030*/ 	.byte	0x02, 0x4c
        /*0032*/ 	.byte	0x02
	.zero		1


	//----- nvinfo : EIATTR_ANNOTATIONS
	.align		4
        /*0034*/ 	.byte	0x04, 0x55
        /*0036*/ 	.short	(.L_198 - .L_197)


	//   ....[0]....
.L_197:
        /* <DEDUP_REMOVED lines=16> */


	//----- nvinfo : EIATTR_MERCURY_ISA_VERSION
	.align		4
.L_198:
        /*0128*/ 	.byte	0x03, 0x5f
        /*012a*/ 	.short	0x0000


	//----- nvinfo : EIATTR_COOP_GROUP_MASK_REGIDS
	.align		4
        /*012c*/ 	.byte	0x04, 0x29
        /*012e*/ 	.short	(.L_200 - .L_199)


	//   ....[0]....
.L_199:
        /*0130*/ 	.word	0xffffffff


	//   ....[1]....
        /*0134*/ 	.word	0xffffffff


	//   ....[2]....
        /*0138*/ 	.word	0xffffffff


	//   ....[3]....
        /*013c*/ 	.word	0xffffffff


	//   ....[4]....
        /*0140*/ 	.word	0xffffffff


	//   ....[5]....
        /*0144*/ 	.word	0xffffffff


	//   ....[6]....
        /*0148*/ 	.word	0xffffffff


	//   ....[7]....
        /*014c*/ 	.word	0xffffffff


	//   ....[8]....
        /*0150*/ 	.word	0xffffffff


	//   ....[9]....
        /*0154*/ 	.word	0xffffffff


	//   ....[10]....
        /*0158*/ 	.word	0xffffffff


	//   ....[11]....
        /*015c*/ 	.word	0xffffffff


	//   ....[12]....
        /*0160*/ 	.word	0xffffffff


	//   ....[13]....
        /*0164*/ 	.word	0xffffffff


	//   ....[14]....
        /*0168*/ 	.word	0xffffffff


	//   ....[15]....
        /*016c*/ 	.word	0xffffffff


	//   ....[16]....
        /*0170*/ 	.word	0xffffffff


	//   ....[17]....
        /*0174*/ 	.word	0xffffffff


	//   ....[18]....
        /*0178*/ 	.word	0xffffffff


	//   ....[19]....
        /*017c*/ 	.word	0xffffffff


	//   ....[20]....
        /*0180*/ 	.word	0xffffffff


	//   ....[21]....
        /*0184*/ 	.word	0xffffffff


	//   ....[22]....
        /*0188*/ 	.word	0xffffffff


	//   ....[23]....
        /*018c*/ 	.word	0xffffffff


	//   ....[24]....
        /*0190*/ 	.word	0xffffffff


	//   ....[25]....
        /*0194*/ 	.word	0xffffffff


	//   ....[26]....
        /*0198*/ 	.word	0xffffffff


	//   ....[27]....
        /*019c*/ 	.word	0xffffffff


	//   ....[28]....
        /*01a0*/ 	.word	0xffffffff


	//   ....[29]....
        /*01a4*/ 	.word	0xffffffff


	//   ....[30]....
        /*01a8*/ 	.word	0xffffffff


	//   ....[31]....
        /*01ac*/ 	.word	0xffffffff


	//   ....[32]....
        /*01b0*/ 	.word	0xffffffff


	//   ....[33]....
        /*01b4*/ 	.word	0xffffffff


	//   ....[34]....
        /*01b8*/ 	.word	0xffffffff


	//   ....[35]....
        /*01bc*/ 	.word	0xffffffff


	//   ....[36]....
        /*01c0*/ 	.word	0xffffffff


	//   ....[37]....
        /*01c4*/ 	.word	0xffffffff


	//   ....[38]....
        /*01c8*/ 	.word	0xffffffff


	//   ....[39]....
        /*01cc*/ 	.word	0xffffffff


	//   ....[40]....
        /*01d0*/ 	.word	0xffffffff


	//   ....[41]....
        /*01d4*/ 	.word	0xffffffff


	//   ....[42]....
        /*01d8*/ 	.word	0xffffffff


	//   ....[43]....
        /*01dc*/ 	.word	0xffffffff


	//   ....[44]....
        /*01e0*/ 	.word	0xffffffff


	//   ....[45]....
        /*01e4*/ 	.word	0xffffffff


	//   ....[46]....
        /*01e8*/ 	.word	0xffffffff


	//   ....[47]....
        /*01ec*/ 	.word	0xffffffff


	//   ....[48]....
        /*01f0*/ 	.word	0xffffffff


	//   ....[49]....
        /*01f4*/ 	.word	0xffffffff


	//   ....[50]....
        /*01f8*/ 	.word	0xffffffff


	//   ....[51]....
        /*01fc*/ 	.word	0xffffffff


	//   ....[52]....
        /*0200*/ 	.word	0xffffffff


	//   ....[53]....
        /*0204*/ 	.word	0xffffffff


	//   ....[54]....
        /*0208*/ 	.word	0xffffffff


	//   ....[55]....
        /*020c*/ 	.word	0xffffffff


	//   ....[56]....
        /*0210*/ 	.word	0xffffffff


	//   ....[57]....
        /*0214*/ 	.word	0xffffffff


	//   ....[58]....
        /*0218*/ 	.word	0xffffffff


	//   ....[59]....
        /*021c*/ 	.word	0xffffffff


	//   ....[60]....
        /*0220*/ 	.word	0xffffffff


	//   ....[61]....
        /*0224*/ 	.word	0xffffffff


	//   ....[62]....
        /*0228*/ 	.word	0xffffffff


	//   ....[63]....
        /*022c*/ 	.word	0xffffffff


	//   ....[64]....
        /*0230*/ 	.word	0xffffffff


	//   ....[65]....
        /*0234*/ 	.word	0xffffffff


	//   ....[66]....
        /*0238*/ 	.word	0xffffffff


	//   ....[67]....
        /*023c*/ 	.word	0xffffffff


	//   ....[68]....
        /*0240*/ 	.word	0xffffffff


	//   ....[69]....
        /*0244*/ 	.word	0xffffffff


	//   ....[70]....
        /*0248*/ 	.word	0xffffffff


	//   ....[71]....
        /*024c*/ 	.word	0xffffffff


	//   ....[72]....
        /*0250*/ 	.word	0xffffffff


	//   ....[73]....
        /*0254*/ 	.word	0xffffffff


	//   ....[74]....
        /*0258*/ 	.word	0xffffffff


	//   ....[75]....
        /*025c*/ 	.word	0xffffffff


	//   ....[76]....
        /*0260*/ 	.word	0xffffffff


	//   ....[77]....
        /*0264*/ 	.word	0xffffffff


	//   ....[78]....
        /*0268*/ 	.word	0xffffffff


	//   ....[79]....
        /*026c*/ 	.word	0xffffffff


	//   ....[80]....
        /*0270*/ 	.word	0xffffffff


	//   ....[81]....
        /*0274*/ 	.word	0xffffffff


	//   ....[82]....
        /*0278*/ 	.word	0xffffffff


	//   ....[83]....
        /*027c*/ 	.word	0xffffffff


	//   ....[84]....
        /*0280*/ 	.word	0xffffffff


	//   ....[85]....
        /*0284*/ 	.word	0xffffffff


	//   ....[86]....
        /*0288*/ 	.word	0xffffffff


	//   ....[87]....
        /*028c*/ 	.word	0xffffffff


	//   ....[88]....
        /*0290*/ 	.word	0xffffffff


	//   ....[89]....
        /*0294*/ 	.word	0xffffffff


	//   ....[90]....
        /*0298*/ 	.word	0xffffffff


	//   ....[91]....
        /*029c*/ 	.word	0xffffffff


	//   ....[92]....
        /*02a0*/ 	.word	0xffffffff


	//   ....[93]....
        /*02a4*/ 	.word	0xffffffff


	//   ....[94]....
        /*02a8*/ 	.word	0xffffffff


	//   ....[95]....
        /*02ac*/ 	.word	0xffffffff


	//   ....[96]....
        /*02b0*/ 	.word	0xffffffff


	//----- nvinfo : EIATTR_COOP_GROUP_INSTR_OFFSETS
	.align		4
.L_200:
        /*02b4*/ 	.byte	0x04, 0x28
        /*02b6*/ 	.short	(.L_202 - .L_201)


	//   ....[0]....
.L_201:
        /*02b8*/ 	.word	0x00000060


	//   ....[1]....
        /*02bc*/ 	.word	0x00000eb0


	//   ....[2]....
        /*02c0*/ 	.word	0x00000ee0


	//   ....[3]....
        /*02c4*/ 	.word	0x00001060


	//   ....[4]....
        /*02c8*/ 	.word	0x00001090


	//   ....[5]....
        /*02cc*/ 	.word	0x00001160


	//   ....[6]....
        /*02d0*/ 	.word	0x00001190


	//   ....[7]....
        /*02d4*/ 	.word	0x00001260


	//   ....[8]....
        /*02d8*/ 	.word	0x00001290


	//   ....[9]....
        /*02dc*/ 	.word	0x00001360


	//   ....[10]....
        /*02e0*/ 	.word	0x00001390


	//   ....[11]....
        /*02e4*/ 	.word	0x00001460


	//   ....[12]....
        /*02e8*/ 	.word	0x00001490


	//   ....[13]....
        /*02ec*/ 	.word	0x00001560


	//   ....[14]....
        /*02f0*/ 	.word	0x00001590


	//   ....[15]....
        /*02f4*/ 	.word	0x00001650


	//   ....[16]....
        /*02f8*/ 	.word	0x00001690


	//   ....[17]....
        /*02fc*/ 	.word	0x00001b10


	//   ....[18]....
        /*0300*/ 	.word	0x00001b30


	//   ....[19]....
        /*0304*/ 	.word	0x00001b60


	//   ....[20]....
        /*0308*/ 	.word	0x00001b90


	//   ....[21]....
        /*030c*/ 	.word	0x00001ba0


	//   ....[22]....
        /*0310*/ 	.word	0x00001bb0


	//   ....[23]....
        /*0314*/ 	.word	0x00001bc0


	//   ....[24]....
        /*0318*/ 	.word	0x00001bd0


	//   ....[25]....
        /*031c*/ 	.word	0x00001f00


	//   ....[26]....
        /*0320*/ 	.word	0x00001f30


	//   ....[27]....
        /*0324*/ 	.word	0x00001f50


	//   ....[28]....
        /*0328*/ 	.word	0x00001f80


	//   ....[29]....
        /*032c*/ 	.word	0x00001fb0


	//   ....[30]....
        /*0330*/ 	.word	0x00001fe0


	//   ....[31]....
        /*0334*/ 	.word	0x00002010


	//   ....[32]....
        /*0338*/ 	.word	0x00002050


	//   ....[33]....
        /*033c*/ 	.word	0x00003100


	//   ....[34]....
        /*0340*/ 	.word	0x00003120


	//   ....[35]....
        /*0344*/ 	.word	0x00003130


	//   ....[36]....
        /*0348*/ 	.word	0x00003140


	//   ....[37]....
        /*034c*/ 	.word	0x00003150


	//   ....[38]....
        /*0350*/ 	.word	0x00003160


	//   ....[39]....
        /*0354*/ 	.word	0x00003170


	//   ....[40]....
        /*0358*/ 	.word	0x00003190


	//   ....[41]....
        /*035c*/ 	.word	0x00003a50


	//   ....[42]....
        /*0360*/ 	.word	0x00003b50


	//   ....[43]....
        /*0364*/ 	.word	0x00003ed0


	//   ....[44]....
        /*0368*/ 	.word	0x00003f80


	//   ....[45]....
        /*036c*/ 	.word	0x00004160


	//   ....[46]....
        /*0370*/ 	.word	0x00004240


	//   ....[47]....
        /*0374*/ 	.word	0x00004320


	//   ....[48]....
        /*0378*/ 	.word	0x00004460


	//   ....[49]....
        /*037c*/ 	.word	0x00005ba0


	//   ....[50]....
        /*0380*/ 	.word	0x00005bb0


	//   ....[51]....
        /*0384*/ 	.word	0x00005bc0


	//   ....[52]....
        /*0388*/ 	.word	0x00005bd0


	//   ....[53]....
        /*038c*/ 	.word	0x00005be0


	//   ....[54]....
        /*0390*/ 	.word	0x00005bf0


	//   ....[55]....
        /*0394*/ 	.word	0x00005c00


	//   ....[56]....
        /*0398*/ 	.word	0x00005c30


	//   ....[57]....
        /*039c*/ 	.word	0x00005f40


	//   ....[58]....
        /*03a0*/ 	.word	0x00005f90


	//   ....[59]....
        /*03a4*/ 	.word	0x00005fb0


	//   ....[60]....
        /*03a8*/ 	.word	0x00005fe0


	//   ....[61]....
        /*03ac*/ 	.word	0x00006070


	//   ....[62]....
        /*03b0*/ 	.word	0x00006090


	//   ....[63]....
        /*03b4*/ 	.word	0x000060a0


	//   ....[64]....
        /*03b8*/ 	.word	0x000060b0


	//   ....[65]....
        /*03bc*/ 	.word	0x00006e90


	//   ....[66]....
        /*03c0*/ 	.word	0x00006fd0


	//   ....[67]....
        /*03c4*/ 	.word	0x00007090


	//   ....[68]....
        /*03c8*/ 	.word	0x000070e0


	//   ....[69]....
        /*03cc*/ 	.word	0x00007120


	//   ....[70]....
        /*03d0*/ 	.word	0x00007190


	//   ....[71]....
        /*03d4*/ 	.word	0x000071c0


	//   ....[72]....
        /*03d8*/ 	.word	0x000071f0


	//   ....[73]....
        /*03dc*/ 	.word	0x00009580


	//   ....[74]....
        /*03e0*/ 	.word	0x00009590


	//   ....[75]....
        /*03e4*/ 	.word	0x000095a0


	//   ....[76]....
        /*03e8*/ 	.word	0x000095b0


	//   ....[77]....
        /*03ec*/ 	.word	0x000095e0


	//   ....[78]....
        /*03f0*/ 	.word	0x00009600


	//   ....[79]....
        /*03f4*/ 	.word	0x00009620


	//   ....[80]....
        /*03f8*/ 	.word	0x00009650


	//   ....[81]....
        /*03fc*/ 	.word	0x0000a720


	//   ....[82]....
        /*0400*/ 	.word	0x0000a750


	//   ....[83]....
        /*0404*/ 	.word	0x0000a780


	//   ....[84]....
        /*0408*/ 	.word	0x0000a7b0


	//   ....[85]....
        /*040c*/ 	.word	0x0000a7f0


	//   ....[86]....
        /*0410*/ 	.word	0x0000a820


	//   ....[87]....
        /*0414*/ 	.word	0x0000a840


	//   ....[88]....
        /*0418*/ 	.word	0x0000a850


	//   ....[89]....
        /*041c*/ 	.word	0x0000a8d0


	//   ....[90]....
        /*0420*/ 	.word	0x0000a8f0


	//   ....[91]....
        /*0424*/ 	.word	0x0000af00


	//   ....[92]....
        /*0428*/ 	.word	0x0000af20


	//   ....[93]....
        /*042c*/ 	.word	0x0000b520


	//   ....[94]....
        /*0430*/ 	.word	0x0000b540


	//   ....[95]....
        /*0434*/ 	.word	0x0000bb40


	//   ....[96]....
        /*0438*/ 	.word	0x0000bb50


	//----- nvinfo : EIATTR_EXIT_INSTR_OFFSETS
	.align		4
.L_202:
        /*043c*/ 	.byte	0x04, 0x1c
        /*043e*/ 	.short	(.L_204 - .L_203)


	//   ....[0]....
.L_203:
        /*0440*/ 	.word	0x000001c0


	//   ....[1]....
        /*0444*/ 	.word	0x0000bb60


	//   ....[2]....
        /*0448*/ 	.word	0x0000c100


	//   ....[3]....
        /*044c*/ 	.word	0x0000c150


	//   ....[4]....
        /*0450*/ 	.word	0x0000c180


	//   ....[5]....
        /*0454*/ 	.word	0x0000c1e0


	//   ....[6]....
        /*0458*/ 	.word	0x0000c470


	//----- nvinfo : EIATTR_CTAIDZ_USED
	.align		4
.L_204:
        /*045c*/ 	.byte	0x01, 0x04
	.zero		2


	//----- nvinfo : EIATTR_MAX_THREADS
	.align		4
        /*0460*/ 	.byte	0x04, 0x05
        /*0462*/ 	.short	(.L_206 - .L_205)
.L_205:
        /*0464*/ 	.word	0x00000080
        /*0468*/ 	.word	0x00000001
        /*046c*/ 	.word	0x00000001


	//----- nvinfo : EIATTR_CRS_STACK_SIZE
	.align		4
.L_206:
        /*0470*/ 	.byte	0x04, 0x1e
        /*0472*/ 	.short	(.L_208 - .L_207)
.L_207:
        /*0474*/ 	.word	0x00000000
.L_208:


//--------------------- .nv.info._ZN7cutlass13device_kernelIN5flash19enable_sm80_to_sm89INS1_16FlashAttnFwdSm80INS1_25CollectiveMainloopFwdSm80ILi8ELi1ELb1EN4cute5tupleIJNS5_1CILi128EEENS7_ILi112EEES8_EEELi128ENS_10bfloat16_tEfNS_4arch4Sm80ELb0ELb0ELb0ELb1ELb1ELb0ELb1ELb1EEENS1_21CollectiveEpilogueFwdINS6_IJS8_S8_S9_EEENS6_IJNS7_ILi1EEESH_SH_EEESB_SD_Li256ELb1ELb1ELb1ELb0EEENS1_36VarlenDynamicPersistentTileSchedulerILi128ELi112ELi256ELi256ELb1ELb1ELb0ELb0ELb1ELb1EEEEEEEEEvNT_6ParamsE --------------------------
	.section	.nv.info._ZN7cutlass13device_kernelIN5flash19enable_sm80_to_sm89INS1_16FlashAttnFwdSm80INS1_25CollectiveMainloopFwdSm80ILi8ELi1ELb1EN4cute5tupleIJNS5_1CILi128EEENS7_ILi112EEES8_EEELi128ENS_10bfloat16_tEfNS_4arch4Sm80ELb0ELb0ELb0ELb1ELb1ELb0ELb1ELb1EEENS1_21CollectiveEpilogueFwdINS6_IJS8_S8_S9_EEENS6_IJNS7_ILi1EEESH_SH_EEESB_SD_Li256ELb1ELb1ELb1ELb0EEENS1_36VarlenDynamicPersistentTileSchedulerILi128ELi112ELi256ELi256ELb1ELb1ELb0ELb0ELb1ELb1EEEEEEEEEvNT_6ParamsE,"",@"SHT_CUDA_INFO"
	.sectionflags	@""
	.align	4


	//----- nvinfo : EIATTR_CUDA_API_VERSION
	.align		4
        /*0000*/ 	.byte	0x04, 0x37
        /*0002*/ 	.short	(.L_210 - .L_209)
.L_209:
        /*0004*/ 	.word	0x00000082


	//----- nvinfo : EIATTR_SW2861232_WAR
	.align		4
.L_210:
        /*0008*/ 	.byte	0x01, 0x35
	.zero		2


	//----- nvinfo : EIATTR_PARAM_CBANK
	.align		4
        /*000c*/ 	.byte	0x04, 0x0a
        /*000e*/ 	.short	(.L_212 - .L_211)
	.align		4
.L_211:
        /*0010*/ 	.word	index@(.nv.constant0._ZN7cutlass13device_kernelIN5flash19enable_sm80_to_sm89INS1_16FlashAttnFwdSm80INS1_25CollectiveMainloopFwdSm80ILi8ELi1ELb1EN4cute5tupleIJNS5_1CILi128EEENS7_ILi112EEES8_EEELi128ENS_10bfloat16_tEfNS_4arch4Sm80ELb0ELb0ELb0ELb1ELb1ELb0ELb1ELb1EEENS1_21CollectiveEpilogueFwdINS6_IJS8_S8_S9_EEENS6_IJNS7_ILi1EEESH_SH_EEESB_SD_Li256ELb1ELb1ELb1ELb0EEENS1_36VarlenDynamicPersistentTileSchedulerILi128ELi112ELi256ELi256ELb1ELb1ELb0ELb0ELb1ELb1EEEEEEEEEvNT_6ParamsE)
        /*0014*/ 	.short	0x0160
        /*0016*/ 	.short	0x0438


	//----- nvinfo : EIATTR_CBANK_PARAM_SIZE
	.align		4
.L_212:
        /*0018*/ 	.byte	0x03, 0x19
        /*001a*/ 	.short	0x0438


	//----- nvinfo : EIATTR_KPARAM_INFO
	.align		4
        /*001c*/ 	.byte	0x04, 0x17
        /*001e*/ 	.short	(.L_214 - .L_213)
.L_213:
        /*0020*/ 	.word	0x00000000
        /*0024*/ 	.short	0x0000
        /*0026*/ 	.short	0x0000
        /*0028*/ 	.byte	0x00, 0xf0, 0xe1, 0x10


	//----- nvinfo : EIATTR_MAXREG_COUNT
	.align		4
.L_214:
        /*002c*/ 	.byte	0x03, 0x1b
        /*002e*/ 	.short	0x00ff


	//----- nvinfo : EIATTR_NUM_BARRIERS
	.align		4
        /*0030*/ 	.byte	0x02, 0x4c
        /*0032*/ 	.byte	0x06
	.zero		1


	//----- nvinfo : EIATTR_ANNOTATIONS
	.align		4
        /*0034*/ 	.byte	0x04, 0x55
        /*0036*/ 	.short	(.L_216 - .L_215)


	//   ....[0]....
.L_215:
        /* <DEDUP_REMOVED lines=68> */
        /*046c*/ 	.byte	0x50, 0xc4, 0x00, 0x00


	//----- nvinfo : EIATTR_MERCURY_ISA_VERSION
	.align		4
.L_216:
        /*0470*/ 	.byte	0x03, 0x5f
        /*0472*/ 	.short	0x0000


	//----- nvinfo : EIATTR_INT_WARP_WIDE_INSTR_OFFSETS
	.align		4
        /*0474*/ 	.byte	0x04, 0x31
        /*0476*/ 	.short	(.L_218 - .L_217)


	//   ....[0]....
.L_217:
        /*0478*/ 	.word	0x0000a090


	//   ....[1]....
        /*047c*/ 	.word	0x0000a110


	//----- nvinfo : EIATTR_COOP_GROUP_MASK_REGIDS
	.align		4
.L_218:
        /*0480*/ 	.byte	0x04, 0x29
        /*0482*/ 	.short	(.L_220 - .L_219)


	//   ....[0]....
.L_219:
        /*0484*/ 	.word	0xffffffff


	//   ....[1]....
        /*0488*/ 	.word	0xffffffff


	//   ....[2]....
        /*048c*/ 	.word	0xffffffff


	//   ....[3]....
        /*0490*/ 	.word	0xffffffff


	//   ....[4]....
        /*0494*/ 	.word	0xffffffff


	//   ....[5]....
        /*0498*/ 	.word	0xffffffff


	//   ....[6]....
        /*049c*/ 	.word	0xffffffff


	//   ....[7]....
        /*04a0*/ 	.word	0xffffffff


	//   ....[8]....
        /*04a4*/ 	.word	0xffffffff


	//   ....[9]....
        /*04a8*/ 	.word	0xffffffff


	//   ....[10]....
        /*04ac*/ 	.word	0xffffffff


	//   ....[11]....
        /*04b0*/ 	.word	0xffffffff


	//   ....[12]....
        /*04b4*/ 	.word	0xffffffff


	//   ....[13]....
        /*04b8*/ 	.word	0xffffffff


	//   ....[14]....
        /*04bc*/ 	.word	0xffffffff


	//   ....[15]....
        /*04c0*/ 	.word	0xffffffff


	//   ....[16]....
        /*04c4*/ 	.word	0xffffffff


	//   ....[17]....
        /*04c8*/ 	.word	0xffffffff


	//   ....[18]....
        /*04cc*/ 	.word	0xffffffff


	//   ....[19]....
        /*04d0*/ 	.word	0xffffffff


	//   ....[20]....
        /*04d4*/ 	.word	0xffffffff


	//   ....[21]....
        /*04d8*/ 	.word	0xffffffff


	//   ....[22]....
        /*04dc*/ 	.word	0xffffffff


	//   ....[23]....
        /*04e0*/ 	.word	0xffffffff


	//   ....[24]....
        /*04e4*/ 	.word	0xffffffff


	//   ....[25]....
        /*04e8*/ 	.word	0xffffffff


	//   ....[26]....
        /*04ec*/ 	.word	0xffffffff


	//   ....[27]....
        /*04f0*/ 	.word	0xffffffff


	//   ....[28]....
        /*04f4*/ 	.word	0xffffffff


	//   ....[29]....
        /*04f8*/ 	.word	0xffffffff


	//   ....[30]....
        /*04fc*/ 	.word	0xffffffff


	//   ....[31]....
        /*0500*/ 	.word	0xffffffff


	//   ....[32]....
        /*0504*/ 	.word	0xffffffff


	//   ....[33]....
        /*0508*/ 	.word	0xffffffff


	//   ....[34]....
        /*050c*/ 	.word	0xffffffff


	//   ....[35]....
        /*0510*/ 	.word	0xffffffff


	//   ....[36]....
        /*0514*/ 	.word	0xffffffff


	//   ....[37]....
        /*0518*/ 	.word	0xffffffff


	//   ....[38]....
        /*051c*/ 	.word	0xffffffff


	//   ....[39]....
        /*0520*/ 	.word	0xffffffff


	//   ....[40]....
        /*0524*/ 	.word	0xffffffff


	//   ....[41]....
        /*0528*/ 	.word	0xffffffff


	//   ....[42]....
        /*052c*/ 	.word	0xffffffff


	//   ....[43]....
        /*0530*/ 	.word	0xffffffff


	//   ....[44]....
        /*0534*/ 	.word	0xffffffff


	//   ....[45]....
        /*0538*/ 	.word	0xffffffff


	//   ....[46]....
        /*053c*/ 	.word	0xffffffff


	//   ....[47]....
        /*0540*/ 	.word	0xffffffff


	//   ....[48]....
        /*0544*/ 	.word	0xffffffff


	//   ....[49]....
        /*0548*/ 	.word	0xffffffff


	//   ....[50]....
        /*054c*/ 	.word	0xffffffff


	//   ....[51]....
        /*0550*/ 	.word	0xffffffff


	//   ....[52]....
        /*0554*/ 	.word	0xffffffff


	//   ....[53]....
        /*0558*/ 	.word	0xffffffff


	//   ....[54]....
        /*055c*/ 	.word	0xffffffff


	//   ....[55]....
        /*0560*/ 	.word	0xffffffff


	//   ....[56]....
        /*0564*/ 	.word	0xffffffff


	//   ....[57]....
        /*0568*/ 	.word	0xffffffff


	//   ....[58]....
        /*056c*/ 	.word	0xffffffff


	//   ....[59]....
        /*0570*/ 	.word	0xffffffff


	//   ....[60]....
        /*0574*/ 	.word	0xffffffff


	//   ....[61]....
        /*0578*/ 	.word	0xffffffff


	//   ....[62]....
        /*057c*/ 	.word	0xffffffff


	//   ....[63]....
        /*0580*/ 	.word	0xffffffff


	//   ....[64]....
        /*0584*/ 	.word	0xffffffff


	//   ....[65]....
        /*0588*/ 	.word	0xffffffff


	//   ....[66]....
        /*058c*/ 	.word	0xffffffff


	//   ....[67]....
        /*0590*/ 	.word	0xffffffff


	//   ....[68]....
        /*0594*/ 	.word	0xffffffff


	//   ....[69]....
        /*0598*/ 	.word	0xffffffff


	//   ....[70]....
        /*059c*/ 	.word	0xffffffff


	//   ....[71]....
        /*05a0*/ 	.word	0xffffffff


	//   ....[72]....
        /*05a4*/ 	.word	0xffffffff


	//   ....[73]....
        /*05a8*/ 	.word	0xffffffff


	//   ....[74]....
        /*05ac*/ 	.word	0xffffffff


	//   ....[75]....
        /*05b0*/ 	.word	0xffffffff


	//   ....[76]....
        /*05b4*/ 	.word	0xffffffff


	//   ....[77]....
        /*05b8*/ 	.word	0xffffffff


	//   ....[78]....
        /*05bc*/ 	.word	0xffffffff


	//   ....[79]....
        /*05c0*/ 	.word	0xffffffff


	//   ....[80]....
        /*05c4*/ 	.word	0xffffffff


	//   ....[81]....
        /*05c8*/ 	.word	0xffffffff


	//   ....[82]....
        /*05cc*/ 	.word	0xffffffff


	//   ....[83]....
        /*05d0*/ 	.word	0xffffffff


	//   ....[84]....
        /*05d4*/ 	.word	0xffffffff


	//   ....[85]....
        /*05d8*/ 	.word	0xffffffff


	//   ....[86]....
        /*05dc*/ 	.word	0xffffffff


	//   ....[87]....
        /*05e0*/ 	.word	0xffffffff


	//   ....[88]....
        /*05e4*/ 	.word	0xffffffff


	//   ....[89]....
        /*05e8*/ 	.word	0xffffffff


	//   ....[90]....
        /*05ec*/ 	.word	0xffffffff


	//   ....[91]....
        /*05f0*/ 	.word	0xffffffff


	//   ....[92]....
        /*05f4*/ 	.word	0xffffffff


	//   ....[93]....
        /*05f8*/ 	.word	0xffffffff


	//   ....[94]....
        /*05fc*/ 	.word	0xffffffff


	//   ....[95]....
        /*0600*/ 	.word	0xffffffff


	//   ....[96]....
        /*0604*/ 	.word	0xffffffff


	//   ....[97]....
        /*0608*/ 	.word	0xffffffff


	//   ....[98]....
        /*060c*/ 	.word	0xffffffff


	//   ....[99]....
        /*0610*/ 	.word	0xffffffff


	//   ....[100]....
        /*0614*/ 	.word	0xffffffff


	//   ....[101]....
        /*0618*/ 	.word	0xffffffff


	//   ....[102]....
        /*061c*/ 	.word	0xffffffff


	//   ....[103]....
        /*0620*/ 	.word	0xffffffff


	//   ....[104]....
        /*0624*/ 	.word	0xffffffff


	//   ....[105]....
        /*0628*/ 	.word	0xffffffff


	//   ....[106]....
        /*062c*/ 	.word	0xffffffff


	//   ....[107]....
        /*0630*/ 	.word	0xffffffff


	//   ....[108]....
        /*0634*/ 	.word	0xffffffff


	//   ....[109]....
        /*0638*/ 	.word	0xffffffff


	//   ....[110]....
        /*063c*/ 	.word	0xffffffff


	//   ....[111]....
        /*0640*/ 	.word	0xffffffff


	//   ....[112]....
        /*0644*/ 	.word	0xffffffff


	//   ....[113]....
        /*0648*/ 	.word	0xffffffff


	//   ....[114]....
        /*064c*/ 	.word	0xffffffff


	//   ....[115]....
        /*0650*/ 	.word	0xffffffff


	//   ....[116]....
        /*0654*/ 	.word	0xffffffff


	//   ....[117]....
        /*0658*/ 	.word	0xffffffff


	//   ....[118]....
        /*065c*/ 	.word	0xffffffff


	//   ....[119]....
        /*0660*/ 	.word	0xffffffff


	//   ....[120]....
        /*0664*/ 	.word	0xffffffff


	//   ....[121]....
        /*0668*/ 	.word	0xffffffff


	//   ....[122]....
        /*066c*/ 	.word	0xffffffff


	//   ....[123]....
        /*0670*/ 	.word	0xffffffff


	//   ....[124]....
        /*0674*/ 	.word	0xffffffff


	//   ....[125]....
        /*0678*/ 	.word	0xffffffff


	//   ....[126]....
        /*067c*/ 	.word	0xffffffff


	//   ....[127]....
        /*0680*/ 	.word	0xffffffff


	//   ....[128]....
        /*0684*/ 	.word	0xffffffff


	//   ....[129]....
        /*0688*/ 	.word	0xffffffff


	//   ....[130]....
        /*068c*/ 	.word	0xffffffff


	//   ....[131]....
        /*0690*/ 	.word	0xffffffff


	//   ....[132]....
        /*0694*/ 	.word	0xffffffff


	//   ....[133]....
        /*0698*/ 	.word	0xffffffff


	//   ....[134]....
        /*069c*/ 	.word	0xffffffff


	//   ....[135]....
        /*06a0*/ 	.word	0xffffffff


	//   ....[136]....
        /*06a4*/ 	.word	0xffffffff


	//   ....[137]....
        /*06a8*/ 	.word	0xffffffff


	//   ....[138]....
        /*06ac*/ 	.word	0xffffffff


	//   ....[139]....
        /*06b0*/ 	.word	0xffffffff


	//   ....[140]....
        /*06b4*/ 	.word	0xffffffff


	//   ....[141]....
        /*06b8*/ 	.word	0xffffffff


	//   ....[142]....
        /*06bc*/ 	.word	0xffffffff


	//   ....[143]....
        /*06c0*/ 	.word	0xffffffff


	//   ....[144]....
        /*06c4*/ 	.word	0xffffffff


	//   ....[145]....
        /*06c8*/ 	.word	0xffffffff


	//   ....[146]....
        /*06cc*/ 	.word	0xffffffff


	//   ....[147]....
        /*06d0*/ 	.word	0xffffffff


	//   ....[148]....
        /*06d4*/ 	.word	0xffffffff


	//   ....[149]....
        /*06d8*/ 	.word	0xffffffff


	//   ....[150]....
        /*06dc*/ 	.word	0xffffffff


	//   ....[151]....
        /*06e0*/ 	.word	0xffffffff


	//   ....[152]....
        /*06e4*/ 	.word	0xffffffff


	//   ....[153]....
        /*06e8*/ 	.word	0xffffffff


	//   ....[154]....
        /*06ec*/ 	.word	0xffffffff


	//   ....[155]....
        /*06f0*/ 	.word	0xffffffff


	//   ....[156]....
        /*06f4*/ 	.word	0xffffffff


	//   ....[157]....
        /*06f8*/ 	.word	0xffffffff


	//   ....[158]....
        /*06fc*/ 	.word	0xffffffff


	//   ....[159]....
        /*0700*/ 	.word	0xffffffff


	//   ....[160]....
        /*0704*/ 	.word	0xffffffff


	//   ....[161]....
        /*0708*/ 	.word	0xffffffff


	//   ....[162]....
        /*070c*/ 	.word	0xffffffff


	//   ....[163]....
        /*0710*/ 	.word	0xffffffff


	//   ....[164]....
        /*0714*/ 	.word	0xffffffff


	//   ....[165]....
        /*0718*/ 	.word	0xffffffff


	//   ....[166]....
        /*071c*/ 	.word	0xffffffff


	//   ....[167]....
        /*0720*/ 	.word	0xffffffff


	//   ....[168]....
        /*0724*/ 	.word	0xffffffff


	//   ....[169]....
        /*0728*/ 	.word	0xffffffff


	//   ....[170]....
        /*072c*/ 	.word	0xffffffff


	//   ....[171]....
        /*0730*/ 	.word	0xffffffff


	//   ....[172]....
        /*0734*/ 	.word	0xffffffff


	//   ....[173]....
        /*0738*/ 	.word	0xffffffff


	//   ....[174]....
        /*073c*/ 	.word	0xffffffff


	//   ....[175]....
        /*0740*/ 	.word	0xffffffff


	//   ....[176]....
        /*0744*/ 	.word	0xffffffff


	//   ....[177]....
        /*0748*/ 	.word	0xffffffff


	//   ....[178]....
        /*074c*/ 	.word	0xffffffff


	//   ....[179]....
        /*0750*/ 	.word	0xffffffff


	//   ....[180]....
        /*0754*/ 	.word	0xffffffff


	//   ....[181]....
        /*0758*/ 	.word	0xffffffff


	//   ....[182]....
        /*075c*/ 	.word	0xffffffff


	//   ....[183]....
        /*0760*/ 	.word	0xffffffff


	//   ....[184]....
        /*0764*/ 	.word	0xffffffff


	//   ....[185]....
        /*0768*/ 	.word	0xffffffff


	//   ....[186]....
        /*076c*/ 	.word	0xffffffff


	//   ....[187]....
        /*0770*/ 	.word	0xffffffff


	//   ....[188]....
        /*0774*/ 	.word	0xffffffff


	//   ....[189]....
        /*0778*/ 	.word	0xffffffff


	//   ....[190]....
        /*077c*/ 	.word	0xffffffff


	//   ....[191]....
        /*0780*/ 	.word	0xffffffff


	//   ....[192]....
        /*0784*/ 	.word	0xffffffff


	//   ....[193]....
        /*0788*/ 	.word	0xffffffff


	//   ....[194]....
        /*078c*/ 	.word	0xffffffff


	//   ....[195]....
        /*0790*/ 	.word	0xffffffff


	//   ....[196]....
        /*0794*/ 	.word	0xffffffff


	//   ....[197]....
        /*0798*/ 	.word	0xffffffff


	//   ....[198]....
        /*079c*/ 	.word	0xffffffff


	//   ....[199]....
        /*07a0*/ 	.word	0xffffffff


	//----- nvinfo : EIATTR_COOP_GROUP_INSTR_OFFSETS
	.align		4
.L_220:
        /*07a4*/ 	.byte	0x04, 0x28
        /*07a6*/ 	.short	(.L_222 - .L_221)


	//   ....[0]....
.L_221:
        /*07a8*/ 	.word	0x00000050


	//   ....[1]....
        /*07ac*/ 	.word	0x000001e0


	//   ....[2]....
        /*07b0*/ 	.word	0x00000210


	//   ....[3]....
        /*07b4*/ 	.word	0x00000240


	//   ....[4]....
        /*07b8*/ 	.word	0x00000270


	//   ....[5]....
        /*07bc*/ 	.word	0x000002a0


	//   ....[6]....
        /*07c0*/ 	.word	0x000002d0


	//   ....[7]....
        /*07c4*/ 	.word	0x00000440


	//   ....[8]....
        /*07c8*/ 	.word	0x00000480


	//   ....[9]....
        /*07cc*/ 	.word	0x000004b0


	//   ....[10]....
        /*07d0*/ 	.word	0x000004e0


	//   ....[11]....
        /*07d4*/ 	.word	0x00000510


	//   ....[12]....
        /*07d8*/ 	.word	0x00000540


	//   ....[13]....
        /*07dc*/ 	.word	0x000005d0


	//   ....[14]....
        /*07e0*/ 	.word	0x00000600


	//   ....[15]....
        /*07e4*/ 	.word	0x00000620


	//   ....[16]....
        /*07e8*/ 	.word	0x00000680


	//   ....[17]....
        /*07ec*/ 	.word	0x00002450


	//   ....[18]....
        /*07f0*/ 	.word	0x00002480


	//   ....[19]....
        /*07f4*/ 	.word	0x000024b0


	//   ....[20]....
        /*07f8*/ 	.word	0x000024e0


	//   ....[21]....
        /*07fc*/ 	.word	0x00002530


	//   ....[22]....
        /*0800*/ 	.word	0x000025f0


	//   ....[23]....
        /*0804*/ 	.word	0x000026e0


	//   ....[24]....
        /*0808*/ 	.word	0x000026f0


	//   ....[25]....
        /*080c*/ 	.word	0x000027f0


	//   ....[26]....
        /*0810*/ 	.word	0x00002820


	//   ....[27]....
        /*0814*/ 	.word	0x00002850


	//   ....[28]....
        /*0818*/ 	.word	0x00002880


	//   ....[29]....
        /*081c*/ 	.word	0x00002900


	//   ....[30]....
        /*0820*/ 	.word	0x00002930


	//   ....[31]....
        /*0824*/ 	.word	0x00002950


	//   ....[32]....
        /*0828*/ 	.word	0x000029f0


	//   ....[33]....
        /*082c*/ 	.word	0x00002b40


	//   ....[34]....
        /*0830*/ 	.word	0x00002bc0


	//   ....[35]....
        /*0834*/ 	.word	0x00002bd0


	//   ....[36]....
        /*0838*/ 	.word	0x00002be0


	//   ....[37]....
        /*083c*/ 	.word	0x00002bf0


	//   ....[38]....
        /*0840*/ 	.word	0x00002c80


	//   ....[39]....
        /*0844*/ 	.word	0x00002fd0


	//   ....[40]....
        /*0848*/ 	.word	0x00002fe0


	//   ....[41]....
        /*084c*/ 	.word	0x00003d50


	//   ....[42]....
        /*0850*/ 	.word	0x00003d70


	//   ....[43]....
        /*0854*/ 	.word	0x00003e80


	//   ....[44]....
        /*0858*/ 	.word	0x00003e90


	//   ....[45]....
        /*085c*/ 	.word	0x00003fb0


	//   ....[46]....
        /*0860*/ 	.word	0x00003fd0


	//   ....[47]....
        /*0864*/ 	.word	0x000040e0


	//   ....[48]....
        /*0868*/ 	.word	0x000040f0


	//   ....[49]....
        /*086c*/ 	.word	0x00004ab0


	//   ....[50]....
        /*0870*/ 	.word	0x00004ae0


	//   ....[51]....
        /*0874*/ 	.word	0x00004af0


	//   ....[52]....
        /*0878*/ 	.word	0x00004b20


	//   ....[53]....
        /*087c*/ 	.word	0x00006500


	//   ....[54]....
        /*0880*/ 	.word	0x00006510


	//   ....[55]....
        /*0884*/ 	.word	0x000065f0


	//   ....[56]....
        /*0888*/ 	.word	0x00006610


	//   ....[57]....
        /*088c*/ 	.word	0x00006660


	//   ....[58]....
        /*0890*/ 	.word	0x00006680


	//   ....[59]....
        /*0894*/ 	.word	0x000067a0


	//   ....[60]....
        /*0898*/ 	.word	0x000067b0


	//   ....[61]....
        /*089c*/ 	.word	0x00007530


	//   ....[62]....
        /*08a0*/ 	.word	0x00007550


	//   ....[63]....
        /*08a4*/ 	.word	0x00007690


	//   ....[64]....
        /*08a8*/ 	.word	0x000076a0


	//   ....[65]....
        /*08ac*/ 	.word	0x000077f0


	//   ....[66]....
        /*08b0*/ 	.word	0x00007810


	//   ....[67]....
        /*08b4*/ 	.word	0x00007950


	//   ....[68]....
        /*08b8*/ 	.word	0x00007960


	//   ....[69]....
        /*08bc*/ 	.word	0x00007e30


	//   ....[70]....
        /*08c0*/ 	.word	0x00007e60


	//   ....[71]....
        /*08c4*/ 	.word	0x00007e80


	//   ....[72]....
        /*08c8*/ 	.word	0x00007ea0


	//   ....[73]....
        /*08cc*/ 	.word	0x00009a80


	//   ....[74]....
        /*08d0*/ 	.word	0x00009a90


	//   ....[75]....
        /*08d4*/ 	.word	0x00009ac0


	//   ....[76]....
        /*08d8*/ 	.word	0x00009ad0


	//   ....[77]....
        /*08dc*/ 	.word	0x0000ab50


	//   ....[78]....
        /*08e0*/ 	.word	0x0000ab60


	//   ....[79]....
        /*08e4*/ 	.word	0x0000ab80


	//   ....[80]....
        /*08e8*/ 	.word	0x0000ab90


	//   ....[81]....
        /*08ec*/ 	.word	0x0000aec0


	//   ....[82]....
        /*08f0*/ 	.word	0x0000aee0


	//   ....[83]....
        /*08f4*/ 	.word	0x0000aff0


	//   ....[84]....
        /*08f8*/ 	.word	0x0000b000


	//   ....[85]....
        /*08fc*/ 	.word	0x0000b110


	//   ....[86]....
        /*0900*/ 	.word	0x0000b130


	//   ....[87]....
        /*0904*/ 	.word	0x0000b240


	//   ....[88]....
        /*0908*/ 	.word	0x0000b250


	//   ....[89]....
        /*090c*/ 	.word	0x0000b550


	//   ....[90]....
        /*0910*/ 	.word	0x0000b570


	//   ....[91]....
        /*0914*/ 	.word	0x0000bbc0


	//   ....[92]....
        /*0918*/ 	.word	0x0000bbd0


	//   ....[93]....
        /*091c*/ 	.word	0x0000c940


	//   ....[94]....
        /*0920*/ 	.word	0x0000c960


	//   ....[95]....
        /*0924*/ 	.word	0x0000ca80


	//   ....[96]....
        /*0928*/ 	.word	0x0000ca90


	//   ....[97]....
        /*092c*/ 	.word	0x0000cba0


	//   ....[98]....
        /*0930*/ 	.word	0x0000cbc0


	//   ....[99]....
        /*0934*/ 	.word	0x0000ccd0


	//   ....[100]....
        /*0938*/ 	.word	0x0000cce0


	//   ....[101]....
        /*093c*/ 	.word	0x0000ce80


	//   ....[102]....
        /*0940*/ 	.word	0x0000cea0


	//   ....[103]....
        /*0944*/ 	.word	0x0000cfc0


	//   ....[104]....
        /*0948*/ 	.word	0x0000d000


	//   ....[105]....
        /*094c*/ 	.word	0x0000d030


	//   ....[106]....
        /*0950*/ 	.word	0x0000d060


	//   ....[107]....
        /*0954*/ 	.word	0x0000d090


	//   ....[108]....
        /*0958*/ 	.word	0x0000d0c0


	//   ....[109]....
        /*095c*/ 	.word	0x0000d210


	//   ....[110]....
        /*0960*/ 	.word	0x0000d250


	//   ....[111]....
        /*0964*/ 	.word	0x0000d280


	//   ....[112]....
        /*0968*/ 	.word	0x0000d2b0


	//   ....[113]....
        /*096c*/ 	.word	0x0000d2e0


	//   ....[114]....
        /*0970*/ 	.word	0x0000d310


	//   ....[115]....
        /*0974*/ 	.word	0x0000d3a0


	//   ....[116]....
        /*0978*/ 	.word	0x0000d3d0


	//   ....[117]....
        /*097c*/ 	.word	0x0000d3e0


	//   ....[118]....
        /*0980*/ 	.word	0x0000d440


	//   ....[119]....
        /*0984*/ 	.word	0x0000d970


	//   ....[120]....
        /*0988*/ 	.word	0x0000d9d0


	//   ....[121]....
        /*098c*/ 	.word	0x0000da20


	//   ....[122]....
        /*0990*/ 	.word	0x0000da70


	//   ....[123]....
        /*0994*/ 	.word	0x0000dac0


	//   ....[124]....
        /*0998*/ 	.word	0x0000db30


	//   ....[125]....
        /*099c*/ 	.word	0x0000db80


	//   ....[126]....
        /*09a0*/ 	.word	0x0000dbe0


	//   ....[127]....
        /*09a4*/ 	.word	0x0000dc50


	//   ....[128]....
        /*09a8*/ 	.word	0x0000dcb0


	//   ....[129]....
        /*09ac*/ 	.word	0x0000dd20


	//   ....[130]....
        /*09b0*/ 	.word	0x0000dd80


	//   ....[131]....
        /*09b4*/ 	.word	0x0000ddf0


	//   ....[132]....
        /*09b8*/ 	.word	0x0000de60


	//   ....[133]....
        /*09bc*/ 	.word	0x0000ded0


	//   ....[134]....
        /*09c0*/ 	.word	0x0000df30


	//   ....[135]....
        /*09c4*/ 	.word	0x0000dfa0


	//   ....[136]....
        /*09c8*/ 	.word	0x0000e010


	//   ....[137]....
        /*09cc*/ 	.word	0x0000e080


	//   ....[138]....
        /*09d0*/ 	.word	0x0000e0e0


	//   ....[139]....
        /*09d4*/ 	.word	0x0000e140


	//   ....[140]....
        /*09d8*/ 	.word	0x0000e190


	//   ....[141]....
        /*09dc*/ 	.word	0x0000e1e0


	//   ....[142]....
        /*09e0*/ 	.word	0x0000e230


	//   ....[143]....
        /*09e4*/ 	.word	0x0000e2a0


	//   ....[144]....
        /*09e8*/ 	.word	0x0000e310


	//   ....[145]....
        /*09ec*/ 	.word	0x0000e370


	//   ....[146]....
        /*09f0*/ 	.word	0x0000e3e0


	//   ....[147]....
        /*09f4*/ 	.word	0x0000e450


	//   ....[148]....
        /*09f8*/ 	.word	0x0000e4c0


	//   ....[149]....
        /*09fc*/ 	.word	0x0000e520


	//   ....[150]....
        /*0a00*/ 	.word	0x0000e590


	//   ....[151]....
        /*0a04*/ 	.word	0x0000e600


	//   ....[152]....
        /*0a08*/ 	.word	0x0000e670


	//   ....[153]....
        /*0a0c*/ 	.word	0x0000e6d0


	//   ....[154]....
        /*0a10*/ 	.word	0x0000e720


	//   ....[155]....
        /*0a14*/ 	.word	0x0000e760


	//   ....[156]....
        /*0a18*/ 	.word	0x0000e7b0


	//   ....[157]....
        /*0a1c*/ 	.word	0x0000e7f0


	//   ....[158]....
        /*0a20*/ 	.word	0x0000e840


	//   ....[159]....
        /*0a24*/ 	.word	0x0000e880


	//   ....[160]....
        /*0a28*/ 	.word	0x0000e8d0


	//   ....[161]....
        /*0a2c*/ 	.word	0x0000e920


	//   ....[162]....
        /*0a30*/ 	.word	0x0000e990


	//   ....[163]....
        /*0a34*/ 	.word	0x0000ea00


	//   ....[164]....
        /*0a38*/ 	.word	0x0000ea70


	//   ....[165]....
        /*0a3c*/ 	.word	0x0000ead0


	//   ....[166]....
        /*0a40*/ 	.word	0x0000eb40


	//   ....[167]....
        /*0a44*/ 	.word	0x0000ebb0


	//   ....[168]....
        /*0a48*/ 	.word	0x0000ec20


	//   ....[169]....
        /*0a4c*/ 	.word	0x0000ec80


	//   ....[170]....
        /*0a50*/ 	.word	0x0000ecf0


	//   ....[171]....
        /*0a54*/ 	.word	0x0000ed60


	//   ....[172]....
        /*0a58*/ 	.word	0x0000edd0


	//   ....[173]....
        /*0a5c*/ 	.word	0x0000ee30


	//   ....[174]....
        /*0a60*/ 	.word	0x0000eea0


	//   ....[175]....
        /*0a64*/ 	.word	0x0000ef10


	//   ....[176]....
        /*0a68*/ 	.word	0x0000ef80


	//   ....[177]....
        /*0a6c*/ 	.word	0x0000efe0


	//   ....[178]....
        /*0a70*/ 	.word	0x0000f050


	//   ....[179]....
        /*0a74*/ 	.word	0x0000f0c0


	//   ....[180]....
        /*0a78*/ 	.word	0x0000f130


	//   ....[181]....
        /*0a7c*/ 	.word	0x0000f190


	//   ....[182]....
        /*0a80*/ 	.word	0x0000f200


	//   ....[183]....
        /*0a84*/ 	.word	0x0000f270


	//   ....[184]....
        /*0a88*/ 	.word	0x0000f2c0


	//   ....[185]....
        /*0a8c*/ 	.word	0x0000f300


	//   ....[186]....
        /*0a90*/ 	.word	0x0000f350


	//   ....[187]....
        /*0a94*/ 	.word	0x0000f3a0


	//   ....[188]....
        /*0a98*/ 	.word	0x0000f3f0


	//   ....[189]....
        /*0a9c*/ 	.word	0x0000f460


	//   ....[190]....
        /*0aa0*/ 	.word	0x0000f4b0


	//   ....[191]....
        /*0aa4*/ 	.word	0x0000f500


	//   ....[192]....
        /*0aa8*/ 	.word	0x0000f550


	//   ....[193]....
        /*0aac*/ 	.word	0x0000f5a0


	//   ....[194]....
        /*0ab0*/ 	.word	0x0000f5f0


	//   ....[195]....
        /*0ab4*/ 	.word	0x0000f660


	//   ....[196]....
        /*0ab8*/ 	.word	0x0000f6b0


	//   ....[197]....
        /*0abc*/ 	.word	0x0000f710


	//   ....[198]....
        /*0ac0*/ 	.word	0x0000f770


	//   ....[199]....
        /*0ac4*/ 	.word	0x0000f7e0


	//----- nvinfo : EIATTR_EXIT_INSTR_OFFSETS
	.align		4
.L_222:
        /*0ac8*/ 	.byte	0x04, 0x1c
        /*0aca*/ 	.short	(.L_224 - .L_223)


	//   ....[0]....
.L_223:
        /*0acc*/ 	.word	0x00000b40


	//   ....[1]....
        /*0ad0*/ 	.word	0x0000d930


	//----- nvinfo : EIATTR_MAX_THREADS
	.align		4
.L_224:
        /*0ad4*/ 	.byte	0x04, 0x05
        /*0ad6*/ 	.short	(.L_226 - .L_225)
.L_225:
        /*0ad8*/ 	.word	0x00000100
        /*0adc*/ 	.word	0x00000001
        /*0ae0*/ 	.word	0x00000001


	//----- nvinfo : EIATTR_CRS_STACK_SIZE
	.align		4
.L_226:
        /*0ae4*/ 	.byte	0x04, 0x1e
        /*0ae6*/ 	.short	(.L_228 - .L_227)
.L_227:
        /*0ae8*/ 	.word	0x00000000
.L_228:


//--------------------- .nv.info._ZN7cutlass13device_kernelIN5flash19enable_sm80_to_sm89INS1_16FlashAttnFwdSm80INS1_25CollectiveMainloopFwdSm80ILi8ELi1ELb1EN4cute5tupleIJNS5_1CILi128EEENS7_ILi112EEES8_EEELi128ENS_10bfloat16_tEfNS_4arch4Sm80ELb0ELb0ELb0ELb1ELb1ELb1ELb1ELb1EEENS1_21CollectiveEpilogueFwdINS6_IJS8_S8_S9_EEENS6_IJNS7_ILi1EEESH_SH_EEESB_SD_Li256ELb1ELb1ELb1ELb0EEENS1_36VarlenDynamicPersistentTileSchedulerILi128ELi112ELi256ELi256ELb1ELb1ELb0ELb0ELb1ELb1EEEEEEEEEvNT_6ParamsE --------------------------
	.section	.nv.info._ZN7cutlass13device_kernelIN5flash19enable_sm80_to_sm89INS1_16FlashAttnFwdSm80INS1_25CollectiveMainloopFwdSm80ILi8ELi1ELb1EN4cute5tupleIJNS5_1CILi128EEENS7_ILi112EEES8_EEELi128ENS_10bfloat16_tEfNS_4arch4Sm80ELb0ELb0ELb0ELb1ELb1ELb1ELb1ELb1EEENS1_21CollectiveEpilogueFwdINS6_IJS8_S8_S9_EEENS6_IJNS7_ILi1EEESH_SH_EEESB_SD_Li256ELb1ELb1ELb1ELb0EEENS1_36VarlenDynamicPersistentTileSchedulerILi128ELi112ELi256ELi256ELb1ELb1ELb0ELb0ELb1ELb1EEEEEEEEEvNT_6ParamsE,"",@"SHT_CUDA_INFO"
	.sectionflags	@""
	.align	4


	//----- nvinfo : EIATTR_CUDA_API_VERSION
	.align		4
        /*0000*/ 	.byte	0x04, 0x37
        /*0002*/ 	.short	(.L_230 - .L_229)
.L_229:
        /*0004*/ 	.word	0x00000082


	//----- nvinfo : EIATTR_SW2861232_WAR
	.align		4
.L_230:
        /*0008*/ 	.byte	0x01, 0x35
	.zero		2


	//----- nvinfo : EIATTR_PARAM_CBANK
	.align		4
        /*000c*/ 	.byte	0x04, 0x0a
        /*000e*/ 	.short	(.L_232 - .L_231)
	.align		4
.L_231:
        /*0010*/ 	.word	index@(.nv.constant0._ZN7cutlass13device_kernelIN5flash19enable_sm80_to_sm89INS1_16FlashAttnFwdSm80INS1_25CollectiveMainloopFwdSm80ILi8ELi1ELb1EN4cute5tupleIJNS5_1CILi128EEENS7_ILi112EEES8_EEELi128ENS_10bfloat16_tEfNS_4arch4Sm80ELb0ELb0ELb0ELb1ELb1ELb1ELb1ELb1EEENS1_21CollectiveEpilogueFwdINS6_IJS8_S8_S9_EEENS6_IJNS7_ILi1EEESH_SH_EEESB_SD_Li256ELb1ELb1ELb1ELb0EEENS1_36VarlenDynamicPersistentTileSchedulerILi128ELi112ELi256ELi256ELb1ELb1ELb0ELb0ELb1ELb1EEEEEEEEEvNT_6ParamsE)
        /*0014*/ 	.short	0x0160
        /*0016*/ 	.short	0x0438


	//----- nvinfo : EIATTR_CBANK_PARAM_SIZE
	.align		4
.L_232:
        /*0018*/ 	.byte	0x03, 0x19
        /*001a*/ 	.short	0x0438


	//----- nvinfo : EIATTR_KPARAM_INFO
	.align		4
        /*001c*/ 	.byte	0x04, 0x17
        /*001e*/ 	.short	(.L_234 - .L_233)
.L_233:
        /*0020*/ 	.word	0x00000000
        /*0024*/ 	.short	0x0000
        /*0026*/ 	.short	0x0000
        /*0028*/ 	.byte	0x00, 0xf0, 0xe1, 0x10


	//----- nvinfo : EIATTR_MAXREG_COUNT
	.align		4
.L_234:
        /*002c*/ 	.byte	0x03, 0x1b
        /*002e*/ 	.short	0x00ff


	//----- nvinfo : EIATTR_NUM_BARRIERS
	.align		4
        /*0030*/ 	.byte	0x02, 0x4c
        /*0032*/ 	.byte	0x06
	.zero		1


	//----- nvinfo : EIATTR_ANNOTATIONS
	.align		4
        /*0034*/ 	.byte	0x04, 0x55
        /*0036*/ 	.short	(.L_236 - .L_235)


	//   ....[0]....
.L_235:
        /* <DEDUP_REMOVED lines=109> */


	//----- nvinfo : EIATTR_MERCURY_ISA_VERSION
	.align		4
.L_236:
        /*06f0*/ 	.byte	0x03, 0x5f
        /*06f2*/ 	.short	0x0000


	//----- nvinfo : EIATTR_INT_WARP_WIDE_INSTR_OFFSETS
	.align		4
        /*06f4*/ 	.byte	0x04, 0x31
        /*06f6*/ 	.short	(.L_238 - .L_237)


	//   ....[0]....
.L_237:
        /*06f8*/ 	.word	0x000150c0


	//   ....[1]....
        /*06fc*/ 	.word	0x00015140


	//----- nvinfo : EIATTR_COOP_GROUP_MASK_REGIDS
	.align		4
.L_238:
        /*0700*/ 	.byte	0x04, 0x29
        /*0702*/ 	.short	(.L_240 - .L_239)


	//   ....[0]....
.L_239:
        /*0704*/ 	.word	0xffffffff


	//   ....[1]....
        /*0708*/ 	.word	0xffffffff


	//   ....[2]....
        /*070c*/ 	.word	0xffffffff


	//   ....[3]....
        /*0710*/ 	.word	0xffffffff


	//   ....[4]....
        /*0714*/ 	.word	0xffffffff


	//   ....[5]....
        /*0718*/ 	.word	0xffffffff


	//   ....[6]....
        /*071c*/ 	.word	0xffffffff


	//   ....[7]....
        /*0720*/ 	.word	0xffffffff


	//   ....[8]....
        /*0724*/ 	.word	0xffffffff


	//   ....[9]....
        /*0728*/ 	.word	0xffffffff


	//   ....[10]....
        /*072c*/ 	.word	0xffffffff


	//   ....[11]....
        /*0730*/ 	.word	0xffffffff


	//   ....[12]....
        /*0734*/ 	.word	0xffffffff


	//   ....[13]....
        /*0738*/ 	.word	0xffffffff


	//   ....[14]....
        /*073c*/ 	.word	0xffffffff


	//   ....[15]....
        /*0740*/ 	.word	0xffffffff


	//   ....[16]....
        /*0744*/ 	.word	0xffffffff


	//   ....[17]....
        /*0748*/ 	.word	0xffffffff


	//   ....[18]....
        /*074c*/ 	.word	0xffffffff


	//   ....[19]....
        /*0750*/ 	.word	0xffffffff


	//   ....[20]....
        /*0754*/ 	.word	0xffffffff


	//   ....[21]....
        /*0758*/ 	.word	0xffffffff


	//   ....[22]....
        /*075c*/ 	.word	0xffffffff


	//   ....[23]....
        /*0760*/ 	.word	0xffffffff


	//   ....[24]....
        /*0764*/ 	.word	0xffffffff


	//   ....[25]....
        /*0768*/ 	.word	0xffffffff


	//   ....[26]....
        /*076c*/ 	.word	0xffffffff


	//   ....[27]....
        /*0770*/ 	.word	0xffffffff


	//   ....[28]....
        /*0774*/ 	.word	0xffffffff


	//   ....[29]....
        /*0778*/ 	.word	0xffffffff


	//   ....[30]....
        /*077c*/ 	.word	0xffffffff


	//   ....[31]....
        /*0780*/ 	.word	0xffffffff


	//   ....[32]....
        /*0784*/ 	.word	0xffffffff


	//   ....[33]....
        /*0788*/ 	.word	0xffffffff


	//   ....[34]....
        /*078c*/ 	.word	0xffffffff


	//   ....[35]....
        /*0790*/ 	.word	0xffffffff


	//   ....[36]....
        /*0794*/ 	.word	0xffffffff


	//   ....[37]....
        /*0798*/ 	.word	0xffffffff


	//   ....[38]....
        /*079c*/ 	.word	0xffffffff


	//   ....[39]....
        /*07a0*/ 	.word	0xffffffff


	//   ....[40]....
        /*07a4*/ 	.word	0xffffffff


	//   ....[41]....
        /*07a8*/ 	.word	0xffffffff


	//   ....[42]....
        /*07ac*/ 	.word	0xffffffff


	//   ....[43]....
        /*07b0*/ 	.word	0xffffffff


	//   ....[44]....
        /*07b4*/ 	.word	0xffffffff


	//   ....[45]....
        /*07b8*/ 	.word	0xffffffff


	//   ....[46]....
        /*07bc*/ 	.word	0xffffffff


	//   ....[47]....
        /*07c0*/ 	.word	0xffffffff


	//   ....[48]....
        /*07c4*/ 	.word	0xffffffff


	//   ....[49]....
        /*07c8*/ 	.word	0xffffffff


	//   ....[50]....
        /*07cc*/ 	.word	0xffffffff


	//   ....[51]....
        /*07d0*/ 	.word	0xffffffff


	//   ....[52]....
        /*07d4*/ 	.word	0xffffffff


	//   ....[53]....
        /*07d8*/ 	.word	0xffffffff


	//   ....[54]....
        /*07dc*/ 	.word	0xffffffff


	//   ....[55]....
        /*07e0*/ 	.word	0xffffffff


	//   ....[56]....
        /*07e4*/ 	.word	0xffffffff


	//   ....[57]....
        /*07e8*/ 	.word	0xffffffff


	//   ....[58]....
        /*07ec*/ 	.word	0xffffffff


	//   ....[59]....
        /*07f0*/ 	.word	0xffffffff


	//   ....[60]....
        /*07f4*/ 	.word	0xffffffff


	//   ....[61]....
        /*07f8*/ 	.word	0xffffffff


	//   ....[62]....
        /*07fc*/ 	.word	0xffffffff


	//   ....[63]....
        /*0800*/ 	.word	0xffffffff


	//   ....[64]....
        /*0804*/ 	.word	0xffffffff


	//   ....[65]....
        /*0808*/ 	.word	0xffffffff


	//   ....[66]....
        /*080c*/ 	.word	0xffffffff


	//   ....[67]....
        /*0810*/ 	.word	0xffffffff


	//   ....[68]....
        /*0814*/ 	.word	0xffffffff


	//   ....[69]....
        /*0818*/ 	.word	0xffffffff


	//   ....[70]....
        /*081c*/ 	.word	0xffffffff


	//   ....[71]....
        /*0820*/ 	.word	0xffffffff


	//   ....[72]....
        /*0824*/ 	.word	0xffffffff


	//   ....[73]....
        /*0828*/ 	.word	0xffffffff


	//   ....[74]....
        /*082c*/ 	.word	0xffffffff


	//   ....[75]....
        /*0830*/ 	.word	0xffffffff


	//   ....[76]....
        /*0834*/ 	.word	0xffffffff


	//   ....[77]....
        /*0838*/ 	.word	0xffffffff


	//   ....[78]....
        /*083c*/ 	.word	0xffffffff


	//   ....[79]....
        /*0840*/ 	.word	0xffffffff


	//   ....[80]....
        /*0844*/ 	.word	0xffffffff


	//   ....[81]....
        /*0848*/ 	.word	0xffffffff


	//   ....[82]....
        /*084c*/ 	.word	0xffffffff


	//   ....[83]....
        /*0850*/ 	.word	0xffffffff


	//   ....[84]....
        /*0854*/ 	.word	0xffffffff


	//   ....[85]....
        /*0858*/ 	.word	0xffffffff


	//   ....[86]....
        /*085c*/ 	.word	0xffffffff


	//   ....[87]....
        /*0860*/ 	.word	0xffffffff


	//   ....[88]....
        /*0864*/ 	.word	0xffffffff


	//   ....[89]....
        /*0868*/ 	.word	0xffffffff


	//   ....[90]....
        /*086c*/ 	.word	0xffffffff


	//   ....[91]....
        /*0870*/ 	.word	0xffffffff


	//   ....[92]....
        /*0874*/ 	.word	0xffffffff


	//   ....[93]....
        /*0878*/ 	.word	0xffffffff


	//   ....[94]....
        /*087c*/ 	.word	0xffffffff


	//   ....[95]....
        /*0880*/ 	.word	0xffffffff


	//   ....[96]....
        /*0884*/ 	.word	0xffffffff


	//   ....[97]....
        /*0888*/ 	.word	0xffffffff


	//   ....[98]....
        /*088c*/ 	.word	0xffffffff


	//   ....[99]....
        /*0890*/ 	.word	0xffffffff


	//   ....[100]....
        /*0894*/ 	.word	0xffffffff


	//   ....[101]....
        /*0898*/ 	.word	0xffffffff


	//   ....[102]....
        /*089c*/ 	.word	0xffffffff


	//   ....[103]....
        /*08a0*/ 	.word	0xffffffff


	//   ....[104]....
        /*08a4*/ 	.word	0xffffffff


	//   ....[105]....
        /*08a8*/ 	.word	0xffffffff


	//   ....[106]....
        /*08ac*/ 	.word	0xffffffff


	//   ....[107]....
        /*08b0*/ 	.word	0xffffffff


	//   ....[108]....
        /*08b4*/ 	.word	0xffffffff


	//   ....[109]....
        /*08b8*/ 	.word	0xffffffff


	//   ....[110]....
        /*08bc*/ 	.word	0xffffffff


	//   ....[111]....
        /*08c0*/ 	.word	0xffffffff


	//   ....[112]....
        /*08c4*/ 	.word	0xffffffff


	//   ....[113]....
        /*08c8*/ 	.word	0xffffffff


	//   ....[114]....
        /*08cc*/ 	.word	0xffffffff


	//   ....[115]....
        /*08d0*/ 	.word	0xffffffff


	//   ....[116]....
        /*08d4*/ 	.word	0xffffffff


	//   ....[117]....
        /*08d8*/ 	.word	0xffffffff


	//   ....[118]....
        /*08dc*/ 	.word	0xffffffff


	//   ....[119]....
        /*08e0*/ 	.word	0xffffffff


	//   ....[120]....
        /*08e4*/ 	.word	0xffffffff


	//   ....[121]....
        /*08e8*/ 	.word	0xffffffff


	//   ....[122]....
        /*08ec*/ 	.word	0xffffffff


	//   ....[123]....
        /*08f0*/ 	.word	0xffffffff


	//   ....[124]....
        /*08f4*/ 	.word	0xffffffff


	//   ....[125]....
        /*08f8*/ 	.word	0xffffffff


	//   ....[126]....
        /*08fc*/ 	.word	0xffffffff


	//   ....[127]....
        /*0900*/ 	.word	0xffffffff


	//   ....[128]....
        /*0904*/ 	.word	0xffffffff


	//   ....[129]....
        /*0908*/ 	.word	0xffffffff


	//   ....[130]....
        /*090c*/ 	.word	0xffffffff


	//   ....[131]....
        /*0910*/ 	.word	0xffffffff


	//   ....[132]....
        /*0914*/ 	.word	0xffffffff


	//   ....[133]....
        /*0918*/ 	.word	0xffffffff


	//   ....[134]....
        /*091c*/ 	.word	0xffffffff


	//   ....[135]....
        /*0920*/ 	.word	0xffffffff


	//   ....[136]....
        /*0924*/ 	.word	0xffffffff


	//   ....[137]....
        /*0928*/ 	.word	0xffffffff


	//   ....[138]....
        /*092c*/ 	.word	0xffffffff


	//   ....[139]....
        /*0930*/ 	.word	0xffffffff


	//   ....[140]....
        /*0934*/ 	.word	0xffffffff


	//   ....[141]....
        /*0938*/ 	.word	0xffffffff


	//   ....[142]....
        /*093c*/ 	.word	0xffffffff


	//   ....[143]....
        /*0940*/ 	.word	0xffffffff


	//   ....[144]....
        /*0944*/ 	.word	0xffffffff


	//   ....[145]....
        /*0948*/ 	.word	0xffffffff


	//   ....[146]....
        /*094c*/ 	.word	0xffffffff


	//   ....[147]....
        /*0950*/ 	.word	0xffffffff


	//   ....[148]....
        /*0954*/ 	.word	0xffffffff


	//   ....[149]....
        /*0958*/ 	.word	0xffffffff


	//   ....[150]....
        /*095c*/ 	.word	0xffffffff


	//   ....[151]....
        /*0960*/ 	.word	0xffffffff


	//   ....[152]....
        /*0964*/ 	.word	0xffffffff


	//   ....[153]....
        /*0968*/ 	.word	0xffffffff


	//   ....[154]....
        /*096c*/ 	.word	0xffffffff


	//   ....[155]....
        /*0970*/ 	.word	0xffffffff


	//   ....[156]....
        /*0974*/ 	.word	0xffffffff


	//   ....[157]....
        /*0978*/ 	.word	0xffffffff


	//   ....[158]....
        /*097c*/ 	.word	0xffffffff


	//   ....[159]....
        /*0980*/ 	.word	0xffffffff


	//   ....[160]....
        /*0984*/ 	.word	0xffffffff


	//   ....[161]....
        /*0988*/ 	.word	0xffffffff


	//   ....[162]....
        /*098c*/ 	.word	0xffffffff


	//   ....[163]....
        /*0990*/ 	.word	0xffffffff


	//   ....[164]....
        /*0994*/ 	.word	0xffffffff


	//   ....[165]....
        /*0998*/ 	.word	0xffffffff


	//   ....[166]....
        /*099c*/ 	.word	0xffffffff


	//   ....[167]....
        /*09a0*/ 	.word	0xffffffff


	//   ....[168]....
        /*09a4*/ 	.word	0xffffffff


	//   ....[169]....
        /*09a8*/ 	.word	0xffffffff


	//   ....[170]....
        /*09ac*/ 	.word	0xffffffff


	//   ....[171]....
        /*09b0*/ 	.word	0xffffffff


	//   ....[172]....
        /*09b4*/ 	.word	0xffffffff


	//   ....[173]....
        /*09b8*/ 	.word	0xffffffff


	//   ....[174]....
        /*09bc*/ 	.word	0xffffffff


	//   ....[175]....
        /*09c0*/ 	.word	0xffffffff


	//   ....[176]....
        /*09c4*/ 	.word	0xffffffff


	//   ....[177]....
        /*09c8*/ 	.word	0xffffffff


	//   ....[178]....
        /*09cc*/ 	.word	0xffffffff


	//   ....[179]....
        /*09d0*/ 	.word	0xffffffff


	//   ....[180]....
        /*09d4*/ 	.word	0xffffffff


	//   ....[181]....
        /*09d8*/ 	.word	0xffffffff


	//   ....[182]....
        /*09dc*/ 	.word	0xffffffff


	//   ....[183]....
        /*09e0*/ 	.word	0xffffffff


	//   ....[184]....
        /*09e4*/ 	.word	0xffffffff


	//   ....[185]....
        /*09e8*/ 	.word	0xffffffff


	//   ....[186]....
        /*09ec*/ 	.word	0xffffffff


	//   ....[187]....
        /*09f0*/ 	.word	0xffffffff


	//   ....[188]....
        /*09f4*/ 	.word	0xffffffff


	//   ....[189]....
        /*09f8*/ 	.word	0xffffffff


	//   ....[190]....
        /*09fc*/ 	.word	0xffffffff


	//   ....[191]....
        /*0a00*/ 	.word	0xffffffff


	//   ....[192]....
        /*0a04*/ 	.word	0xffffffff


	//   ....[193]....
        /*0a08*/ 	.word	0xffffffff


	//   ....[194]....
        /*0a0c*/ 	.word	0xffffffff


	//   ....[195]....
        /*0a10*/ 	.word	0xffffffff


	//   ....[196]....
        /*0a14*/ 	.word	0xffffffff


	//   ....[197]....
        /*0a18*/ 	.word	0xffffffff


	//   ....[198]....
        /*0a1c*/ 	.word	0xffffffff


	//   ....[199]....
        /*0a20*/ 	.word	0xffffffff


	//   ....[200]....
        /*0a24*/ 	.word	0xffffffff


	//   ....[201]....
        /*0a28*/ 	.word	0xffffffff


	//   ....[202]....
        /*0a2c*/ 	.word	0xffffffff


	//   ....[203]....
        /*0a30*/ 	.word	0xffffffff


	//   ....[204]....
        /*0a34*/ 	.word	0xffffffff


	//   ....[205]....
        /*0a38*/ 	.word	0xffffffff


	//   ....[206]....
        /*0a3c*/ 	.word	0xffffffff


	//   ....[207]....
        /*0a40*/ 	.word	0xffffffff


	//   ....[208]....
        /*0a44*/ 	.word	0xffffffff


	//   ....[209]....
        /*0a48*/ 	.word	0xffffffff


	//   ....[210]....
        /*0a4c*/ 	.word	0xffffffff


	//   ....[211]....
        /*0a50*/ 	.word	0xffffffff


	//   ....[212]....
        /*0a54*/ 	.word	0xffffffff


	//   ....[213]....
        /*0a58*/ 	.word	0xffffffff


	//   ....[214]....
        /*0a5c*/ 	.word	0xffffffff


	//   ....[215]....
        /*0a60*/ 	.word	0xffffffff


	//   ....[216]....
        /*0a64*/ 	.word	0xffffffff


	//   ....[217]....
        /*0a68*/ 	.word	0xffffffff


	//   ....[218]....
        /*0a6c*/ 	.word	0xffffffff


	//   ....[219]....
        /*0a70*/ 	.word	0xffffffff


	//   ....[220]....
        /*0a74*/ 	.word	0xffffffff


	//   ....[221]....
        /*0a78*/ 	.word	0xffffffff


	//   ....[222]....
        /*0a7c*/ 	.word	0xffffffff


	//   ....[223]....
        /*0a80*/ 	.word	0xffffffff


	//   ....[224]....
        /*0a84*/ 	.word	0xffffffff


	//   ....[225]....
        /*0a88*/ 	.word	0xffffffff


	//   ....[226]....
        /*0a8c*/ 	.word	0xffffffff


	//   ....[227]....
        /*0a90*/ 	.word	0xffffffff


	//   ....[228]....
        /*0a94*/ 	.word	0xffffffff


	//   ....[229]....
        /*0a98*/ 	.word	0xffffffff


	//   ....[230]....
        /*0a9c*/ 	.word	0xffffffff


	//   ....[231]....
        /*0aa0*/ 	.word	0xffffffff


	//   ....[232]....
        /*0aa4*/ 	.word	0xffffffff


	//   ....[233]....
        /*0aa8*/ 	.word	0xffffffff


	//   ....[234]....
        /*0aac*/ 	.word	0xffffffff


	//   ....[235]....
        /*0ab0*/ 	.word	0xffffffff


	//   ....[236]....
        /*0ab4*/ 	.word	0xffffffff


	//   ....[237]....
        /*0ab8*/ 	.word	0xffffffff


	//   ....[238]....
        /*0abc*/ 	.word	0xffffffff


	//   ....[239]....
        /*0ac0*/ 	.word	0xffffffff


	//----- nvinfo : EIATTR_COOP_GROUP_INSTR_OFFSETS
	.align		4
.L_240:
        /*0ac4*/ 	.byte	0x04, 0x28
        /*0ac6*/ 	.short	(.L_242 - .L_241)


	//   ....[0]....
.L_241:
        /*0ac8*/ 	.word	0x00000050


	//   ....[1]....
        /*0acc*/ 	.word	0x00000200


	//   ....[2]....
        /*0ad0*/ 	.word	0x00000230


	//   ....[3]....
        /*0ad4*/ 	.word	0x00000260


	//   ....[4]....
        /*0ad8*/ 	.word	0x00000290


	//   ....[5]....
        /*0adc*/ 	.word	0x000002c0


	//   ....[6]....
        /*0ae0*/ 	.word	0x000002f0


	//   ....[7]....
        /*0ae4*/ 	.word	0x00000460


	//   ....[8]....
        /*0ae8*/ 	.word	0x000004a0


	//   ....[9]....
        /*0aec*/ 	.word	0x000004d0


	//   ....[10]....
        /*0af0*/ 	.word	0x00000500


	//   ....[11]....
        /*0af4*/ 	.word	0x00000530


	//   ....[12]....
        /*0af8*/ 	.word	0x00000560


	//   ....[13]....
        /*0afc*/ 	.word	0x000005f0


	//   ....[14]....
        /*0b00*/ 	.word	0x00000620


	//   ....[15]....
        /*0b04*/ 	.word	0x00000640


	//   ....[16]....
        /*0b08*/ 	.word	0x000006a0


	//   ....[17]....
        /*0b0c*/ 	.word	0x00003e80


	//   ....[18]....
        /*0b10*/ 	.word	0x00003ed0


	//   ....[19]....
        /*0b14*/ 	.word	0x000046a0


	//   ....[20]....
        /*0b18*/ 	.word	0x000046d0


	//   ....[21]....
        /*0b1c*/ 	.word	0x00004e20


	//   ....[22]....
        /*0b20*/ 	.word	0x00004e40


	//   ....[23]....
        /*0b24*/ 	.word	0x00005590


	//   ....[24]....
        /*0b28*/ 	.word	0x000055a0


	//   ....[25]....
        /*0b2c*/ 	.word	0x00005e10


	//   ....[26]....
        /*0b30*/ 	.word	0x00005e50


	//   ....[27]....
        /*0b34*/ 	.word	0x00006c20


	//   ....[28]....
        /*0b38*/ 	.word	0x00006c50


	//   ....[29]....
        /*0b3c*/ 	.word	0x00007440


	//   ....[30]....
        /*0b40*/ 	.word	0x00007470


	//   ....[31]....
        /*0b44*/ 	.word	0x00007c60


	//   ....[32]....
        /*0b48*/ 	.word	0x00007c80


	//   ....[33]....
        /*0b4c*/ 	.word	0x00008490


	//   ....[34]....
        /*0b50*/ 	.word	0x000084c0


	//   ....[35]....
        /*0b54*/ 	.word	0x000085d0


	//   ....[36]....
        /*0b58*/ 	.word	0x00008600


	//   ....[37]....
        /*0b5c*/ 	.word	0x000086d0


	//   ....[38]....
        /*0b60*/ 	.word	0x00008700


	//   ....[39]....
        /*0b64*/ 	.word	0x000087d0


	//   ....[40]....
        /*0b68*/ 	.word	0x000087f0


	//   ....[41]....
        /*0b6c*/ 	.word	0x00008cb0


	//   ....[42]....
        /*0b70*/ 	.word	0x00008cd0


	//   ....[43]....
        /*0b74*/ 	.word	0x00008e50


	//   ....[44]....
        /*0b78*/ 	.word	0x00008e70


	//   ....[45]....
        /*0b7c*/ 	.word	0x00008f40


	//   ....[46]....
        /*0b80*/ 	.word	0x00008f60


	//   ....[47]....
        /*0b84*/ 	.word	0x00009030


	//   ....[48]....
        /*0b88*/ 	.word	0x00009050


	//   ....[49]....
        /*0b8c*/ 	.word	0x00009de0


	//   ....[50]....
        /*0b90*/ 	.word	0x00009e00


	//   ....[51]....
        /*0b94*/ 	.word	0x00009e30


	//   ....[52]....
        /*0b98*/ 	.word	0x00009e60


	//   ....[53]....
        /*0b9c*/ 	.word	0x00009f30


	//   ....[54]....
        /*0ba0*/ 	.word	0x00009fd0


	//   ....[55]....
        /*0ba4*/ 	.word	0x00009fe0


	//   ....[56]....
        /*0ba8*/ 	.word	0x0000a020


	//   ....[57]....
        /*0bac*/ 	.word	0x0000a180


	//   ....[58]....
        /*0bb0*/ 	.word	0x0000a1a0


	//   ....[59]....
        /*0bb4*/ 	.word	0x0000a200


	//   ....[60]....
        /*0bb8*/ 	.word	0x0000a240


	//   ....[61]....
        /*0bbc*/ 	.word	0x0000a250


	//   ....[62]....
        /*0bc0*/ 	.word	0x0000a270


	//   ....[63]....
        /*0bc4*/ 	.word	0x0000a400


	//   ....[64]....
        /*0bc8*/ 	.word	0x0000a410


	//   ....[65]....
        /*0bcc*/ 	.word	0x0000a600


	//   ....[66]....
        /*0bd0*/ 	.word	0x0000a640


	//   ....[67]....
        /*0bd4*/ 	.word	0x0000a650


	//   ....[68]....
        /*0bd8*/ 	.word	0x0000a660


	//   ....[69]....
        /*0bdc*/ 	.word	0x0000bf10


	//   ....[70]....
        /*0be0*/ 	.word	0x0000bf50


	//   ....[71]....
        /*0be4*/ 	.word	0x0000bf70


	//   ....[72]....
        /*0be8*/ 	.word	0x0000bf80


	//   ....[73]....
        /*0bec*/ 	.word	0x0000dd50


	//   ....[74]....
        /*0bf0*/ 	.word	0x0000dd80


	//   ....[75]....
        /*0bf4*/ 	.word	0x0000dda0


	//   ....[76]....
        /*0bf8*/ 	.word	0x0000ddb0


	//   ....[77]....
        /*0bfc*/ 	.word	0x0000de70


	//   ....[78]....
        /*0c00*/ 	.word	0x0000de80


	//   ....[79]....
        /*0c04*/ 	.word	0x0000e080


	//   ....[80]....
        /*0c08*/ 	.word	0x0000e090


	//   ....[81]....
        /*0c0c*/ 	.word	0x0000ee10


	//   ....[82]....
        /*0c10*/ 	.word	0x0000ee30


	//   ....[83]....
        /*0c14*/ 	.word	0x0000ef20


	//   ....[84]....
        /*0c18*/ 	.word	0x0000ef30


	//   ....[85]....
        /*0c1c*/ 	.word	0x0000f020


	//   ....[86]....
        /*0c20*/ 	.word	0x0000f040


	//   ....[87]....
        /*0c24*/ 	.word	0x0000f130


	//   ....[88]....
        /*0c28*/ 	.word	0x0000f140


	//   ....[89]....
        /*0c2c*/ 	.word	0x0000faf0


	//   ....[90]....
        /*0c30*/ 	.word	0x0000fb20


	//   ....[91]....
        /*0c34*/ 	.word	0x0000fb30


	//   ....[92]....
        /*0c38*/ 	.word	0x0000fb60


	//   ....[93]....
        /*0c3c*/ 	.word	0x000115a0


	//   ....[94]....
        /*0c40*/ 	.word	0x000115b0


	//   ....[95]....
        /*0c44*/ 	.word	0x000115f0


	//   ....[96]....
        /*0c48*/ 	.word	0x00011690


	//   ....[97]....
        /*0c4c*/ 	.word	0x000116e0


	//   ....[98]....
        /*0c50*/ 	.word	0x00011700


	//   ....[99]....
        /*0c54*/ 	.word	0x00011800


	//   ....[100]....
        /*0c58*/ 	.word	0x00011810


	//   ....[101]....
        /*0c5c*/ 	.word	0x000125a0


	//   ....[102]....
        /*0c60*/ 	.word	0x000125c0


	//   ....[103]....
        /*0c64*/ 	.word	0x000126f0


	//   ....[104]....
        /*0c68*/ 	.word	0x00012700


	//   ....[105]....
        /*0c6c*/ 	.word	0x00012830


	//   ....[106]....
        /*0c70*/ 	.word	0x00012850


	//   ....[107]....
        /*0c74*/ 	.word	0x00012980


	//   ....[108]....
        /*0c78*/ 	.word	0x00012990


	//   ....[109]....
        /*0c7c*/ 	.word	0x00012e60


	//   ....[110]....
        /*0c80*/ 	.word	0x00012e90


	//   ....[111]....
        /*0c84*/ 	.word	0x00012eb0


	//   ....[112]....
        /*0c88*/ 	.word	0x00012ed0


	//   ....[113]....
        /*0c8c*/ 	.word	0x00014ab0


	//   ....[114]....
        /*0c90*/ 	.word	0x00014ac0


	//   ....[115]....
        /*0c94*/ 	.word	0x00014af0


	//   ....[116]....
        /*0c98*/ 	.word	0x00014b00


	//   ....[117]....
        /*0c9c*/ 	.word	0x00015bb0


	//   ....[118]....
        /*0ca0*/ 	.word	0x00015bc0


	//   ....[119]....
        /*0ca4*/ 	.word	0x00015be0


	//   ....[120]....
        /*0ca8*/ 	.word	0x00015c00


	//   ....[121]....
        /*0cac*/ 	.word	0x00015f30


	//   ....[122]....
        /*0cb0*/ 	.word	0x00015f50


	//   ....[123]....
        /*0cb4*/ 	.word	0x00016030


	//   ....[124]....
        /*0cb8*/ 	.word	0x00016040


	//   ....[125]....
        /*0cbc*/ 	.word	0x00016130


	//   ....[126]....
        /*0cc0*/ 	.word	0x00016150


	//   ....[127]....
        /*0cc4*/ 	.word	0x00016240


	//   ....[128]....
        /*0cc8*/ 	.word	0x00016250


	//   ....[129]....
        /*0ccc*/ 	.word	0x00016540


	//   ....[130]....
        /*0cd0*/ 	.word	0x00016560


	//   ....[131]....
        /*0cd4*/ 	.word	0x00016ba0


	//   ....[132]....
        /*0cd8*/ 	.word	0x00016bb0


	//   ....[133]....
        /*0cdc*/ 	.word	0x000179b0


	//   ....[134]....
        /*0ce0*/ 	.word	0x000179d0


	//   ....[135]....
        /*0ce4*/ 	.word	0x00017ac0


	//   ....[136]....
        /*0ce8*/ 	.word	0x00017ad0


	//   ....[137]....
        /*0cec*/ 	.word	0x00017bc0


	//   ....[138]....
        /*0cf0*/ 	.word	0x00017be0


	//   ....[139]....
        /*0cf4*/ 	.word	0x00017cd0


	//   ....[140]....
        /*0cf8*/ 	.word	0x00017ce0


	//   ....[141]....
        /*0cfc*/ 	.word	0x00017e80


	//   ....[142]....
        /*0d00*/ 	.word	0x00017ea0


	//   ....[143]....
        /*0d04*/ 	.word	0x00017fd0


	//   ....[144]....
        /*0d08*/ 	.word	0x00018010


	//   ....[145]....
        /*0d0c*/ 	.word	0x00018040


	//   ....[146]....
        /*0d10*/ 	.word	0x00018070


	//   ....[147]....
        /*0d14*/ 	.word	0x000180a0


	//   ....[148]....
        /*0d18*/ 	.word	0x000180d0


	//   ....[149]....
        /*0d1c*/ 	.word	0x00018240


	//   ....[150]....
        /*0d20*/ 	.word	0x00018280


	//   ....[151]....
        /*0d24*/ 	.word	0x000182b0


	//   ....[152]....
        /*0d28*/ 	.word	0x000182e0


	//   ....[153]....
        /*0d2c*/ 	.word	0x00018310


	//   ....[154]....
        /*0d30*/ 	.word	0x00018340


	//   ....[155]....
        /*0d34*/ 	.word	0x000183d0


	//   ....[156]....
        /*0d38*/ 	.word	0x00018400


	//   ....[157]....
        /*0d3c*/ 	.word	0x00018410


	//   ....[158]....
        /*0d40*/ 	.word	0x00018470


	//   ....[159]....
        /*0d44*/ 	.word	0x00018a40


	//   ....[160]....
        /*0d48*/ 	.word	0x00018a90


	//   ....[161]....
        /*0d4c*/ 	.word	0x00018af0


	//   ....[162]....
        /*0d50*/ 	.word	0x00018b50


	//   ....[163]....
        /*0d54*/ 	.word	0x00018bb0


	//   ....[164]....
        /*0d58*/ 	.word	0x00018c20


	//   ....[165]....
        /*0d5c*/ 	.word	0x00018c70


	//   ....[166]....
        /*0d60*/ 	.word	0x00018cd0


	//   ....[167]....
        /*0d64*/ 	.word	0x00018d40


	//   ....[168]....
        /*0d68*/ 	.word	0x00018da0


	//   ....[169]....
        /*0d6c*/ 	.word	0x00018e10


	//   ....[170]....
        /*0d70*/ 	.word	0x00018e70


	//   ....[171]....
        /*0d74*/ 	.word	0x00018ee0


	//   ....[172]....
        /*0d78*/ 	.word	0x00018f50


	//   ....[173]....
        /*0d7c*/ 	.word	0x00018fc0


	//   ....[174]....
        /*0d80*/ 	.word	0x00019020


	//   ....[175]....
        /*0d84*/ 	.word	0x00019090


	//   ....[176]....
        /*0d88*/ 	.word	0x00019100


	//   ....[177]....
        /*0d8c*/ 	.word	0x00019170


	//   ....[178]....
        /*0d90*/ 	.word	0x000191d0


	//   ....[179]....
        /*0d94*/ 	.word	0x00019230


	//   ....[180]....
        /*0d98*/ 	.word	0x00019290


	//   ....[181]....
        /*0d9c*/ 	.word	0x000192e0


	//   ....[182]....
        /*0da0*/ 	.word	0x00019330


	//   ....[183]....
        /*0da4*/ 	.word	0x000193a0


	//   ....[184]....
        /*0da8*/ 	.word	0x00019410


	//   ....[185]....
        /*0dac*/ 	.word	0x00019470


	//   ....[186]....
        /*0db0*/ 	.word	0x000194e0


	//   ....[187]....
        /*0db4*/ 	.word	0x00019550


	//   ....[188]....
        /*0db8*/ 	.word	0x000195c0


	//   ....[189]....
        /*0dbc*/ 	.word	0x00019620


	//   ....[190]....
        /*0dc0*/ 	.word	0x00019690


	//   ....[191]....
        /*0dc4*/ 	.word	0x00019700


	//   ....[192]....
        /*0dc8*/ 	.word	0x00019770


	//   ....[193]....
        /*0dcc*/ 	.word	0x000197d0


	//   ....[194]....
        /*0dd0*/ 	.word	0x00019820


	//   ....[195]....
        /*0dd4*/ 	.word	0x00019870


	//   ....[196]....
        /*0dd8*/ 	.word	0x000198c0


	//   ....[197]....
        /*0ddc*/ 	.word	0x00019900


	//   ....[198]....
        /*0de0*/ 	.word	0x00019960


	//   ....[199]....
        /*0de4*/ 	.word	0x000199a0


	//   ....[200]....
        /*0de8*/ 	.word	0x000199f0


	//   ....[201]....
        /*0dec*/ 	.word	0x00019a30


	//   ....[202]....
        /*0df0*/ 	.word	0x00019aa0


	//   ....[203]....
        /*0df4*/ 	.word	0x00019b10


	//   ....[204]....
        /*0df8*/ 	.word	0x00019b80


	//   ....[205]....
        /*0dfc*/ 	.word	0x00019be0


	//   ....[206]....
        /*0e00*/ 	.word	0x00019c50


	//   ....[207]....
        /*0e04*/ 	.word	0x00019cc0


	//   ....[208]....
        /*0e08*/ 	.word	0x00019d30


	//   ....[209]....
        /*0e0c*/ 	.word	0x00019d90


	//   ....[210]....
        /*0e10*/ 	.word	0x00019e00


	//   ....[211]....
        /*0e14*/ 	.word	0x00019e70


	//   ....[212]....
        /*0e18*/ 	.word	0x00019ee0


	//   ....[213]....
        /*0e1c*/ 	.word	0x00019f40


	//   ....[214]....
        /*0e20*/ 	.word	0x00019fb0


	//   ....[215]....
        /*0e24*/ 	.word	0x0001a020


	//   ....[216]....
        /*0e28*/ 	.word	0x0001a090


	//   ....[217]....
        /*0e2c*/ 	.word	0x0001a0f0


	//   ....[218]....
        /*0e30*/ 	.word	0x0001a160


	//   ....[219]....
        /*0e34*/ 	.word	0x0001a1d0


	//   ....[220]....
        /*0e38*/ 	.word	0x0001a240


	//   ....[221]....
        /*0e3c*/ 	.word	0x0001a2a0


	//   ....[222]....
        /*0e40*/ 	.word	0x0001a310


	//   ....[223]....
        /*0e44*/ 	.word	0x0001a380


	//   ....[224]....
        /*0e48*/ 	.word	0x0001a3d0


	//   ....[225]....
        /*0e4c*/ 	.word	0x0001a410


	//   ....[226]....
        /*0e50*/ 	.word	0x0001a460


	//   ....[227]....
        /*0e54*/ 	.word	0x0001a4b0


	//   ....[228]....
        /*0e58*/ 	.word	0x0001a500


	//   ....[229]....
        /*0e5c*/ 	.word	0x0001a570


	//   ....[230]....
        /*0e60*/ 	.word	0x0001a5c0


	//   ....[231]....
        /*0e64*/ 	.word	0x0001a600


	//   ....[232]....
        /*0e68*/ 	.word	0x0001a650


	//   ....[233]....
        /*0e6c*/ 	.word	0x0001a6a0


	//   ....[234]....
        /*0e70*/ 	.word	0x0001a6f0


	//   ....[235]....
        /*0e74*/ 	.word	0x0001a760


	//   ....[236]....
        /*0e78*/ 	.word	0x0001a7b0


	//   ....[237]....
        /*0e7c*/ 	.word	0x0001a820


	//   ....[238]....
        /*0e80*/ 	.word	0x0001a880


	//   ....[239]....
        /*0e84*/ 	.word	0x0001a8f0


	//----- nvinfo : EIATTR_EXIT_INSTR_OFFSETS
	.align		4
.L_242:
        /*0e88*/ 	.byte	0x04, 0x1c
        /*0e8a*/ 	.short	(.L_244 - .L_243)


	//   ....[0]....
.L_243:
        /*0e8c*/ 	.word	0x00000c10


	//   ....[1]....
        /*0e90*/ 	.word	0x00018a10


	//----- nvinfo : EIATTR_MAX_THREADS
	.align		4
.L_244:
        /*0e94*/ 	.byte	0x04, 0x05
        /*0e96*/ 	.short	(.L_246 - .L_245)
.L_245:
        /*0e98*/ 	.word	0x00000100
        /*0e9c*/ 	.word	0x00000001
        /*0ea0*/ 	.word	0x00000001


	//----- nvinfo : EIATTR_CRS_STACK_SIZE
	.align		4
.L_246:
        /*0ea4*/ 	.byte	0x04, 0x1e
        /*0ea6*/ 	.short	(.L_248 - .L_247)
.L_247:
        /*0ea8*/ 	.word	0x00000000
.L_248:


//--------------------- .nv.info._ZN7cutlass13device_kernelIN5flash19enable_sm80_to_sm89INS1_16FlashAttnFwdSm80INS1_25CollectiveMainloopFwdSm80ILi4ELi1ELb0EN4cute5tupleIJNS5_1CILi128EEENS7_ILi48EEES8_EEELi128ENS_10bfloat16_tEfNS_4arch4Sm80ELb0ELb1ELb0ELb0ELb1ELb0ELb1ELb1EEENS1_21CollectiveEpilogueFwdINS6_IJS8_S8_S9_EEENS6_IJNS7_ILi1EEESH_SH_EEESB_SD_Li128ELb0ELb1ELb1ELb0EEENS1_19SingleTileSchedulerILb0ELb1ELb1ELi128EEEEEEEEEvNT_6ParamsE --------------------------
	.section	.nv.info._ZN7cutlass13device_kernelIN5flash19enable_sm80_to_sm89INS1_16FlashAttnFwdSm80INS1_25CollectiveMainloopFwdSm80ILi4ELi1ELb0EN4cute5tupleIJNS5_1CILi128EEENS7_ILi48EEES8_EEELi128ENS_10bfloat16_tEfNS_4arch4Sm80ELb0ELb1ELb0ELb0ELb1ELb0ELb1ELb1EEENS1_21CollectiveEpilogueFwdINS6_IJS8_S8_S9_EEENS6_IJNS7_ILi1EEESH_SH_EEESB_SD_Li128ELb0ELb1ELb1ELb0EEENS1_19SingleTileSchedulerILb0ELb1ELb1ELi128EEEEEEEEEvNT_6ParamsE,"",@"SHT_CUDA_INFO"
	.sectionflags	@""
	.align	4


	//----- nvinfo : EIATTR_CUDA_API_VERSION
	.align		4
        /*0000*/ 	.byte	0x04, 0x37
        /*0002*/ 	.short	(.L_250 - .L_249)
.L_249:
        /*0004*/ 	.word	0x00000082


	//----- nvinfo : EIATTR_SW2861232_WAR
	.align		4
.L_250:
        /*0008*/ 	.byte	0x01, 0x35
	.zero		2


	//----- nvinfo : EIATTR_PARAM_CBANK
	.align		4
        /*000c*/ 	.byte	0x04, 0x0a
        /*000e*/ 	.short	(.L_252 - .L_251)
	.align		4
.L_251:
        /*0010*/ 	.word	index@(.nv.constant0._ZN7cutlass13device_kernelIN5flash19enable_sm80_to_sm89INS1_16FlashAttnFwdSm80INS1_25CollectiveMainloopFwdSm80ILi4ELi1ELb0EN4cute5tupleIJNS5_1CILi128EEENS7_ILi48EEES8_EEELi128ENS_10bfloat16_tEfNS_4arch4Sm80ELb0ELb1ELb0ELb0ELb1ELb0ELb1ELb1EEENS1_21CollectiveEpilogueFwdINS6_IJS8_S8_S9_EEENS6_IJNS7_ILi1EEESH_SH_EEESB_SD_Li128ELb0ELb1ELb1ELb0EEENS1_19SingleTileSchedulerILb0ELb1ELb1ELi128EEEEEEEEEvNT_6ParamsE)
        /*0014*/ 	.short	0x0160
        /*0016*/ 	.short	0x0418


	//----- nvinfo : EIATTR_CBANK_PARAM_SIZE
	.align		4
.L_252:
        /*0018*/ 	.byte	0x03, 0x19
        /*001a*/ 	.short	0x0418


	//----- nvinfo : EIATTR_KPARAM_INFO
	.align		4
        /*001c*/ 	.byte	0x04, 0x17
        /*001e*/ 	.short	(.L_254 - .L_253)
.L_253:
        /*0020*/ 	.word	0x00000000
        /*0024*/ 	.short	0x0000
        /*0026*/ 	.short	0x0000
        /*0028*/ 	.byte	0x00, 0xf0, 0x61, 0x10


	//----- nvinfo : EIATTR_MAXREG_COUNT
	.align		4
.L_254:
        /*002c*/ 	.byte	0x03, 0x1b
        /*002e*/ 	.short	0x00ff


	//----- nvinfo : EIATTR_NUM_BARRIERS
	.align		4
        /*0030*/ 	.byte	0x02, 0x4c
        /*0032*/ 	.byte	0x02
	.zero		1


	//----- nvinfo : EIATTR_ANNOTATIONS
	.align		4
        /*0034*/ 	.byte	0x04, 0x55
        /*0036*/ 	.short	(.L_256 - .L_255)


	//   ....[0]....
.L_255:
        /* <DEDUP_REMOVED lines=45> */


	//----- nvinfo : EIATTR_MERCURY_ISA_VERSION
	.align		4
.L_256:
        /*02f8*/ 	.byte	0x03, 0x5f
        /*02fa*/ 	.short	0x0000


	//----- nvinfo : EIATTR_COOP_GROUP_MASK_REGIDS
	.align		4
        /*02fc*/ 	.byte	0x04, 0x29
        /*02fe*/ 	.short	(.L_258 - .L_257)


	//   ....[0]....
.L_257:
        /*0300*/ 	.word	0xffffffff


	//   ....[1]....
        /*0304*/ 	.word	0xffffffff


	//   ....[2]....
        /*0308*/ 	.word	0xffffffff


	//   ....[3]....
        /*030c*/ 	.word	0xffffffff


	//   ....[4]....
        /*0310*/ 	.word	0xffffffff


	//   ....[5]....
        /*0314*/ 	.word	0xffffffff


	//   ....[6]....
        /*0318*/ 	.word	0xffffffff


	//   ....[7]....
        /*031c*/ 	.word	0xffffffff


	//   ....[8]....
        /*0320*/ 	.word	0xffffffff


	//   ....[9]....
        /*0324*/ 	.word	0xffffffff


	//   ....[10]....
        /*0328*/ 	.word	0xffffffff


	//   ....[11]....
        /*032c*/ 	.word	0xffffffff


	//   ....[12]....
        /*0330*/ 	.word	0xffffffff


	//   ....[13]....
        /*0334*/ 	.word	0xffffffff


	//   ....[14]....
        /*0338*/ 	.word	0xffffffff


	//   ....[15]....
        /*033c*/ 	.word	0xffffffff


	//   ....[16]....
        /*0340*/ 	.word	0xffffffff


	//   ....[17]....
        /*0344*/ 	.word	0xffffffff


	//   ....[18]....
        /*0348*/ 	.word	0xffffffff


	//   ....[19]....
        /*034c*/ 	.word	0xffffffff


	//   ....[20]....
        /*0350*/ 	.word	0xffffffff


	//   ....[21]....
        /*0354*/ 	.word	0xffffffff


	//   ....[22]....
        /*0358*/ 	.word	0xffffffff


	//   ....[23]....
        /*035c*/ 	.word	0xffffffff


	//   ....[24]....
        /*0360*/ 	.word	0xffffffff


	//   ....[25]....
        /*0364*/ 	.word	0xffffffff


	//   ....[26]....
        /*0368*/ 	.word	0xffffffff


	//   ....[27]....
        /*036c*/ 	.word	0xffffffff


	//   ....[28]....
        /*0370*/ 	.word	0xffffffff


	//   ....[29]....
        /*0374*/ 	.word	0xffffffff


	//   ....[30]....
        /*0378*/ 	.word	0xffffffff


	//   ....[31]....
        /*037c*/ 	.word	0xffffffff


	//   ....[32]....
        /*0380*/ 	.word	0xffffffff


	//   ....[33]....
        /*0384*/ 	.word	0xffffffff


	//   ....[34]....
        /*0388*/ 	.word	0xffffffff


	//   ....[35]....
        /*038c*/ 	.word	0xffffffff


	//   ....[36]....
        /*0390*/ 	.word	0xffffffff


	//   ....[37]....
        /*0394*/ 	.word	0xffffffff


	//   ....[38]....
        /*0398*/ 	.word	0xffffffff


	//   ....[39]....
        /*039c*/ 	.word	0xffffffff


	//   ....[40]....
        /*03a0*/ 	.word	0xffffffff


	//   ....[41]....
        /*03a4*/ 	.word	0xffffffff


	//   ....[42]....
        /*03a8*/ 	.word	0xffffffff


	//   ....[43]....
        /*03ac*/ 	.word	0xffffffff


	//   ....[44]....
        /*03b0*/ 	.word	0xffffffff


	//   ....[45]....
        /*03b4*/ 	.word	0xffffffff


	//   ....[46]....
        /*03b8*/ 	.word	0xffffffff


	//   ....[47]....
        /*03bc*/ 	.word	0xffffffff


	//   ....[48]....
        /*03c0*/ 	.word	0xffffffff


	//   ....[49]....
        /*03c4*/ 	.word	0xffffffff


	//   ....[50]....
        /*03c8*/ 	.word	0xffffffff


	//   ....[51]....
        /*03cc*/ 	.word	0xffffffff


	//   ....[52]....
        /*03d0*/ 	.word	0xffffffff


	//   ....[53]....
        /*03d4*/ 	.word	0xffffffff


	//   ....[54]....
        /*03d8*/ 	.word	0xffffffff


	//   ....[55]....
        /*03dc*/ 	.word	0xffffffff


	//   ....[56]....
        /*03e0*/ 	.word	0xffffffff


	//   ....[57]....
        /*03e4*/ 	.word	0xffffffff


	//   ....[58]....
        /*03e8*/ 	.word	0xffffffff


	//   ....[59]....
        /*03ec*/ 	.word	0xffffffff


	//   ....[60]....
        /*03f0*/ 	.word	0xffffffff


	//   ....[61]....
        /*03f4*/ 	.word	0xffffffff


	//   ....[62]....
        /*03f8*/ 	.word	0xffffffff


	//   ....[63]....
        /*03fc*/ 	.word	0xffffffff


	//   ....[64]....
        /*0400*/ 	.word	0xffffffff


	//   ....[65]....
        /*0404*/ 	.word	0xffffffff


	//   ....[66]....
        /*0408*/ 	.word	0xffffffff


	//   ....[67]....
        /*040c*/ 	.word	0xffffffff


	//   ....[68]....
        /*0410*/ 	.word	0xffffffff


	//   ....[69]....
        /*0414*/ 	.word	0xffffffff


	//   ....[70]....
        /*0418*/ 	.word	0xffffffff


	//   ....[71]....
        /*041c*/ 	.word	0xffffffff


	//   ....[72]....
        /*0420*/ 	.word	0xffffffff


	//   ....[73]....
        /*0424*/ 	.word	0xffffffff


	//   ....[74]....
        /*0428*/ 	.word	0xffffffff


	//   ....[75]....
        /*042c*/ 	.word	0xffffffff


	//   ....[76]....
        /*0430*/ 	.word	0xffffffff


	//   ....[77]....
        /*0434*/ 	.word	0xffffffff


	//   ....[78]....
        /*0438*/ 	.word	0xffffffff


	//   ....[79]....
        /*043c*/ 	.word	0xffffffff


	//   ....[80]....
        /*0440*/ 	.word	0xffffffff


	//   ....[81]....
        /*0444*/ 	.word	0xffffffff


	//   ....[82]....
        /*0448*/ 	.word	0xffffffff


	//   ....[83]....
        /*044c*/ 	.word	0xffffffff


	//   ....[84]....
        /*0450*/ 	.word	0xffffffff


	//   ....[85]....
        /*0454*/ 	.word	0xffffffff


	//   ....[86]....
        /*0458*/ 	.word	0xffffffff


	//   ....[87]....
        /*045c*/ 	.word	0xffffffff


	//   ....[88]....
        /*0460*/ 	.word	0xffffffff


	//   ....[89]....
        /*0464*/ 	.word	0xffffffff


	//   ....[90]....
        /*0468*/ 	.word	0xffffffff


	//   ....[91]....
        /*046c*/ 	.word	0xffffffff


	//   ....[92]....
        /*0470*/ 	.word	0xffffffff


	//   ....[93]....
        /*0474*/ 	.word	0xffffffff


	//   ....[94]....
        /*0478*/ 	.word	0xffffffff


	//   ....[95]....
        /*047c*/ 	.word	0xffffffff


	//   ....[96]....
        /*0480*/ 	.word	0xffffffff


	//   ....[97]....
        /*0484*/ 	.word	0xffffffff


	//   ....[98]....
        /*0488*/ 	.word	0xffffffff


	//   ....[99]....
        /*048c*/ 	.word	0xffffffff


	//   ....[100]....
        /*0490*/ 	.word	0xffffffff


	//   ....[101]....
        /*0494*/ 	.word	0xffffffff


	//   ....[102]....
        /*0498*/ 	.word	0xffffffff


	//   ....[103]....
        /*049c*/ 	.word	0xffffffff


	//   ....[104]....
        /*04a0*/ 	.word	0xffffffff


	//   ....[105]....
        /*04a4*/ 	.word	0xffffffff


	//   ....[106]....
        /*04a8*/ 	.word	0xffffffff


	//   ....[107]....
        /*04ac*/ 	.word	0xffffffff


	//   ....[108]....
        /*04b0*/ 	.word	0xffffffff


	//   ....[109]....
        /*04b4*/ 	.word	0xffffffff


	//   ....[110]....
        /*04b8*/ 	.word	0xffffffff


	//   ....[111]....
        /*04bc*/ 	.word	0xffffffff


	//   ....[112]....
        /*04c0*/ 	.word	0xffffffff


	//   ....[113]....
        /*04c4*/ 	.word	0xffffffff


	//   ....[114]....
        /*04c8*/ 	.word	0xffffffff


	//   ....[115]....
        /*04cc*/ 	.word	0xffffffff


	//   ....[116]....
        /*04d0*/ 	.word	0xffffffff


	//   ....[117]....
        /*04d4*/ 	.word	0xffffffff


	//   ....[118]....
        /*04d8*/ 	.word	0xffffffff


	//   ....[119]....
        /*04dc*/ 	.word	0xffffffff


	//   ....[120]....
        /*04e0*/ 	.word	0xffffffff


	//   ....[121]....
        /*04e4*/ 	.word	0xffffffff


	//   ....[122]....
        /*04e8*/ 	.word	0xffffffff


	//   ....[123]....
        /*04ec*/ 	.word	0xffffffff


	//   ....[124]....
        /*04f0*/ 	.word	0xffffffff


	//   ....[125]....
        /*04f4*/ 	.word	0xffffffff


	//   ....[126]....
        /*04f8*/ 	.word	0xffffffff


	//   ....[127]....
        /*04fc*/ 	.word	0xffffffff


	//   ....[128]....
        /*0500*/ 	.word	0xffffffff


	//   ....[129]....
        /*0504*/ 	.word	0xffffffff


	//   ....[130]....
        /*0508*/ 	.word	0xffffffff


	//   ....[131]....
        /*050c*/ 	.word	0xffffffff


	//   ....[132]....
        /*0510*/ 	.word	0xffffffff


	//   ....[133]....
        /*0514*/ 	.word	0xffffffff


	//   ....[134]....
        /*0518*/ 	.word	0xffffffff


	//   ....[135]....
        /*051c*/ 	.word	0xffffffff


	//   ....[136]....
        /*0520*/ 	.word	0xffffffff


	//   ....[137]....
        /*0524*/ 	.word	0xffffffff


	//   ....[138]....
        /*0528*/ 	.word	0xffffffff


	//----- nvinfo : EIATTR_COOP_GROUP_INSTR_OFFSETS
	.align		4
.L_258:
        /*052c*/ 	.byte	0x04, 0x28
        /*052e*/ 	.short	(.L_260 - .L_259)


	//   ....[0]....
.L_259:
        /*0530*/ 	.word	0x00000060


	//   ....[1]....
        /*0534*/ 	.word	0x00001440


	//   ....[2]....
        /*0538*/ 	.word	0x00001470


	//   ....[3]....
        /*053c*/ 	.word	0x00001630


	//   ....[4]....
        /*0540*/ 	.word	0x00001660


	//   ....[5]....
        /*0544*/ 	.word	0x00001730


	//   ....[6]....
        /*0548*/ 	.word	0x00001760


	//   ....[7]....
        /*054c*/ 	.word	0x00001830


	//   ....[8]....
        /*0550*/ 	.word	0x00001860


	//   ....[9]....
        /*0554*/ 	.word	0x00001930


	//   ....[10]....
        /*0558*/ 	.word	0x00001960


	//   ....[11]....
        /*055c*/ 	.word	0x00001a30


	//   ....[12]....
        /*0560*/ 	.word	0x00001a60


	//   ....[13]....
        /*0564*/ 	.word	0x00001b30


	//   ....[14]....
        /*0568*/ 	.word	0x00001b60


	//   ....[15]....
        /*056c*/ 	.word	0x00001c40


	//   ....[16]....
        /*0570*/ 	.word	0x00001c90


	//   ....[17]....
        /*0574*/ 	.word	0x00002190


	//   ....[18]....
        /*0578*/ 	.word	0x000021b0


	//   ....[19]....
        /*057c*/ 	.word	0x000021d0


	//   ....[20]....
        /*0580*/ 	.word	0x000021e0


	//   ....[21]....
        /*0584*/ 	.word	0x000021f0


	//   ....[22]....
        /*0588*/ 	.word	0x00002200


	//   ....[23]....
        /*058c*/ 	.word	0x00002670


	//   ....[24]....
        /*0590*/ 	.word	0x000026a0


	//   ....[25]....
        /*0594*/ 	.word	0x000026e0


	//   ....[26]....
        /*0598*/ 	.word	0x00002710


	//   ....[27]....
        /*059c*/ 	.word	0x00002730


	//   ....[28]....
        /*05a0*/ 	.word	0x00002740


	//   ....[29]....
        /*05a4*/ 	.word	0x00003350


	//   ....[30]....
        /*05a8*/ 	.word	0x00003370


	//   ....[31]....
        /*05ac*/ 	.word	0x00003380


	//   ....[32]....
        /*05b0*/ 	.word	0x00003390


	//   ....[33]....
        /*05b4*/ 	.word	0x000033a0


	//   ....[34]....
        /*05b8*/ 	.word	0x000033b0


	//   ....[35]....
        /*05bc*/ 	.word	0x00003790


	//   ....[36]....
        /*05c0*/ 	.word	0x000039e0


	//   ....[37]....
        /*05c4*/ 	.word	0x00003bb0


	//   ....[38]....
        /*05c8*/ 	.word	0x000041a0


	//   ....[39]....
        /*05cc*/ 	.word	0x00004d30


	//   ....[40]....
        /*05d0*/ 	.word	0x00004d70


	//   ....[41]....
        /*05d4*/ 	.word	0x00004ef0


	//   ....[42]....
        /*05d8*/ 	.word	0x00004f20


	//   ....[43]....
        /*05dc*/ 	.word	0x00005360


	//   ....[44]....
        /*05e0*/ 	.word	0x00005460


	//   ....[45]....
        /*05e4*/ 	.word	0x000054f0


	//   ....[46]....
        /*05e8*/ 	.word	0x00005600


	//   ....[47]....
        /*05ec*/ 	.word	0x00007760


	//   ....[48]....
        /*05f0*/ 	.word	0x00007770


	//   ....[49]....
        /*05f4*/ 	.word	0x00007780


	//   ....[50]....
        /*05f8*/ 	.word	0x00007790


	//   ....[51]....
        /*05fc*/ 	.word	0x000077a0


	//   ....[52]....
        /*0600*/ 	.word	0x000077b0


	//   ....[53]....
        /*0604*/ 	.word	0x00008310


	//   ....[54]....
        /*0608*/ 	.word	0x00008320


	//   ....[55]....
        /*060c*/ 	.word	0x00008330


	//   ....[56]....
        /*0610*/ 	.word	0x00008340


	//   ....[57]....
        /*0614*/ 	.word	0x00008350


	//   ....[58]....
        /*0618*/ 	.word	0x00008360


	//   ....[59]....
        /*061c*/ 	.word	0x00008580


	//   ....[60]....
        /*0620*/ 	.word	0x000087b0


	//   ....[61]....
        /*0624*/ 	.word	0x000089b0


	//   ....[62]....
        /*0628*/ 	.word	0x000092b0


	//   ....[63]....
        /*062c*/ 	.word	0x00009b10


	//   ....[64]....
        /*0630*/ 	.word	0x00009b70


	//   ....[65]....
        /*0634*/ 	.word	0x00009c90


	//   ....[66]....
        /*0638*/ 	.word	0x00009d00


	//   ....[67]....
        /*063c*/ 	.word	0x00009e40


	//   ....[68]....
        /*0640*/ 	.word	0x00009f70


	//   ....[69]....
        /*0644*/ 	.word	0x0000a2f0


	//   ....[70]....
        /*0648*/ 	.word	0x0000a370


	//   ....[71]....
        /*064c*/ 	.word	0x0000c770


	//   ....[72]....
        /*0650*/ 	.word	0x0000c780


	//   ....[73]....
        /*0654*/ 	.word	0x0000c790


	//   ....[74]....
        /*0658*/ 	.word	0x0000c7a0


	//   ....[75]....
        /*065c*/ 	.word	0x0000c7b0


	//   ....[76]....
        /*0660*/ 	.word	0x0000c7c0


	//   ....[77]....
        /*0664*/ 	.word	0x0000d320


	//   ....[78]....
        /*0668*/ 	.word	0x0000d330


	//   ....[79]....
        /*066c*/ 	.word	0x0000d340


	//   ....[80]....
        /*0670*/ 	.word	0x0000d350


	//   ....[81]....
        /*0674*/ 	.word	0x0000d360


	//   ....[82]....
        /*0678*/ 	.word	0x0000d370


	//   ....[83]....
        /*067c*/ 	.word	0x0000d6c0


	//   ....[84]....
        /*0680*/ 	.word	0x0000d780


	//   ....[85]....
        /*0684*/ 	.word	0x0000d7a0


	//   ....[86]....
        /*0688*/ 	.word	0x0000d7e0


	//   ....[87]....
        /*068c*/ 	.word	0x0000d830


	//   ....[88]....
        /*0690*/ 	.word	0x0000d870


	//   ....[89]....
        /*0694*/ 	.word	0x0000d930


	//   ....[90]....
        /*0698*/ 	.word	0x0000dce0


	//   ....[91]....
        /*069c*/ 	.word	0x0000f710


	//   ....[92]....
        /*06a0*/ 	.word	0x0000f720


	//   ....[93]....
        /*06a4*/ 	.word	0x0000f730


	//   ....[94]....
        /*06a8*/ 	.word	0x0000f740


	//   ....[95]....
        /*06ac*/ 	.word	0x0000f790


	//   ....[96]....
        /*06b0*/ 	.word	0x0000f8f0


	//   ....[97]....
        /*06b4*/ 	.word	0x00010310


	//   ....[98]....
        /*06b8*/ 	.word	0x00010320


	//   ....[99]....
        /*06bc*/ 	.word	0x00010330


	//   ....[100]....
        /*06c0*/ 	.word	0x00010340


	//   ....[101]....
        /*06c4*/ 	.word	0x00010350


	//   ....[102]....
        /*06c8*/ 	.word	0x00010360


	//   ....[103]....
        /*06cc*/ 	.word	0x00010580


	//   ....[104]....
        /*06d0*/ 	.word	0x00010790


	//   ....[105]....
        /*06d4*/ 	.word	0x00010b00


	//   ....[106]....
        /*06d8*/ 	.word	0x00011430


	//   ....[107]....
        /*06dc*/ 	.word	0x00011be0


	//   ....[108]....
        /*06e0*/ 	.word	0x00011c30


	//   ....[109]....
        /*06e4*/ 	.word	0x00011d50


	//   ....[110]....
        /*06e8*/ 	.word	0x00011da0


	//   ....[111]....
        /*06ec*/ 	.word	0x00011e10


	//   ....[112]....
        /*06f0*/ 	.word	0x00011ff0


	//   ....[113]....
        /*06f4*/ 	.word	0x00012410


	//   ....[114]....
        /*06f8*/ 	.word	0x00012490


	//   ....[115]....
        /*06fc*/ 	.word	0x00014090


	//   ....[116]....
        /*0700*/ 	.word	0x000140a0


	//   ....[117]....
        /*0704*/ 	.word	0x000140b0


	//   ....[118]....
        /*0708*/ 	.word	0x000140c0


	//   ....[119]....
        /*070c*/ 	.word	0x000140f0


	//   ....[120]....
        /*0710*/ 	.word	0x00014110


	//   ....[121]....
        /*0714*/ 	.word	0x00014130


	//   ....[122]....
        /*0718*/ 	.word	0x00014140


	//   ....[123]....
        /*071c*/ 	.word	0x000151c0


	//   ....[124]....
        /*0720*/ 	.word	0x000151f0


	//   ....[125]....
        /*0724*/ 	.word	0x00015220


	//   ....[126]....
        /*0728*/ 	.word	0x00015250


	//   ....[127]....
        /*072c*/ 	.word	0x00015290


	//   ....[128]....
        /*0730*/ 	.word	0x000152c0


	//   ....[129]....
        /*0734*/ 	.word	0x000152e0


	//   ....[130]....
        /*0738*/ 	.word	0x000152f0


	//   ....[131]....
        /*073c*/ 	.word	0x00015310


	//   ....[132]....
        /*0740*/ 	.word	0x00015320


	//   ....[133]....
        /*0744*/ 	.word	0x000159d0


	//   ....[134]....
        /*0748*/ 	.word	0x000159f0


	//   ....[135]....
        /*074c*/ 	.word	0x00015ff0


	//   ....[136]....
        /*0750*/ 	.word	0x00016010


	//   ....[137]....
        /*0754*/ 	.word	0x00016610


	//   ....[138]....
        /*0758*/ 	.word	0x00016620


	//----- nvinfo : EIATTR_EXIT_INSTR_OFFSETS
	.align		4
.L_260:
        /*075c*/ 	.byte	0x04, 0x1c
        /*075e*/ 	.short	(.L_262 - .L_261)


	//   ....[0]....
.L_261:
        /*0760*/ 	.word	0x000001c0


	//   ....[1]....
        /*0764*/ 	.word	0x00016630


	//   ....[2]....
        /*0768*/ 	.word	0x00016bd0


	//   ....[3]....
        /*076c*/ 	.word	0x00016c20


	//   ....[4]....
        /*0770*/ 	.word	0x00016c50


	//   ....[5]....
        /*0774*/ 	.word	0x00016cb0


	//   ....[6]....
        /*0778*/ 	.word	0x00016f40


	//----- nvinfo : EIATTR_CTAIDZ_USED
	.align		4
.L_262:
        /*077c*/ 	.byte	0x01, 0x04
	.zero		2


	//----- nvinfo : EIATTR_MAX_THREADS
	.align		4
        /*0780*/ 	.byte	0x04, 0x05
        /*0782*/ 	.short	(.L_264 - .L_263)
.L_263:
        /*0784*/ 	.word	0x00000080
        /*0788*/ 	.word	0x00000001
        /*078c*/ 	.word	0x00000001


	//----- nvinfo : EIATTR_CRS_STACK_SIZE
	.align		4
.L_264:
        /*0790*/ 	.byte	0x04, 0x1e
        /*0792*/ 	.short	(.L_266 - .L_265)
.L_265:
        /*0794*/ 	.word	0x00000000
.L_266:


//--------------------- .nv.info._ZN7cutlass13device_kernelIN5flash19enable_sm80_to_sm89INS1_16FlashAttnFwdSm80INS1_25CollectiveMainloopFwdSm80ILi8ELi1ELb1EN4cute5tupleIJNS5_1CILi128EEENS7_ILi96EEES8_EEELi128ENS_10bfloat16_tEfNS_4arch4Sm80ELb0ELb1ELb0ELb1ELb1ELb0ELb1ELb1EEENS1_21CollectiveEpilogueFwdINS6_IJS8_S8_S9_EEENS6_IJNS7_ILi1EEESH_SH_EEESB_SD_Li256ELb1ELb1ELb1ELb0EEENS1_36VarlenDynamicPersistentTileSchedulerILi128ELi96ELi256ELi256ELb1ELb1ELb0ELb1ELb0ELb1EEEEEEEEEvNT_6ParamsE --------------------------
	.section	.nv.info._ZN7cutlass13device_kernelIN5flash19enable_sm80_to_sm89INS1_16FlashAttnFwdSm80INS1_25CollectiveMainloopFwdSm80ILi8ELi1ELb1EN4cute5tupleIJNS5_1CILi128EEENS7_ILi96EEES8_EEELi128ENS_10bfloat16_tEfNS_4arch4Sm80ELb0ELb1ELb0ELb1ELb1ELb0ELb1ELb1EEENS1_21CollectiveEpilogueFwdINS6_IJS8_S8_S9_EEENS6_IJNS7_ILi1EEESH_SH_EEESB_SD_Li256ELb1ELb1ELb1ELb0EEENS1_36VarlenDynamicPersistentTileSchedulerILi128ELi96ELi256ELi256ELb1ELb1ELb0ELb1ELb0ELb1EEEEEEEEEvNT_6ParamsE,"",@"SHT_CUDA_INFO"
	.sectionflags	@""
	.align	4


	//----- nvinfo : EIATTR_CUDA_API_VERSION
	.align		4
        /*0000*/ 	.byte	0x04, 0x37
        /*0002*/ 	.short	(.L_268 - .L_267)
.L_267:
        /*0004*/ 	.word	0x00000082


	//----- nvinfo : EIATTR_SW2861232_WAR
	.align		4
.L_268:
        /*0008*/ 	.byte	0x01, 0x35
	.zero		2


	//----- nvinfo : EIATTR_PARAM_CBANK
	.align		4
        /*000c*/ 	.byte	0x04, 0x0a
        /*000e*/ 	.short	(.L_270 - .L_269)
	.align		4
.L_269:
        /*0010*/ 	.word	index@(.nv.constant0._ZN7cutlass13device_kernelIN5flash19enable_sm80_to_sm89INS1_16FlashAttnFwdSm80INS1_25CollectiveMainloopFwdSm80ILi8ELi1ELb1EN4cute5tupleIJNS5_1CILi128EEENS7_ILi96EEES8_EEELi128ENS_10bfloat16_tEfNS_4arch4Sm80ELb0ELb1ELb0ELb1ELb1ELb0ELb1ELb1EEENS1_21CollectiveEpilogueFwdINS6_IJS8_S8_S9_EEENS6_IJNS7_ILi1EEESH_SH_EEESB_SD_Li256ELb1ELb1ELb1ELb0EEENS1_36VarlenDynamicPersistentTileSchedulerILi128ELi96ELi256ELi256ELb1ELb1ELb0ELb1ELb0ELb1EEEEEEEEEvNT_6ParamsE)
        /*0014*/ 	.short	0x0160
        /*0016*/ 	.short	0x0438


	//----- nvinfo : EIATTR_CBANK_PARAM_SIZE
	.align		4
.L_270:
        /*0018*/ 	.byte	0x03, 0x19
        /*001a*/ 	.short	0x0438


	//----- nvinfo : EIATTR_KPARAM_INFO
	.align		4
        /*001c*/ 	.byte	0x04, 0x17
        /*001e*/ 	.short	(.L_272 - .L_271)
.L_271:
        /*0020*/ 	.word	0x00000000
        /*0024*/ 	.short	0x0000
        /*0026*/ 	.short	0x0000
        /*0028*/ 	.byte	0x00, 0xf0, 0xe1, 0x10


	//----- nvinfo : EIATTR_MAXREG_COUNT
	.align		4
.L_272:
        /*002c*/ 	.byte	0x03, 0x1b
        /*002e*/ 	.short	0x00ff


	//----- nvinfo : EIATTR_NUM_BARRIERS
	.align		4
        /*0030*/ 	.byte	0x02, 0x4c
        /*0032*/ 	.byte	0x06
	.zero		1


	//----- nvinfo : EIATTR_ANNOTATIONS
	.align		4
        /*0034*/ 	.byte	0x04, 0x55
        /*0036*/ 	.short	(.L_274 - .L_273)


	//   ....[0]....
.L_273:
        /* <DEDUP_REMOVED lines=11> */


	//----- nvinfo : EIATTR_MERCURY_ISA_VERSION
	.align		4
.L_274:
        /*00d8*/ 	.byte	0x03, 0x5f
        /*00da*/ 	.short	0x0000


	//----- nvinfo : EIATTR_INT_WARP_WIDE_INSTR_OFFSETS
	.align		4
        /*00dc*/ 	.byte	0x04, 0x31
        /*00de*/ 	.short	(.L_276 - .L_275)


	//   ....[0]....
.L_275:
        /*00e0*/ 	.word	0x000127c0


	//   ....[1]....
        /*00e4*/ 	.word	0x00012840


	//----- nvinfo : EIATTR_COOP_GROUP_MASK_REGIDS
	.align		4
.L_276:
        /*00e8*/ 	.byte	0x04, 0x29
        /*00ea*/ 	.short	(.L_278 - .L_277)


	//   ....[0]....
.L_277:
        /*00ec*/ 	.word	0xffffffff


	//   ....[1]....
        /*00f0*/ 	.word	0xffffffff


	//   ....[2]....
        /*00f4*/ 	.word	0xffffffff


	//   ....[3]....
        /*00f8*/ 	.word	0xffffffff


	//   ....[4]....
        /*00fc*/ 	.word	0xffffffff


	//   ....[5]....
        /*0100*/ 	.word	0xffffffff


	//   ....[6]....
        /*0104*/ 	.word	0xffffffff


	//   ....[7]....
        /*0108*/ 	.word	0xffffffff


	//   ....[8]....
        /*010c*/ 	.word	0xffffffff


	//   ....[9]....
        /*0110*/ 	.word	0xffffffff


	//   ....[10]....
        /*0114*/ 	.word	0xffffffff


	//   ....[11]....
        /*0118*/ 	.word	0xffffffff


	//   ....[12]....
        /*011c*/ 	.word	0xffffffff


	//   ....[13]....
        /*0120*/ 	.word	0xffffffff


	//   ....[14]....
        /*0124*/ 	.word	0xffffffff


	//   ....[15]....
        /*0128*/ 	.word	0xffffffff


	//   ....[16]....
        /*012c*/ 	.word	0xffffffff


	//   ....[17]....
        /*0130*/ 	.word	0xffffffff


	//   ....[18]....
        /*0134*/ 	.word	0xffffffff


	//   ....[19]....
        /*0138*/ 	.word	0xffffffff


	//   ....[20]....
        /*013c*/ 	.word	0xffffffff


	//   ....[21]....
        /*0140*/ 	.word	0xffffffff


	//   ....[22]....
        /*0144*/ 	.word	0xffffffff


	//   ....[23]....
        /*0148*/ 	.word	0xffffffff


	//   ....[24]....
        /*014c*/ 	.word	0xffffffff


	//   ....[25]....
        /*0150*/ 	.word	0xffffffff


	//   ....[26]....
        /*0154*/ 	.word	0xffffffff


	//   ....[27]....
        /*0158*/ 	.word	0xffffffff


	//   ....[28]....
        /*015c*/ 	.word	0xffffffff


	//   ....[29]....
        /*0160*/ 	.word	0xffffffff


	//   ....[30]....
        /*0164*/ 	.word	0xffffffff


	//   ....[31]....
        /*0168*/ 	.word	0xffffffff


	//   ....[32]....
        /*016c*/ 	.word	0xffffffff


	//   ....[33]....
        /*0170*/ 	.word	0xffffffff


	//   ....[34]....
        /*0174*/ 	.word	0xffffffff


	//   ....[35]....
        /*0178*/ 	.word	0xffffffff


	//   ....[36]....
        /*017c*/ 	.word	0xffffffff


	//   ....[37]....
        /*0180*/ 	.word	0xffffffff


	//   ....[38]....
        /*0184*/ 	.word	0xffffffff


	//   ....[39]....
        /*0188*/ 	.word	0xffffffff


	//   ....[40]....
        /*018c*/ 	.word	0xffffffff


	//   ....[41]....
        /*0190*/ 	.word	0xffffffff


	//   ....[42]....
        /*0194*/ 	.word	0xffffffff


	//   ....[43]....
        /*0198*/ 	.word	0xffffffff


	//   ....[44]....
        /*019c*/ 	.word	0xffffffff


	//   ....[45]....
        /*01a0*/ 	.word	0xffffffff


	//   ....[46]....
        /*01a4*/ 	.word	0xffffffff


	//   ....[47]....
        /*01a8*/ 	.word	0xffffffff


	//   ....[48]....
        /*01ac*/ 	.word	0xffffffff


	//   ....[49]....
        /*01b0*/ 	.word	0xffffffff


	//   ....[50]....
        /*01b4*/ 	.word	0xffffffff


	//   ....[51]....
        /*01b8*/ 	.word	0xffffffff


	//   ....[52]....
        /*01bc*/ 	.word	0xffffffff


	//   ....[53]....
        /*01c0*/ 	.word	0xffffffff


	//   ....[54]....
        /*01c4*/ 	.word	0xffffffff


	//   ....[55]....
        /*01c8*/ 	.word	0xffffffff


	//   ....[56]....
        /*01cc*/ 	.word	0xffffffff


	//   ....[57]....
        /*01d0*/ 	.word	0xffffffff


	//   ....[58]....
        /*01d4*/ 	.word	0xffffffff


	//   ....[59]....
        /*01d8*/ 	.word	0xffffffff


	//   ....[60]....
        /*01dc*/ 	.word	0xffffffff


	//   ....[61]....
        /*01e0*/ 	.word	0xffffffff


	//   ....[62]....
        /*01e4*/ 	.word	0xffffffff


	//   ....[63]....
        /*01e8*/ 	.word	0xffffffff


	//   ....[64]....
        /*01ec*/ 	.word	0xffffffff


	//   ....[65]....
        /*01f0*/ 	.word	0xffffffff


	//   ....[66]....
        /*01f4*/ 	.word	0xffffffff


	//   ....[67]....
        /*01f8*/ 	.word	0xffffffff


	//   ....[68]....
        /*01fc*/ 	.word	0xffffffff


	//   ....[69]....
        /*0200*/ 	.word	0xffffffff


	//   ....[70]....
        /*0204*/ 	.word	0xffffffff


	//   ....[71]....
        /*0208*/ 	.word	0xffffffff


	//   ....[72]....
        /*020c*/ 	.word	0xffffffff


	//   ....[73]....
        /*0210*/ 	.word	0xffffffff


	//   ....[74]....
        /*0214*/ 	.word	0xffffffff


	//   ....[75]....
        /*0218*/ 	.word	0xffffffff


	//   ....[76]....
        /*021c*/ 	.word	0xffffffff


	//   ....[77]....
        /*0220*/ 	.word	0xffffffff


	//   ....[78]....
        /*0224*/ 	.word	0xffffffff


	//   ....[79]....
        /*0228*/ 	.word	0xffffffff


	//   ....[80]....
        /*022c*/ 	.word	0xffffffff


	//   ....[81]....
        /*0230*/ 	.word	0xffffffff


	//   ....[82]....
        /*0234*/ 	.word	0xffffffff


	//   ....[83]....
        /*0238*/ 	.word	0xffffffff


	//   ....[84]....
        /*023c*/ 	.word	0xffffffff


	//   ....[85]....
        /*0240*/ 	.word	0xffffffff


	//   ....[86]....
        /*0244*/ 	.word	0xffffffff


	//   ....[87]....
        /*0248*/ 	.word	0xffffffff


	//   ....[88]....
        /*024c*/ 	.word	0xffffffff


	//   ....[89]....
        /*0250*/ 	.word	0xffffffff


	//   ....[90]....
        /*0254*/ 	.word	0xffffffff


	//   ....[91]....
        /*0258*/ 	.word	0xffffffff


	//   ....[92]....
        /*025c*/ 	.word	0xffffffff


	//   ....[93]....
        /*0260*/ 	.word	0xffffffff


	//   ....[94]....
        /*0264*/ 	.word	0xffffffff


	//   ....[95]....
        /*0268*/ 	.word	0xffffffff


	//   ....[96]....
        /*026c*/ 	.word	0xffffffff


	//   ....[97]....
        /*0270*/ 	.word	0xffffffff


	//   ....[98]....
        /*0274*/ 	.word	0xffffffff


	//   ....[99]....
        /*0278*/ 	.word	0xffffffff


	//   ....[100]....
        /*027c*/ 	.word	0xffffffff


	//   ....[101]....
        /*0280*/ 	.word	0xffffffff


	//   ....[102]....
        /*0284*/ 	.word	0xffffffff


	//   ....[103]....
        /*0288*/ 	.word	0xffffffff


	//   ....[104]....
        /*028c*/ 	.word	0xffffffff


	//   ....[105]....
        /*0290*/ 	.word	0xffffffff


	//   ....[106]....
        /*0294*/ 	.word	0xffffffff


	//   ....[107]....
        /*0298*/ 	.word	0xffffffff


	//   ....[108]....
        /*029c*/ 	.word	0xffffffff


	//   ....[109]....
        /*02a0*/ 	.word	0xffffffff


	//   ....[110]....
        /*02a4*/ 	.word	0xffffffff


	//   ....[111]....
        /*02a8*/ 	.word	0xffffffff


	//   ....[112]....
        /*02ac*/ 	.word	0xffffffff


	//   ....[113]....
        /*02b0*/ 	.word	0xffffffff


	//   ....[114]....
        /*02b4*/ 	.word	0xffffffff


	//   ....[115]....
        /*02b8*/ 	.word	0xffffffff


	//   ....[116]....
        /*02bc*/ 	.word	0xffffffff


	//   ....[117]....
        /*02c0*/ 	.word	0xffffffff


	//   ....[118]....
        /*02c4*/ 	.word	0xffffffff


	//   ....[119]....
        /*02c8*/ 	.word	0xffffffff


	//   ....[120]....
        /*02cc*/ 	.word	0xffffffff


	//   ....[121]....
        /*02d0*/ 	.word	0xffffffff


	//   ....[122]....
        /*02d4*/ 	.word	0xffffffff


	//   ....[123]....
        /*02d8*/ 	.word	0xffffffff


	//   ....[124]....
        /*02dc*/ 	.word	0xffffffff


	//   ....[125]....
        /*02e0*/ 	.word	0xffffffff


	//   ....[126]....
        /*02e4*/ 	.word	0xffffffff


	//   ....[127]....
        /*02e8*/ 	.word	0xffffffff


	//   ....[128]....
        /*02ec*/ 	.word	0xffffffff


	//   ....[129]....
        /*02f0*/ 	.word	0xffffffff


	//   ....[130]....
        /*02f4*/ 	.word	0xffffffff


	//   ....[131]....
        /*02f8*/ 	.word	0xffffffff


	//   ....[132]....
        /*02fc*/ 	.word	0xffffffff


	//   ....[133]....
        /*0300*/ 	.word	0xffffffff


	//   ....[134]....
        /*0304*/ 	.word	0xffffffff


	//   ....[135]....
        /*0308*/ 	.word	0xffffffff


	//   ....[136]....
        /*030c*/ 	.word	0xffffffff


	//   ....[137]....
        /*0310*/ 	.word	0xffffffff


	//   ....[138]....
        /*0314*/ 	.word	0xffffffff


	//   ....[139]....
        /*0318*/ 	.word	0xffffffff


	//   ....[140]....
        /*031c*/ 	.word	0xffffffff


	//   ....[141]....
        /*0320*/ 	.word	0xffffffff


	//   ....[142]....
        /*0324*/ 	.word	0xffffffff


	//   ....[143]....
        /*0328*/ 	.word	0xffffffff


	//   ....[144]....
        /*032c*/ 	.word	0xffffffff


	//   ....[145]....
        /*0330*/ 	.word	0xffffffff


	//   ....[146]....
        /*0334*/ 	.word	0xffffffff


	//   ....[147]....
        /*0338*/ 	.word	0xffffffff


	//   ....[148]....
        /*033c*/ 	.word	0xffffffff


	//   ....[149]....
        /*0340*/ 	.word	0xffffffff


	//   ....[150]....
        /*0344*/ 	.word	0xffffffff


	//   ....[151]....
        /*0348*/ 	.word	0xffffffff


	//   ....[152]....
        /*034c*/ 	.word	0xffffffff


	//   ....[153]....
        /*0350*/ 	.word	0xffffffff


	//   ....[154]....
        /*0354*/ 	.word	0xffffffff


	//   ....[155]....
        /*0358*/ 	.word	0xffffffff


	//   ....[156]....
        /*035c*/ 	.word	0xffffffff


	//   ....[157]....
        /*0360*/ 	.word	0xffffffff


	//   ....[158]....
        /*0364*/ 	.word	0xffffffff


	//   ....[159]....
        /*0368*/ 	.word	0xffffffff


	//   ....[160]....
        /*036c*/ 	.word	0xffffffff


	//   ....[161]....
        /*0370*/ 	.word	0xffffffff


	//   ....[162]....
        /*0374*/ 	.word	0xffffffff


	//   ....[163]....
        /*0378*/ 	.word	0xffffffff


	//   ....[164]....
        /*037c*/ 	.word	0xffffffff


	//   ....[165]....
        /*0380*/ 	.word	0xffffffff


	//   ....[166]....
        /*0384*/ 	.word	0xffffffff


	//   ....[167]....
        /*0388*/ 	.word	0xffffffff


	//   ....[168]....
        /*038c*/ 	.word	0xffffffff


	//   ....[169]....
        /*0390*/ 	.word	0xffffffff


	//   ....[170]....
        /*0394*/ 	.word	0xffffffff


	//   ....[171]....
        /*0398*/ 	.word	0xffffffff


	//   ....[172]....
        /*039c*/ 	.word	0xffffffff


	//   ....[173]....
        /*03a0*/ 	.word	0xffffffff


	//   ....[174]....
        /*03a4*/ 	.word	0xffffffff


	//   ....[175]....
        /*03a8*/ 	.word	0xffffffff


	//   ....[176]....
        /*03ac*/ 	.word	0xffffffff


	//   ....[177]....
        /*03b0*/ 	.word	0xffffffff


	//   ....[178]....
        /*03b4*/ 	.word	0xffffffff


	//   ....[179]....
        /*03b8*/ 	.word	0xffffffff


	//   ....[180]....
        /*03bc*/ 	.word	0xffffffff


	//   ....[181]....
        /*03c0*/ 	.word	0xffffffff


	//   ....[182]....
        /*03c4*/ 	.word	0xffffffff


	//   ....[183]....
        /*03c8*/ 	.word	0xffffffff


	//   ....[184]....
        /*03cc*/ 	.word	0xffffffff


	//   ....[185]....
        /*03d0*/ 	.word	0xffffffff


	//   ....[186]....
        /*03d4*/ 	.word	0xffffffff


	//   ....[187]....
        /*03d8*/ 	.word	0xffffffff


	//   ....[188]....
        /*03dc*/ 	.word	0xffffffff


	//   ....[189]....
        /*03e0*/ 	.word	0xffffffff


	//   ....[190]....
        /*03e4*/ 	.word	0xffffffff


	//   ....[191]....
        /*03e8*/ 	.word	0xffffffff


	//   ....[192]....
        /*03ec*/ 	.word	0xffffffff


	//   ....[193]....
        /*03f0*/ 	.word	0xffffffff


	//   ....[194]....
        /*03f4*/ 	.word	0xffffffff


	//   ....[195]....
        /*03f8*/ 	.word	0xffffffff


	//   ....[196]....
        /*03fc*/ 	.word	0xffffffff


	//   ....[197]....
        /*0400*/ 	.word	0xffffffff


	//   ....[198]....
        /*0404*/ 	.word	0xffffffff


	//   ....[199]....
        /*0408*/ 	.word	0xffffffff


	//   ....[200]....
        /*040c*/ 	.word	0xffffffff


	//   ....[201]....
        /*0410*/ 	.word	0xffffffff


	//   ....[202]....
        /*0414*/ 	.word	0xffffffff


	//   ....[203]....
        /*0418*/ 	.word	0xffffffff


	//   ....[204]....
        /*041c*/ 	.word	0xffffffff


	//   ....[205]....
        /*0420*/ 	.word	0xffffffff


	//   ....[206]....
        /*0424*/ 	.word	0xffffffff


	//   ....[207]....
        /*0428*/ 	.word	0xffffffff


	//   ....[208]....
        /*042c*/ 	.word	0xffffffff


	//   ....[209]....
        /*0430*/ 	.word	0xffffffff


	//   ....[210]....
        /*0434*/ 	.word	0xffffffff


	//   ....[211]....
        /*0438*/ 	.word	0xffffffff


	//   ....[212]....
        /*043c*/ 	.word	0xffffffff


	//   ....[213]....
        /*0440*/ 	.word	0xffffffff


	//   ....[214]....
        /*0444*/ 	.word	0xffffffff


	//   ....[215]....
        /*0448*/ 	.word	0xffffffff


	//   ....[216]....
        /*044c*/ 	.word	0xffffffff


	//   ....[217]....
        /*0450*/ 	.word	0xffffffff


	//   ....[218]....
        /*0454*/ 	.word	0xffffffff


	//   ....[219]....
        /*0458*/ 	.word	0xffffffff


	//   ....[220]....
        /*045c*/ 	.word	0xffffffff


	//   ....[221]....
        /*0460*/ 	.word	0xffffffff


	//   ....[222]....
        /*0464*/ 	.word	0xffffffff


	//   ....[223]....
        /*0468*/ 	.word	0xffffffff


	//   ....[224]....
        /*046c*/ 	.word	0xffffffff


	//   ....[225]....
        /*0470*/ 	.word	0xffffffff


	//   ....[226]....
        /*0474*/ 	.word	0xffffffff


	//   ....[227]....
        /*0478*/ 	.word	0xffffffff


	//   ....[228]....
        /*047c*/ 	.word	0xffffffff


	//   ....[229]....
        /*0480*/ 	.word	0xffffffff


	//   ....[230]....
        /*0484*/ 	.word	0xffffffff


	//   ....[231]....
        /*0488*/ 	.word	0xffffffff


	//   ....[232]....
        /*048c*/ 	.word	0xffffffff


	//   ....[233]....
        /*0490*/ 	.word	0xffffffff


	//   ....[234]....
        /*0494*/ 	.word	0xffffffff


	//   ....[235]....
        /*0498*/ 	.word	0xffffffff


	//   ....[236]....
        /*049c*/ 	.word	0xffffffff


	//   ....[237]....
        /*04a0*/ 	.word	0xffffffff


	//   ....[238]....
        /*04a4*/ 	.word	0xffffffff


	//   ....[239]....
        /*04a8*/ 	.word	0xffffffff


	//   ....[240]....
        /*04ac*/ 	.word	0xffffffff


	//   ....[241]....
        /*04b0*/ 	.word	0xffffffff


	//   ....[242]....
        /*04b4*/ 	.word	0xffffffff


	//   ....[243]....
        /*04b8*/ 	.word	0xffffffff


	//   ....[244]....
        /*04bc*/ 	.word	0xffffffff


	//   ....[245]....
        /*04c0*/ 	.word	0xffffffff


	//   ....[246]....
        /*04c4*/ 	.word	0xffffffff


	//   ....[247]....
        /*04c8*/ 	.word	0xffffffff


	//   ....[248]....
        /*04cc*/ 	.word	0xffffffff


	//   ....[249]....
        /*04d0*/ 	.word	0xffffffff


	//   ....[250]....
        /*04d4*/ 	.word	0xffffffff


	//   ....[251]....
        /*04d8*/ 	.word	0xffffffff


	//   ....[252]....
        /*04dc*/ 	.word	0xffffffff


	//   ....[253]....
        /*04e0*/ 	.word	0xffffffff


	//   ....[254]....
        /*04e4*/ 	.word	0xffffffff


	//   ....[255]....
        /*04e8*/ 	.word	0xffffffff


	//   ....[0]....
        /*04ec*/ 	.word	0xffffffff


	//   ....[1]....
        /*04f0*/ 	.word	0xffffffff


	//----- nvinfo : EIATTR_COOP_GROUP_INSTR_OFFSETS
	.align		4
.L_278:
        /*04f4*/ 	.byte	0x04, 0x28
        /*04f6*/ 	.short	(.L_280 - .L_279)


	//   ....[0]....
.L_279:
        /*04f8*/ 	.word	0x00000050


	//   ....[1]....
        /*04fc*/ 	.word	0x000001e0


	//   ....[2]....
        /*0500*/ 	.word	0x00000210


	//   ....[3]....
        /*0504*/ 	.word	0x00000240


	//   ....[4]....
        /*0508*/ 	.word	0x00000270


	//   ....[5]....
        /*050c*/ 	.word	0x000002a0


	//   ....[6]....
        /*0510*/ 	.word	0x000002d0


	//   ....[7]....
        /*0514*/ 	.word	0x00000430


	//   ....[8]....
        /*0518*/ 	.word	0x00000470


	//   ....[9]....
        /*051c*/ 	.word	0x000004a0


	//   ....[10]....
        /*0520*/ 	.word	0x000004d0


	//   ....[11]....
        /*0524*/ 	.word	0x00000500


	//   ....[12]....
        /*0528*/ 	.word	0x00000530


	//   ....[13]....
        /*052c*/ 	.word	0x000005c0


	//   ....[14]....
        /*0530*/ 	.word	0x00000600


	//   ....[15]....
        /*0534*/ 	.word	0x00000620


	//   ....[16]....
        /*0538*/ 	.word	0x00000680


	//   ....[17]....
        /*053c*/ 	.word	0x00002830


	//   ....[18]....
        /*0540*/ 	.word	0x00002860


	//   ....[19]....
        /*0544*/ 	.word	0x000028a0


	//   ....[20]....
        /*0548*/ 	.word	0x000028e0


	//   ....[21]....
        /*054c*/ 	.word	0x00002af0


	//   ....[22]....
        /*0550*/ 	.word	0x00002b10


	//   ....[23]....
        /*0554*/ 	.word	0x00002b60


	//   ....[24]....
        /*0558*/ 	.word	0x00002bc0


	//   ....[25]....
        /*055c*/ 	.word	0x00002cf0


	//   ....[26]....
        /*0560*/ 	.word	0x00002d20


	//   ....[27]....
        /*0564*/ 	.word	0x00002d60


	//   ....[28]....
        /*0568*/ 	.word	0x00002d90


	//   ....[29]....
        /*056c*/ 	.word	0x00002e20


	//   ....[30]....
        /*0570*/ 	.word	0x00002e60


	//   ....[31]....
        /*0574*/ 	.word	0x00003220


	//   ....[32]....
        /*0578*/ 	.word	0x00003230


	//   ....[33]....
        /*057c*/ 	.word	0x00003240


	//   ....[34]....
        /*0580*/ 	.word	0x00003250


	//   ....[35]....
        /*0584*/ 	.word	0x00003260


	//   ....[36]....
        /*0588*/ 	.word	0x00003280


	//   ....[37]....
        /*058c*/ 	.word	0x00003f80


	//   ....[38]....
        /*0590*/ 	.word	0x00003fa0


	//   ....[39]....
        /*0594*/ 	.word	0x00003fc0


	//   ....[40]....
        /*0598*/ 	.word	0x00003fd0


	//   ....[41]....
        /*059c*/ 	.word	0x00003fe0


	//   ....[42]....
        /*05a0*/ 	.word	0x000040c0


	//   ....[43]....
        /*05a4*/ 	.word	0x000042f0


	//   ....[44]....
        /*05a8*/ 	.word	0x00004ce0


	//   ....[45]....
        /*05ac*/ 	.word	0x00005710


	//   ....[46]....
        /*05b0*/ 	.word	0x00005740


	//   ....[47]....
        /*05b4*/ 	.word	0x00005750


	//   ....[48]....
        /*05b8*/ 	.word	0x00005780


	//   ....[49]....
        /*05bc*/ 	.word	0x00007020


	//   ....[50]....
        /*05c0*/ 	.word	0x00007040


	//   ....[51]....
        /*05c4*/ 	.word	0x00007100


	//   ....[52]....
        /*05c8*/ 	.word	0x00007110


	//   ....[53]....
        /*05cc*/ 	.word	0x00007180


	//   ....[54]....
        /*05d0*/ 	.word	0x000071a0


	//   ....[55]....
        /*05d4*/ 	.word	0x00007dd0


	//   ....[56]....
        /*05d8*/ 	.word	0x00007df0


	//   ....[57]....
        /*05dc*/ 	.word	0x00007eb0


	//   ....[58]....
        /*05e0*/ 	.word	0x00007ec0


	//   ....[59]....
        /*05e4*/ 	.word	0x00007f30


	//   ....[60]....
        /*05e8*/ 	.word	0x00007f50


	//   ....[61]....
        /*05ec*/ 	.word	0x00008130


	//   ....[62]....
        /*05f0*/ 	.word	0x00008b70


	//   ....[63]....
        /*05f4*/ 	.word	0x000095f0


	//   ....[64]....
        /*05f8*/ 	.word	0x00009620


	//   ....[65]....
        /*05fc*/ 	.word	0x00009630


	//   ....[66]....
        /*0600*/ 	.word	0x00009660


	//   ....[67]....
        /*0604*/ 	.word	0x0000b3f0


	//   ....[68]....
        /*0608*/ 	.word	0x0000b410


	//   ....[69]....
        /*060c*/ 	.word	0x0000b4d0


	//   ....[70]....
        /*0610*/ 	.word	0x0000b4e0


	//   ....[71]....
        /*0614*/ 	.word	0x0000b550


	//   ....[72]....
        /*0618*/ 	.word	0x0000b570


	//   ....[73]....
        /*061c*/ 	.word	0x0000c1a0


	//   ....[74]....
        /*0620*/ 	.word	0x0000c1c0


	//   ....[75]....
        /*0624*/ 	.word	0x0000c280


	//   ....[76]....
        /*0628*/ 	.word	0x0000c290


	//   ....[77]....
        /*062c*/ 	.word	0x0000c300


	//   ....[78]....
        /*0630*/ 	.word	0x0000c320


	//   ....[79]....
        /*0634*/ 	.word	0x0000c760


	//   ....[80]....
        /*0638*/ 	.word	0x0000c790


	//   ....[81]....
        /*063c*/ 	.word	0x0000c7a0


	//   ....[82]....
        /*0640*/ 	.word	0x0000c7d0


	//   ....[83]....
        /*0644*/ 	.word	0x0000e330


	//   ....[84]....
        /*0648*/ 	.word	0x0000e340


	//   ....[85]....
        /*064c*/ 	.word	0x0000e390


	//   ....[86]....
        /*0650*/ 	.word	0x0000e3d0


	//   ....[87]....
        /*0654*/ 	.word	0x0000e430


	//   ....[88]....
        /*0658*/ 	.word	0x0000e460


	//   ....[89]....
        /*065c*/ 	.word	0x0000f050


	//   ....[90]....
        /*0660*/ 	.word	0x0000f070


	//   ....[91]....
        /*0664*/ 	.word	0x0000f120


	//   ....[92]....
        /*0668*/ 	.word	0x0000f140


	//   ....[93]....
        /*066c*/ 	.word	0x0000f150


	//   ....[94]....
        /*0670*/ 	.word	0x0000f1c0


	//   ....[95]....
        /*0674*/ 	.word	0x0000f360


	//   ....[96]....
        /*0678*/ 	.word	0x0000fda0


	//   ....[97]....
        /*067c*/ 	.word	0x00010820


	//   ....[98]....
        /*0680*/ 	.word	0x00010850


	//   ....[99]....
        /*0684*/ 	.word	0x00010860


	//   ....[100]....
        /*0688*/ 	.word	0x00010890


	//   ....[101]....
        /*068c*/ 	.word	0x000121a0


	//   ....[102]....
        /*0690*/ 	.word	0x000121d0


	//   ....[103]....
        /*0694*/ 	.word	0x000121e0


	//   ....[104]....
        /*0698*/ 	.word	0x00012210


	//   ....[105]....
        /*069c*/ 	.word	0x00013220


	//   ....[106]....
        /*06a0*/ 	.word	0x00013250


	//   ....[107]....
        /*06a4*/ 	.word	0x00013260


	//   ....[108]....
        /*06a8*/ 	.word	0x00013270


	//   ....[109]....
        /*06ac*/ 	.word	0x000135a0


	//   ....[110]....
        /*06b0*/ 	.word	0x000135c0


	//   ....[111]....
        /*06b4*/ 	.word	0x000136d0


	//   ....[112]....
        /*06b8*/ 	.word	0x000136e0


	//   ....[113]....
        /*06bc*/ 	.word	0x000137f0


	//   ....[114]....
        /*06c0*/ 	.word	0x00013810


	//   ....[115]....
        /*06c4*/ 	.word	0x00013920


	//   ....[116]....
        /*06c8*/ 	.word	0x00013930


	//   ....[117]....
        /*06cc*/ 	.word	0x00013c30


	//   ....[118]....
        /*06d0*/ 	.word	0x00013c50


	//   ....[119]....
        /*06d4*/ 	.word	0x00014360


	//   ....[120]....
        /*06d8*/ 	.word	0x00014370


	//   ....[121]....
        /*06dc*/ 	.word	0x000151b0


	//   ....[122]....
        /*06e0*/ 	.word	0x000151d0


	//   ....[123]....
        /*06e4*/ 	.word	0x000152f0


	//   ....[124]....
        /*06e8*/ 	.word	0x00015300


	//   ....[125]....
        /*06ec*/ 	.word	0x00015410


	//   ....[126]....
        /*06f0*/ 	.word	0x00015430


	//   ....[127]....
        /*06f4*/ 	.word	0x00015540


	//   ....[128]....
        /*06f8*/ 	.word	0x00015550


	//   ....[129]....
        /*06fc*/ 	.word	0x00015700


	//   ....[130]....
        /*0700*/ 	.word	0x00015720


	//   ....[131]....
        /*0704*/ 	.word	0x00015840


	//   ....[132]....
        /*0708*/ 	.word	0x00015880


	//   ....[133]....
        /*070c*/ 	.word	0x000158b0


	//   ....[134]....
        /*0710*/ 	.word	0x000158e0


	//   ....[135]....
        /*0714*/ 	.word	0x00015910


	//   ....[136]....
        /*0718*/ 	.word	0x00015940


	//   ....[137]....
        /*071c*/ 	.word	0x00015a90


	//   ....[138]....
        /*0720*/ 	.word	0x00015ad0


	//   ....[139]....
        /*0724*/ 	.word	0x00015b00


	//   ....[140]....
        /*0728*/ 	.word	0x00015b30


	//   ....[141]....
        /*072c*/ 	.word	0x00015b60


	//   ....[142]....
        /*0730*/ 	.word	0x00015b90


	//   ....[143]....
        /*0734*/ 	.word	0x00015c20


	//   ....[144]....
        /*0738*/ 	.word	0x00015c60


	//   ....[145]....
        /*073c*/ 	.word	0x00015c70


	//   ....[146]....
        /*0740*/ 	.word	0x00015cd0


	//   ....[147]....
        /*0744*/ 	.word	0x00016680


	//   ....[148]....
        /*0748*/ 	.word	0x000166e0


	//   ....[149]....
        /*074c*/ 	.word	0x00016730


	//   ....[150]....
        /*0750*/ 	.word	0x00016780


	//   ....[151]....
        /*0754*/ 	.word	0x000167d0


	//   ....[152]....
        /*0758*/ 	.word	0x00016840


	//   ....[153]....
        /*075c*/ 	.word	0x00016890


	//   ....[154]....
        /*0760*/ 	.word	0x00016900


	//   ....[155]....
        /*0764*/ 	.word	0x00016970


	//   ....[156]....
        /*0768*/ 	.word	0x000169e0


	//   ....[157]....
        /*076c*/ 	.word	0x00016a50


	//   ....[158]....
        /*0770*/ 	.word	0x00016ac0


	//   ....[159]....
        /*0774*/ 	.word	0x00016be0


	//   ....[160]....
        /*0778*/ 	.word	0x00016c40


	//   ....[161]....
        /*077c*/ 	.word	0x00016d80


	//   ....[162]....
        /*0780*/ 	.word	0x00016de0


	//   ....[163]....
        /*0784*/ 	.word	0x00016e50


	//   ....[164]....
        /*0788*/ 	.word	0x00016ec0


	//   ....[165]....
        /*078c*/ 	.word	0x00016f20


	//   ....[166]....
        /*0790*/ 	.word	0x00016f70


	//   ....[167]....
        /*0794*/ 	.word	0x00016fc0


	//   ....[168]....
        /*0798*/ 	.word	0x00017010


	//   ....[169]....
        /*079c*/ 	.word	0x00017080


	//   ....[170]....
        /*07a0*/ 	.word	0x000170f0


	//   ....[171]....
        /*07a4*/ 	.word	0x00017210


	//   ....[172]....
        /*07a8*/ 	.word	0x00017270


	//   ....[173]....
        /*07ac*/ 	.word	0x000173b0


	//   ....[174]....
        /*07b0*/ 	.word	0x00017410


	//   ....[175]....
        /*07b4*/ 	.word	0x00017480


	//   ....[176]....
        /*07b8*/ 	.word	0x000174f0


	//   ....[177]....
        /*07bc*/ 	.word	0x00017610


	//   ....[178]....
        /*07c0*/ 	.word	0x00017670


	//   ....[179]....
        /*07c4*/ 	.word	0x000177b0


	//   ....[180]....
        /*07c8*/ 	.word	0x00017810


	//   ....[181]....
        /*07cc*/ 	.word	0x00017880


	//   ....[182]....
        /*07d0*/ 	.word	0x000178f0


	//   ....[183]....
        /*07d4*/ 	.word	0x00017940


	//   ....[184]....
        /*07d8*/ 	.word	0x00017990


	//   ....[185]....
        /*07dc*/ 	.word	0x000179e0


	//   ....[186]....
        /*07e0*/ 	.word	0x00017a20


	//   ....[187]....
        /*07e4*/ 	.word	0x00017a80


	//   ....[188]....
        /*07e8*/ 	.word	0x00017af0


	//   ....[189]....
        /*07ec*/ 	.word	0x00017c10


	//   ....[190]....
        /*07f0*/ 	.word	0x00017c70


	//   ....[191]....
        /*07f4*/ 	.word	0x00017db0


	//   ....[192]....
        /*07f8*/ 	.word	0x00017e10


	//   ....[193]....
        /*07fc*/ 	.word	0x00017e80


	//   ....[194]....
        /*0800*/ 	.word	0x00017ef0


	//   ....[195]....
        /*0804*/ 	.word	0x00018010


	//   ....[196]....
        /*0808*/ 	.word	0x00018070


	//   ....[197]....
        /*080c*/ 	.word	0x000181b0


	//   ....[198]....
        /*0810*/ 	.word	0x00018210


	//   ....[199]....
        /*0814*/ 	.word	0x00018260


	//   ....[200]....
        /*0818*/ 	.word	0x000182b0


	//   ....[201]....
        /*081c*/ 	.word	0x00018300


	//   ....[202]....
        /*0820*/ 	.word	0x00018340


	//   ....[203]....
        /*0824*/ 	.word	0x000183a0


	//   ....[204]....
        /*0828*/ 	.word	0x00018410


	//   ....[205]....
        /*082c*/ 	.word	0x00018480


	//   ....[206]....
        /*0830*/ 	.word	0x00018590


	//   ....[207]....
        /*0834*/ 	.word	0x000185f0


	//   ....[208]....
        /*0838*/ 	.word	0x00018700


	//   ....[209]....
        /*083c*/ 	.word	0x00018760


	//   ....[210]....
        /*0840*/ 	.word	0x000187d0


	//   ....[211]....
        /*0844*/ 	.word	0x00018840


	//   ....[212]....
        /*0848*/ 	.word	0x00018890


	//   ....[213]....
        /*084c*/ 	.word	0x000188d0


	//   ....[214]....
        /*0850*/ 	.word	0x00018920


	//   ....[215]....
        /*0854*/ 	.word	0x00018970


	//   ....[216]....
        /*0858*/ 	.word	0x000189c0


	//   ....[217]....
        /*085c*/ 	.word	0x00018a10


	//   ....[218]....
        /*0860*/ 	.word	0x00018a60


	//   ....[219]....
        /*0864*/ 	.word	0x00018ab0


	//   ....[220]....
        /*0868*/ 	.word	0x00018b20


	//   ....[221]....
        /*086c*/ 	.word	0x00018b90


	//   ....[222]....
        /*0870*/ 	.word	0x00018c00


	//   ....[223]....
        /*0874*/ 	.word	0x00018c60


	//   ....[224]....
        /*0878*/ 	.word	0x00018cd0


	//   ....[225]....
        /*087c*/ 	.word	0x00018d40


	//   ....[226]....
        /*0880*/ 	.word	0x00018db0


	//   ....[227]....
        /*0884*/ 	.word	0x00018e10


	//   ....[228]....
        /*0888*/ 	.word	0x00018e80


	//   ....[229]....
        /*088c*/ 	.word	0x00018ef0


	//   ....[230]....
        /*0890*/ 	.word	0x00018f60


	//   ....[231]....
        /*0894*/ 	.word	0x00018fc0


	//   ....[232]....
        /*0898*/ 	.word	0x00019030


	//   ....[233]....
        /*089c*/ 	.word	0x000190a0


	//   ....[234]....
        /*08a0*/ 	.word	0x00019110


	//   ....[235]....
        /*08a4*/ 	.word	0x00019170


	//   ....[236]....
        /*08a8*/ 	.word	0x000191e0


	//   ....[237]....
        /*08ac*/ 	.word	0x00019250


	//   ....[238]....
        /*08b0*/ 	.word	0x000192c0


	//   ....[239]....
        /*08b4*/ 	.word	0x00019320


	//   ....[240]....
        /*08b8*/ 	.word	0x00019390


	//   ....[241]....
        /*08bc*/ 	.word	0x00019400


	//   ....[242]....
        /*08c0*/ 	.word	0x00019450


	//   ....[243]....
        /*08c4*/ 	.word	0x00019490


	//   ....[244]....
        /*08c8*/ 	.word	0x000194e0


	//   ....[245]....
        /*08cc*/ 	.word	0x00019530


	//   ....[246]....
        /*08d0*/ 	.word	0x00019580


	//   ....[247]....
        /*08d4*/ 	.word	0x000195f0


	//   ....[248]....
        /*08d8*/ 	.word	0x00019640


	//   ....[249]....
        /*08dc*/ 	.word	0x00019690


	//   ....[250]....
        /*08e0*/ 	.word	0x000196e0


	//   ....[251]....
        /*08e4*/ 	.word	0x00019730


	//   ....[252]....
        /*08e8*/ 	.word	0x00019780


	//   ....[253]....
        /*08ec*/ 	.word	0x000197f0


	//   ....[254]....
        /*08f0*/ 	.word	0x00019840


	//   ....[255]....
        /*08f4*/ 	.word	0x000198b0


	//   ....[0]....
        /*08f8*/ 	.word	0x00019910


	//   ....[1]....
        /*08fc*/ 	.word	0x00019980


	//----- nvinfo : EIATTR_EXIT_INSTR_OFFSETS
	.align		4
.L_280:
        /*0900*/ 	.byte	0x04, 0x1c
        /*0902*/ 	.short	(.L_282 - .L_281)


	//   ....[0]....
.L_281:
        /*0904*/ 	.word	0x00000fe0


	//   ....[1]....
        /*0908*/ 	.word	0x00016640


	//----- nvinfo : EIATTR_MAX_THREADS
	.align		4
.L_282:
        /*090c*/ 	.byte	0x04, 0x05
        /*090e*/ 	.short	(.L_284 - .L_283)
.L_283:
        /*0910*/ 	.word	0x00000100
        /*0914*/ 	.word	0x00000001
        /*0918*/ 	.word	0x00000001


	//----- nvinfo : EIATTR_CRS_STACK_SIZE
	.align		4
.L_284:
        /*091c*/ 	.byte	0x04, 0x1e
        /*091e*/ 	.short	(.L_286 - .L_285)
.L_285:
        /*0920*/ 	.word	0x00000000
.L_286:


//--------------------- .nv.info._ZN7cutlass13device_kernelIN5flash19enable_sm80_to_sm89INS1_16FlashAttnFwdSm80INS1_25CollectiveMainloopFwdSm80ILi8ELi1ELb1EN4cute5tupleIJNS5_1CILi128EEENS7_ILi96EEES8_EEELi128ENS_10bfloat16_tEfNS_4arch4Sm80ELb0ELb1ELb0ELb1ELb1ELb1ELb1ELb1EEENS1_21CollectiveEpilogueFwdINS6_IJS8_S8_S9_EEENS6_IJNS7_ILi1EEESH_SH_EEESB_SD_Li256ELb1ELb1ELb1ELb0EEENS1_36VarlenDynamicPersistentTileSchedulerILi128ELi96ELi256ELi256ELb1ELb1ELb0ELb1ELb0ELb1EEEEEEEEEvNT_6ParamsE --------------------------
	.section	.nv.info._ZN7cutlass13device_kernelIN5flash19enable_sm80_to_sm89INS1_16FlashAttnFwdSm80INS1_25CollectiveMainloopFwdSm80ILi8ELi1ELb1EN4cute5tupleIJNS5_1CILi128EEENS7_ILi96EEES8_EEELi128ENS_10bfloat16_tEfNS_4arch4Sm80ELb0ELb1ELb0ELb1ELb1ELb1ELb1ELb1EEENS1_21CollectiveEpilogueFwdINS6_IJS8_S8_S9_EEENS6_IJNS7_ILi1EEESH_SH_EEESB_SD_Li256ELb1ELb1ELb1ELb0EEENS1_36VarlenDynamicPersistentTileSchedulerILi128ELi96ELi256ELi256ELb1ELb1ELb0ELb1ELb0ELb1EEEEEEEEEvNT_6ParamsE,"",@"SHT_CUDA_INFO"
	.sectionflags	@""
	.align	4


	//----- nvinfo : EIATTR_CUDA_API_VERSION
	.align		4
        /*0000*/ 	.byte	0x04, 0x37
        /*0002*/ 	.short	(.L_288 - .L_287)
.L_287:
        /*0004*/ 	.word	0x00000082


	//----- nvinfo : EIATTR_SW2861232_WAR
	.align		4
.L_288:
        /*0008*/ 	.byte	0x01, 0x35
	.zero		2


	//----- nvinfo : EIATTR_PARAM_CBANK
	.align		4
        /*000c*/ 	.byte	0x04, 0x0a
        /*000e*/ 	.short	(.L_290 - .L_289)
	.align		4
.L_289:
        /*0010*/ 	.word	index@(.nv.constant0._ZN7cutlass13device_kernelIN5flash19enable_sm80_to_sm89INS1_16FlashAttnFwdSm80INS1_25CollectiveMainloopFwdSm80ILi8ELi1ELb1EN4cute5tupleIJNS5_1CILi128EEENS7_ILi96EEES8_EEELi128ENS_10bfloat16_tEfNS_4arch4Sm80ELb0ELb1ELb0ELb1ELb1ELb1ELb1ELb1EEENS1_21CollectiveEpilogueFwdINS6_IJS8_S8_S9_EEENS6_IJNS7_ILi1EEESH_SH_EEESB_SD_Li256ELb1ELb1ELb1ELb0EEENS1_36VarlenDynamicPersistentTileSchedulerILi128ELi96ELi256ELi256ELb1ELb1ELb0ELb1ELb0ELb1EEEEEEEEEvNT_6ParamsE)
        /*0014*/ 	.short	0x0160
        /*0016*/ 	.short	0x0438


	//----- nvinfo : EIATTR_CBANK_PARAM_SIZE
	.align		4
.L_290:
        /*0018*/ 	.byte	0x03, 0x19
        /*001a*/ 	.short	0x0438


	//----- nvinfo : EIATTR_KPARAM_INFO
	.align		4
        /*001c*/ 	.byte	0x04, 0x17
        /*001e*/ 	.short	(.L_292 - .L_291)
.L_291:
        /*0020*/ 	.word	0x00000000
        /*0024*/ 	.short	0x0000
        /*0026*/ 	.short	0x0000
        /*0028*/ 	.byte	0x00, 0xf0, 0xe1, 0x10


	//----- nvinfo : EIATTR_MAXREG_COUNT
	.align		4
.L_292:
        /*002c*/ 	.byte	0x03, 0x1b
        /*002e*/ 	.short	0x00ff


	//----- nvinfo : EIATTR_NUM_BARRIERS
	.align		4
        /*0030*/ 	.byte	0x02, 0x4c
        /*0032*/ 	.byte	0x06
	.zero		1


	//----- nvinfo : EIATTR_ANNOTATIONS
	.align		4
        /*0034*/ 	.byte	0x04, 0x55
        /*0036*/ 	.short	(.L_294 - .L_293)


	//   ....[0]....
.L_293:
        /* <DEDUP_REMOVED lines=60> */


	//----- nvinfo : EIATTR_MERCURY_ISA_VERSION
	.align		4
.L_294:
        /*03e0*/ 	.byte	0x03, 0x5f
        /*03e2*/ 	.short	0x0000


	//----- nvinfo : EIATTR_INT_WARP_WIDE_INSTR_OFFSETS
	.align		4
        /*03e4*/ 	.byte	0x04, 0x31
        /*03e6*/ 	.short	(.L_296 - .L_295)


	//   ....[0]....
.L_295:
        /*03e8*/ 	.word	0x0001d890


	//   ....[1]....
        /*03ec*/ 	.word	0x0001d910


	//----- nvinfo : EIATTR_COOP_GROUP_MASK_REGIDS
	.align		4
.L_296:
        /*03f0*/ 	.byte	0x04, 0x29
        /*03f2*/ 	.short	(.L_298 - .L_297)


	//   ....[0]....
.L_297:
        /*03f4*/ 	.word	0xffffffff


	//   ....[1]....
        /*03f8*/ 	.word	0xffffffff


	//   ....[2]....
        /*03fc*/ 	.word	0xffffffff


	//   ....[3]....
        /*0400*/ 	.word	0xffffffff


	//   ....[4]....
        /*0404*/ 	.word	0xffffffff


	//   ....[5]....
        /*0408*/ 	.word	0xffffffff


	//   ....[6]....
        /*040c*/ 	.word	0xffffffff


	//   ....[7]....
        /*0410*/ 	.word	0xffffffff


	//   ....[8]....
        /*0414*/ 	.word	0xffffffff


	//   ....[9]....
        /*0418*/ 	.word	0xffffffff


	//   ....[10]....
        /*041c*/ 	.word	0xffffffff


	//   ....[11]....
        /*0420*/ 	.word	0xffffffff


	//   ....[12]....
        /*0424*/ 	.word	0xffffffff


	//   ....[13]....
        /*0428*/ 	.word	0xffffffff


	//   ....[14]....
        /*042c*/ 	.word	0xffffffff


	//   ....[15]....
        /*0430*/ 	.word	0xffffffff


	//   ....[16]....
        /*0434*/ 	.word	0xffffffff


	//   ....[17]....
        /*0438*/ 	.word	0xffffffff


	//   ....[18]....
        /*043c*/ 	.word	0xffffffff


	//   ....[19]....
        /*0440*/ 	.word	0xffffffff


	//   ....[20]....
        /*0444*/ 	.word	0xffffffff


	//   ....[21]....
        /*0448*/ 	.word	0xffffffff


	//   ....[22]....
        /*044c*/ 	.word	0xffffffff


	//   ....[23]....
        /*0450*/ 	.word	0xffffffff


	//   ....[24]....
        /*0454*/ 	.word	0xffffffff


	//   ....[25]....
        /*0458*/ 	.word	0xffffffff


	//   ....[26]....
        /*045c*/ 	.word	0xffffffff


	//   ....[27]....
        /*0460*/ 	.word	0xffffffff


	//   ....[28]....
        /*0464*/ 	.word	0xffffffff


	//   ....[29]....
        /*0468*/ 	.word	0xffffffff


	//   ....[30]....
        /*046c*/ 	.word	0xffffffff


	//   ....[31]....
        /*0470*/ 	.word	0xffffffff


	//   ....[32]....
        /*0474*/ 	.word	0xffffffff


	//   ....[33]....
        /*0478*/ 	.word	0xffffffff


	//   ....[34]....
        /*047c*/ 	.word	0xffffffff


	//   ....[35]....
        /*0480*/ 	.word	0xffffffff


	//   ....[36]....
        /*0484*/ 	.word	0xffffffff


	//   ....[37]....
        /*0488*/ 	.word	0xffffffff


	//   ....[38]....
        /*048c*/ 	.word	0xffffffff


	//   ....[39]....
        /*0490*/ 	.word	0xffffffff


	//   ....[40]....
        /*0494*/ 	.word	0xffffffff


	//   ....[41]....
        /*0498*/ 	.word	0xffffffff


	//   ....[42]....
        /*049c*/ 	.word	0xffffffff


	//   ....[43]....
        /*04a0*/ 	.word	0xffffffff


	//   ....[44]....
        /*04a4*/ 	.word	0xffffffff


	//   ....[45]....
        /*04a8*/ 	.word	0xffffffff


	//   ....[46]....
        /*04ac*/ 	.word	0xffffffff


	//   ....[47]....
        /*04b0*/ 	.word	0xffffffff


	//   ....[48]....
        /*04b4*/ 	.word	0xffffffff


	//   ....[49]....
        /*04b8*/ 	.word	0xffffffff


	//   ....[50]....
        /*04bc*/ 	.word	0xffffffff


	//   ....[51]....
        /*04c0*/ 	.word	0xffffffff


	//   ....[52]....
        /*04c4*/ 	.word	0xffffffff


	//   ....[53]....
        /*04c8*/ 	.word	0xffffffff


	//   ....[54]....
        /*04cc*/ 	.word	0xffffffff


	//   ....[55]....
        /*04d0*/ 	.word	0xffffffff


	//   ....[56]....
        /*04d4*/ 	.word	0xffffffff


	//   ....[57]....
        /*04d8*/ 	.word	0xffffffff


	//   ....[58]....
        /*04dc*/ 	.word	0xffffffff


	//   ....[59]....
        /*04e0*/ 	.word	0xffffffff


	//   ....[60]....
        /*04e4*/ 	.word	0xffffffff


	//   ....[61]....
        /*04e8*/ 	.word	0xffffffff


	//   ....[62]....
        /*04ec*/ 	.word	0xffffffff


	//   ....[63]....
        /*04f0*/ 	.word	0xffffffff


	//   ....[64]....
        /*04f4*/ 	.word	0xffffffff


	//   ....[65]....
        /*04f8*/ 	.word	0xffffffff


	//   ....[66]....
        /*04fc*/ 	.word	0xffffffff


	//   ....[67]....
        /*0500*/ 	.word	0xffffffff


	//   ....[68]....
        /*0504*/ 	.word	0xffffffff


	//   ....[69]....
        /*0508*/ 	.word	0xffffffff


	//   ....[70]....
        /*050c*/ 	.word	0xffffffff


	//   ....[71]....
        /*0510*/ 	.word	0xffffffff


	//   ....[72]....
        /*0514*/ 	.word	0xffffffff


	//   ....[73]....
        /*0518*/ 	.word	0xffffffff


	//   ....[74]....
        /*051c*/ 	.word	0xffffffff


	//   ....[75]....
        /*0520*/ 	.word	0xffffffff


	//   ....[76]....
        /*0524*/ 	.word	0xffffffff


	//   ....[77]....
        /*0528*/ 	.word	0xffffffff


	//   ....[78]....
        /*052c*/ 	.word	0xffffffff


	//   ....[79]....
        /*0530*/ 	.word	0xffffffff


	//   ....[80]....
        /*0534*/ 	.word	0xffffffff


	//   ....[81]....
        /*0538*/ 	.word	0xffffffff


	//   ....[82]....
        /*053c*/ 	.word	0xffffffff


	//   ....[83]....
        /*0540*/ 	.word	0xffffffff


	//   ....[84]....
        /*0544*/ 	.word	0xffffffff


	//   ....[85]....
        /*0548*/ 	.word	0xffffffff


	//   ....[86]....
        /*054c*/ 	.word	0xffffffff


	//   ....[87]....
        /*0550*/ 	.word	0xffffffff


	//   ....[88]....
        /*0554*/ 	.word	0xffffffff


	//   ....[89]....
        /*0558*/ 	.word	0xffffffff


	//   ....[90]....
        /*055c*/ 	.word	0xffffffff


	//   ....[91]....
        /*0560*/ 	.word	0xffffffff


	//   ....[92]....
        /*0564*/ 	.word	0xffffffff


	//   ....[93]....
        /*0568*/ 	.word	0xffffffff


	//   ....[94]....
        /*056c*/ 	.word	0xffffffff


	//   ....[95]....
        /*0570*/ 	.word	0xffffffff


	//   ....[96]....
        /*0574*/ 	.word	0xffffffff


	//   ....[97]....
        /*0578*/ 	.word	0xffffffff


	//   ....[98]....
        /*057c*/ 	.word	0xffffffff


	//   ....[99]....
        /*0580*/ 	.word	0xffffffff


	//   ....[100]....
        /*0584*/ 	.word	0xffffffff


	//   ....[101]....
        /*0588*/ 	.word	0xffffffff


	//   ....[102]....
        /*058c*/ 	.word	0xffffffff


	//   ....[103]....
        /*0590*/ 	.word	0xffffffff


	//   ....[104]....
        /*0594*/ 	.word	0xffffffff


	//   ....[105]....
        /*0598*/ 	.word	0xffffffff


	//   ....[106]....
        /*059c*/ 	.word	0xffffffff


	//   ....[107]....
        /*05a0*/ 	.word	0xffffffff


	//   ....[108]....
        /*05a4*/ 	.word	0xffffffff


	//   ....[109]....
        /*05a8*/ 	.word	0xffffffff


	//   ....[110]....
        /*05ac*/ 	.word	0xffffffff


	//   ....[111]....
        /*05b0*/ 	.word	0xffffffff


	//   ....[112]....
        /*05b4*/ 	.word	0xffffffff


	//   ....[113]....
        /*05b8*/ 	.word	0xffffffff


	//   ....[114]....
        /*05bc*/ 	.word	0xffffffff


	//   ....[115]....
        /*05c0*/ 	.word	0xffffffff


	//   ....[116]....
        /*05c4*/ 	.word	0xffffffff


	//   ....[117]....
        /*05c8*/ 	.word	0xffffffff


	//   ....[118]....
        /*05cc*/ 	.word	0xffffffff


	//   ....[119]....
        /*05d0*/ 	.word	0xffffffff


	//   ....[120]....
        /*05d4*/ 	.word	0xffffffff


	//   ....[121]....
        /*05d8*/ 	.word	0xffffffff


	//   ....[122]....
        /*05dc*/ 	.word	0xffffffff


	//   ....[123]....
        /*05e0*/ 	.word	0xffffffff


	//   ....[124]....
        /*05e4*/ 	.word	0xffffffff


	//   ....[125]....
        /*05e8*/ 	.word	0xffffffff


	//   ....[126]....
        /*05ec*/ 	.word	0xffffffff


	//   ....[127]....
        /*05f0*/ 	.word	0xffffffff


	//   ....[128]....
        /*05f4*/ 	.word	0xffffffff


	//   ....[129]....
        /*05f8*/ 	.word	0xffffffff


	//   ....[130]....
        /*05fc*/ 	.word	0xffffffff


	//   ....[131]....
        /*0600*/ 	.word	0xffffffff


	//   ....[132]....
        /*0604*/ 	.word	0xffffffff


	//   ....[133]....
        /*0608*/ 	.word	0xffffffff


	//   ....[134]....
        /*060c*/ 	.word	0xffffffff


	//   ....[135]....
        /*0610*/ 	.word	0xffffffff


	//   ....[136]....
        /*0614*/ 	.word	0xffffffff


	//   ....[137]....
        /*0618*/ 	.word	0xffffffff


	//   ....[138]....
        /*061c*/ 	.word	0xffffffff


	//   ....[139]....
        /*0620*/ 	.word	0xffffffff


	//   ....[140]....
        /*0624*/ 	.word	0xffffffff


	//   ....[141]....
        /*0628*/ 	.word	0xffffffff


	//   ....[142]....
        /*062c*/ 	.word	0xffffffff


	//   ....[143]....
        /*0630*/ 	.word	0xffffffff


	//   ....[144]....
        /*0634*/ 	.word	0xffffffff


	//   ....[145]....
        /*0638*/ 	.word	0xffffffff


	//   ....[146]....
        /*063c*/ 	.word	0xffffffff


	//   ....[147]....
        /*0640*/ 	.word	0xffffffff


	//   ....[148]....
        /*0644*/ 	.word	0xffffffff


	//   ....[149]....
        /*0648*/ 	.word	0xffffffff


	//   ....[150]....
        /*064c*/ 	.word	0xffffffff


	//   ....[151]....
        /*0650*/ 	.word	0xffffffff


	//   ....[152]....
        /*0654*/ 	.word	0xffffffff


	//   ....[153]....
        /*0658*/ 	.word	0xffffffff


	//   ....[154]....
        /*065c*/ 	.word	0xffffffff


	//   ....[155]....
        /*0660*/ 	.word	0xffffffff


	//   ....[156]....
        /*0664*/ 	.word	0xffffffff


	//   ....[157]....
        /*0668*/ 	.word	0xffffffff


	//   ....[158]....
        /*066c*/ 	.word	0xffffffff


	//   ....[159]....
        /*0670*/ 	.word	0xffffffff


	//   ....[160]....
        /*0674*/ 	.word	0xffffffff


	//   ....[161]....
        /*0678*/ 	.word	0xffffffff


	//   ....[162]....
        /*067c*/ 	.word	0xffffffff


	//   ....[163]....
        /*0680*/ 	.word	0xffffffff


	//   ....[164]....
        /*0684*/ 	.word	0xffffffff


	//   ....[165]....
        /*0688*/ 	.word	0xffffffff


	//   ....[166]....
        /*068c*/ 	.word	0xffffffff


	//   ....[167]....
        /*0690*/ 	.word	0xffffffff


	//   ....[168]....
        /*0694*/ 	.word	0xffffffff


	//   ....[169]....
        /*0698*/ 	.word	0xffffffff


	//   ....[170]....
        /*069c*/ 	.word	0xffffffff


	//   ....[171]....
        /*06a0*/ 	.word	0xffffffff


	//   ....[172]....
        /*06a4*/ 	.word	0xffffffff


	//   ....[173]....
        /*06a8*/ 	.word	0xffffffff


	//   ....[174]....
        /*06ac*/ 	.word	0xffffffff


	//   ....[175]....
        /*06b0*/ 	.word	0xffffffff


	//   ....[176]....
        /*06b4*/ 	.word	0xffffffff


	//   ....[177]....
        /*06b8*/ 	.word	0xffffffff


	//   ....[178]....
        /*06bc*/ 	.word	0xffffffff


	//   ....[179]....
        /*06c0*/ 	.word	0xffffffff


	//   ....[180]....
        /*06c4*/ 	.word	0xffffffff


	//   ....[181]....
        /*06c8*/ 	.word	0xffffffff


	//   ....[182]....
        /*06cc*/ 	.word	0xffffffff


	//   ....[183]....
        /*06d0*/ 	.word	0xffffffff


	//   ....[184]....
        /*06d4*/ 	.word	0xffffffff


	//   ....[185]....
        /*06d8*/ 	.word	0xffffffff


	//   ....[186]....
        /*06dc*/ 	.word	0xffffffff


	//   ....[187]....
        /*06e0*/ 	.word	0xffffffff


	//   ....[188]....
        /*06e4*/ 	.word	0xffffffff


	//   ....[189]....
        /*06e8*/ 	.word	0xffffffff


	//   ....[190]....
        /*06ec*/ 	.word	0xffffffff


	//   ....[191]....
        /*06f0*/ 	.word	0xffffffff


	//   ....[192]....
        /*06f4*/ 	.word	0xffffffff


	//   ....[193]....
        /*06f8*/ 	.word	0xffffffff


	//   ....[194]....
        /*06fc*/ 	.word	0xffffffff


	//   ....[195]....
        /*0700*/ 	.word	0xffffffff


	//   ....[196]....
        /*0704*/ 	.word	0xffffffff


	//   ....[197]....
        /*0708*/ 	.word	0xffffffff


	//   ....[198]....
        /*070c*/ 	.word	0xffffffff


	//   ....[199]....
        /*0710*/ 	.word	0xffffffff


	//   ....[200]....
        /*0714*/ 	.word	0xffffffff


	//   ....[201]....
        /*0718*/ 	.word	0xffffffff


	//   ....[202]....
        /*071c*/ 	.word	0xffffffff


	//   ....[203]....
        /*0720*/ 	.word	0xffffffff


	//   ....[204]....
        /*0724*/ 	.word	0xffffffff


	//   ....[205]....
        /*0728*/ 	.word	0xffffffff


	//   ....[206]....
        /*072c*/ 	.word	0xffffffff


	//   ....[207]....
        /*0730*/ 	.word	0xffffffff


	//   ....[208]....
        /*0734*/ 	.word	0xffffffff


	//   ....[209]....
        /*0738*/ 	.word	0xffffffff


	//   ....[210]....
        /*073c*/ 	.word	0xffffffff


	//   ....[211]....
        /*0740*/ 	.word	0xffffffff


	//   ....[212]....
        /*0744*/ 	.word	0xffffffff


	//   ....[213]....
        /*0748*/ 	.word	0xffffffff


	//   ....[214]....
        /*074c*/ 	.word	0xffffffff


	//   ....[215]....
        /*0750*/ 	.word	0xffffffff


	//   ....[216]....
        /*0754*/ 	.word	0xffffffff


	//   ....[217]....
        /*0758*/ 	.word	0xffffffff


	//   ....[218]....
        /*075c*/ 	.word	0xffffffff


	//   ....[219]....
        /*0760*/ 	.word	0xffffffff


	//   ....[220]....
        /*0764*/ 	.word	0xffffffff


	//   ....[221]....
        /*0768*/ 	.word	0xffffffff


	//   ....[222]....
        /*076c*/ 	.word	0xffffffff


	//   ....[223]....
        /*0770*/ 	.word	0xffffffff


	//   ....[224]....
        /*0774*/ 	.word	0xffffffff


	//   ....[225]....
        /*0778*/ 	.word	0xffffffff


	//   ....[226]....
        /*077c*/ 	.word	0xffffffff


	//   ....[227]....
        /*0780*/ 	.word	0xffffffff


	//   ....[228]....
        /*0784*/ 	.word	0xffffffff


	//   ....[229]....
        /*0788*/ 	.word	0xffffffff


	//   ....[230]....
        /*078c*/ 	.word	0xffffffff


	//   ....[231]....
        /*0790*/ 	.word	0xffffffff


	//   ....[232]....
        /*0794*/ 	.word	0xffffffff


	//   ....[233]....
        /*0798*/ 	.word	0xffffffff


	//   ....[234]....
        /*079c*/ 	.word	0xffffffff


	//   ....[235]....
        /*07a0*/ 	.word	0xffffffff


	//   ....[236]....
        /*07a4*/ 	.word	0xffffffff


	//   ....[237]....
        /*07a8*/ 	.word	0xffffffff


	//   ....[238]....
        /*07ac*/ 	.word	0xffffffff


	//   ....[239]....
        /*07b0*/ 	.word	0xffffffff


	//   ....[240]....
        /*07b4*/ 	.word	0xffffffff


	//   ....[241]....
        /*07b8*/ 	.word	0xffffffff


	//   ....[242]....
        /*07bc*/ 	.word	0xffffffff


	//   ....[243]....
        /*07c0*/ 	.word	0xffffffff


	//   ....[244]....
        /*07c4*/ 	.word	0xffffffff


	//   ....[245]....
        /*07c8*/ 	.word	0xffffffff


	//   ....[246]....
        /*07cc*/ 	.word	0xffffffff


	//   ....[247]....
        /*07d0*/ 	.word	0xffffffff


	//   ....[248]....
        /*07d4*/ 	.word	0xffffffff


	//   ....[249]....
        /*07d8*/ 	.word	0xffffffff


	//   ....[250]....
        /*07dc*/ 	.word	0xffffffff


	//   ....[251]....
        /*07e0*/ 	.word	0xffffffff


	//   ....[252]....
        /*07e4*/ 	.word	0xffffffff


	//   ....[253]....
        /*07e8*/ 	.word	0xffffffff


	//   ....[254]....
        /*07ec*/ 	.word	0xffffffff


	//   ....[255]....
        /*07f0*/ 	.word	0xffffffff


	//   ....[0]....
        /*07f4*/ 	.word	0xffffffff


	//   ....[1]....
        /*07f8*/ 	.word	0xffffffff


	//   ....[2]....
        /*07fc*/ 	.word	0xffffffff


	//   ....[3]....
        /*0800*/ 	.word	0xffffffff


	//   ....[4]....
        /*0804*/ 	.word	0xffffffff


	//   ....[5]....
        /*0808*/ 	.word	0xffffffff


	//   ....[6]....
        /*080c*/ 	.word	0xffffffff


	//   ....[7]....
        /*0810*/ 	.word	0xffffffff


	//   ....[8]....
        /*0814*/ 	.word	0xffffffff


	//   ....[9]....
        /*0818*/ 	.word	0xffffffff


	//   ....[10]....
        /*081c*/ 	.word	0xffffffff


	//   ....[11]....
        /*0820*/ 	.word	0xffffffff


	//   ....[12]....
        /*0824*/ 	.word	0xffffffff


	//   ....[13]....
        /*0828*/ 	.word	0xffffffff


	//   ....[14]....
        /*082c*/ 	.word	0xffffffff


	//   ....[15]....
        /*0830*/ 	.word	0xffffffff


	//   ....[16]....
        /*0834*/ 	.word	0xffffffff


	//   ....[17]....
        /*0838*/ 	.word	0xffffffff


	//   ....[18]....
        /*083c*/ 	.word	0xffffffff


	//   ....[19]....
        /*0840*/ 	.word	0xffffffff


	//   ....[20]....
        /*0844*/ 	.word	0xffffffff


	//   ....[21]....
        /*0848*/ 	.word	0xffffffff


	//   ....[22]....
        /*084c*/ 	.word	0xffffffff


	//   ....[23]....
        /*0850*/ 	.word	0xffffffff


	//   ....[24]....
        /*0854*/ 	.word	0xffffffff


	//   ....[25]....
        /*0858*/ 	.word	0xffffffff


	//   ....[26]....
        /*085c*/ 	.word	0xffffffff


	//   ....[27]....
        /*0860*/ 	.word	0xffffffff


	//   ....[28]....
        /*0864*/ 	.word	0xffffffff


	//   ....[29]....
        /*0868*/ 	.word	0xffffffff


	//   ....[30]....
        /*086c*/ 	.word	0xffffffff


	//   ....[31]....
        /*0870*/ 	.word	0xffffffff


	//   ....[32]....
        /*0874*/ 	.word	0xffffffff


	//   ....[33]....
        /*0878*/ 	.word	0xffffffff


	//   ....[34]....
        /*087c*/ 	.word	0xffffffff


	//   ....[35]....
        /*0880*/ 	.word	0xffffffff


	//   ....[36]....
        /*0884*/ 	.word	0xffffffff


	//   ....[37]....
        /*0888*/ 	.word	0xffffffff


	//   ....[38]....
        /*088c*/ 	.word	0xffffffff


	//   ....[39]....
        /*0890*/ 	.word	0xffffffff


	//   ....[40]....
        /*0894*/ 	.word	0xffffffff


	//   ....[41]....
        /*0898*/ 	.word	0xffffffff


	//   ....[42]....
        /*089c*/ 	.word	0xffffffff


	//   ....[43]....
        /*08a0*/ 	.word	0xffffffff


	//   ....[44]....
        /*08a4*/ 	.word	0xffffffff


	//   ....[45]....
        /*08a8*/ 	.word	0xffffffff


	//   ....[46]....
        /*08ac*/ 	.word	0xffffffff


	//   ....[47]....
        /*08b0*/ 	.word	0xffffffff


	//   ....[48]....
        /*08b4*/ 	.word	0xffffffff


	//   ....[49]....
        /*08b8*/ 	.word	0xffffffff


	//   ....[50]....
        /*08bc*/ 	.word	0xffffffff


	//   ....[51]....
        /*08c0*/ 	.word	0xffffffff


	//   ....[52]....
        /*08c4*/ 	.word	0xffffffff


	//   ....[53]....
        /*08c8*/ 	.word	0xffffffff


	//   ....[54]....
        /*08cc*/ 	.word	0xffffffff


	//   ....[55]....
        /*08d0*/ 	.word	0xffffffff


	//   ....[56]....
        /*08d4*/ 	.word	0xffffffff


	//   ....[57]....
        /*08d8*/ 	.word	0xffffffff


	//----- nvinfo : EIATTR_COOP_GROUP_INSTR_OFFSETS
	.align		4
.L_298:
        /*08dc*/ 	.byte	0x04, 0x28
        /*08de*/ 	.short	(.L_300 - .L_299)


	//   ....[0]....
.L_299:
        /*08e0*/ 	.word	0x00000050


	//   ....[1]....
        /*08e4*/ 	.word	0x00000200


	//   ....[2]....
        /*08e8*/ 	.word	0x00000230


	//   ....[3]....
        /*08ec*/ 	.word	0x00000260


	//   ....[4]....
        /*08f0*/ 	.word	0x00000290


	//   ....[5]....
        /*08f4*/ 	.word	0x000002c0


	//   ....[6]....
        /*08f8*/ 	.word	0x000002f0


	//   ....[7]....
        /*08fc*/ 	.word	0x00000450


	//   ....[8]....
        /*0900*/ 	.word	0x00000490


	//   ....[9]....
        /*0904*/ 	.word	0x000004c0


	//   ....[10]....
        /*0908*/ 	.word	0x000004f0


	//   ....[11]....
        /*090c*/ 	.word	0x00000520


	//   ....[12]....
        /*0910*/ 	.word	0x00000550


	//   ....[13]....
        /*0914*/ 	.word	0x000005e0


	//   ....[14]....
        /*0918*/ 	.word	0x00000630


	//   ....[15]....
        /*091c*/ 	.word	0x00000650


	//   ....[16]....
        /*0920*/ 	.word	0x000006b0


	//   ....[17]....
        /*0924*/ 	.word	0x00003e70


	//   ....[18]....
        /*0928*/ 	.word	0x00003ec0


	//   ....[19]....
        /*092c*/ 	.word	0x00004690


	//   ....[20]....
        /*0930*/ 	.word	0x000046b0


	//   ....[21]....
        /*0934*/ 	.word	0x00004e00


	//   ....[22]....
        /*0938*/ 	.word	0x00004e10


	//   ....[23]....
        /*093c*/ 	.word	0x00005640


	//   ....[24]....
        /*0940*/ 	.word	0x00005670


	//   ....[25]....
        /*0944*/ 	.word	0x000062c0


	//   ....[26]....
        /*0948*/ 	.word	0x000062f0


	//   ....[27]....
        /*094c*/ 	.word	0x00006ae0


	//   ....[28]....
        /*0950*/ 	.word	0x00006b00


	//   ....[29]....
        /*0954*/ 	.word	0x00007310


	//   ....[30]....
        /*0958*/ 	.word	0x00007340


	//   ....[31]....
        /*095c*/ 	.word	0x00007450


	//   ....[32]....
        /*0960*/ 	.word	0x00007480


	//   ....[33]....
        /*0964*/ 	.word	0x00007550


	//   ....[34]....
        /*0968*/ 	.word	0x00007570


	//   ....[35]....
        /*096c*/ 	.word	0x00007940


	//   ....[36]....
        /*0970*/ 	.word	0x00007960


	//   ....[37]....
        /*0974*/ 	.word	0x00007b20


	//   ....[38]....
        /*0978*/ 	.word	0x00007b50


	//   ....[39]....
        /*097c*/ 	.word	0x00007c20


	//   ....[40]....
        /*0980*/ 	.word	0x00007c50


	//   ....[41]....
        /*0984*/ 	.word	0x00008cb0


	//   ....[42]....
        /*0988*/ 	.word	0x00008ce0


	//   ....[43]....
        /*098c*/ 	.word	0x00008d00


	//   ....[44]....
        /*0990*/ 	.word	0x00008d20


	//   ....[45]....
        /*0994*/ 	.word	0x00008d40


	//   ....[46]....
        /*0998*/ 	.word	0x00008d60


	//   ....[47]....
        /*099c*/ 	.word	0x00008e90


	//   ....[48]....
        /*09a0*/ 	.word	0x00008ef0


	//   ....[49]....
        /*09a4*/ 	.word	0x00008f50


	//   ....[50]....
        /*09a8*/ 	.word	0x00008f70


	//   ....[51]....
        /*09ac*/ 	.word	0x000090e0


	//   ....[52]....
        /*09b0*/ 	.word	0x000090f0


	//   ....[53]....
        /*09b4*/ 	.word	0x00009190


	//   ....[54]....
        /*09b8*/ 	.word	0x000091a0


	//   ....[55]....
        /*09bc*/ 	.word	0x00009460


	//   ....[56]....
        /*09c0*/ 	.word	0x000094d0


	//   ....[57]....
        /*09c4*/ 	.word	0x00009520


	//   ....[58]....
        /*09c8*/ 	.word	0x00009540


	//   ....[59]....
        /*09cc*/ 	.word	0x00009700


	//   ....[60]....
        /*09d0*/ 	.word	0x00009790


	//   ....[61]....
        /*09d4*/ 	.word	0x000097c0


	//   ....[62]....
        /*09d8*/ 	.word	0x00009800


	//   ....[63]....
        /*09dc*/ 	.word	0x000099c0


	//   ....[64]....
        /*09e0*/ 	.word	0x00009a50


	//   ....[65]....
        /*09e4*/ 	.word	0x00009a90


	//   ....[66]....
        /*09e8*/ 	.word	0x00009ad0


	//   ....[67]....
        /*09ec*/ 	.word	0x00009ca0


	//   ....[68]....
        /*09f0*/ 	.word	0x00009d30


	//   ....[69]....
        /*09f4*/ 	.word	0x00009d60


	//   ....[70]....
        /*09f8*/ 	.word	0x00009d80


	//   ....[71]....
        /*09fc*/ 	.word	0x0000baf0


	//   ....[72]....
        /*0a00*/ 	.word	0x0000bb10


	//   ....[73]....
        /*0a04*/ 	.word	0x0000bb30


	//   ....[74]....
        /*0a08*/ 	.word	0x0000bb50


	//   ....[75]....
        /*0a0c*/ 	.word	0x0000bc10


	//   ....[76]....
        /*0a10*/ 	.word	0x0000bc30


	//   ....[77]....
        /*0a14*/ 	.word	0x0000bc50


	//   ....[78]....
        /*0a18*/ 	.word	0x0000bc70


	//   ....[79]....
        /*0a1c*/ 	.word	0x0000be60


	//   ....[80]....
        /*0a20*/ 	.word	0x0000bea0


	//   ....[81]....
        /*0a24*/ 	.word	0x0000beb0


	//   ....[82]....
        /*0a28*/ 	.word	0x0000bec0


	//   ....[83]....
        /*0a2c*/ 	.word	0x0000c030


	//   ....[84]....
        /*0a30*/ 	.word	0x0000c050


	//   ....[85]....
        /*0a34*/ 	.word	0x0000c070


	//   ....[86]....
        /*0a38*/ 	.word	0x0000c090


	//   ....[87]....
        /*0a3c*/ 	.word	0x0000e230


	//   ....[88]....
        /*0a40*/ 	.word	0x0000e2a0


	//   ....[89]....
        /*0a44*/ 	.word	0x0000e2d0


	//   ....[90]....
        /*0a48*/ 	.word	0x0000e2f0


	//   ....[91]....
        /*0a4c*/ 	.word	0x0000e550


	//   ....[92]....
        /*0a50*/ 	.word	0x0000e570


	//   ....[93]....
        /*0a54*/ 	.word	0x0000f090


	//   ....[94]....
        /*0a58*/ 	.word	0x0000f0b0


	//   ....[95]....
        /*0a5c*/ 	.word	0x0000f0e0


	//   ....[96]....
        /*0a60*/ 	.word	0x0000f0f0


	//   ....[97]....
        /*0a64*/ 	.word	0x0000f1d0


	//   ....[98]....
        /*0a68*/ 	.word	0x0000f1f0


	//   ....[99]....
        /*0a6c*/ 	.word	0x0000f420


	//   ....[100]....
        /*0a70*/ 	.word	0x0000fe20


	//   ....[101]....
        /*0a74*/ 	.word	0x00010860


	//   ....[102]....
        /*0a78*/ 	.word	0x00010890


	//   ....[103]....
        /*0a7c*/ 	.word	0x000108a0


	//   ....[104]....
        /*0a80*/ 	.word	0x000108d0


	//   ....[105]....
        /*0a84*/ 	.word	0x000121a0


	//   ....[106]....
        /*0a88*/ 	.word	0x000121c0


	//   ....[107]....
        /*0a8c*/ 	.word	0x000121f0


	//   ....[108]....
        /*0a90*/ 	.word	0x00012280


	//   ....[109]....
        /*0a94*/ 	.word	0x00012290


	//   ....[110]....
        /*0a98*/ 	.word	0x000122a0


	//   ....[111]....
        /*0a9c*/ 	.word	0x00012f30


	//   ....[112]....
        /*0aa0*/ 	.word	0x00012f50


	//   ....[113]....
        /*0aa4*/ 	.word	0x00012f80


	//   ....[114]....
        /*0aa8*/ 	.word	0x00013010


	//   ....[115]....
        /*0aac*/ 	.word	0x00013020


	//   ....[116]....
        /*0ab0*/ 	.word	0x00013030


	//   ....[117]....
        /*0ab4*/ 	.word	0x00013290


	//   ....[118]....
        /*0ab8*/ 	.word	0x00013ce0


	//   ....[119]....
        /*0abc*/ 	.word	0x00014780


	//   ....[120]....
        /*0ac0*/ 	.word	0x000147b0


	//   ....[121]....
        /*0ac4*/ 	.word	0x000147d0


	//   ....[122]....
        /*0ac8*/ 	.word	0x000147f0


	//   ....[123]....
        /*0acc*/ 	.word	0x00016580


	//   ....[124]....
        /*0ad0*/ 	.word	0x000165a0


	//   ....[125]....
        /*0ad4*/ 	.word	0x000165d0


	//   ....[126]....
        /*0ad8*/ 	.word	0x00016660


	//   ....[127]....
        /*0adc*/ 	.word	0x00016670


	//   ....[128]....
        /*0ae0*/ 	.word	0x00016680


	//   ....[129]....
        /*0ae4*/ 	.word	0x00017310


	//   ....[130]....
        /*0ae8*/ 	.word	0x00017330


	//   ....[131]....
        /*0aec*/ 	.word	0x00017360


	//   ....[132]....
        /*0af0*/ 	.word	0x000173f0


	//   ....[133]....
        /*0af4*/ 	.word	0x00017400


	//   ....[134]....
        /*0af8*/ 	.word	0x00017410


	//   ....[135]....
        /*0afc*/ 	.word	0x000178b0


	//   ....[136]....
        /*0b00*/ 	.word	0x000178e0


	//   ....[137]....
        /*0b04*/ 	.word	0x00017900


	//   ....[138]....
        /*0b08*/ 	.word	0x00017920


	//   ....[139]....
        /*0b0c*/ 	.word	0x00019400


	//   ....[140]....
        /*0b10*/ 	.word	0x00019410


	//   ....[141]....
        /*0b14*/ 	.word	0x00019460


	//   ....[142]....
        /*0b18*/ 	.word	0x000194a0


	//   ....[143]....
        /*0b1c*/ 	.word	0x00019500


	//   ....[144]....
        /*0b20*/ 	.word	0x00019520


	//   ....[145]....
        /*0b24*/ 	.word	0x0001a120


	//   ....[146]....
        /*0b28*/ 	.word	0x0001a140


	//   ....[147]....
        /*0b2c*/ 	.word	0x0001a150


	//   ....[148]....
        /*0b30*/ 	.word	0x0001a1d0


	//   ....[149]....
        /*0b34*/ 	.word	0x0001a1e0


	//   ....[150]....
        /*0b38*/ 	.word	0x0001a1f0


	//   ....[151]....
        /*0b3c*/ 	.word	0x0001a3e0


	//   ....[152]....
        /*0b40*/ 	.word	0x0001ae30


	//   ....[153]....
        /*0b44*/ 	.word	0x0001b8d0


	//   ....[154]....
        /*0b48*/ 	.word	0x0001b900


	//   ....[155]....
        /*0b4c*/ 	.word	0x0001b920


	//   ....[156]....
        /*0b50*/ 	.word	0x0001b940


	//   ....[157]....
        /*0b54*/ 	.word	0x0001d260


	//   ....[158]....
        /*0b58*/ 	.word	0x0001d290


	//   ....[159]....
        /*0b5c*/ 	.word	0x0001d2a0


	//   ....[160]....
        /*0b60*/ 	.word	0x0001d2d0


	//   ....[161]....
        /*0b64*/ 	.word	0x0001e350


	//   ....[162]....
        /*0b68*/ 	.word	0x0001e360


	//   ....[163]....
        /*0b6c*/ 	.word	0x0001e380


	//   ....[164]....
        /*0b70*/ 	.word	0x0001e3a0


	//   ....[165]....
        /*0b74*/ 	.word	0x0001e6d0


	//   ....[166]....
        /*0b78*/ 	.word	0x0001e6f0


	//   ....[167]....
        /*0b7c*/ 	.word	0x0001e7d0


	//   ....[168]....
        /*0b80*/ 	.word	0x0001e7e0


	//   ....[169]....
        /*0b84*/ 	.word	0x0001e8d0


	//   ....[170]....
        /*0b88*/ 	.word	0x0001e8f0


	//   ....[171]....
        /*0b8c*/ 	.word	0x0001e9e0


	//   ....[172]....
        /*0b90*/ 	.word	0x0001e9f0


	//   ....[173]....
        /*0b94*/ 	.word	0x0001ece0


	//   ....[174]....
        /*0b98*/ 	.word	0x0001ed00


	//   ....[175]....
        /*0b9c*/ 	.word	0x0001f420


	//   ....[176]....
        /*0ba0*/ 	.word	0x0001f430


	//   ....[177]....
        /*0ba4*/ 	.word	0x000202e0


	//   ....[178]....
        /*0ba8*/ 	.word	0x00020300


	//   ....[179]....
        /*0bac*/ 	.word	0x000203f0


	//   ....[180]....
        /*0bb0*/ 	.word	0x00020400


	//   ....[181]....
        /*0bb4*/ 	.word	0x000204f0


	//   ....[182]....
        /*0bb8*/ 	.word	0x00020510


	//   ....[183]....
        /*0bbc*/ 	.word	0x00020600


	//   ....[184]....
        /*0bc0*/ 	.word	0x00020610


	//   ....[185]....
        /*0bc4*/ 	.word	0x000207c0


	//   ....[186]....
        /*0bc8*/ 	.word	0x000207e0


	//   ....[187]....
        /*0bcc*/ 	.word	0x00020910


	//   ....[188]....
        /*0bd0*/ 	.word	0x00020950


	//   ....[189]....
        /*0bd4*/ 	.word	0x00020980


	//   ....[190]....
        /*0bd8*/ 	.word	0x000209b0


	//   ....[191]....
        /*0bdc*/ 	.word	0x000209e0


	//   ....[192]....
        /*0be0*/ 	.word	0x00020a10


	//   ....[193]....
        /*0be4*/ 	.word	0x00020b80


	//   ....[194]....
        /*0be8*/ 	.word	0x00020bc0


	//   ....[195]....
        /*0bec*/ 	.word	0x00020bf0


	//   ....[196]....
        /*0bf0*/ 	.word	0x00020c20


	//   ....[197]....
        /*0bf4*/ 	.word	0x00020c50


	//   ....[198]....
        /*0bf8*/ 	.word	0x00020c80


	//   ....[199]....
        /*0bfc*/ 	.word	0x00020d10


	//   ....[200]....
        /*0c00*/ 	.word	0x00020d70


	//   ....[201]....
        /*0c04*/ 	.word	0x00020d80


	//   ....[202]....
        /*0c08*/ 	.word	0x00020de0


	//   ....[203]....
        /*0c0c*/ 	.word	0x00021830


	//   ....[204]....
        /*0c10*/ 	.word	0x00021880


	//   ....[205]....
        /*0c14*/ 	.word	0x000218e0


	//   ....[206]....
        /*0c18*/ 	.word	0x00021940


	//   ....[207]....
        /*0c1c*/ 	.word	0x000219a0


	//   ....[208]....
        /*0c20*/ 	.word	0x00021a10


	//   ....[209]....
        /*0c24*/ 	.word	0x00021a60


	//   ....[210]....
        /*0c28*/ 	.word	0x00021ac0


	//   ....[211]....
        /*0c2c*/ 	.word	0x00021b30


	//   ....[212]....
        /*0c30*/ 	.word	0x00021ba0


	//   ....[213]....
        /*0c34*/ 	.word	0x00021c10


	//   ....[214]....
        /*0c38*/ 	.word	0x00021c80


	//   ....[215]....
        /*0c3c*/ 	.word	0x00021da0


	//   ....[216]....
        /*0c40*/ 	.word	0x00021e00


	//   ....[217]....
        /*0c44*/ 	.word	0x00021f40


	//   ....[218]....
        /*0c48*/ 	.word	0x00021fa0


	//   ....[219]....
        /*0c4c*/ 	.word	0x00022010


	//   ....[220]....
        /*0c50*/ 	.word	0x00022080


	//   ....[221]....
        /*0c54*/ 	.word	0x000220e0


	//   ....[222]....
        /*0c58*/ 	.word	0x00022140


	//   ....[223]....
        /*0c5c*/ 	.word	0x00022190


	//   ....[224]....
        /*0c60*/ 	.word	0x000221d0


	//   ....[225]....
        /*0c64*/ 	.word	0x00022240


	//   ....[226]....
        /*0c68*/ 	.word	0x000222b0


	//   ....[227]....
        /*0c6c*/ 	.word	0x000223d0


	//   ....[228]....
        /*0c70*/ 	.word	0x00022430


	//   ....[229]....
        /*0c74*/ 	.word	0x00022570


	//   ....[230]....
        /*0c78*/ 	.word	0x000225d0


	//   ....[231]....
        /*0c7c*/ 	.word	0x00022630


	//   ....[232]....
        /*0c80*/ 	.word	0x000226a0


	//   ....[233]....
        /*0c84*/ 	.word	0x000227c0


	//   ....[234]....
        /*0c88*/ 	.word	0x00022820


	//   ....[235]....
        /*0c8c*/ 	.word	0x00022960


	//   ....[236]....
        /*0c90*/ 	.word	0x000229c0


	//   ....[237]....
        /*0c94*/ 	.word	0x00022a20


	//   ....[238]....
        /*0c98*/ 	.word	0x00022a80


	//   ....[239]....
        /*0c9c*/ 	.word	0x00022ac0


	//   ....[240]....
        /*0ca0*/ 	.word	0x00022b10


	//   ....[241]....
        /*0ca4*/ 	.word	0x00022b60


	//   ....[242]....
        /*0ca8*/ 	.word	0x00022ba0


	//   ....[243]....
        /*0cac*/ 	.word	0x00022c10


	//   ....[244]....
        /*0cb0*/ 	.word	0x00022c80


	//   ....[245]....
        /*0cb4*/ 	.word	0x00022da0


	//   ....[246]....
        /*0cb8*/ 	.word	0x00022e00


	//   ....[247]....
        /*0cbc*/ 	.word	0x00022f40


	//   ....[248]....
        /*0cc0*/ 	.word	0x00022fa0


	//   ....[249]....
        /*0cc4*/ 	.word	0x00023000


	//   ....[250]....
        /*0cc8*/ 	.word	0x00023070


	//   ....[251]....
        /*0ccc*/ 	.word	0x00023190


	//   ....[252]....
        /*0cd0*/ 	.word	0x000231f0


	//   ....[253]....
        /*0cd4*/ 	.word	0x00023330


	//   ....[254]....
        /*0cd8*/ 	.word	0x00023390


	//   ....[255]....
        /*0cdc*/ 	.word	0x000233d0


	//   ....[0]....
        /*0ce0*/ 	.word	0x00023420


	//   ....[1]....
        /*0ce4*/ 	.word	0x00023470


	//   ....[2]....
        /*0ce8*/ 	.word	0x000234b0


	//   ....[3]....
        /*0cec*/ 	.word	0x00023520


	//   ....[4]....
        /*0cf0*/ 	.word	0x00023580


	//   ....[5]....
        /*0cf4*/ 	.word	0x000235f0


	//   ....[6]....
        /*0cf8*/ 	.word	0x000236d0


	//   ....[7]....
        /*0cfc*/ 	.word	0x00023730


	//   ....[8]....
        /*0d00*/ 	.word	0x00023810


	//   ....[9]....
        /*0d04*/ 	.word	0x00023870


	//   ....[10]....
        /*0d08*/ 	.word	0x000238d0


	//   ....[11]....
        /*0d0c*/ 	.word	0x00023930


	//   ....[12]....
        /*0d10*/ 	.word	0x00023970


	//   ....[13]....
        /*0d14*/ 	.word	0x000239c0


	//   ....[14]....
        /*0d18*/ 	.word	0x00023a10


	//   ....[15]....
        /*0d1c*/ 	.word	0x00023a50


	//   ....[16]....
        /*0d20*/ 	.word	0x00023ab0


	//   ....[17]....
        /*0d24*/ 	.word	0x00023b10


	//   ....[18]....
        /*0d28*/ 	.word	0x00023b60


	//   ....[19]....
        /*0d2c*/ 	.word	0x00023ba0


	//   ....[20]....
        /*0d30*/ 	.word	0x00023c10


	//   ....[21]....
        /*0d34*/ 	.word	0x00023c80


	//   ....[22]....
        /*0d38*/ 	.word	0x00023cf0


	//   ....[23]....
        /*0d3c*/ 	.word	0x00023d50


	//   ....[24]....
        /*0d40*/ 	.word	0x00023dc0


	//   ....[25]....
        /*0d44*/ 	.word	0x00023e30


	//   ....[26]....
        /*0d48*/ 	.word	0x00023ea0


	//   ....[27]....
        /*0d4c*/ 	.word	0x00023f00


	//   ....[28]....
        /*0d50*/ 	.word	0x00023f60


	//   ....[29]....
        /*0d54*/ 	.word	0x00023fd0


	//   ....[30]....
        /*0d58*/ 	.word	0x00024040


	//   ....[31]....
        /*0d5c*/ 	.word	0x000240a0


	//   ....[32]....
        /*0d60*/ 	.word	0x00024110


	//   ....[33]....
        /*0d64*/ 	.word	0x00024180


	//   ....[34]....
        /*0d68*/ 	.word	0x000241f0


	//   ....[35]....
        /*0d6c*/ 	.word	0x00024250


	//   ....[36]....
        /*0d70*/ 	.word	0x000242c0


	//   ....[37]....
        /*0d74*/ 	.word	0x00024330


	//   ....[38]....
        /*0d78*/ 	.word	0x000243a0


	//   ....[39]....
        /*0d7c*/ 	.word	0x00024400


	//   ....[40]....
        /*0d80*/ 	.word	0x00024470


	//   ....[41]....
        /*0d84*/ 	.word	0x000244e0


	//   ....[42]....
        /*0d88*/ 	.word	0x00024530


	//   ....[43]....
        /*0d8c*/ 	.word	0x00024570


	//   ....[44]....
        /*0d90*/ 	.word	0x000245c0


	//   ....[45]....
        /*0d94*/ 	.word	0x00024610


	//   ....[46]....
        /*0d98*/ 	.word	0x00024660


	//   ....[47]....
        /*0d9c*/ 	.word	0x000246d0


	//   ....[48]....
        /*0da0*/ 	.word	0x00024720


	//   ....[49]....
        /*0da4*/ 	.word	0x00024760


	//   ....[50]....
        /*0da8*/ 	.word	0x000247b0


	//   ....[51]....
        /*0dac*/ 	.word	0x00024800


	//   ....[52]....
        /*0db0*/ 	.word	0x00024850


	//   ....[53]....
        /*0db4*/ 	.word	0x000248c0


	//   ....[54]....
        /*0db8*/ 	.word	0x00024910


	//   ....[55]....
        /*0dbc*/ 	.word	0x00024970


	//   ....[56]....
        /*0dc0*/ 	.word	0x000249d0


	//   ....[57]....
        /*0dc4*/ 	.word	0x00024a40


	//----- nvinfo : EIATTR_EXIT_INSTR_OFFSETS
	.align		4
.L_300:
        /*0dc8*/ 	.byte	0x04, 0x1c
        /*0dca*/ 	.short	(.L_302 - .L_301)


	//   ....[0]....
.L_301:
        /*0dcc*/ 	.word	0x000010d0


	//   ....[1]....
        /*0dd0*/ 	.word	0x00021800


	//----- nvinfo : EIATTR_MAX_THREADS
	.align		4
.L_302:
        /*0dd4*/ 	.byte	0x04, 0x05
        /*0dd6*/ 	.short	(.L_304 - .L_303)
.L_303:
        /*0dd8*/ 	.word	0x00000100
        /*0ddc*/ 	.word	0x00000001
        /*0de0*/ 	.word	0x00000001


	//----- nvinfo : EIATTR_CRS_STACK_SIZE
	.align		4
.L_304:
        /*0de4*/ 	.byte	0x04, 0x1e
        /*0de6*/ 	.short	(.L_306 - .L_305)
.L_305:
        /*0de8*/ 	.word	0x00000000
.L_306:


//--------------------- .nv.info._ZN7cutlass13device_kernelIN5flash19enable_sm80_to_sm89INS1_16FlashAttnFwdSm80INS1_25CollectiveMainloopFwdSm80ILi4ELi1ELb0EN4cute5tupleIJNS5_1CILi128EEENS7_ILi64EEES8_EEELi128ENS_10bfloat16_tEfNS_4arch4Sm80ELb1ELb0ELb0ELb0ELb1ELb0ELb1ELb1EEENS1_21CollectiveEpilogueFwdINS6_IJS8_S8_S9_EEENS6_IJNS7_ILi1EEESH_SH_EEESB_SD_Li128ELb0ELb1ELb1ELb0EEENS1_30DynamicPersistentTileSchedulerILi128ELi128ELb1ELb1ELb0EEEEEEEEEvNT_6ParamsE --------------------------
	.section	.nv.info._ZN7cutlass13device_kernelIN5flash19enable_sm80_to_sm89INS1_16FlashAttnFwdSm80INS1_25CollectiveMainloopFwdSm80ILi4ELi1ELb0EN4cute5tupleIJNS5_1CILi128EEENS7_ILi64EEES8_EEELi128ENS_10bfloat16_tEfNS_4arch4Sm80ELb1ELb0ELb0ELb0ELb1ELb0ELb1ELb1EEENS1_21CollectiveEpilogueFwdINS6_IJS8_S8_S9_EEENS6_IJNS7_ILi1EEESH_SH_EEESB_SD_Li128ELb0ELb1ELb1ELb0EEENS1_30DynamicPersistentTileSchedulerILi128ELi128ELb1ELb1ELb0EEEEEEEEEvNT_6ParamsE,"",@"SHT_CUDA_INFO"
	.sectionflags	@""
	.align	4


	//----- nvinfo : EIATTR_CUDA_API_VERSION
	.align		4
        /*0000*/ 	.byte	0x04, 0x37
        /*0002*/ 	.short	(.L_308 - .L_307)
.L_307:
        /*0004*/ 	.word	0x00000082


	//----- nvinfo : EIATTR_SW2861232_WAR
	.align		4
.L_308:
        /*0008*/ 	.byte	0x01, 0x35
	.zero		2


	//----- nvinfo : EIATTR_PARAM_CBANK
	.align		4
        /*000c*/ 	.byte	0x04, 0x0a
        /*000e*/ 	.short	(.L_310 - .L_309)
	.align		4
.L_309:
        /*0010*/ 	.word	index@(.nv.constant0._ZN7cutlass13device_kernelIN5flash19enable_sm80_to_sm89INS1_16FlashAttnFwdSm80INS1_25CollectiveMainloopFwdSm80ILi4ELi1ELb0EN4cute5tupleIJNS5_1CILi128EEENS7_ILi64EEES8_EEELi128ENS_10bfloat16_tEfNS_4arch4Sm80ELb1ELb0ELb0ELb0ELb1ELb0ELb1ELb1EEENS1_21CollectiveEpilogueFwdINS6_IJS8_S8_S9_EEENS6_IJNS7_ILi1EEESH_SH_EEESB_SD_Li128ELb0ELb1ELb1ELb0EEENS1_30DynamicPersistentTileSchedulerILi128ELi128ELb1ELb1ELb0EEEEEEEEEvNT_6ParamsE)
        /*0014*/ 	.short	0x0160
        /*0016*/ 	.short	0x0428


	//----- nvinfo : EIATTR_CBANK_PARAM_SIZE
	.align		4
.L_310:
        /*0018*/ 	.byte	0x03, 0x19
        /*001a*/ 	.short	0x0428


	//----- nvinfo : EIATTR_KPARAM_INFO
	.align		4
        /*001c*/ 	.byte	0x04, 0x17
        /*001e*/ 	.short	(.L_312 - .L_311)
.L_311:
        /*0020*/ 	.word	0x00000000
        /*0024*/ 	.short	0x0000
        /*0026*/ 	.short	0x0000
        /*0028*/ 	.byte	0x00, 0xf0, 0xa1, 0x10


	//----- nvinfo : EIATTR_MAXREG_COUNT
	.align		4
.L_312:
        /*002c*/ 	.byte	0x03, 0x1b
        /*002e*/ 	.short	0x00ff


	//----- nvinfo : EIATTR_NUM_BARRIERS
	.align		4
        /*0030*/ 	.byte	0x02, 0x4c
        /*0032*/ 	.byte	0x06
	.zero		1


	//----- nvinfo : EIATTR_ANNOTATIONS
	.align		4
        /*0034*/ 	.byte	0x04, 0x55
        /*0036*/ 	.short	(.L_314 - .L_313)


	//   ....[0]....
.L_313:
        /* <DEDUP_REMOVED lines=158> */


	//----- nvinfo : EIATTR_MERCURY_ISA_VERSION
	.align		4
.L_314:
        /*0a08*/ 	.byte	0x03, 0x5f
        /*0a0a*/ 	.short	0x0000


	//----- nvinfo : EIATTR_INT_WARP_WIDE_INSTR_OFFSETS
	.align		4
        /*0a0c*/ 	.byte	0x04, 0x31
        /*0a0e*/ 	.short	(.L_316 - .L_315)


	//   ....[0]....
.L_315:
        /*0a10*/ 	.word	0x00010660


	//   ....[1]....
        /*0a14*/ 	.word	0x000106e0


	//----- nvinfo : EIATTR_COOP_GROUP_MASK_REGIDS
	.align		4
.L_316:
        /*0a18*/ 	.byte	0x04, 0x29
        /*0a1a*/ 	.short	(.L_318 - .L_317)


	//   ....[0]....
.L_317:
        /*0a1c*/ 	.word	0xffffffff


	//   ....[1]....
        /*0a20*/ 	.word	0xffffffff


	//   ....[2]....
        /*0a24*/ 	.word	0xffffffff


	//   ....[3]....
        /*0a28*/ 	.word	0xffffffff


	//   ....[4]....
        /*0a2c*/ 	.word	0xffffffff


	//   ....[5]....
        /*0a30*/ 	.word	0xffffffff


	//   ....[6]....
        /*0a34*/ 	.word	0xffffffff


	//   ....[7]....
        /*0a38*/ 	.word	0xffffffff


	//   ....[8]....
        /*0a3c*/ 	.word	0xffffffff


	//   ....[9]....
        /*0a40*/ 	.word	0xffffffff


	//   ....[10]....
        /*0a44*/ 	.word	0xffffffff


	//   ....[11]....
        /*0a48*/ 	.word	0xffffffff


	//   ....[12]....
        /*0a4c*/ 	.word	0xffffffff


	//   ....[13]....
        /*0a50*/ 	.word	0xffffffff


	//   ....[14]....
        /*0a54*/ 	.word	0xffffffff


	//   ....[15]....
        /*0a58*/ 	.word	0xffffffff


	//   ....[16]....
        /*0a5c*/ 	.word	0xffffffff


	//   ....[17]....
        /*0a60*/ 	.word	0xffffffff


	//   ....[18]....
        /*0a64*/ 	.word	0xffffffff


	//   ....[19]....
        /*0a68*/ 	.word	0xffffffff


	//   ....[20]....
        /*0a6c*/ 	.word	0xffffffff


	//   ....[21]....
        /*0a70*/ 	.word	0xffffffff


	//   ....[22]....
        /*0a74*/ 	.word	0xffffffff


	//   ....[23]....
        /*0a78*/ 	.word	0xffffffff


	//   ....[24]....
        /*0a7c*/ 	.word	0xffffffff


	//   ....[25]....
        /*0a80*/ 	.word	0xffffffff


	//   ....[26]....
        /*0a84*/ 	.word	0xffffffff


	//   ....[27]....
        /*0a88*/ 	.word	0xffffffff


	//   ....[28]....
        /*0a8c*/ 	.word	0xffffffff


	//   ....[29]....
        /*0a90*/ 	.word	0xffffffff


	//   ....[30]....
        /*0a94*/ 	.word	0xffffffff


	//   ....[31]....
        /*0a98*/ 	.word	0xffffffff


	//   ....[32]....
        /*0a9c*/ 	.word	0xffffffff


	//   ....[33]....
        /*0aa0*/ 	.word	0xffffffff


	//   ....[34]....
        /*0aa4*/ 	.word	0xffffffff


	//   ....[35]....
        /*0aa8*/ 	.word	0xffffffff


	//   ....[36]....
        /*0aac*/ 	.word	0xffffffff


	//   ....[37]....
        /*0ab0*/ 	.word	0xffffffff


	//   ....[38]....
        /*0ab4*/ 	.word	0xffffffff


	//   ....[39]....
        /*0ab8*/ 	.word	0xffffffff


	//   ....[40]....
        /*0abc*/ 	.word	0xffffffff


	//   ....[41]....
        /*0ac0*/ 	.word	0xffffffff


	//   ....[42]....
        /*0ac4*/ 	.word	0xffffffff


	//   ....[43]....
        /*0ac8*/ 	.word	0xffffffff


	//   ....[44]....
        /*0acc*/ 	.word	0xffffffff


	//   ....[45]....
        /*0ad0*/ 	.word	0xffffffff


	//   ....[46]....
        /*0ad4*/ 	.word	0xffffffff


	//   ....[47]....
        /*0ad8*/ 	.word	0xffffffff


	//   ....[48]....
        /*0adc*/ 	.word	0xffffffff


	//   ....[49]....
        /*0ae0*/ 	.word	0xffffffff


	//   ....[50]....
        /*0ae4*/ 	.word	0xffffffff


	//   ....[51]....
        /*0ae8*/ 	.word	0xffffffff


	//   ....[52]....
        /*0aec*/ 	.word	0xffffffff


	//   ....[53]....
        /*0af0*/ 	.word	0xffffffff


	//   ....[54]....
        /*0af4*/ 	.word	0xffffffff


	//   ....[55]....
        /*0af8*/ 	.word	0xffffffff


	//   ....[56]....
        /*0afc*/ 	.word	0xffffffff


	//   ....[57]....
        /*0b00*/ 	.word	0xffffffff


	//   ....[58]....
        /*0b04*/ 	.word	0xffffffff


	//   ....[59]....
        /*0b08*/ 	.word	0xffffffff


	//   ....[60]....
        /*0b0c*/ 	.word	0xffffffff


	//   ....[61]....
        /*0b10*/ 	.word	0xffffffff


	//   ....[62]....
        /*0b14*/ 	.word	0xffffffff


	//   ....[63]....
        /*0b18*/ 	.word	0xffffffff


	//   ....[64]....
        /*0b1c*/ 	.word	0xffffffff


	//   ....[65]....
        /*0b20*/ 	.word	0xffffffff


	//   ....[66]....
        /*0b24*/ 	.word	0xffffffff


	//   ....[67]....
        /*0b28*/ 	.word	0xffffffff


	//   ....[68]....
        /*0b2c*/ 	.word	0xffffffff


	//   ....[69]....
        /*0b30*/ 	.word	0xffffffff


	//   ....[70]....
        /*0b34*/ 	.word	0xffffffff


	//   ....[71]....
        /*0b38*/ 	.word	0xffffffff


	//   ....[72]....
        /*0b3c*/ 	.word	0xffffffff


	//   ....[73]....
        /*0b40*/ 	.word	0xffffffff


	//   ....[74]....
        /*0b44*/ 	.word	0xffffffff


	//   ....[75]....
        /*0b48*/ 	.word	0xffffffff


	//   ....[76]....
        /*0b4c*/ 	.word	0xffffffff


	//   ....[77]....
        /*0b50*/ 	.word	0xffffffff


	//   ....[78]....
        /*0b54*/ 	.word	0xffffffff


	//   ....[79]....
        /*0b58*/ 	.word	0xffffffff


	//   ....[80]....
        /*0b5c*/ 	.word	0xffffffff


	//   ....[81]....
        /*0b60*/ 	.word	0xffffffff


	//   ....[82]....
        /*0b64*/ 	.word	0xffffffff


	//   ....[83]....
        /*0b68*/ 	.word	0xffffffff


	//   ....[84]....
        /*0b6c*/ 	.word	0xffffffff


	//   ....[85]....
        /*0b70*/ 	.word	0xffffffff


	//   ....[86]....
        /*0b74*/ 	.word	0xffffffff


	//   ....[87]....
        /*0b78*/ 	.word	0xffffffff


	//   ....[88]....
        /*0b7c*/ 	.word	0xffffffff


	//   ....[89]....
        /*0b80*/ 	.word	0xffffffff


	//   ....[90]....
        /*0b84*/ 	.word	0xffffffff


	//   ....[91]....
        /*0b88*/ 	.word	0xffffffff


	//   ....[92]....
        /*0b8c*/ 	.word	0xffffffff


	//   ....[93]....
        /*0b90*/ 	.word	0xffffffff


	//   ....[94]....
        /*0b94*/ 	.word	0xffffffff


	//   ....[95]....
        /*0b98*/ 	.word	0xffffffff


	//   ....[96]....
        /*0b9c*/ 	.word	0xffffffff


	//   ....[97]....
        /*0ba0*/ 	.word	0xffffffff


	//   ....[98]....
        /*0ba4*/ 	.word	0xffffffff


	//   ....[99]....
        /*0ba8*/ 	.word	0xffffffff


	//   ....[100]....
        /*0bac*/ 	.word	0xffffffff


	//   ....[101]....
        /*0bb0*/ 	.word	0xffffffff


	//   ....[102]....
        /*0bb4*/ 	.word	0xffffffff


	//   ....[103]....
        /*0bb8*/ 	.word	0xffffffff


	//   ....[104]....
        /*0bbc*/ 	.word	0xffffffff


	//   ....[105]....
        /*0bc0*/ 	.word	0xffffffff


	//   ....[106]....
        /*0bc4*/ 	.word	0xffffffff


	//   ....[107]....
        /*0bc8*/ 	.word	0xffffffff


	//   ....[108]....
        /*0bcc*/ 	.word	0xffffffff


	//   ....[109]....
        /*0bd0*/ 	.word	0xffffffff


	//   ....[110]....
        /*0bd4*/ 	.word	0xffffffff


	//   ....[111]....
        /*0bd8*/ 	.word	0xffffffff


	//   ....[112]....
        /*0bdc*/ 	.word	0xffffffff


	//   ....[113]....
        /*0be0*/ 	.word	0xffffffff


	//   ....[114]....
        /*0be4*/ 	.word	0xffffffff


	//   ....[115]....
        /*0be8*/ 	.word	0xffffffff


	//   ....[116]....
        /*0bec*/ 	.word	0xffffffff


	//   ....[117]....
        /*0bf0*/ 	.word	0xffffffff


	//   ....[118]....
        /*0bf4*/ 	.word	0xffffffff


	//   ....[119]....
        /*0bf8*/ 	.word	0xffffffff


	//   ....[120]....
        /*0bfc*/ 	.word	0xffffffff


	//   ....[121]....
        /*0c00*/ 	.word	0xffffffff


	//   ....[122]....
        /*0c04*/ 	.word	0xffffffff


	//   ....[123]....
        /*0c08*/ 	.word	0xffffffff


	//   ....[124]....
        /*0c0c*/ 	.word	0xffffffff


	//   ....[125]....
        /*0c10*/ 	.word	0xffffffff


	//   ....[126]....
        /*0c14*/ 	.word	0xffffffff


	//   ....[127]....
        /*0c18*/ 	.word	0xffffffff


	//   ....[128]....
        /*0c1c*/ 	.word	0xffffffff


	//   ....[129]....
        /*0c20*/ 	.word	0xffffffff


	//   ....[130]....
        /*0c24*/ 	.word	0xffffffff


	//   ....[131]....
        /*0c28*/ 	.word	0xffffffff


	//   ....[132]....
        /*0c2c*/ 	.word	0xffffffff


	//   ....[133]....
        /*0c30*/ 	.word	0xffffffff


	//   ....[134]....
        /*0c34*/ 	.word	0xffffffff


	//   ....[135]....
        /*0c38*/ 	.word	0xffffffff


	//   ....[136]....
        /*0c3c*/ 	.word	0xffffffff


	//   ....[137]....
        /*0c40*/ 	.word	0xffffffff


	//   ....[138]....
        /*0c44*/ 	.word	0xffffffff


	//   ....[139]....
        /*0c48*/ 	.word	0xffffffff


	//   ....[140]....
        /*0c4c*/ 	.word	0xffffffff


	//   ....[141]....
        /*0c50*/ 	.word	0xffffffff


	//   ....[142]....
        /*0c54*/ 	.word	0xffffffff


	//   ....[143]....
        /*0c58*/ 	.word	0xffffffff


	//   ....[144]....
        /*0c5c*/ 	.word	0xffffffff


	//   ....[145]....
        /*0c60*/ 	.word	0xffffffff


	//   ....[146]....
        /*0c64*/ 	.word	0xffffffff


	//   ....[147]....
        /*0c68*/ 	.word	0xffffffff


	//   ....[148]....
        /*0c6c*/ 	.word	0xffffffff


	//   ....[149]....
        /*0c70*/ 	.word	0xffffffff


	//   ....[150]....
        /*0c74*/ 	.word	0xffffffff


	//   ....[151]....
        /*0c78*/ 	.word	0xffffffff


	//   ....[152]....
        /*0c7c*/ 	.word	0xffffffff


	//   ....[153]....
        /*0c80*/ 	.word	0xffffffff


	//   ....[154]....
        /*0c84*/ 	.word	0xffffffff


	//   ....[155]....
        /*0c88*/ 	.word	0xffffffff


	//   ....[156]....
        /*0c8c*/ 	.word	0xffffffff


	//   ....[157]....
        /*0c90*/ 	.word	0xffffffff


	//   ....[158]....
        /*0c94*/ 	.word	0xffffffff


	//   ....[159]....
        /*0c98*/ 	.word	0xffffffff


	//   ....[160]....
        /*0c9c*/ 	.word	0xffffffff


	//   ....[161]....
        /*0ca0*/ 	.word	0xffffffff


	//   ....[162]....
        /*0ca4*/ 	.word	0xffffffff


	//   ....[163]....
        /*0ca8*/ 	.word	0xffffffff


	//   ....[164]....
        /*0cac*/ 	.word	0xffffffff


	//   ....[165]....
        /*0cb0*/ 	.word	0xffffffff


	//   ....[166]....
        /*0cb4*/ 	.word	0xffffffff


	//   ....[167]....
        /*0cb8*/ 	.word	0xffffffff


	//   ....[168]....
        /*0cbc*/ 	.word	0xffffffff


	//   ....[169]....
        /*0cc0*/ 	.word	0xffffffff


	//   ....[170]....
        /*0cc4*/ 	.word	0xffffffff


	//   ....[171]....
        /*0cc8*/ 	.word	0xffffffff


	//   ....[172]....
        /*0ccc*/ 	.word	0xffffffff


	//   ....[173]....
        /*0cd0*/ 	.word	0xffffffff


	//   ....[174]....
        /*0cd4*/ 	.word	0xffffffff


	//   ....[175]....
        /*0cd8*/ 	.word	0xffffffff


	//   ....[176]....
        /*0cdc*/ 	.word	0xffffffff


	//   ....[177]....
        /*0ce0*/ 	.word	0xffffffff


	//   ....[178]....
        /*0ce4*/ 	.word	0xffffffff


	//   ....[179]....
        /*0ce8*/ 	.word	0xffffffff


	//   ....[180]....
        /*0cec*/ 	.word	0xffffffff


	//   ....[181]....
        /*0cf0*/ 	.word	0xffffffff


	//   ....[182]....
        /*0cf4*/ 	.word	0xffffffff


	//   ....[183]....
        /*0cf8*/ 	.word	0xffffffff


	//   ....[184]....
        /*0cfc*/ 	.word	0xffffffff


	//   ....[185]....
        /*0d00*/ 	.word	0xffffffff


	//   ....[186]....
        /*0d04*/ 	.word	0xffffffff


	//   ....[187]....
        /*0d08*/ 	.word	0xffffffff


	//   ....[188]....
        /*0d0c*/ 	.word	0xffffffff


	//   ....[189]....
        /*0d10*/ 	.word	0xffffffff


	//   ....[190]....
        /*0d14*/ 	.word	0xffffffff


	//   ....[191]....
        /*0d18*/ 	.word	0xffffffff


	//   ....[192]....
        /*0d1c*/ 	.word	0xffffffff


	//   ....[193]....
        /*0d20*/ 	.word	0xffffffff


	//   ....[194]....
        /*0d24*/ 	.word	0xffffffff


	//   ....[195]....
        /*0d28*/ 	.word	0xffffffff


	//   ....[196]....
        /*0d2c*/ 	.word	0xffffffff


	//   ....[197]....
        /*0d30*/ 	.word	0xffffffff


	//   ....[198]....
        /*0d34*/ 	.word	0xffffffff


	//   ....[199]....
        /*0d38*/ 	.word	0xffffffff


	//   ....[200]....
        /*0d3c*/ 	.word	0xffffffff


	//   ....[201]....
        /*0d40*/ 	.word	0xffffffff


	//   ....[202]....
        /*0d44*/ 	.word	0xffffffff


	//   ....[203]....
        /*0d48*/ 	.word	0xffffffff


	//   ....[204]....
        /*0d4c*/ 	.word	0xffffffff


	//   ....[205]....
        /*0d50*/ 	.word	0xffffffff


	//   ....[206]....
        /*0d54*/ 	.word	0xffffffff


	//   ....[207]....
        /*0d58*/ 	.word	0xffffffff


	//   ....[208]....
        /*0d5c*/ 	.word	0xffffffff


	//   ....[209]....
        /*0d60*/ 	.word	0xffffffff


	//   ....[210]....
        /*0d64*/ 	.word	0xffffffff


	//   ....[211]....
        /*0d68*/ 	.word	0xffffffff


	//   ....[212]....
        /*0d6c*/ 	.word	0xffffffff


	//   ....[213]....
        /*0d70*/ 	.word	0xffffffff


	//   ....[214]....
        /*0d74*/ 	.word	0xffffffff


	//   ....[215]....
        /*0d78*/ 	.word	0xffffffff


	//   ....[216]....
        /*0d7c*/ 	.word	0xffffffff


	//   ....[217]....
        /*0d80*/ 	.word	0xffffffff


	//   ....[218]....
        /*0d84*/ 	.word	0xffffffff


	//   ....[219]....
        /*0d88*/ 	.word	0xffffffff


	//   ....[220]....
        /*0d8c*/ 	.word	0xffffffff


	//   ....[221]....
        /*0d90*/ 	.word	0xffffffff


	//----- nvinfo : EIATTR_COOP_GROUP_INSTR_OFFSETS
	.align		4
.L_318:
        /*0d94*/ 	.byte	0x04, 0x28
        /*0d96*/ 	.short	(.L_320 - .L_319)


	//   ....[0]....
.L_319:
        /*0d98*/ 	.word	0x00000050


	//   ....[1]....
        /*0d9c*/ 	.word	0x00000060


	//   ....[2]....
        /*0da0*/ 	.word	0x00001940


	//   ....[3]....
        /*0da4*/ 	.word	0x00001960


	//   ....[4]....
        /*0da8*/ 	.word	0x00001b10


	//   ....[5]....
        /*0dac*/ 	.word	0x00001b20


	//   ....[6]....
        /*0db0*/ 	.word	0x00001c60


	//   ....[7]....
        /*0db4*/ 	.word	0x00001c80


	//   ....[8]....
        /*0db8*/ 	.word	0x00001dc0


	//   ....[9]....
        /*0dbc*/ 	.word	0x00001dd0


	//   ....[10]....
        /*0dc0*/ 	.word	0x00001f10


	//   ....[11]....
        /*0dc4*/ 	.word	0x00001f30


	//   ....[12]....
        /*0dc8*/ 	.word	0x00002070


	//   ....[13]....
        /*0dcc*/ 	.word	0x00002080


	//   ....[14]....
        /*0dd0*/ 	.word	0x000021c0


	//   ....[15]....
        /*0dd4*/ 	.word	0x000021e0


	//   ....[16]....
        /*0dd8*/ 	.word	0x00002320


	//   ....[17]....
        /*0ddc*/ 	.word	0x00002330


	//   ....[18]....
        /*0de0*/ 	.word	0x00002850


	//   ....[19]....
        /*0de4*/ 	.word	0x00002860


	//   ....[20]....
        /*0de8*/ 	.word	0x00002870


	//   ....[21]....
        /*0dec*/ 	.word	0x00002880


	//   ....[22]....
        /*0df0*/ 	.word	0x00002890


	//   ....[23]....
        /*0df4*/ 	.word	0x000028c0


	//   ....[24]....
        /*0df8*/ 	.word	0x00002900


	//   ....[25]....
        /*0dfc*/ 	.word	0x00002910


	//   ....[26]....
        /*0e00*/ 	.word	0x00002ca0


	//   ....[27]....
        /*0e04*/ 	.word	0x00002cb0


	//   ....[28]....
        /*0e08*/ 	.word	0x00002cc0


	//   ....[29]....
        /*0e0c*/ 	.word	0x00002d00


	//   ....[30]....
        /*0e10*/ 	.word	0x00002d20


	//   ....[31]....
        /*0e14*/ 	.word	0x00002d30


	//   ....[32]....
        /*0e18*/ 	.word	0x00002d40


	//   ....[33]....
        /*0e1c*/ 	.word	0x00002d50


	//   ....[34]....
        /*0e20*/ 	.word	0x00003d60


	//   ....[35]....
        /*0e24*/ 	.word	0x00003da0


	//   ....[36]....
        /*0e28*/ 	.word	0x00003db0


	//   ....[37]....
        /*0e2c*/ 	.word	0x00003dc0


	//   ....[38]....
        /*0e30*/ 	.word	0x00003dd0


	//   ....[39]....
        /*0e34*/ 	.word	0x00003de0


	//   ....[40]....
        /*0e38*/ 	.word	0x00003f20


	//   ....[41]....
        /*0e3c*/ 	.word	0x00003f30


	//   ....[42]....
        /*0e40*/ 	.word	0x00004160


	//   ....[43]....
        /*0e44*/ 	.word	0x000043a0


	//   ....[44]....
        /*0e48*/ 	.word	0x000043b0


	//   ....[45]....
        /*0e4c*/ 	.word	0x000043c0


	//   ....[46]....
        /*0e50*/ 	.word	0x00004dc0


	//   ....[47]....
        /*0e54*/ 	.word	0x00004df0


	//   ....[48]....
        /*0e58*/ 	.word	0x00004e10


	//   ....[49]....
        /*0e5c*/ 	.word	0x00004e20


	//   ....[50]....
        /*0e60*/ 	.word	0x00004e50


	//   ....[51]....
        /*0e64*/ 	.word	0x00004e70


	//   ....[52]....
        /*0e68*/ 	.word	0x00004e90


	//   ....[53]....
        /*0e6c*/ 	.word	0x00004ea0


	//   ....[54]....
        /*0e70*/ 	.word	0x00006ce0


	//   ....[55]....
        /*0e74*/ 	.word	0x00006d20


	//   ....[56]....
        /*0e78*/ 	.word	0x00006d90


	//   ....[57]....
        /*0e7c*/ 	.word	0x00006dd0


	//   ....[58]....
        /*0e80*/ 	.word	0x00006de0


	//   ....[59]....
        /*0e84*/ 	.word	0x00006df0


	//   ....[60]....
        /*0e88*/ 	.word	0x00006e60


	//   ....[61]....
        /*0e8c*/ 	.word	0x00006e70


	//   ....[62]....
        /*0e90*/ 	.word	0x00007e10


	//   ....[63]....
        /*0e94*/ 	.word	0x00007e50


	//   ....[64]....
        /*0e98*/ 	.word	0x00007e60


	//   ....[65]....
        /*0e9c*/ 	.word	0x00007ed0


	//   ....[66]....
        /*0ea0*/ 	.word	0x00007f00


	//   ....[67]....
        /*0ea4*/ 	.word	0x00007f10


	//   ....[68]....
        /*0ea8*/ 	.word	0x00007f20


	//   ....[69]....
        /*0eac*/ 	.word	0x00007f30


	//   ....[70]....
        /*0eb0*/ 	.word	0x000081f0


	//   ....[71]....
        /*0eb4*/ 	.word	0x00008430


	//   ....[72]....
        /*0eb8*/ 	.word	0x00008460


	//   ....[73]....
        /*0ebc*/ 	.word	0x00008490


	//   ....[74]....
        /*0ec0*/ 	.word	0x00008af0


	//   ....[75]....
        /*0ec4*/ 	.word	0x00008bf0


	//   ....[76]....
        /*0ec8*/ 	.word	0x00008ce0


	//   ....[77]....
        /*0ecc*/ 	.word	0x00008de0


	//   ....[78]....
        /*0ed0*/ 	.word	0x00008e00


	//   ....[79]....
        /*0ed4*/ 	.word	0x00008e20


	//   ....[80]....
        /*0ed8*/ 	.word	0x00008f40


	//   ....[81]....
        /*0edc*/ 	.word	0x00008f60


	//   ....[82]....
        /*0ee0*/ 	.word	0x0000bad0


	//   ....[83]....
        /*0ee4*/ 	.word	0x0000bb30


	//   ....[84]....
        /*0ee8*/ 	.word	0x0000bb50


	//   ....[85]....
        /*0eec*/ 	.word	0x0000bb70


	//   ....[86]....
        /*0ef0*/ 	.word	0x0000bb90


	//   ....[87]....
        /*0ef4*/ 	.word	0x0000bbb0


	//   ....[88]....
        /*0ef8*/ 	.word	0x0000bbc0


	//   ....[89]....
        /*0efc*/ 	.word	0x0000bbd0


	//   ....[90]....
        /*0f00*/ 	.word	0x0000cb70


	//   ....[91]....
        /*0f04*/ 	.word	0x0000cb90


	//   ....[92]....
        /*0f08*/ 	.word	0x0000cbc0


	//   ....[93]....
        /*0f0c*/ 	.word	0x0000cbe0


	//   ....[94]....
        /*0f10*/ 	.word	0x0000cc40


	//   ....[95]....
        /*0f14*/ 	.word	0x0000cc60


	//   ....[96]....
        /*0f18*/ 	.word	0x0000ccc0


	//   ....[97]....
        /*0f1c*/ 	.word	0x0000cce0


	//   ....[98]....
        /*0f20*/ 	.word	0x0000d240


	//   ....[99]....
        /*0f24*/ 	.word	0x0000d260


	//   ....[100]....
        /*0f28*/ 	.word	0x0000d270


	//   ....[101]....
        /*0f2c*/ 	.word	0x0000d2a0


	//   ....[102]....
        /*0f30*/ 	.word	0x0000d2b0


	//   ....[103]....
        /*0f34*/ 	.word	0x0000d2d0


	//   ....[104]....
        /*0f38*/ 	.word	0x0000d300


	//   ....[105]....
        /*0f3c*/ 	.word	0x0000d320


	//   ....[106]....
        /*0f40*/ 	.word	0x0000fa60


	//   ....[107]....
        /*0f44*/ 	.word	0x0000fad0


	//   ....[108]....
        /*0f48*/ 	.word	0x0000fae0


	//   ....[109]....
        /*0f4c*/ 	.word	0x0000faf0


	//   ....[110]....
        /*0f50*/ 	.word	0x0000fb20


	//   ....[111]....
        /*0f54*/ 	.word	0x0000fb40


	//   ....[112]....
        /*0f58*/ 	.word	0x0000fb50


	//   ....[113]....
        /*0f5c*/ 	.word	0x0000fb60


	//   ....[114]....
        /*0f60*/ 	.word	0x00010830


	//   ....[115]....
        /*0f64*/ 	.word	0x00010e60


	//   ....[116]....
        /*0f68*/ 	.word	0x00010e70


	//   ....[117]....
        /*0f6c*/ 	.word	0x00010e80


	//   ....[118]....
        /*0f70*/ 	.word	0x00010eb0


	//   ....[119]....
        /*0f74*/ 	.word	0x00010f10


	//   ....[120]....
        /*0f78*/ 	.word	0x00010f40


	//   ....[121]....
        /*0f7c*/ 	.word	0x00010f50


	//   ....[122]....
        /*0f80*/ 	.word	0x00010f60


	//   ....[123]....
        /*0f84*/ 	.word	0x00011050


	//   ....[124]....
        /*0f88*/ 	.word	0x000110a0


	//   ....[125]....
        /*0f8c*/ 	.word	0x000114e0


	//   ....[126]....
        /*0f90*/ 	.word	0x00011500


	//   ....[127]....
        /*0f94*/ 	.word	0x00011930


	//   ....[128]....
        /*0f98*/ 	.word	0x00011950


	//   ....[129]....
        /*0f9c*/ 	.word	0x00011d80


	//   ....[130]....
        /*0fa0*/ 	.word	0x00011d90


	//   ....[131]....
        /*0fa4*/ 	.word	0x00012520


	//   ....[132]....
        /*0fa8*/ 	.word	0x00012630


	//   ....[133]....
        /*0fac*/ 	.word	0x000126a0


	//   ....[134]....
        /*0fb0*/ 	.word	0x00012720


	//   ....[135]....
        /*0fb4*/ 	.word	0x00012790


	//   ....[136]....
        /*0fb8*/ 	.word	0x00012810


	//   ....[137]....
        /*0fbc*/ 	.word	0x00012890


	//   ....[138]....
        /*0fc0*/ 	.word	0x00012910


	//   ....[139]....
        /*0fc4*/ 	.word	0x00012980


	//   ....[140]....
        /*0fc8*/ 	.word	0x00012a00


	//   ....[141]....
        /*0fcc*/ 	.word	0x00012a80


	//   ....[142]....
        /*0fd0*/ 	.word	0x00012b00


	//   ....[143]....
        /*0fd4*/ 	.word	0x00012b70


	//   ....[144]....
        /*0fd8*/ 	.word	0x00012bf0


	//   ....[145]....
        /*0fdc*/ 	.word	0x00012c70


	//   ....[146]....
        /*0fe0*/ 	.word	0x00012cf0


	//   ....[147]....
        /*0fe4*/ 	.word	0x00012d60


	//   ....[148]....
        /*0fe8*/ 	.word	0x00012dd0


	//   ....[149]....
        /*0fec*/ 	.word	0x00012e40


	//   ....[150]....
        /*0ff0*/ 	.word	0x00012f90


	//   ....[151]....
        /*0ff4*/ 	.word	0x00013000


	//   ....[152]....
        /*0ff8*/ 	.word	0x00013150


	//   ....[153]....
        /*0ffc*/ 	.word	0x000131c0


	//   ....[154]....
        /*1000*/ 	.word	0x00013310


	//   ....[155]....
        /*1004*/ 	.word	0x00013380


	//   ....[156]....
        /*1008*/ 	.word	0x000133f0


	//   ....[157]....
        /*100c*/ 	.word	0x00013470


	//   ....[158]....
        /*1010*/ 	.word	0x000136f0


	//   ....[159]....
        /*1014*/ 	.word	0x00013970


	//   ....[160]....
        /*1018*/ 	.word	0x00013f90


	//   ....[161]....
        /*101c*/ 	.word	0x00013fe0


	//   ....[162]....
        /*1020*/ 	.word	0x00014030


	//   ....[163]....
        /*1024*/ 	.word	0x00014080


	//   ....[164]....
        /*1028*/ 	.word	0x000140d0


	//   ....[165]....
        /*102c*/ 	.word	0x00014120


	//   ....[166]....
        /*1030*/ 	.word	0x00014170


	//   ....[167]....
        /*1034*/ 	.word	0x000141c0


	//   ....[168]....
        /*1038*/ 	.word	0x00014230


	//   ....[169]....
        /*103c*/ 	.word	0x000142a0


	//   ....[170]....
        /*1040*/ 	.word	0x000143f0


	//   ....[171]....
        /*1044*/ 	.word	0x00014460


	//   ....[172]....
        /*1048*/ 	.word	0x000145b0


	//   ....[173]....
        /*104c*/ 	.word	0x00014620


	//   ....[174]....
        /*1050*/ 	.word	0x00014770


	//   ....[175]....
        /*1054*/ 	.word	0x000147e0


	//   ....[176]....
        /*1058*/ 	.word	0x00014850


	//   ....[177]....
        /*105c*/ 	.word	0x000148c0


	//   ....[178]....
        /*1060*/ 	.word	0x00014a10


	//   ....[179]....
        /*1064*/ 	.word	0x00014a80


	//   ....[180]....
        /*1068*/ 	.word	0x00014bd0


	//   ....[181]....
        /*106c*/ 	.word	0x00014c40


	//   ....[182]....
        /*1070*/ 	.word	0x00014d90


	//   ....[183]....
        /*1074*/ 	.word	0x00014e00


	//   ....[184]....
        /*1078*/ 	.word	0x00014e70


	//   ....[185]....
        /*107c*/ 	.word	0x00014ef0


	//   ....[186]....
        /*1080*/ 	.word	0x00015160


	//   ....[187]....
        /*1084*/ 	.word	0x000153d0


	//   ....[188]....
        /*1088*/ 	.word	0x00015a10


	//   ....[189]....
        /*108c*/ 	.word	0x00015a50


	//   ....[190]....
        /*1090*/ 	.word	0x00015aa0


	//   ....[191]....
        /*1094*/ 	.word	0x00015ae0


	//   ....[192]....
        /*1098*/ 	.word	0x00015b30


	//   ....[193]....
        /*109c*/ 	.word	0x00015b70


	//   ....[194]....
        /*10a0*/ 	.word	0x00015bc0


	//   ....[195]....
        /*10a4*/ 	.word	0x00015c00


	//   ....[196]....
        /*10a8*/ 	.word	0x00015c60


	//   ....[197]....
        /*10ac*/ 	.word	0x00015cd0


	//   ....[198]....
        /*10b0*/ 	.word	0x00015d40


	//   ....[199]....
        /*10b4*/ 	.word	0x00015e60


	//   ....[200]....
        /*10b8*/ 	.word	0x00015ed0


	//   ....[201]....
        /*10bc*/ 	.word	0x00015ff0


	//   ....[202]....
        /*10c0*/ 	.word	0x00016060


	//   ....[203]....
        /*10c4*/ 	.word	0x00016180


	//   ....[204]....
        /*10c8*/ 	.word	0x000161f0


	//   ....[205]....
        /*10cc*/ 	.word	0x00016240


	//   ....[206]....
        /*10d0*/ 	.word	0x00016280


	//   ....[207]....
        /*10d4*/ 	.word	0x000162d0


	//   ....[208]....
        /*10d8*/ 	.word	0x00016310


	//   ....[209]....
        /*10dc*/ 	.word	0x00016360


	//   ....[210]....
        /*10e0*/ 	.word	0x000163a0


	//   ....[211]....
        /*10e4*/ 	.word	0x000163f0


	//   ....[212]....
        /*10e8*/ 	.word	0x00016430


	//   ....[213]....
        /*10ec*/ 	.word	0x00016480


	//   ....[214]....
        /*10f0*/ 	.word	0x000164e0


	//   ....[215]....
        /*10f4*/ 	.word	0x00016530


	//   ....[216]....
        /*10f8*/ 	.word	0x00016590


	//   ....[217]....
        /*10fc*/ 	.word	0x000165e0


	//   ....[218]....
        /*1100*/ 	.word	0x00016640


	//   ....[219]....
        /*1104*/ 	.word	0x00016690


	//   ....[220]....
        /*1108*/ 	.word	0x000166f0


	//   ....[221]....
        /*110c*/ 	.word	0x00016760


	//----- nvinfo : EIATTR_EXIT_INSTR_OFFSETS
	.align		4
.L_320:
        /*1110*/ 	.byte	0x04, 0x1c
        /*1112*/ 	.short	(.L_322 - .L_321)


	//   ....[0]....
.L_321:
        /*1114*/ 	.word	0x000000b0


	//   ....[1]....
        /*1118*/ 	.word	0x000125e0


	//----- nvinfo : EIATTR_MAX_THREADS
	.align		4
.L_322:
        /*111c*/ 	.byte	0x04, 0x05
        /*111e*/ 	.short	(.L_324 - .L_323)
.L_323:
        /*1120*/ 	.word	0x00000080
        /*1124*/ 	.word	0x00000001
        /*1128*/ 	.word	0x00000001


	//----- nvinfo : EIATTR_CRS_STACK_SIZE
	.align		4
.L_324:
        /*112c*/ 	.byte	0x04, 0x1e
        /*112e*/ 	.short	(.L_326 - .L_325)
.L_325:
        /*1130*/ 	.word	0x00000000
.L_326:


//--------------------- .nv.info._ZN7cutlass13device_kernelIN5flash19enable_sm80_to_sm89INS1_16FlashAttnFwdSm80INS1_25CollectiveMainloopFwdSm80ILi8ELi1ELb1EN4cute5tupleIJNS5_1CILi128EEENS7_ILi112EEES8_EEELi128ENS_10bfloat16_tEfNS_4arch4Sm80ELb1ELb0ELb0ELb1ELb1ELb0ELb1ELb1EEENS1_21CollectiveEpilogueFwdINS6_IJS8_S8_S9_EEENS6_IJNS7_ILi1EEESH_SH_EEESB_SD_Li256ELb1ELb1ELb1ELb0EEENS1_36VarlenDynamicPersistentTileSchedulerILi128ELi112ELi256ELi256ELb1ELb1ELb0ELb1ELb1ELb1EEEEEEEEEvNT_6ParamsE --------------------------
	.section	.nv.info._ZN7cutlass13device_kernelIN5flash19enable_sm80_to_sm89INS1_16FlashAttnFwdSm80INS1_25CollectiveMainloopFwdSm80ILi8ELi1ELb1EN4cute5tupleIJNS5_1CILi128EEENS7_ILi112EEES8_EEELi128ENS_10bfloat16_tEfNS_4arch4Sm80ELb1ELb0ELb0ELb1ELb1ELb0ELb1ELb1EEENS1_21CollectiveEpilogueFwdINS6_IJS8_S8_S9_EEENS6_IJNS7_ILi1EEESH_SH_EEESB_SD_Li256ELb1ELb1ELb1ELb0EEENS1_36VarlenDynamicPersistentTileSchedulerILi128ELi112ELi256ELi256ELb1ELb1ELb0ELb1ELb1ELb1EEEEEEEEEvNT_6ParamsE,"",@"SHT_CUDA_INFO"
	.sectionflags	@""
	.align	4


	//----- nvinfo : EIATTR_CUDA_API_VERSION
	.align		4
        /*0000*/ 	.byte	0x04, 0x37
        /*0002*/ 	.short	(.L_328 - .L_327)
.L_327:
        /*0004*/ 	.word	0x00000082


	//----- nvinfo : EIATTR_SW2861232_WAR
	.align		4
.L_328:
        /*0008*/ 	.byte	0x01, 0x35
	.zero		2


	//----- nvinfo : EIATTR_PARAM_CBANK
	.align		4
        /*000c*/ 	.byte	0x04, 0x0a
        /*000e*/ 	.short	(.L_330 - .L_329)
	.align		4
.L_329:
        /*0010*/ 	.word	index@(.nv.constant0._ZN7cutlass13device_kernelIN5flash19enable_sm80_to_sm89INS1_16FlashAttnFwdSm80INS1_25CollectiveMainloopFwdSm80ILi8ELi1ELb1EN4cute5tupleIJNS5_1CILi128EEENS7_ILi112EEES8_EEELi128ENS_10bfloat16_tEfNS_4arch4Sm80ELb1ELb0ELb0ELb1ELb1ELb0ELb1ELb1EEENS1_21CollectiveEpilogueFwdINS6_IJS8_S8_S9_EEENS6_IJNS7_ILi1EEESH_SH_EEESB_SD_Li256ELb1ELb1ELb1ELb0EEENS1_36VarlenDynamicPersistentTileSchedulerILi128ELi112ELi256ELi256ELb1ELb1ELb0ELb1ELb1ELb1EEEEEEEEEvNT_6ParamsE)
        /*0014*/ 	.short	0x0160
        /*0016*/ 	.short	0x0438


	//----- nvinfo : EIATTR_CBANK_PARAM_SIZE
	.align		4
.L_330:
        /*0018*/ 	.byte	0x03, 0x19
        /*001a*/ 	.short	0x0438


	//----- nvinfo : EIATTR_KPARAM_INFO
	.align		4
        /*001c*/ 	.byte	0x04, 0x17
        /*001e*/ 	.short	(.L_332 - .L_331)
.L_331:
        /*0020*/ 	.word	0x00000000
        /*0024*/ 	.short	0x0000
        /*0026*/ 	.short	0x0000
        /*0028*/ 	.byte	0x00, 0xf0, 0xe1, 0x10


	//----- nvinfo : EIATTR_MAXREG_COUNT
	.align		4
.L_332:
        /*002c*/ 	.byte	0x03, 0x1b
        /*002e*/ 	.short	0x00ff


	//----- nvinfo : EIATTR_NUM_BARRIERS
	.align		4
        /*0030*/ 	.byte	0x02, 0x4c
        /*0032*/ 	.byte	0x06
	.zero		1


	//----- nvinfo : EIATTR_ANNOTATIONS
	.align		4
        /*0034*/ 	.byte	0x04, 0x55
        /*0036*/ 	.short	(.L_334 - .L_333)


	//   ....[0]....
.L_333:
        /* <DEDUP_REMOVED lines=124> */


	//----- nvinfo : EIATTR_MERCURY_ISA_VERSION
	.align		4
.L_334:
        /*07e0*/ 	.byte	0x03, 0x5f
        /*07e2*/ 	.short	0x0000


	//----- nvinfo : EIATTR_INT_WARP_WIDE_INSTR_OFFSETS
	.align		4
        /*07e4*/ 	.byte	0x04, 0x31
        /*07e6*/ 	.short	(.L_336 - .L_335)


	//   ....[0]....
.L_335:
        /*07e8*/ 	.word	0x0000ef20


	//   ....[1]....
        /*07ec*/ 	.word	0x0000efa0


	//----- nvinfo : EIATTR_COOP_GROUP_MASK_REGIDS
	.align		4
.L_336:
        /*07f0*/ 	.byte	0x04, 0x29
        /*07f2*/ 	.short	(.L_338 - .L_337)


	//   ....[0]....
.L_337:
        /*07f4*/ 	.word	0xffffffff


	//   ....[1]....
        /*07f8*/ 	.word	0xffffffff


	//   ....[2]....
        /*07fc*/ 	.word	0xffffffff


	//   ....[3]....
        /*0800*/ 	.word	0xffffffff


	//   ....[4]....
        /*0804*/ 	.word	0xffffffff


	//   ....[5]....
        /*0808*/ 	.word	0xffffffff


	//   ....[6]....
        /*080c*/ 	.word	0xffffffff


	//   ....[7]....
        /*0810*/ 	.word	0xffffffff


	//   ....[8]....
        /*0814*/ 	.word	0xffffffff


	//   ....[9]....
        /*0818*/ 	.word	0xffffffff


	//   ....[10]....
        /*081c*/ 	.word	0xffffffff


	//   ....[11]....
        /*0820*/ 	.word	0xffffffff


	//   ....[12]....
        /*0824*/ 	.word	0xffffffff


	//   ....[13]....
        /*0828*/ 	.word	0xffffffff


	//   ....[14]....
        /*082c*/ 	.word	0xffffffff


	//   ....[15]....
        /*0830*/ 	.word	0xffffffff


	//   ....[16]....
        /*0834*/ 	.word	0xffffffff


	//   ....[17]....
        /*0838*/ 	.word	0xffffffff


	//   ....[18]....
        /*083c*/ 	.word	0xffffffff


	//   ....[19]....
        /*0840*/ 	.word	0xffffffff


	//   ....[20]....
        /*0844*/ 	.word	0xffffffff


	//   ....[21]....
        /*0848*/ 	.word	0xffffffff


	//   ....[22]....
        /*084c*/ 	.word	0xffffffff


	//   ....[23]....
        /*0850*/ 	.word	0xffffffff


	//   ....[24]....
        /*0854*/ 	.word	0xffffffff


	//   ....[25]....
        /*0858*/ 	.word	0xffffffff


	//   ....[26]....
        /*085c*/ 	.word	0xffffffff


	//   ....[27]....
        /*0860*/ 	.word	0xffffffff


	//   ....[28]....
        /*0864*/ 	.word	0xffffffff


	//   ....[29]....
        /*0868*/ 	.word	0xffffffff


	//   ....[30]....
        /*086c*/ 	.word	0xffffffff


	//   ....[31]....
        /*0870*/ 	.word	0xffffffff


	//   ....[32]....
        /*0874*/ 	.word	0xffffffff


	//   ....[33]....
        /*0878*/ 	.word	0xffffffff


	//   ....[34]....
        /*087c*/ 	.word	0xffffffff


	//   ....[35]....
        /*0880*/ 	.word	0xffffffff


	//   ....[36]....
        /*0884*/ 	.word	0xffffffff


	//   ....[37]....
        /*0888*/ 	.word	0xffffffff


	//   ....[38]....
        /*088c*/ 	.word	0xffffffff


	//   ....[39]....
        /*0890*/ 	.word	0xffffffff


	//   ....[40]....
        /*0894*/ 	.word	0xffffffff


	//   ....[41]....
        /*0898*/ 	.word	0xffffffff


	//   ....[42]....
        /*089c*/ 	.word	0xffffffff


	//   ....[43]....
        /*08a0*/ 	.word	0xffffffff


	//   ....[44]....
        /*08a4*/ 	.word	0xffffffff


	//   ....[45]....
        /*08a8*/ 	.word	0xffffffff


	//   ....[46]....
        /*08ac*/ 	.word	0xffffffff


	//   ....[47]....
        /*08b0*/ 	.word	0xffffffff


	//   ....[48]....
        /*08b4*/ 	.word	0xffffffff


	//   ....[49]....
        /*08b8*/ 	.word	0xffffffff


	//   ....[50]....
        /*08bc*/ 	.word	0xffffffff


	//   ....[51]....
        /*08c0*/ 	.word	0xffffffff


	//   ....[52]....
        /*08c4*/ 	.word	0xffffffff


	//   ....[53]....
        /*08c8*/ 	.word	0xffffffff


	//   ....[54]....
        /*08cc*/ 	.word	0xffffffff


	//   ....[55]....
        /*08d0*/ 	.word	0xffffffff


	//   ....[56]....
        /*08d4*/ 	.word	0xffffffff


	//   ....[57]....
        /*08d8*/ 	.word	0xffffffff


	//   ....[58]....
        /*08dc*/ 	.word	0xffffffff


	//   ....[59]....
        /*08e0*/ 	.word	0xffffffff


	//   ....[60]....
        /*08e4*/ 	.word	0xffffffff


	//   ....[61]....
        /*08e8*/ 	.word	0xffffffff


	//   ....[62]....
        /*08ec*/ 	.word	0xffffffff


	//   ....[63]....
        /*08f0*/ 	.word	0xffffffff


	//   ....[64]....
        /*08f4*/ 	.word	0xffffffff


	//   ....[65]....
        /*08f8*/ 	.word	0xffffffff


	//   ....[66]....
        /*08fc*/ 	.word	0xffffffff


	//   ....[67]....
        /*0900*/ 	.word	0xffffffff


	//   ....[68]....
        /*0904*/ 	.word	0xffffffff


	//   ....[69]....
        /*0908*/ 	.word	0xffffffff


	//   ....[70]....
        /*090c*/ 	.word	0xffffffff


	//   ....[71]....
        /*0910*/ 	.word	0xffffffff


	//   ....[72]....
        /*0914*/ 	.word	0xffffffff


	//   ....[73]....
        /*0918*/ 	.word	0xffffffff


	//   ....[74]....
        /*091c*/ 	.word	0xffffffff


	//   ....[75]....
        /*0920*/ 	.word	0xffffffff


	//   ....[76]....
        /*0924*/ 	.word	0xffffffff


	//   ....[77]....
        /*0928*/ 	.word	0xffffffff


	//   ....[78]....
        /*092c*/ 	.word	0xffffffff


	//   ....[79]....
        /*0930*/ 	.word	0xffffffff


	//   ....[80]....
        /*0934*/ 	.word	0xffffffff


	//   ....[81]....
        /*0938*/ 	.word	0xffffffff


	//   ....[82]....
        /*093c*/ 	.word	0xffffffff


	//   ....[83]....
        /*0940*/ 	.word	0xffffffff


	//   ....[84]....
        /*0944*/ 	.word	0xffffffff


	//   ....[85]....
        /*0948*/ 	.word	0xffffffff


	//   ....[86]....
        /*094c*/ 	.word	0xffffffff


	//   ....[87]....
        /*0950*/ 	.word	0xffffffff


	//   ....[88]....
        /*0954*/ 	.word	0xffffffff


	//   ....[89]....
        /*0958*/ 	.word	0xffffffff


	//   ....[90]....
        /*095c*/ 	.word	0xffffffff


	//   ....[91]....
        /*0960*/ 	.word	0xffffffff


	//   ....[92]....
        /*0964*/ 	.word	0xffffffff


	//   ....[93]....
        /*0968*/ 	.word	0xffffffff


	//   ....[94]....
        /*096c*/ 	.word	0xffffffff


	//   ....[95]....
        /*0970*/ 	.word	0xffffffff


	//   ....[96]....
        /*0974*/ 	.word	0xffffffff


	//   ....[97]....
        /*0978*/ 	.word	0xffffffff


	//   ....[98]....
        /*097c*/ 	.word	0xffffffff


	//   ....[99]....
        /*0980*/ 	.word	0xffffffff


	//   ....[100]....
        /*0984*/ 	.word	0xffffffff


	//   ....[101]....
        /*0988*/ 	.word	0xffffffff


	//   ....[102]....
        /*098c*/ 	.word	0xffffffff


	//   ....[103]....
        /*0990*/ 	.word	0xffffffff


	//   ....[104]....
        /*0994*/ 	.word	0xffffffff


	//   ....[105]....
        /*0998*/ 	.word	0xffffffff


	//   ....[106]....
        /*099c*/ 	.word	0xffffffff


	//   ....[107]....
        /*09a0*/ 	.word	0xffffffff


	//   ....[108]....
        /*09a4*/ 	.word	0xffffffff


	//   ....[109]....
        /*09a8*/ 	.word	0xffffffff


	//   ....[110]....
        /*09ac*/ 	.word	0xffffffff


	//   ....[111]....
        /*09b0*/ 	.word	0xffffffff


	//   ....[112]....
        /*09b4*/ 	.word	0xffffffff


	//   ....[113]....
        /*09b8*/ 	.word	0xffffffff


	//   ....[114]....
        /*09bc*/ 	.word	0xffffffff


	//   ....[115]....
        /*09c0*/ 	.word	0xffffffff


	//   ....[116]....
        /*09c4*/ 	.word	0xffffffff


	//   ....[117]....
        /*09c8*/ 	.word	0xffffffff


	//   ....[118]....
        /*09cc*/ 	.word	0xffffffff


	//   ....[119]....
        /*09d0*/ 	.word	0xffffffff


	//   ....[120]....
        /*09d4*/ 	.word	0xffffffff


	//   ....[121]....
        /*09d8*/ 	.word	0xffffffff


	//   ....[122]....
        /*09dc*/ 	.word	0xffffffff


	//   ....[123]....
        /*09e0*/ 	.word	0xffffffff


	//   ....[124]....
        /*09e4*/ 	.word	0xffffffff


	//   ....[125]....
        /*09e8*/ 	.word	0xffffffff


	//   ....[126]....
        /*09ec*/ 	.word	0xffffffff


	//   ....[127]....
        /*09f0*/ 	.word	0xffffffff


	//   ....[128]....
        /*09f4*/ 	.word	0xffffffff


	//   ....[129]....
        /*09f8*/ 	.word	0xffffffff


	//   ....[130]....
        /*09fc*/ 	.word	0xffffffff


	//   ....[131]....
        /*0a00*/ 	.word	0xffffffff


	//   ....[132]....
        /*0a04*/ 	.word	0xffffffff


	//   ....[133]....
        /*0a08*/ 	.word	0xffffffff


	//   ....[134]....
        /*0a0c*/ 	.word	0xffffffff


	//   ....[135]....
        /*0a10*/ 	.word	0xffffffff


	//   ....[136]....
        /*0a14*/ 	.word	0xffffffff


	//   ....[137]....
        /*0a18*/ 	.word	0xffffffff


	//   ....[138]....
        /*0a1c*/ 	.word	0xffffffff


	//   ....[139]....
        /*0a20*/ 	.word	0xffffffff


	//   ....[140]....
        /*0a24*/ 	.word	0xffffffff


	//   ....[141]....
        /*0a28*/ 	.word	0xffffffff


	//   ....[142]....
        /*0a2c*/ 	.word	0xffffffff


	//   ....[143]....
        /*0a30*/ 	.word	0xffffffff


	//   ....[144]....
        /*0a34*/ 	.word	0xffffffff


	//   ....[145]....
        /*0a38*/ 	.word	0xffffffff


	//   ....[146]....
        /*0a3c*/ 	.word	0xffffffff


	//   ....[147]....
        /*0a40*/ 	.word	0xffffffff


	//   ....[148]....
        /*0a44*/ 	.word	0xffffffff


	//   ....[149]....
        /*0a48*/ 	.word	0xffffffff


	//   ....[150]....
        /*0a4c*/ 	.word	0xffffffff


	//   ....[151]....
        /*0a50*/ 	.word	0xffffffff


	//   ....[152]....
        /*0a54*/ 	.word	0xffffffff


	//   ....[153]....
        /*0a58*/ 	.word	0xffffffff


	//   ....[154]....
        /*0a5c*/ 	.word	0xffffffff


	//   ....[155]....
        /*0a60*/ 	.word	0xffffffff


	//   ....[156]....
        /*0a64*/ 	.word	0xffffffff


	//   ....[157]....
        /*0a68*/ 	.word	0xffffffff


	//   ....[158]....
        /*0a6c*/ 	.word	0xffffffff


	//   ....[159]....
        /*0a70*/ 	.word	0xffffffff


	//   ....[160]....
        /*0a74*/ 	.word	0xffffffff


	//   ....[161]....
        /*0a78*/ 	.word	0xffffffff


	//   ....[162]....
        /*0a7c*/ 	.word	0xffffffff


	//   ....[163]....
        /*0a80*/ 	.word	0xffffffff


	//   ....[164]....
        /*0a84*/ 	.word	0xffffffff


	//   ....[165]....
        /*0a88*/ 	.word	0xffffffff


	//   ....[166]....
        /*0a8c*/ 	.word	0xffffffff


	//   ....[167]....
        /*0a90*/ 	.word	0xffffffff


	//   ....[168]....
        /*0a94*/ 	.word	0xffffffff


	//   ....[169]....
        /*0a98*/ 	.word	0xffffffff


	//   ....[170]....
        /*0a9c*/ 	.word	0xffffffff


	//   ....[171]....
        /*0aa0*/ 	.word	0xffffffff


	//   ....[172]....
        /*0aa4*/ 	.word	0xffffffff


	//   ....[173]....
        /*0aa8*/ 	.word	0xffffffff


	//   ....[174]....
        /*0aac*/ 	.word	0xffffffff


	//   ....[175]....
        /*0ab0*/ 	.word	0xffffffff


	//   ....[176]....
        /*0ab4*/ 	.word	0xffffffff


	//   ....[177]....
        /*0ab8*/ 	.word	0xffffffff


	//   ....[178]....
        /*0abc*/ 	.word	0xffffffff


	//   ....[179]....
        /*0ac0*/ 	.word	0xffffffff


	//   ....[180]....
        /*0ac4*/ 	.word	0xffffffff


	//   ....[181]....
        /*0ac8*/ 	.word	0xffffffff


	//   ....[182]....
        /*0acc*/ 	.word	0xffffffff


	//   ....[183]....
        /*0ad0*/ 	.word	0xffffffff


	//   ....[184]....
        /*0ad4*/ 	.word	0xffffffff


	//   ....[185]....
        /*0ad8*/ 	.word	0xffffffff


	//   ....[186]....
        /*0adc*/ 	.word	0xffffffff


	//   ....[187]....
        /*0ae0*/ 	.word	0xffffffff


	//   ....[188]....
        /*0ae4*/ 	.word	0xffffffff


	//   ....[189]....
        /*0ae8*/ 	.word	0xffffffff


	//   ....[190]....
        /*0aec*/ 	.word	0xffffffff


	//   ....[191]....
        /*0af0*/ 	.word	0xffffffff


	//   ....[192]....
        /*0af4*/ 	.word	0xffffffff


	//   ....[193]....
        /*0af8*/ 	.word	0xffffffff


	//   ....[194]....
        /*0afc*/ 	.word	0xffffffff


	//   ....[195]....
        /*0b00*/ 	.word	0xffffffff


	//   ....[196]....
        /*0b04*/ 	.word	0xffffffff


	//   ....[197]....
        /*0b08*/ 	.word	0xffffffff


	//   ....[198]....
        /*0b0c*/ 	.word	0xffffffff


	//   ....[199]....
        /*0b10*/ 	.word	0xffffffff


	//   ....[200]....
        /*0b14*/ 	.word	0xffffffff


	//   ....[201]....
        /*0b18*/ 	.word	0xffffffff


	//   ....[202]....
        /*0b1c*/ 	.word	0xffffffff


	//   ....[203]....
        /*0b20*/ 	.word	0xffffffff


	//   ....[204]....
        /*0b24*/ 	.word	0xffffffff


	//   ....[205]....
        /*0b28*/ 	.word	0xffffffff


	//   ....[206]....
        /*0b2c*/ 	.word	0xffffffff


	//   ....[207]....
        /*0b30*/ 	.word	0xffffffff


	//   ....[208]....
        /*0b34*/ 	.word	0xffffffff


	//   ....[209]....
        /*0b38*/ 	.word	0xffffffff


	//   ....[210]....
        /*0b3c*/ 	.word	0xffffffff


	//   ....[211]....
        /*0b40*/ 	.word	0xffffffff


	//   ....[212]....
        /*0b44*/ 	.word	0xffffffff


	//   ....[213]....
        /*0b48*/ 	.word	0xffffffff


	//   ....[214]....
        /*0b4c*/ 	.word	0xffffffff


	//   ....[215]....
        /*0b50*/ 	.word	0xffffffff


	//   ....[216]....
        /*0b54*/ 	.word	0xffffffff


	//   ....[217]....
        /*0b58*/ 	.word	0xffffffff


	//   ....[218]....
        /*0b5c*/ 	.word	0xffffffff


	//   ....[219]....
        /*0b60*/ 	.word	0xffffffff


	//   ....[220]....
        /*0b64*/ 	.word	0xffffffff


	//   ....[221]....
        /*0b68*/ 	.word	0xffffffff


	//   ....[222]....
        /*0b6c*/ 	.word	0xffffffff


	//   ....[223]....
        /*0b70*/ 	.word	0xffffffff


	//   ....[224]....
        /*0b74*/ 	.word	0xffffffff


	//   ....[225]....
        /*0b78*/ 	.word	0xffffffff


	//   ....[226]....
        /*0b7c*/ 	.word	0xffffffff


	//   ....[227]....
        /*0b80*/ 	.word	0xffffffff


	//   ....[228]....
        /*0b84*/ 	.word	0xffffffff


	//   ....[229]....
        /*0b88*/ 	.word	0xffffffff


	//   ....[230]....
        /*0b8c*/ 	.word	0xffffffff


	//   ....[231]....
        /*0b90*/ 	.word	0xffffffff


	//   ....[232]....
        /*0b94*/ 	.word	0xffffffff


	//   ....[233]....
        /*0b98*/ 	.word	0xffffffff


	//   ....[234]....
        /*0b9c*/ 	.word	0xffffffff


	//   ....[235]....
        /*0ba0*/ 	.word	0xffffffff


	//   ....[236]....
        /*0ba4*/ 	.word	0xffffffff


	//   ....[237]....
        /*0ba8*/ 	.word	0xffffffff


	//   ....[238]....
        /*0bac*/ 	.word	0xffffffff


	//   ....[239]....
        /*0bb0*/ 	.word	0xffffffff


	//   ....[240]....
        /*0bb4*/ 	.word	0xffffffff


	//   ....[241]....
        /*0bb8*/ 	.word	0xffffffff


	//   ....[242]....
        /*0bbc*/ 	.word	0xffffffff


	//   ....[243]....
        /*0bc0*/ 	.word	0xffffffff


	//   ....[244]....
        /*0bc4*/ 	.word	0xffffffff


	//   ....[245]....
        /*0bc8*/ 	.word	0xffffffff


	//   ....[246]....
        /*0bcc*/ 	.word	0xffffffff


	//   ....[247]....
        /*0bd0*/ 	.word	0xffffffff


	//----- nvinfo : EIATTR_COOP_GROUP_INSTR_OFFSETS
	.align		4
.L_338:
        /*0bd4*/ 	.byte	0x04, 0x28
        /*0bd6*/ 	.short	(.L_340 - .L_339)


	//   ....[0]....
.L_339:
        /*0bd8*/ 	.word	0x00000050


	//   ....[1]....
        /*0bdc*/ 	.word	0x00000200


	//   ....[2]....
        /*0be0*/ 	.word	0x00000230


	//   ....[3]....
        /*0be4*/ 	.word	0x00000260


	//   ....[4]....
        /*0be8*/ 	.word	0x00000290


	//   ....[5]....
        /*0bec*/ 	.word	0x000002c0


	//   ....[6]....
        /*0bf0*/ 	.word	0x000002f0


	//   ....[7]....
        /*0bf4*/ 	.word	0x00000450


	//   ....[8]....
        /*0bf8*/ 	.word	0x00000490


	//   ....[9]....
        /*0bfc*/ 	.word	0x000004c0


	//   ....[10]....
        /*0c00*/ 	.word	0x000004f0


	//   ....[11]....
        /*0c04*/ 	.word	0x00000520


	//   ....[12]....
        /*0c08*/ 	.word	0x00000550


	//   ....[13]....
        /*0c0c*/ 	.word	0x000005e0


	//   ....[14]....
        /*0c10*/ 	.word	0x00000630


	//   ....[15]....
        /*0c14*/ 	.word	0x00000650


	//   ....[16]....
        /*0c18*/ 	.word	0x000006b0


	//   ....[17]....
        /*0c1c*/ 	.word	0x00002c40


	//   ....[18]....
        /*0c20*/ 	.word	0x00002c70


	//   ....[19]....
        /*0c24*/ 	.word	0x00002c90


	//   ....[20]....
        /*0c28*/ 	.word	0x00002ca0


	//   ....[21]....
        /*0c2c*/ 	.word	0x00002cb0


	//   ....[22]....
        /*0c30*/ 	.word	0x00002cc0


	//   ....[23]....
        /*0c34*/ 	.word	0x00002d00


	//   ....[24]....
        /*0c38*/ 	.word	0x00002e20


	//   ....[25]....
        /*0c3c*/ 	.word	0x00002f50


	//   ....[26]....
        /*0c40*/ 	.word	0x00002f70


	//   ....[27]....
        /*0c44*/ 	.word	0x00002f90


	//   ....[28]....
        /*0c48*/ 	.word	0x00003000


	//   ....[29]....
        /*0c4c*/ 	.word	0x00003020


	//   ....[30]....
        /*0c50*/ 	.word	0x000030c0


	//   ....[31]....
        /*0c54*/ 	.word	0x00003140


	//   ....[32]....
        /*0c58*/ 	.word	0x000031d0


	//   ....[33]....
        /*0c5c*/ 	.word	0x00003300


	//   ....[34]....
        /*0c60*/ 	.word	0x000033f0


	//   ....[35]....
        /*0c64*/ 	.word	0x00003410


	//   ....[36]....
        /*0c68*/ 	.word	0x00003430


	//   ....[37]....
        /*0c6c*/ 	.word	0x000034b0


	//   ....[38]....
        /*0c70*/ 	.word	0x00003550


	//   ....[39]....
        /*0c74*/ 	.word	0x000038a0


	//   ....[40]....
        /*0c78*/ 	.word	0x000038b0


	//   ....[41]....
        /*0c7c*/ 	.word	0x000046f0


	//   ....[42]....
        /*0c80*/ 	.word	0x00004710


	//   ....[43]....
        /*0c84*/ 	.word	0x00004840


	//   ....[44]....
        /*0c88*/ 	.word	0x00004850


	//   ....[45]....
        /*0c8c*/ 	.word	0x00004980


	//   ....[46]....
        /*0c90*/ 	.word	0x000049a0


	//   ....[47]....
        /*0c94*/ 	.word	0x00004ad0


	//   ....[48]....
        /*0c98*/ 	.word	0x00004ae0


	//   ....[49]....
        /*0c9c*/ 	.word	0x00004cc0


	//   ....[50]....
        /*0ca0*/ 	.word	0x00005080


	//   ....[51]....
        /*0ca4*/ 	.word	0x00005780


	//   ....[52]....
        /*0ca8*/ 	.word	0x000057a0


	//   ....[53]....
        /*0cac*/ 	.word	0x000057c0


	//   ....[54]....
        /*0cb0*/ 	.word	0x000057e0


	//   ....[55]....
        /*0cb4*/ 	.word	0x000073d0


	//   ....[56]....
        /*0cb8*/ 	.word	0x000073f0


	//   ....[57]....
        /*0cbc*/ 	.word	0x00007430


	//   ....[58]....
        /*0cc0*/ 	.word	0x000074c0


	//   ....[59]....
        /*0cc4*/ 	.word	0x000074e0


	//   ....[60]....
        /*0cc8*/ 	.word	0x00007560


	//   ....[61]....
        /*0ccc*/ 	.word	0x000076c0


	//   ....[62]....
        /*0cd0*/ 	.word	0x000076d0


	//   ....[63]....
        /*0cd4*/ 	.word	0x00008440


	//   ....[64]....
        /*0cd8*/ 	.word	0x00008460


	//   ....[65]....
        /*0cdc*/ 	.word	0x00008560


	//   ....[66]....
        /*0ce0*/ 	.word	0x00008570


	//   ....[67]....
        /*0ce4*/ 	.word	0x00008670


	//   ....[68]....
        /*0ce8*/ 	.word	0x00008690


	//   ....[69]....
        /*0cec*/ 	.word	0x00008790


	//   ....[70]....
        /*0cf0*/ 	.word	0x000087a0


	//   ....[71]....
        /*0cf4*/ 	.word	0x00008970


	//   ....[72]....
        /*0cf8*/ 	.word	0x00008d20


	//   ....[73]....
        /*0cfc*/ 	.word	0x00009280


	//   ....[74]....
        /*0d00*/ 	.word	0x000092a0


	//   ....[75]....
        /*0d04*/ 	.word	0x00009480


	//   ....[76]....
        /*0d08*/ 	.word	0x000094a0


	//   ....[77]....
        /*0d0c*/ 	.word	0x0000b350


	//   ....[78]....
        /*0d10*/ 	.word	0x0000b360


	//   ....[79]....
        /*0d14*/ 	.word	0x0000b450


	//   ....[80]....
        /*0d18*/ 	.word	0x0000b470


	//   ....[81]....
        /*0d1c*/ 	.word	0x0000b4d0


	//   ....[82]....
        /*0d20*/ 	.word	0x0000b4f0


	//   ....[83]....
        /*0d24*/ 	.word	0x0000b610


	//   ....[84]....
        /*0d28*/ 	.word	0x0000b620


	//   ....[85]....
        /*0d2c*/ 	.word	0x0000c390


	//   ....[86]....
        /*0d30*/ 	.word	0x0000c3b0


	//   ....[87]....
        /*0d34*/ 	.word	0x0000c4f0


	//   ....[88]....
        /*0d38*/ 	.word	0x0000c500


	//   ....[89]....
        /*0d3c*/ 	.word	0x0000c640


	//   ....[90]....
        /*0d40*/ 	.word	0x0000c660


	//   ....[91]....
        /*0d44*/ 	.word	0x0000c7a0


	//   ....[92]....
        /*0d48*/ 	.word	0x0000c7b0


	//   ....[93]....
        /*0d4c*/ 	.word	0x0000cc90


	//   ....[94]....
        /*0d50*/ 	.word	0x0000ccc0


	//   ....[95]....
        /*0d54*/ 	.word	0x0000cce0


	//   ....[96]....
        /*0d58*/ 	.word	0x0000cd00


	//   ....[97]....
        /*0d5c*/ 	.word	0x0000e8f0


	//   ....[98]....
        /*0d60*/ 	.word	0x0000e920


	//   ....[99]....
        /*0d64*/ 	.word	0x0000e930


	//   ....[100]....
        /*0d68*/ 	.word	0x0000e960


	//   ....[101]....
        /*0d6c*/ 	.word	0x0000fa10


	//   ....[102]....
        /*0d70*/ 	.word	0x0000fa20


	//   ....[103]....
        /*0d74*/ 	.word	0x0000fa40


	//   ....[104]....
        /*0d78*/ 	.word	0x0000fa50


	//   ....[105]....
        /*0d7c*/ 	.word	0x0000fd80


	//   ....[106]....
        /*0d80*/ 	.word	0x0000fda0


	//   ....[107]....
        /*0d84*/ 	.word	0x0000ff00


	//   ....[108]....
        /*0d88*/ 	.word	0x0000ff10


	//   ....[109]....
        /*0d8c*/ 	.word	0x00010020


	//   ....[110]....
        /*0d90*/ 	.word	0x00010040


	//   ....[111]....
        /*0d94*/ 	.word	0x00010150


	//   ....[112]....
        /*0d98*/ 	.word	0x00010160


	//   ....[113]....
        /*0d9c*/ 	.word	0x00010460


	//   ....[114]....
        /*0da0*/ 	.word	0x00010480


	//   ....[115]....
        /*0da4*/ 	.word	0x00010ad0


	//   ....[116]....
        /*0da8*/ 	.word	0x00010ae0


	//   ....[117]....
        /*0dac*/ 	.word	0x00011880


	//   ....[118]....
        /*0db0*/ 	.word	0x000118a0


	//   ....[119]....
        /*0db4*/ 	.word	0x00011a10


	//   ....[120]....
        /*0db8*/ 	.word	0x00011a20


	//   ....[121]....
        /*0dbc*/ 	.word	0x00011b30


	//   ....[122]....
        /*0dc0*/ 	.word	0x00011b50


	//   ....[123]....
        /*0dc4*/ 	.word	0x00011c60


	//   ....[124]....
        /*0dc8*/ 	.word	0x00011c70


	//   ....[125]....
        /*0dcc*/ 	.word	0x00011e40


	//   ....[126]....
        /*0dd0*/ 	.word	0x00011e60


	//   ....[127]....
        /*0dd4*/ 	.word	0x00011f90


	//   ....[128]....
        /*0dd8*/ 	.word	0x00011fd0


	//   ....[129]....
        /*0ddc*/ 	.word	0x00012000


	//   ....[130]....
        /*0de0*/ 	.word	0x00012030


	//   ....[131]....
        /*0de4*/ 	.word	0x00012060


	//   ....[132]....
        /*0de8*/ 	.word	0x00012090


	//   ....[133]....
        /*0dec*/ 	.word	0x000121f0


	//   ....[134]....
        /*0df0*/ 	.word	0x00012230


	//   ....[135]....
        /*0df4*/ 	.word	0x00012260


	//   ....[136]....
        /*0df8*/ 	.word	0x00012290


	//   ....[137]....
        /*0dfc*/ 	.word	0x000122c0


	//   ....[138]....
        /*0e00*/ 	.word	0x000122f0


	//   ....[139]....
        /*0e04*/ 	.word	0x00012380


	//   ....[140]....
        /*0e08*/ 	.word	0x000123e0


	//   ....[141]....
        /*0e0c*/ 	.word	0x000123f0


	//   ....[142]....
        /*0e10*/ 	.word	0x00012450


	//   ....[143]....
        /*0e14*/ 	.word	0x00012ec0


	//   ....[144]....
        /*0e18*/ 	.word	0x00012f20


	//   ....[145]....
        /*0e1c*/ 	.word	0x00012f70


	//   ....[146]....
        /*0e20*/ 	.word	0x00012fc0


	//   ....[147]....
        /*0e24*/ 	.word	0x00013010


	//   ....[148]....
        /*0e28*/ 	.word	0x00013080


	//   ....[149]....
        /*0e2c*/ 	.word	0x000130d0


	//   ....[150]....
        /*0e30*/ 	.word	0x00013140


	//   ....[151]....
        /*0e34*/ 	.word	0x000131b0


	//   ....[152]....
        /*0e38*/ 	.word	0x00013220


	//   ....[153]....
        /*0e3c*/ 	.word	0x00013290


	//   ....[154]....
        /*0e40*/ 	.word	0x000132f0


	//   ....[155]....
        /*0e44*/ 	.word	0x00013360


	//   ....[156]....
        /*0e48*/ 	.word	0x000133d0


	//   ....[157]....
        /*0e4c*/ 	.word	0x00013440


	//   ....[158]....
        /*0e50*/ 	.word	0x000134a0


	//   ....[159]....
        /*0e54*/ 	.word	0x00013510


	//   ....[160]....
        /*0e58*/ 	.word	0x00013580


	//   ....[161]....
        /*0e5c*/ 	.word	0x000135f0


	//   ....[162]....
        /*0e60*/ 	.word	0x00013650


	//   ....[163]....
        /*0e64*/ 	.word	0x000136c0


	//   ....[164]....
        /*0e68*/ 	.word	0x00013730


	//   ....[165]....
        /*0e6c*/ 	.word	0x00013e70


	//   ....[166]....
        /*0e70*/ 	.word	0x00013ec0


	//   ....[167]....
        /*0e74*/ 	.word	0x00013f10


	//   ....[168]....
        /*0e78*/ 	.word	0x00013f60


	//   ....[169]....
        /*0e7c*/ 	.word	0x00013fd0


	//   ....[170]....
        /*0e80*/ 	.word	0x00014040


	//   ....[171]....
        /*0e84*/ 	.word	0x00014180


	//   ....[172]....
        /*0e88*/ 	.word	0x000141e0


	//   ....[173]....
        /*0e8c*/ 	.word	0x00014340


	//   ....[174]....
        /*0e90*/ 	.word	0x000143a0


	//   ....[175]....
        /*0e94*/ 	.word	0x00014410


	//   ....[176]....
        /*0e98*/ 	.word	0x00014470


	//   ....[177]....
        /*0e9c*/ 	.word	0x000144e0


	//   ....[178]....
        /*0ea0*/ 	.word	0x00014550


	//   ....[179]....
        /*0ea4*/ 	.word	0x000145c0


	//   ....[180]....
        /*0ea8*/ 	.word	0x00014620


	//   ....[181]....
        /*0eac*/ 	.word	0x00014690


	//   ....[182]....
        /*0eb0*/ 	.word	0x00014700


	//   ....[183]....
        /*0eb4*/ 	.word	0x00014770


	//   ....[184]....
        /*0eb8*/ 	.word	0x000147d0


	//   ....[185]....
        /*0ebc*/ 	.word	0x00014840


	//   ....[186]....
        /*0ec0*/ 	.word	0x000148b0


	//   ....[187]....
        /*0ec4*/ 	.word	0x00014ff0


	//   ....[188]....
        /*0ec8*/ 	.word	0x00015030


	//   ....[189]....
        /*0ecc*/ 	.word	0x00015080


	//   ....[190]....
        /*0ed0*/ 	.word	0x000150c0


	//   ....[191]....
        /*0ed4*/ 	.word	0x00015120


	//   ....[192]....
        /*0ed8*/ 	.word	0x00015190


	//   ....[193]....
        /*0edc*/ 	.word	0x000151f0


	//   ....[194]....
        /*0ee0*/ 	.word	0x00015260


	//   ....[195]....
        /*0ee4*/ 	.word	0x000152d0


	//   ....[196]....
        /*0ee8*/ 	.word	0x00015340


	//   ....[197]....
        /*0eec*/ 	.word	0x000153a0


	//   ....[198]....
        /*0ef0*/ 	.word	0x00015410


	//   ....[199]....
        /*0ef4*/ 	.word	0x00015480


	//   ....[200]....
        /*0ef8*/ 	.word	0x000154f0


	//   ....[201]....
        /*0efc*/ 	.word	0x00015550


	//   ....[202]....
        /*0f00*/ 	.word	0x000155a0


	//   ....[203]....
        /*0f04*/ 	.word	0x000155e0


	//   ....[204]....
        /*0f08*/ 	.word	0x00015630


	//   ....[205]....
        /*0f0c*/ 	.word	0x00015670


	//   ....[206]....
        /*0f10*/ 	.word	0x000156c0


	//   ....[207]....
        /*0f14*/ 	.word	0x00015710


	//   ....[208]....
        /*0f18*/ 	.word	0x00015760


	//   ....[209]....
        /*0f1c*/ 	.word	0x000157b0


	//   ....[210]....
        /*0f20*/ 	.word	0x00015820


	//   ....[211]....
        /*0f24*/ 	.word	0x00015890


	//   ....[212]....
        /*0f28*/ 	.word	0x00015900


	//   ....[213]....
        /*0f2c*/ 	.word	0x00015960


	//   ....[214]....
        /*0f30*/ 	.word	0x000159d0


	//   ....[215]....
        /*0f34*/ 	.word	0x00015a40


	//   ....[216]....
        /*0f38*/ 	.word	0x00015ab0


	//   ....[217]....
        /*0f3c*/ 	.word	0x00015b10


	//   ....[218]....
        /*0f40*/ 	.word	0x00015b80


	//   ....[219]....
        /*0f44*/ 	.word	0x00015bf0


	//   ....[220]....
        /*0f48*/ 	.word	0x00015c60


	//   ....[221]....
        /*0f4c*/ 	.word	0x00015cc0


	//   ....[222]....
        /*0f50*/ 	.word	0x00015d30


	//   ....[223]....
        /*0f54*/ 	.word	0x00015da0


	//   ....[224]....
        /*0f58*/ 	.word	0x00015e10


	//   ....[225]....
        /*0f5c*/ 	.word	0x00015e70


	//   ....[226]....
        /*0f60*/ 	.word	0x00015ee0


	//   ....[227]....
        /*0f64*/ 	.word	0x00015f50


	//   ....[228]....
        /*0f68*/ 	.word	0x00015fc0


	//   ....[229]....
        /*0f6c*/ 	.word	0x00016020


	//   ....[230]....
        /*0f70*/ 	.word	0x00016090


	//   ....[231]....
        /*0f74*/ 	.word	0x00016100


	//   ....[232]....
        /*0f78*/ 	.word	0x00016150


	//   ....[233]....
        /*0f7c*/ 	.word	0x00016190


	//   ....[234]....
        /*0f80*/ 	.word	0x000161e0


	//   ....[235]....
        /*0f84*/ 	.word	0x00016230


	//   ....[236]....
        /*0f88*/ 	.word	0x00016280


	//   ....[237]....
        /*0f8c*/ 	.word	0x000162f0


	//   ....[238]....
        /*0f90*/ 	.word	0x00016340


	//   ....[239]....
        /*0f94*/ 	.word	0x00016390


	//   ....[240]....
        /*0f98*/ 	.word	0x000163e0


	//   ....[241]....
        /*0f9c*/ 	.word	0x00016430


	//   ....[242]....
        /*0fa0*/ 	.word	0x00016480


	//   ....[243]....
        /*0fa4*/ 	.word	0x000164f0


	//   ....[244]....
        /*0fa8*/ 	.word	0x00016540


	//   ....[245]....
        /*0fac*/ 	.word	0x000165b0


	//   ....[246]....
        /*0fb0*/ 	.word	0x00016610


	//   ....[247]....
        /*0fb4*/ 	.word	0x00016680


	//----- nvinfo : EIATTR_EXIT_INSTR_OFFSETS
	.align		4
.L_340:
        /*0fb8*/ 	.byte	0x04, 0x1c
        /*0fba*/ 	.short	(.L_342 - .L_341)


	//   ....[0]....
.L_341:
        /*0fbc*/ 	.word	0x000010d0


	//   ....[1]....
        /*0fc0*/ 	.word	0x00012e80


	//----- nvinfo : EIATTR_MAX_THREADS
	.align		4
.L_342:
        /*0fc4*/ 	.byte	0x04, 0x05
        /*0fc6*/ 	.short	(.L_344 - .L_343)
.L_343:
        /*0fc8*/ 	.word	0x00000100
        /*0fcc*/ 	.word	0x00000001
        /*0fd0*/ 	.word	0x00000001


	//----- nvinfo : EIATTR_CRS_STACK_SIZE
	.align		4
.L_344:
        /*0fd4*/ 	.byte	0x04, 0x1e
        /*0fd6*/ 	.short	(.L_346 - .L_345)
.L_345:
        /*0fd8*/ 	.word	0x00000000
.L_346:


//--------------------- .nv.info._ZN7cutlass13device_kernelIN5flash19enable_sm80_to_sm89INS1_16FlashAttnFwdSm80INS1_25CollectiveMainloopFwdSm80ILi8ELi1ELb1EN4cute5tupleIJNS5_1CILi128EEENS7_ILi112EEES8_EEELi128ENS_10bfloat16_tEfNS_4arch4Sm80ELb1ELb0ELb0ELb1ELb1ELb1ELb1ELb1EEENS1_21CollectiveEpilogueFwdINS6_IJS8_S8_S9_EEENS6_IJNS7_ILi1EEESH_SH_EEESB_SD_Li256ELb1ELb1ELb1ELb0EEENS1_36VarlenDynamicPersistentTileSchedulerILi128ELi112ELi256ELi256ELb1ELb1ELb0ELb1ELb1ELb1EEEEEEEEEvNT_6ParamsE --------------------------
	.section	.nv.info._ZN7cutlass13device_kernelIN5flash19enable_sm80_to_sm89INS1_16FlashAttnFwdSm80INS1_25CollectiveMainloopFwdSm80ILi8ELi1ELb1EN4cute5tupleIJNS5_1CILi128EEENS7_ILi112EEES8_EEELi128ENS_10bfloat16_tEfNS_4arch4Sm80ELb1ELb0ELb0ELb1ELb1ELb1ELb1ELb1EEENS1_21CollectiveEpilogueFwdINS6_IJS8_S8_S9_EEENS6_IJNS7_ILi1EEESH_SH_EEESB_SD_Li256ELb1ELb1ELb1ELb0EEENS1_36VarlenDynamicPersistentTileSchedulerILi128ELi112ELi256ELi256ELb1ELb1ELb0ELb1ELb1ELb1EEEEEEEEEvNT_6ParamsE,"",@"SHT_CUDA_INFO"
	.sectionflags	@""
	.align	4


	//----- nvinfo : EIATTR_CUDA_API_VERSION
	.align		4
        /*0000*/ 	.byte	0x04, 0x37
        /*0002*/ 	.short	(.L_348 - .L_347)
.L_347:
        /*0004*/ 	.word	0x00000082


	//----- nvinfo : EIATTR_SW2861232_WAR
	.align		4
.L_348:
        /*0008*/ 	.byte	0x01, 0x35
	.zero		2


	//----- nvinfo : EIATTR_PARAM_CBANK
	.align		4
        /*000c*/ 	.byte	0x04, 0x0a
        /*000e*/ 	.short	(.L_350 - .L_349)
	.align		4
.L_349:
        /*0010*/ 	.word	index@(.nv.constant0._ZN7cutlass13device_kernelIN5flash19enable_sm80_to_sm89INS1_16FlashAttnFwdSm80INS1_25CollectiveMainloopFwdSm80ILi8ELi1ELb1EN4cute5tupleIJNS5_1CILi128EEENS7_ILi112EEES8_EEELi128ENS_10bfloat16_tEfNS_4arch4Sm80ELb1ELb0ELb0ELb1ELb1ELb1ELb1ELb1EEENS1_21CollectiveEpilogueFwdINS6_IJS8_S8_S9_EEENS6_IJNS7_ILi1EEESH_SH_EEESB_SD_Li256ELb1ELb1ELb1ELb0EEENS1_36VarlenDynamicPersistentTileSchedulerILi128ELi112ELi256ELi256ELb1ELb1ELb0ELb1ELb1ELb1EEEEEEEEEvNT_6ParamsE)
        /*0014*/ 	.short	0x0160
        /*0016*/ 	.short	0x0438


	//----- nvinfo : EIATTR_CBANK_PARAM_SIZE
	.align		4
.L_350:
        /*0018*/ 	.byte	0x03, 0x19
        /*001a*/ 	.short	0x0438


	//----- nvinfo : EIATTR_KPARAM_INFO
	.align		4
        /*001c*/ 	.byte	0x04, 0x17
        /*001e*/ 	.short	(.L_352 - .L_351)
.L_351:
        /*0020*/ 	.word	0x00000000
        /*0024*/ 	.short	0x0000
        /*0026*/ 	.short	0x0000
        /*0028*/ 	.byte	0x00, 0xf0, 0xe1, 0x10


	//----- nvinfo : EIATTR_MAXREG_COUNT
	.align		4
.L_352:
        /*002c*/ 	.byte	0x03, 0x1b
        /*002e*/ 	.short	0x00ff


	//----- nvinfo : EIATTR_NUM_BARRIERS
	.align		4
        /*0030*/ 	.byte	0x02, 0x4c
        /*0032*/ 	.byte	0x06
	.zero		1


	//----- nvinfo : EIATTR_ANNOTATIONS
	.align		4
        /*0034*/ 	.byte	0x04, 0x55
        /*0036*/ 	.short	(.L_354 - .L_353)


	//   ....[0]....
.L_353:
        /* <DEDUP_REMOVED lines=142> */


	//----- nvinfo : EIATTR_MERCURY_ISA_VERSION
	.align		4
.L_354:
        /*0900*/ 	.byte	0x03, 0x5f
        /*0902*/ 	.short	0x0000


	//----- nvinfo : EIATTR_INT_WARP_WIDE_INSTR_OFFSETS
	.align		4
        /*0904*/ 	.byte	0x04, 0x31
        /*0906*/ 	.short	(.L_356 - .L_355)


	//   ....[0]....
.L_355:
        /*0908*/ 	.word	0x0001b670


	//   ....[1]....
        /*090c*/ 	.word	0x0001b6f0


	//----- nvinfo : EIATTR_COOP_GROUP_MASK_REGIDS
	.align		4
.L_356:
        /*0910*/ 	.byte	0x04, 0x29
        /*0912*/ 	.short	(.L_358 - .L_357)


	//   ....[0]....
.L_357:
        /*0914*/ 	.word	0xffffffff


	//   ....[1]....
        /*0918*/ 	.word	0xffffffff


	//   ....[2]....
        /*091c*/ 	.word	0xffffffff


	//   ....[3]....
        /*0920*/ 	.word	0xffffffff


	//   ....[4]....
        /*0924*/ 	.word	0xffffffff


	//   ....[5]....
        /*0928*/ 	.word	0xffffffff


	//   ....[6]....
        /*092c*/ 	.word	0xffffffff


	//   ....[7]....
        /*0930*/ 	.word	0xffffffff


	//   ....[8]....
        /*0934*/ 	.word	0xffffffff


	//   ....[9]....
        /*0938*/ 	.word	0xffffffff


	//   ....[10]....
        /*093c*/ 	.word	0xffffffff


	//   ....[11]....
        /*0940*/ 	.word	0xffffffff


	//   ....[12]....
        /*0944*/ 	.word	0xffffffff


	//   ....[13]....
        /*0948*/ 	.word	0xffffffff


	//   ....[14]....
        /*094c*/ 	.word	0xffffffff


	//   ....[15]....
        /*0950*/ 	.word	0xffffffff


	//   ....[16]....
        /*0954*/ 	.word	0xffffffff


	//   ....[17]....
        /*0958*/ 	.word	0xffffffff


	//   ....[18]....
        /*095c*/ 	.word	0xffffffff


	//   ....[19]....
        /*0960*/ 	.word	0xffffffff


	//   ....[20]....
        /*0964*/ 	.word	0xffffffff


	//   ....[21]....
        /*0968*/ 	.word	0xffffffff


	//   ....[22]....
        /*096c*/ 	.word	0xffffffff


	//   ....[23]....
        /*0970*/ 	.word	0xffffffff


	//   ....[24]....
        /*0974*/ 	.word	0xffffffff


	//   ....[25]....
        /*0978*/ 	.word	0xffffffff


	//   ....[26]....
        /*097c*/ 	.word	0xffffffff


	//   ....[27]....
        /*0980*/ 	.word	0xffffffff


	//   ....[28]....
        /*0984*/ 	.word	0xffffffff


	//   ....[29]....
        /*0988*/ 	.word	0xffffffff


	//   ....[30]....
        /*098c*/ 	.word	0xffffffff


	//   ....[31]....
        /*0990*/ 	.word	0xffffffff


	//   ....[32]....
        /*0994*/ 	.word	0xffffffff


	//   ....[33]....
        /*0998*/ 	.word	0xffffffff


	//   ....[34]....
        /*099c*/ 	.word	0xffffffff


	//   ....[35]....
        /*09a0*/ 	.word	0xffffffff


	//   ....[36]....
        /*09a4*/ 	.word	0xffffffff


	//   ....[37]....
        /*09a8*/ 	.word	0xffffffff


	//   ....[38]....
        /*09ac*/ 	.word	0xffffffff


	//   ....[39]....
        /*09b0*/ 	.word	0xffffffff


	//   ....[40]....
        /*09b4*/ 	.word	0xffffffff


	//   ....[41]....
        /*09b8*/ 	.word	0xffffffff


	//   ....[42]....
        /*09bc*/ 	.word	0xffffffff


	//   ....[43]....
        /*09c0*/ 	.word	0xffffffff


	//   ....[44]....
        /*09c4*/ 	.word	0xffffffff


	//   ....[45]....
        /*09c8*/ 	.word	0xffffffff


	//   ....[46]....
        /*09cc*/ 	.word	0xffffffff


	//   ....[47]....
        /*09d0*/ 	.word	0xffffffff


	//   ....[48]....
        /*09d4*/ 	.word	0xffffffff


	//   ....[49]....
        /*09d8*/ 	.word	0xffffffff


	//   ....[50]....
        /*09dc*/ 	.word	0xffffffff


	//   ....[51]....
        /*09e0*/ 	.word	0xffffffff


	//   ....[52]....
        /*09e4*/ 	.word	0xffffffff


	//   ....[53]....
        /*09e8*/ 	.word	0xffffffff


	//   ....[54]....
        /*09ec*/ 	.word	0xffffffff


	//   ....[55]....
        /*09f0*/ 	.word	0xffffffff


	//   ....[56]....
        /*09f4*/ 	.word	0xffffffff


	//   ....[57]....
        /*09f8*/ 	.word	0xffffffff


	//   ....[58]....
        /*09fc*/ 	.word	0xffffffff


	//   ....[59]....
        /*0a00*/ 	.word	0xffffffff


	//   ....[60]....
        /*0a04*/ 	.word	0xffffffff


	//   ....[61]....
        /*0a08*/ 	.word	0xffffffff


	//   ....[62]....
        /*0a0c*/ 	.word	0xffffffff


	//   ....[63]....
        /*0a10*/ 	.word	0xffffffff


	//   ....[64]....
        /*0a14*/ 	.word	0xffffffff


	//   ....[65]....
        /*0a18*/ 	.word	0xffffffff


	//   ....[66]....
        /*0a1c*/ 	.word	0xffffffff


	//   ....[67]....
        /*0a20*/ 	.word	0xffffffff


	//   ....[68]....
        /*0a24*/ 	.word	0xffffffff


	//   ....[69]....
        /*0a28*/ 	.word	0xffffffff


	//   ....[70]....
        /*0a2c*/ 	.word	0xffffffff


	//   ....[71]....
        /*0a30*/ 	.word	0xffffffff


	//   ....[72]....
        /*0a34*/ 	.word	0xffffffff


	//   ....[73]....
        /*0a38*/ 	.word	0xffffffff


	//   ....[74]....
        /*0a3c*/ 	.word	0xffffffff


	//   ....[75]....
        /*0a40*/ 	.word	0xffffffff


	//   ....[76]....
        /*0a44*/ 	.word	0xffffffff


	//   ....[77]....
        /*0a48*/ 	.word	0xffffffff


	//   ....[78]....
        /*0a4c*/ 	.word	0xffffffff


	//   ....[79]....
        /*0a50*/ 	.word	0xffffffff


	//   ....[80]....
        /*0a54*/ 	.word	0xffffffff


	//   ....[81]....
        /*0a58*/ 	.word	0xffffffff


	//   ....[82]....
        /*0a5c*/ 	.word	0xffffffff


	//   ....[83]....
        /*0a60*/ 	.word	0xffffffff


	//   ....[84]....
        /*0a64*/ 	.word	0xffffffff


	//   ....[85]....
        /*0a68*/ 	.word	0xffffffff


	//   ....[86]....
        /*0a6c*/ 	.word	0xffffffff


	//   ....[87]....
        /*0a70*/ 	.word	0xffffffff


	//   ....[88]....
        /*0a74*/ 	.word	0xffffffff


	//   ....[89]....
        /*0a78*/ 	.word	0xffffffff


	//   ....[90]....
        /*0a7c*/ 	.word	0xffffffff


	//   ....[91]....
        /*0a80*/ 	.word	0xffffffff


	//   ....[92]....
        /*0a84*/ 	.word	0xffffffff


	//   ....[93]....
        /*0a88*/ 	.word	0xffffffff


	//   ....[94]....
        /*0a8c*/ 	.word	0xffffffff


	//   ....[95]....
        /*0a90*/ 	.word	0xffffffff


	//   ....[96]....
        /*0a94*/ 	.word	0xffffffff


	//   ....[97]....
        /*0a98*/ 	.word	0xffffffff


	//   ....[98]....
        /*0a9c*/ 	.word	0xffffffff


	//   ....[99]....
        /*0aa0*/ 	.word	0xffffffff


	//   ....[100]....
        /*0aa4*/ 	.word	0xffffffff


	//   ....[101]....
        /*0aa8*/ 	.word	0xffffffff


	//   ....[102]....
        /*0aac*/ 	.word	0xffffffff


	//   ....[103]....
        /*0ab0*/ 	.word	0xffffffff


	//   ....[104]....
        /*0ab4*/ 	.word	0xffffffff


	//   ....[105]....
        /*0ab8*/ 	.word	0xffffffff


	//   ....[106]....
        /*0abc*/ 	.word	0xffffffff


	//   ....[107]....
        /*0ac0*/ 	.word	0xffffffff


	//   ....[108]....
        /*0ac4*/ 	.word	0xffffffff


	//   ....[109]....
        /*0ac8*/ 	.word	0xffffffff


	//   ....[110]....
        /*0acc*/ 	.word	0xffffffff


	//   ....[111]....
        /*0ad0*/ 	.word	0xffffffff


	//   ....[112]....
        /*0ad4*/ 	.word	0xffffffff


	//   ....[113]....
        /*0ad8*/ 	.word	0xffffffff


	//   ....[114]....
        /*0adc*/ 	.word	0xffffffff


	//   ....[115]....
        /*0ae0*/ 	.word	0xffffffff


	//   ....[116]....
        /*0ae4*/ 	.word	0xffffffff


	//   ....[117]....
        /*0ae8*/ 	.word	0xffffffff


	//   ....[118]....
        /*0aec*/ 	.word	0xffffffff


	//   ....[119]....
        /*0af0*/ 	.word	0xffffffff


	//   ....[120]....
        /*0af4*/ 	.word	0xffffffff


	//   ....[121]....
        /*0af8*/ 	.word	0xffffffff


	//   ....[122]....
        /*0afc*/ 	.word	0xffffffff


	//   ....[123]....
        /*0b00*/ 	.word	0xffffffff


	//   ....[124]....
        /*0b04*/ 	.word	0xffffffff


	//   ....[125]....
        /*0b08*/ 	.word	0xffffffff


	//   ....[126]....
        /*0b0c*/ 	.word	0xffffffff


	//   ....[127]....
        /*0b10*/ 	.word	0xffffffff


	//   ....[128]....
        /*0b14*/ 	.word	0xffffffff


	//   ....[129]....
        /*0b18*/ 	.word	0xffffffff


	//   ....[130]....
        /*0b1c*/ 	.word	0xffffffff


	//   ....[131]....
        /*0b20*/ 	.word	0xffffffff


	//   ....[132]....
        /*0b24*/ 	.word	0xffffffff


	//   ....[133]....
        /*0b28*/ 	.word	0xffffffff


	//   ....[134]....
        /*0b2c*/ 	.word	0xffffffff


	//   ....[135]....
        /*0b30*/ 	.word	0xffffffff


	//   ....[136]....
        /*0b34*/ 	.word	0xffffffff


	//   ....[137]....
        /*0b38*/ 	.word	0xffffffff


	//   ....[138]....
        /*0b3c*/ 	.word	0xffffffff


	//   ....[139]....
        /*0b40*/ 	.word	0xffffffff


	//   ....[140]....
        /*0b44*/ 	.word	0xffffffff


	//   ....[141]....
        /*0b48*/ 	.word	0xffffffff


	//   ....[142]....
        /*0b4c*/ 	.word	0xffffffff


	//   ....[143]....
        /*0b50*/ 	.word	0xffffffff


	//   ....[144]....
        /*0b54*/ 	.word	0xffffffff


	//   ....[145]....
        /*0b58*/ 	.word	0xffffffff


	//   ....[146]....
        /*0b5c*/ 	.word	0xffffffff


	//   ....[147]....
        /*0b60*/ 	.word	0xffffffff


	//   ....[148]....
        /*0b64*/ 	.word	0xffffffff


	//   ....[149]....
        /*0b68*/ 	.word	0xffffffff


	//   ....[150]....
        /*0b6c*/ 	.word	0xffffffff


	//   ....[151]....
        /*0b70*/ 	.word	0xffffffff


	//   ....[152]....
        /*0b74*/ 	.word	0xffffffff


	//   ....[153]....
        /*0b78*/ 	.word	0xffffffff


	//   ....[154]....
        /*0b7c*/ 	.word	0xffffffff


	//   ....[155]....
        /*0b80*/ 	.word	0xffffffff


	//   ....[156]....
        /*0b84*/ 	.word	0xffffffff


	//   ....[157]....
        /*0b88*/ 	.word	0xffffffff


	//   ....[158]....
        /*0b8c*/ 	.word	0xffffffff


	//   ....[159]....
        /*0b90*/ 	.word	0xffffffff


	//   ....[160]....
        /*0b94*/ 	.word	0xffffffff


	//   ....[161]....
        /*0b98*/ 	.word	0xffffffff


	//   ....[162]....
        /*0b9c*/ 	.word	0xffffffff


	//   ....[163]....
        /*0ba0*/ 	.word	0xffffffff


	//   ....[164]....
        /*0ba4*/ 	.word	0xffffffff


	//   ....[165]....
        /*0ba8*/ 	.word	0xffffffff


	//   ....[166]....
        /*0bac*/ 	.word	0xffffffff


	//   ....[167]....
        /*0bb0*/ 	.word	0xffffffff


	//   ....[168]....
        /*0bb4*/ 	.word	0xffffffff


	//   ....[169]....
        /*0bb8*/ 	.word	0xffffffff


	//   ....[170]....
        /*0bbc*/ 	.word	0xffffffff


	//   ....[171]....
        /*0bc0*/ 	.word	0xffffffff


	//   ....[172]....
        /*0bc4*/ 	.word	0xffffffff


	//   ....[173]....
        /*0bc8*/ 	.word	0xffffffff


	//   ....[174]....
        /*0bcc*/ 	.word	0xffffffff


	//   ....[175]....
        /*0bd0*/ 	.word	0xffffffff


	//   ....[176]....
        /*0bd4*/ 	.word	0xffffffff


	//   ....[177]....
        /*0bd8*/ 	.word	0xffffffff


	//   ....[178]....
        /*0bdc*/ 	.word	0xffffffff


	//   ....[179]....
        /*0be0*/ 	.word	0xffffffff


	//   ....[180]....
        /*0be4*/ 	.word	0xffffffff


	//   ....[181]....
        /*0be8*/ 	.word	0xffffffff


	//   ....[182]....
        /*0bec*/ 	.word	0xffffffff


	//   ....[183]....
        /*0bf0*/ 	.word	0xffffffff


	//   ....[184]....
        /*0bf4*/ 	.word	0xffffffff


	//   ....[185]....
        /*0bf8*/ 	.word	0xffffffff


	//   ....[186]....
        /*0bfc*/ 	.word	0xffffffff


	//   ....[187]....
        /*0c00*/ 	.word	0xffffffff


	//   ....[188]....
        /*0c04*/ 	.word	0xffffffff


	//   ....[189]....
        /*0c08*/ 	.word	0xffffffff


	//   ....[190]....
        /*0c0c*/ 	.word	0xffffffff


	//   ....[191]....
        /*0c10*/ 	.word	0xffffffff


	//   ....[192]....
        /*0c14*/ 	.word	0xffffffff


	//   ....[193]....
        /*0c18*/ 	.word	0xffffffff


	//   ....[194]....
        /*0c1c*/ 	.word	0xffffffff


	//   ....[195]....
        /*0c20*/ 	.word	0xffffffff


	//   ....[196]....
        /*0c24*/ 	.word	0xffffffff


	//   ....[197]....
        /*0c28*/ 	.word	0xffffffff


	//   ....[198]....
        /*0c2c*/ 	.word	0xffffffff


	//   ....[199]....
        /*0c30*/ 	.word	0xffffffff


	//   ....[200]....
        /*0c34*/ 	.word	0xffffffff


	//   ....[201]....
        /*0c38*/ 	.word	0xffffffff


	//   ....[202]....
        /*0c3c*/ 	.word	0xffffffff


	//   ....[203]....
        /*0c40*/ 	.word	0xffffffff


	//   ....[204]....
        /*0c44*/ 	.word	0xffffffff


	//   ....[205]....
        /*0c48*/ 	.word	0xffffffff


	//   ....[206]....
        /*0c4c*/ 	.word	0xffffffff


	//   ....[207]....
        /*0c50*/ 	.word	0xffffffff


	//   ....[208]....
        /*0c54*/ 	.word	0xffffffff


	//   ....[209]....
        /*0c58*/ 	.word	0xffffffff


	//   ....[210]....
        /*0c5c*/ 	.word	0xffffffff


	//   ....[211]....
        /*0c60*/ 	.word	0xffffffff


	//   ....[212]....
        /*0c64*/ 	.word	0xffffffff


	//   ....[213]....
        /*0c68*/ 	.word	0xffffffff


	//   ....[214]....
        /*0c6c*/ 	.word	0xffffffff


	//   ....[215]....
        /*0c70*/ 	.word	0xffffffff


	//   ....[216]....
        /*0c74*/ 	.word	0xffffffff


	//   ....[217]....
        /*0c78*/ 	.word	0xffffffff


	//   ....[218]....
        /*0c7c*/ 	.word	0xffffffff


	//   ....[219]....
        /*0c80*/ 	.word	0xffffffff


	//   ....[220]....
        /*0c84*/ 	.word	0xffffffff


	//   ....[221]....
        /*0c88*/ 	.word	0xffffffff


	//   ....[222]....
        /*0c8c*/ 	.word	0xffffffff


	//   ....[223]....
        /*0c90*/ 	.word	0xffffffff


	//   ....[224]....
        /*0c94*/ 	.word	0xffffffff


	//   ....[225]....
        /*0c98*/ 	.word	0xffffffff


	//   ....[226]....
        /*0c9c*/ 	.word	0xffffffff


	//   ....[227]....
        /*0ca0*/ 	.word	0xffffffff


	//   ....[228]....
        /*0ca4*/ 	.word	0xffffffff


	//   ....[229]....
        /*0ca8*/ 	.word	0xffffffff


	//   ....[230]....
        /*0cac*/ 	.word	0xffffffff


	//   ....[231]....
        /*0cb0*/ 	.word	0xffffffff


	//   ....[232]....
        /*0cb4*/ 	.word	0xffffffff


	//   ....[233]....
        /*0cb8*/ 	.word	0xffffffff


	//   ....[234]....
        /*0cbc*/ 	.word	0xffffffff


	//   ....[235]....
        /*0cc0*/ 	.word	0xffffffff


	//   ....[236]....
        /*0cc4*/ 	.word	0xffffffff


	//   ....[237]....
        /*0cc8*/ 	.word	0xffffffff


	//   ....[238]....
        /*0ccc*/ 	.word	0xffffffff


	//   ....[239]....
        /*0cd0*/ 	.word	0xffffffff


	//   ....[240]....
        /*0cd4*/ 	.word	0xffffffff


	//   ....[241]....
        /*0cd8*/ 	.word	0xffffffff


	//   ....[242]....
        /*0cdc*/ 	.word	0xffffffff


	//   ....[243]....
        /*0ce0*/ 	.word	0xffffffff


	//   ....[244]....
        /*0ce4*/ 	.word	0xffffffff


	//   ....[245]....
        /*0ce8*/ 	.word	0xffffffff


	//   ....[246]....
        /*0cec*/ 	.word	0xffffffff


	//   ....[247]....
        /*0cf0*/ 	.word	0xffffffff


	//   ....[248]....
        /*0cf4*/ 	.word	0xffffffff


	//   ....[249]....
        /*0cf8*/ 	.word	0xffffffff


	//   ....[250]....
        /*0cfc*/ 	.word	0xffffffff


	//   ....[251]....
        /*0d00*/ 	.word	0xffffffff


	//   ....[252]....
        /*0d04*/ 	.word	0xffffffff


	//   ....[253]....
        /*0d08*/ 	.word	0xffffffff


	//   ....[254]....
        /*0d0c*/ 	.word	0xffffffff


	//   ....[255]....
        /*0d10*/ 	.word	0xffffffff


	//   ....[0]....
        /*0d14*/ 	.word	0xffffffff


	//   ....[1]....
        /*0d18*/ 	.word	0xffffffff


	//   ....[2]....
        /*0d1c*/ 	.word	0xffffffff


	//   ....[3]....
        /*0d20*/ 	.word	0xffffffff


	//   ....[4]....
        /*0d24*/ 	.word	0xffffffff


	//   ....[5]....
        /*0d28*/ 	.word	0xffffffff


	//   ....[6]....
        /*0d2c*/ 	.word	0xffffffff


	//   ....[7]....
        /*0d30*/ 	.word	0xffffffff


	//   ....[8]....
        /*0d34*/ 	.word	0xffffffff


	//   ....[9]....
        /*0d38*/ 	.word	0xffffffff


	//   ....[10]....
        /*0d3c*/ 	.word	0xffffffff


	//   ....[11]....
        /*0d40*/ 	.word	0xffffffff


	//   ....[12]....
        /*0d44*/ 	.word	0xffffffff


	//   ....[13]....
        /*0d48*/ 	.word	0xffffffff


	//   ....[14]....
        /*0d4c*/ 	.word	0xffffffff


	//   ....[15]....
        /*0d50*/ 	.word	0xffffffff


	//   ....[16]....
        /*0d54*/ 	.word	0xffffffff


	//   ....[17]....
        /*0d58*/ 	.word	0xffffffff


	//   ....[18]....
        /*0d5c*/ 	.word	0xffffffff


	//   ....[19]....
        /*0d60*/ 	.word	0xffffffff


	//   ....[20]....
        /*0d64*/ 	.word	0xffffffff


	//   ....[21]....
        /*0d68*/ 	.word	0xffffffff


	//   ....[22]....
        /*0d6c*/ 	.word	0xffffffff


	//   ....[23]....
        /*0d70*/ 	.word	0xffffffff


	//   ....[24]....
        /*0d74*/ 	.word	0xffffffff


	//   ....[25]....
        /*0d78*/ 	.word	0xffffffff


	//   ....[26]....
        /*0d7c*/ 	.word	0xffffffff


	//   ....[27]....
        /*0d80*/ 	.word	0xffffffff


	//   ....[28]....
        /*0d84*/ 	.word	0xffffffff


	//   ....[29]....
        /*0d88*/ 	.word	0xffffffff


	//   ....[30]....
        /*0d8c*/ 	.word	0xffffffff


	//   ....[31]....
        /*0d90*/ 	.word	0xffffffff


	//   ....[32]....
        /*0d94*/ 	.word	0xffffffff


	//   ....[33]....
        /*0d98*/ 	.word	0xffffffff


	//   ....[34]....
        /*0d9c*/ 	.word	0xffffffff


	//   ....[35]....
        /*0da0*/ 	.word	0xffffffff


	//   ....[36]....
        /*0da4*/ 	.word	0xffffffff


	//   ....[37]....
        /*0da8*/ 	.word	0xffffffff


	//   ....[38]....
        /*0dac*/ 	.word	0xffffffff


	//   ....[39]....
        /*0db0*/ 	.word	0xffffffff


	//   ....[40]....
        /*0db4*/ 	.word	0xffffffff


	//   ....[41]....
        /*0db8*/ 	.word	0xffffffff


	//   ....[42]....
        /*0dbc*/ 	.word	0xffffffff


	//   ....[43]....
        /*0dc0*/ 	.word	0xffffffff


	//   ....[44]....
        /*0dc4*/ 	.word	0xffffffff


	//   ....[45]....
        /*0dc8*/ 	.word	0xffffffff


	//   ....[46]....
        /*0dcc*/ 	.word	0xffffffff


	//   ....[47]....
        /*0dd0*/ 	.word	0xffffffff


	//   ....[48]....
        /*0dd4*/ 	.word	0xffffffff


	//   ....[49]....
        /*0dd8*/ 	.word	0xffffffff


	//   ....[50]....
        /*0ddc*/ 	.word	0xffffffff


	//   ....[51]....
        /*0de0*/ 	.word	0xffffffff


	//   ....[52]....
        /*0de4*/ 	.word	0xffffffff


	//   ....[53]....
        /*0de8*/ 	.word	0xffffffff


	//   ....[54]....
        /*0dec*/ 	.word	0xffffffff


	//   ....[55]....
        /*0df0*/ 	.word	0xffffffff


	//----- nvinfo : EIATTR_COOP_GROUP_INSTR_OFFSETS
	.align		4
.L_358:
        /*0df4*/ 	.byte	0x04, 0x28
        /*0df6*/ 	.short	(.L_360 - .L_359)


	//   ....[0]....
.L_359:
        /*0df8*/ 	.word	0x00000050


	//   ....[1]....
        /*0dfc*/ 	.word	0x00000200


	//   ....[2]....
        /*0e00*/ 	.word	0x00000230


	//   ....[3]....
        /*0e04*/ 	.word	0x00000260


	//   ....[4]....
        /*0e08*/ 	.word	0x00000290


	//   ....[5]....
        /*0e0c*/ 	.word	0x000002c0


	//   ....[6]....
        /*0e10*/ 	.word	0x000002f0


	//   ....[7]....
        /*0e14*/ 	.word	0x00000450


	//   ....[8]....
        /*0e18*/ 	.word	0x00000490


	//   ....[9]....
        /*0e1c*/ 	.word	0x000004c0


	//   ....[10]....
        /*0e20*/ 	.word	0x000004f0


	//   ....[11]....
        /*0e24*/ 	.word	0x00000520


	//   ....[12]....
        /*0e28*/ 	.word	0x00000550


	//   ....[13]....
        /*0e2c*/ 	.word	0x000005e0


	//   ....[14]....
        /*0e30*/ 	.word	0x00000630


	//   ....[15]....
        /*0e34*/ 	.word	0x00000650


	//   ....[16]....
        /*0e38*/ 	.word	0x000006b0


	//   ....[17]....
        /*0e3c*/ 	.word	0x00004500


	//   ....[18]....
        /*0e40*/ 	.word	0x00004550


	//   ....[19]....
        /*0e44*/ 	.word	0x00004d20


	//   ....[20]....
        /*0e48*/ 	.word	0x00004d50


	//   ....[21]....
        /*0e4c*/ 	.word	0x000054a0


	//   ....[22]....
        /*0e50*/ 	.word	0x000054c0


	//   ....[23]....
        /*0e54*/ 	.word	0x00005c10


	//   ....[24]....
        /*0e58*/ 	.word	0x00005c20


	//   ....[25]....
        /*0e5c*/ 	.word	0x00006490


	//   ....[26]....
        /*0e60*/ 	.word	0x000064d0


	//   ....[27]....
        /*0e64*/ 	.word	0x000072a0


	//   ....[28]....
        /*0e68*/ 	.word	0x000072d0


	//   ....[29]....
        /*0e6c*/ 	.word	0x00007ac0


	//   ....[30]....
        /*0e70*/ 	.word	0x00007af0


	//   ....[31]....
        /*0e74*/ 	.word	0x000082e0


	//   ....[32]....
        /*0e78*/ 	.word	0x00008300


	//   ....[33]....
        /*0e7c*/ 	.word	0x00008b10


	//   ....[34]....
        /*0e80*/ 	.word	0x00008b40


	//   ....[35]....
        /*0e84*/ 	.word	0x00008c50


	//   ....[36]....
        /*0e88*/ 	.word	0x00008c80


	//   ....[37]....
        /*0e8c*/ 	.word	0x00008d50


	//   ....[38]....
        /*0e90*/ 	.word	0x00008d80


	//   ....[39]....
        /*0e94*/ 	.word	0x00008e50


	//   ....[40]....
        /*0e98*/ 	.word	0x00008e70


	//   ....[41]....
        /*0e9c*/ 	.word	0x00009330


	//   ....[42]....
        /*0ea0*/ 	.word	0x00009350


	//   ....[43]....
        /*0ea4*/ 	.word	0x000094d0


	//   ....[44]....
        /*0ea8*/ 	.word	0x000094f0


	//   ....[45]....
        /*0eac*/ 	.word	0x000095c0


	//   ....[46]....
        /*0eb0*/ 	.word	0x000095e0


	//   ....[47]....
        /*0eb4*/ 	.word	0x000096b0


	//   ....[48]....
        /*0eb8*/ 	.word	0x000096d0


	//   ....[49]....
        /*0ebc*/ 	.word	0x0000a5c0


	//   ....[50]....
        /*0ec0*/ 	.word	0x0000a5e0


	//   ....[51]....
        /*0ec4*/ 	.word	0x0000a610


	//   ....[52]....
        /*0ec8*/ 	.word	0x0000a620


	//   ....[53]....
        /*0ecc*/ 	.word	0x0000a640


	//   ....[54]....
        /*0ed0*/ 	.word	0x0000a670


	//   ....[55]....
        /*0ed4*/ 	.word	0x0000a6e0


	//   ....[56]....
        /*0ed8*/ 	.word	0x0000a780


	//   ....[57]....
        /*0edc*/ 	.word	0x0000a880


	//   ....[58]....
        /*0ee0*/ 	.word	0x0000a8a0


	//   ....[59]....
        /*0ee4*/ 	.word	0x0000aa60


	//   ....[60]....
        /*0ee8*/ 	.word	0x0000aa70


	//   ....[61]....
        /*0eec*/ 	.word	0x0000ab10


	//   ....[62]....
        /*0ef0*/ 	.word	0x0000ab20


	//   ....[63]....
        /*0ef4*/ 	.word	0x0000ab80


	//   ....[64]....
        /*0ef8*/ 	.word	0x0000ab90


	//   ....[65]....
        /*0efc*/ 	.word	0x0000aeb0


	//   ....[66]....
        /*0f00*/ 	.word	0x0000af20


	//   ....[67]....
        /*0f04*/ 	.word	0x0000af70


	//   ....[68]....
        /*0f08*/ 	.word	0x0000af90


	//   ....[69]....
        /*0f0c*/ 	.word	0x0000b150


	//   ....[70]....
        /*0f10*/ 	.word	0x0000b1e0


	//   ....[71]....
        /*0f14*/ 	.word	0x0000b210


	//   ....[72]....
        /*0f18*/ 	.word	0x0000b250


	//   ....[73]....
        /*0f1c*/ 	.word	0x0000b410


	//   ....[74]....
        /*0f20*/ 	.word	0x0000b4a0


	//   ....[75]....
        /*0f24*/ 	.word	0x0000b4e0


	//   ....[76]....
        /*0f28*/ 	.word	0x0000b520


	//   ....[77]....
        /*0f2c*/ 	.word	0x0000b700


	//   ....[78]....
        /*0f30*/ 	.word	0x0000b790


	//   ....[79]....
        /*0f34*/ 	.word	0x0000b7d0


	//   ....[80]....
        /*0f38*/ 	.word	0x0000b7f0


	//   ....[81]....
        /*0f3c*/ 	.word	0x0000d550


	//   ....[82]....
        /*0f40*/ 	.word	0x0000d570


	//   ....[83]....
        /*0f44*/ 	.word	0x0000d590


	//   ....[84]....
        /*0f48*/ 	.word	0x0000d5b0


	//   ....[85]....
        /*0f4c*/ 	.word	0x0000d670


	//   ....[86]....
        /*0f50*/ 	.word	0x0000d690


	//   ....[87]....
        /*0f54*/ 	.word	0x0000d6b0


	//   ....[88]....
        /*0f58*/ 	.word	0x0000d6d0


	//   ....[89]....
        /*0f5c*/ 	.word	0x0000d8c0


	//   ....[90]....
        /*0f60*/ 	.word	0x0000d900


	//   ....[91]....
        /*0f64*/ 	.word	0x0000d920


	//   ....[92]....
        /*0f68*/ 	.word	0x0000d930


	//   ....[93]....
        /*0f6c*/ 	.word	0x0000da10


	//   ....[94]....
        /*0f70*/ 	.word	0x0000da40


	//   ....[95]....
        /*0f74*/ 	.word	0x0000da50


	//   ....[96]....
        /*0f78*/ 	.word	0x0000da60


	//   ....[97]....
        /*0f7c*/ 	.word	0x0000fce0


	//   ....[98]....
        /*0f80*/ 	.word	0x0000fd00


	//   ....[99]....
        /*0f84*/ 	.word	0x0000fd10


	//   ....[100]....
        /*0f88*/ 	.word	0x0000fd20


	//   ....[101]....
        /*0f8c*/ 	.word	0x0000ff10


	//   ....[102]....
        /*0f90*/ 	.word	0x0000ff30


	//   ....[103]....
        /*0f94*/ 	.word	0x00010070


	//   ....[104]....
        /*0f98*/ 	.word	0x00010080


	//   ....[105]....
        /*0f9c*/ 	.word	0x00010e60


	//   ....[106]....
        /*0fa0*/ 	.word	0x00010e80


	//   ....[107]....
        /*0fa4*/ 	.word	0x00010f90


	//   ....[108]....
        /*0fa8*/ 	.word	0x00010fa0


	//   ....[109]....
        /*0fac*/ 	.word	0x000110b0


	//   ....[110]....
        /*0fb0*/ 	.word	0x000110d0


	//   ....[111]....
        /*0fb4*/ 	.word	0x000111e0


	//   ....[112]....
        /*0fb8*/ 	.word	0x000111f0


	//   ....[113]....
        /*0fbc*/ 	.word	0x000113d0


	//   ....[114]....
        /*0fc0*/ 	.word	0x00011790


	//   ....[115]....
        /*0fc4*/ 	.word	0x00011e90


	//   ....[116]....
        /*0fc8*/ 	.word	0x00011eb0


	//   ....[117]....
        /*0fcc*/ 	.word	0x00011ed0


	//   ....[118]....
        /*0fd0*/ 	.word	0x00011ef0


	//   ....[119]....
        /*0fd4*/ 	.word	0x00013a60


	//   ....[120]....
        /*0fd8*/ 	.word	0x00013a80


	//   ....[121]....
        /*0fdc*/ 	.word	0x00013ab0


	//   ....[122]....
        /*0fe0*/ 	.word	0x00013b20


	//   ....[123]....
        /*0fe4*/ 	.word	0x00013b40


	//   ....[124]....
        /*0fe8*/ 	.word	0x00013b50


	//   ....[125]....
        /*0fec*/ 	.word	0x00013d10


	//   ....[126]....
        /*0ff0*/ 	.word	0x00013d20


	//   ....[127]....
        /*0ff4*/ 	.word	0x00014a80


	//   ....[128]....
        /*0ff8*/ 	.word	0x00014aa0


	//   ....[129]....
        /*0ffc*/ 	.word	0x00014b90


	//   ....[130]....
        /*1000*/ 	.word	0x00014ba0


	//   ....[131]....
        /*1004*/ 	.word	0x00014c90


	//   ....[132]....
        /*1008*/ 	.word	0x00014cb0


	//   ....[133]....
        /*100c*/ 	.word	0x00014da0


	//   ....[134]....
        /*1010*/ 	.word	0x00014db0


	//   ....[135]....
        /*1014*/ 	.word	0x00014f90


	//   ....[136]....
        /*1018*/ 	.word	0x00015340


	//   ....[137]....
        /*101c*/ 	.word	0x000158a0


	//   ....[138]....
        /*1020*/ 	.word	0x000158c0


	//   ....[139]....
        /*1024*/ 	.word	0x00015aa0


	//   ....[140]....
        /*1028*/ 	.word	0x00015ac0


	//   ....[141]....
        /*102c*/ 	.word	0x00017a30


	//   ....[142]....
        /*1030*/ 	.word	0x00017a40


	//   ....[143]....
        /*1034*/ 	.word	0x00017b20


	//   ....[144]....
        /*1038*/ 	.word	0x00017b40


	//   ....[145]....
        /*103c*/ 	.word	0x00017ba0


	//   ....[146]....
        /*1040*/ 	.word	0x00017bc0


	//   ....[147]....
        /*1044*/ 	.word	0x00017cc0


	//   ....[148]....
        /*1048*/ 	.word	0x00017cd0


	//   ....[149]....
        /*104c*/ 	.word	0x00018a30


	//   ....[150]....
        /*1050*/ 	.word	0x00018a50


	//   ....[151]....
        /*1054*/ 	.word	0x00018b80


	//   ....[152]....
        /*1058*/ 	.word	0x00018b90


	//   ....[153]....
        /*105c*/ 	.word	0x00018cc0


	//   ....[154]....
        /*1060*/ 	.word	0x00018ce0


	//   ....[155]....
        /*1064*/ 	.word	0x00018e10


	//   ....[156]....
        /*1068*/ 	.word	0x00018e20


	//   ....[157]....
        /*106c*/ 	.word	0x000192f0


	//   ....[158]....
        /*1070*/ 	.word	0x00019320


	//   ....[159]....
        /*1074*/ 	.word	0x00019340


	//   ....[160]....
        /*1078*/ 	.word	0x00019360


	//   ....[161]....
        /*107c*/ 	.word	0x0001b030


	//   ....[162]....
        /*1080*/ 	.word	0x0001b070


	//   ....[163]....
        /*1084*/ 	.word	0x0001b090


	//   ....[164]....
        /*1088*/ 	.word	0x0001b0b0


	//   ....[165]....
        /*108c*/ 	.word	0x0001c160


	//   ....[166]....
        /*1090*/ 	.word	0x0001c170


	//   ....[167]....
        /*1094*/ 	.word	0x0001c190


	//   ....[168]....
        /*1098*/ 	.word	0x0001c1b0


	//   ....[169]....
        /*109c*/ 	.word	0x0001c4e0


	//   ....[170]....
        /*10a0*/ 	.word	0x0001c500


	//   ....[171]....
        /*10a4*/ 	.word	0x0001c5f0


	//   ....[172]....
        /*10a8*/ 	.word	0x0001c600


	//   ....[173]....
        /*10ac*/ 	.word	0x0001c700


	//   ....[174]....
        /*10b0*/ 	.word	0x0001c720


	//   ....[175]....
        /*10b4*/ 	.word	0x0001c820


	//   ....[176]....
        /*10b8*/ 	.word	0x0001c830


	//   ....[177]....
        /*10bc*/ 	.word	0x0001cb30


	//   ....[178]....
        /*10c0*/ 	.word	0x0001cb50


	//   ....[179]....
        /*10c4*/ 	.word	0x0001d190


	//   ....[180]....
        /*10c8*/ 	.word	0x0001d1a0


	//   ....[181]....
        /*10cc*/ 	.word	0x0001dfa0


	//   ....[182]....
        /*10d0*/ 	.word	0x0001dfc0


	//   ....[183]....
        /*10d4*/ 	.word	0x0001e0c0


	//   ....[184]....
        /*10d8*/ 	.word	0x0001e0d0


	//   ....[185]....
        /*10dc*/ 	.word	0x0001e1d0


	//   ....[186]....
        /*10e0*/ 	.word	0x0001e1f0


	//   ....[187]....
        /*10e4*/ 	.word	0x0001e2f0


	//   ....[188]....
        /*10e8*/ 	.word	0x0001e300


	//   ....[189]....
        /*10ec*/ 	.word	0x0001e4b0


	//   ....[190]....
        /*10f0*/ 	.word	0x0001e4d0


	//   ....[191]....
        /*10f4*/ 	.word	0x0001e600


	//   ....[192]....
        /*10f8*/ 	.word	0x0001e640


	//   ....[193]....
        /*10fc*/ 	.word	0x0001e670


	//   ....[194]....
        /*1100*/ 	.word	0x0001e6a0


	//   ....[195]....
        /*1104*/ 	.word	0x0001e6d0


	//   ....[196]....
        /*1108*/ 	.word	0x0001e700


	//   ....[197]....
        /*110c*/ 	.word	0x0001e870


	//   ....[198]....
        /*1110*/ 	.word	0x0001e8b0


	//   ....[199]....
        /*1114*/ 	.word	0x0001e8e0


	//   ....[200]....
        /*1118*/ 	.word	0x0001e910


	//   ....[201]....
        /*111c*/ 	.word	0x0001e940


	//   ....[202]....
        /*1120*/ 	.word	0x0001e970


	//   ....[203]....
        /*1124*/ 	.word	0x0001ea00


	//   ....[204]....
        /*1128*/ 	.word	0x0001ea60


	//   ....[205]....
        /*112c*/ 	.word	0x0001ea70


	//   ....[206]....
        /*1130*/ 	.word	0x0001ead0


	//   ....[207]....
        /*1134*/ 	.word	0x0001f520


	//   ....[208]....
        /*1138*/ 	.word	0x0001f570


	//   ....[209]....
        /*113c*/ 	.word	0x0001f5d0


	//   ....[210]....
        /*1140*/ 	.word	0x0001f630


	//   ....[211]....
        /*1144*/ 	.word	0x0001f690


	//   ....[212]....
        /*1148*/ 	.word	0x0001f700


	//   ....[213]....
        /*114c*/ 	.word	0x0001f750


	//   ....[214]....
        /*1150*/ 	.word	0x0001f7b0


	//   ....[215]....
        /*1154*/ 	.word	0x0001f820


	//   ....[216]....
        /*1158*/ 	.word	0x0001f890


	//   ....[217]....
        /*115c*/ 	.word	0x0001f900


	//   ....[218]....
        /*1160*/ 	.word	0x0001f960


	//   ....[219]....
        /*1164*/ 	.word	0x0001f9d0


	//   ....[220]....
        /*1168*/ 	.word	0x0001fa40


	//   ....[221]....
        /*116c*/ 	.word	0x0001fab0


	//   ....[222]....
        /*1170*/ 	.word	0x0001fb10


	//   ....[223]....
        /*1174*/ 	.word	0x0001fb80


	//   ....[224]....
        /*1178*/ 	.word	0x0001fbf0


	//   ....[225]....
        /*117c*/ 	.word	0x0001fc60


	//   ....[226]....
        /*1180*/ 	.word	0x0001fcc0


	//   ....[227]....
        /*1184*/ 	.word	0x0001fd30


	//   ....[228]....
        /*1188*/ 	.word	0x0001fda0


	//   ....[229]....
        /*118c*/ 	.word	0x000204e0


	//   ....[230]....
        /*1190*/ 	.word	0x00020530


	//   ....[231]....
        /*1194*/ 	.word	0x00020580


	//   ....[232]....
        /*1198*/ 	.word	0x000205d0


	//   ....[233]....
        /*119c*/ 	.word	0x00020640


	//   ....[234]....
        /*11a0*/ 	.word	0x000206b0


	//   ....[235]....
        /*11a4*/ 	.word	0x000207d0


	//   ....[236]....
        /*11a8*/ 	.word	0x00020830


	//   ....[237]....
        /*11ac*/ 	.word	0x00020970


	//   ....[238]....
        /*11b0*/ 	.word	0x000209d0


	//   ....[239]....
        /*11b4*/ 	.word	0x00020a40


	//   ....[240]....
        /*11b8*/ 	.word	0x00020aa0


	//   ....[241]....
        /*11bc*/ 	.word	0x00020b10


	//   ....[242]....
        /*11c0*/ 	.word	0x00020b80


	//   ....[243]....
        /*11c4*/ 	.word	0x00020bf0


	//   ....[244]....
        /*11c8*/ 	.word	0x00020c50


	//   ....[245]....
        /*11cc*/ 	.word	0x00020cc0


	//   ....[246]....
        /*11d0*/ 	.word	0x00020d30


	//   ....[247]....
        /*11d4*/ 	.word	0x00020da0


	//   ....[248]....
        /*11d8*/ 	.word	0x00020e00


	//   ....[249]....
        /*11dc*/ 	.word	0x00020e70


	//   ....[250]....
        /*11e0*/ 	.word	0x00020ee0


	//   ....[251]....
        /*11e4*/ 	.word	0x00021620


	//   ....[252]....
        /*11e8*/ 	.word	0x00021660


	//   ....[253]....
        /*11ec*/ 	.word	0x000216b0


	//   ....[254]....
        /*11f0*/ 	.word	0x000216f0


	//   ....[255]....
        /*11f4*/ 	.word	0x00021760


	//   ....[0]....
        /*11f8*/ 	.word	0x000217d0


	//   ....[1]....
        /*11fc*/ 	.word	0x00021830


	//   ....[2]....
        /*1200*/ 	.word	0x000218a0


	//   ....[3]....
        /*1204*/ 	.word	0x00021910


	//   ....[4]....
        /*1208*/ 	.word	0x00021980


	//   ....[5]....
        /*120c*/ 	.word	0x000219e0


	//   ....[6]....
        /*1210*/ 	.word	0x00021a50


	//   ....[7]....
        /*1214*/ 	.word	0x00021ac0


	//   ....[8]....
        /*1218*/ 	.word	0x00021b30


	//   ....[9]....
        /*121c*/ 	.word	0x00021b90


	//   ....[10]....
        /*1220*/ 	.word	0x00021be0


	//   ....[11]....
        /*1224*/ 	.word	0x00021c30


	//   ....[12]....
        /*1228*/ 	.word	0x00021c80


	//   ....[13]....
        /*122c*/ 	.word	0x00021cc0


	//   ....[14]....
        /*1230*/ 	.word	0x00021d20


	//   ....[15]....
        /*1234*/ 	.word	0x00021d70


	//   ....[16]....
        /*1238*/ 	.word	0x00021dc0


	//   ....[17]....
        /*123c*/ 	.word	0x00021e20


	//   ....[18]....
        /*1240*/ 	.word	0x00021e90


	//   ....[19]....
        /*1244*/ 	.word	0x00021f00


	//   ....[20]....
        /*1248*/ 	.word	0x00021f70


	//   ....[21]....
        /*124c*/ 	.word	0x00021fd0


	//   ....[22]....
        /*1250*/ 	.word	0x00022040


	//   ....[23]....
        /*1254*/ 	.word	0x000220b0


	//   ....[24]....
        /*1258*/ 	.word	0x00022120


	//   ....[25]....
        /*125c*/ 	.word	0x00022180


	//   ....[26]....
        /*1260*/ 	.word	0x000221f0


	//   ....[27]....
        /*1264*/ 	.word	0x00022260


	//   ....[28]....
        /*1268*/ 	.word	0x000222d0


	//   ....[29]....
        /*126c*/ 	.word	0x00022330


	//   ....[30]....
        /*1270*/ 	.word	0x000223a0


	//   ....[31]....
        /*1274*/ 	.word	0x00022410


	//   ....[32]....
        /*1278*/ 	.word	0x00022480


	//   ....[33]....
        /*127c*/ 	.word	0x000224e0


	//   ....[34]....
        /*1280*/ 	.word	0x00022550


	//   ....[35]....
        /*1284*/ 	.word	0x000225c0


	//   ....[36]....
        /*1288*/ 	.word	0x00022630


	//   ....[37]....
        /*128c*/ 	.word	0x00022690


	//   ....[38]....
        /*1290*/ 	.word	0x00022700


	//   ....[39]....
        /*1294*/ 	.word	0x00022770


	//   ....[40]....
        /*1298*/ 	.word	0x000227c0


	//   ....[41]....
        /*129c*/ 	.word	0x00022800


	//   ....[42]....
        /*12a0*/ 	.word	0x00022850


	//   ....[43]....
        /*12a4*/ 	.word	0x000228a0


	//   ....[44]....
        /*12a8*/ 	.word	0x000228f0


	//   ....[45]....
        /*12ac*/ 	.word	0x00022960


	//   ....[46]....
        /*12b0*/ 	.word	0x000229b0


	//   ....[47]....
        /*12b4*/ 	.word	0x000229f0


	//   ....[48]....
        /*12b8*/ 	.word	0x00022a40


	//   ....[49]....
        /*12bc*/ 	.word	0x00022a90


	//   ....[50]....
        /*12c0*/ 	.word	0x00022ae0


	//   ....[51]....
        /*12c4*/ 	.word	0x00022b50


	//   ....[52]....
        /*12c8*/ 	.word	0x00022ba0


	//   ....[53]....
        /*12cc*/ 	.word	0x00022c00


	//   ....[54]....
        /*12d0*/ 	.word	0x00022c60


	//   ....[55]....
        /*12d4*/ 	.word	0x00022cd0


	//----- nvinfo : EIATTR_EXIT_INSTR_OFFSETS
	.align		4
.L_360:
        /*12d8*/ 	.byte	0x04, 0x1c
        /*12da*/ 	.short	(.L_362 - .L_361)


	//   ....[0]....
.L_361:
        /*12dc*/ 	.word	0x000010d0


	//   ....[1]....
        /*12e0*/ 	.word	0x0001f4f0


	//----- nvinfo : EIATTR_MAX_THREADS
	.align		4
.L_362:
        /*12e4*/ 	.byte	0x04, 0x05
        /*12e6*/ 	.short	(.L_364 - .L_363)
.L_363:
        /*12e8*/ 	.word	0x00000100
        /*12ec*/ 	.word	0x00000001
        /*12f0*/ 	.word	0x00000001


	//----- nvinfo : EIATTR_CRS_STACK_SIZE
	.align		4
.L_364:
        /*12f4*/ 	.byte	0x04, 0x1e
        /*12f6*/ 	.short	(.L_366 - .L_365)
.L_365:
        /*12f8*/ 	.word	0x00000000
.L_366:


//--------------------- .nv.callgraph             --------------------------
	.section	.nv.callgraph,"",@"SHT_CUDA_CALLGRAPH"
	.align	4
	.sectionentsize	8
	.align		4
        /*0000*/ 	.word	0x00000000
	.align		4
        /*0004*/ 	.word	0xffffffff
	.align		4
        /*0008*/ 	.word	0x00000000
	.align		4
        /*000c*/ 	.word	0xfffffffe
	.align		4
        /*0010*/ 	.word	0x00000000
	.align		4
        /*0014*/ 	.word	0xfffffffd
	.align		4
        /*0018*/ 	.word	0x00000000
	.align		4
        /*001c*/ 	.word	0xfffffffc


//--------------------- .nv.rel.action            --------------------------
	.section	.nv.rel.action,"",@"SHT_CUDA_RELOCINFO"
	.align	8
	.sectionentsize	8
        /*0000*/ 	.byte	0x73, 0x00, 0x00, 0x00, 0x00, 0x00, 0x00, 0x00, 0x00, 0x00, 0x00, 0x11, 0x25, 0x00, 0x05, 0x36


//--------------------- .nv.constant4             --------------------------
	.section	.nv.constant4,"a",@progbits
	.align	8
	.align		8
.nv.constant4:
        /*0000*/ 	.dword	_ZN78_INTERNAL_417c4976_42_flash_fwd_hdim128_bf16_paged_split_sm80_cu_8e232a79_30714cuda3std3__45__cpo5beginE
	.align		8
        /*0008*/ 	.dword	_ZN78_INTERNAL_417c4976_42_flash_fwd_hdim128_bf16_paged_split_sm80_cu_8e232a79_30714cuda3std3__45__cpo3endE
	.align		8
        /*0010*/ 	.dword	_ZN78_INTERNAL_417c4976_42_flash_fwd_hdim128_bf16_paged_split_sm80_cu_8e232a79_30714cuda3std3__45__cpo6cbeginE
	.align		8
        /*0018*/ 	.dword	_ZN78_INTERNAL_417c4976_42_flash_fwd_hdim128_bf16_paged_split_sm80_cu_8e232a79_30714cuda3std3__45__cpo4cendE
	.align		8
        /*0020*/ 	.dword	_ZN78_INTERNAL_417c4976_42_flash_fwd_hdim128_bf16_paged_split_sm80_cu_8e232a79_30714cuda3std3__480_GLOBAL__N__417c4976_42_flash_fwd_hdim128_bf16_paged_split_sm80_cu_8e232a79_30716ignoreE
	.align		8
        /*0028*/ 	.dword	_ZN78_INTERNAL_417c4976_42_flash_fwd_hdim128_bf16_paged_split_sm80_cu_8e232a79_30714cuda3std3__419piecewise_constructE
	.align		8
        /*0030*/ 	.dword	_ZN78_INTERNAL_417c4976_42_flash_fwd_hdim128_bf16_paged_split_sm80_cu_8e232a79_30714cuda3std3__48in_placeE
	.align		8
        /*0038*/ 	.dword	_ZN78_INTERNAL_417c4976_42_flash_fwd_hdim128_bf16_paged_split_sm80_cu_8e232a79_30714cuda3std6ranges3__45__cpo4swapE
	.align		8
        /*0040*/ 	.dword	_ZN78_INTERNAL_417c4976_42_flash_fwd_hdim128_bf16_paged_split_sm80_cu_8e232a79_30714cuda3std6ranges3__45__cpo9iter_moveE
	.align		8
        /*0048*/ 	.dword	_ZN78_INTERNAL_417c4976_42_flash_fwd_hdim128_bf16_paged_split_sm80_cu_8e232a79_30714cute7productE
	.align		8
        /*0050*/ 	.dword	_ZN78_INTERNAL_417c4976_42_flash_fwd_hdim128_bf16_paged_split_sm80_cu_8e232a79_30714cute1_E


//--------------------- .nv.constant0._ZN7cutlass13device_kernelIN5flash19enable_sm80_to_sm89INS1_16FlashAttnFwdSm80INS1_25CollectiveMainloopFwdSm80ILi8ELi1ELb1EN4cute5tupleIJNS5_1CILi128EEES8_S8_EEELi128ENS_10bfloat16_tEfNS_4arch4Sm80ELb0ELb0ELb0ELb0ELb1ELb0ELb1ELb1EEENS1_21CollectiveEpilogueFwdIS9_NS6_IJNS7_ILi1EEESF_SF_EEESA_SC_Li256ELb0ELb1ELb1ELb0EEENS1_19SingleTileSchedulerILb0ELb1ELb1ELi128EEEEEEEEEvNT_6ParamsE --------------------------
	.section	.nv.constant0._ZN7cutlass13device_kernelIN5flash19enable_sm80_to_sm89INS1_16FlashAttnFwdSm80INS1_25CollectiveMainloopFwdSm80ILi8ELi1ELb1EN4cute5tupleIJNS5_1CILi128EEES8_S8_EEELi128ENS_10bfloat16_tEfNS_4arch4Sm80ELb0ELb0ELb0ELb0ELb1ELb0ELb1ELb1EEENS1_21CollectiveEpilogueFwdIS9_NS6_IJNS7_ILi1EEESF_SF_EEESA_SC_Li256ELb0ELb1ELb1ELb0EEENS1_19SingleTileSchedulerILb0ELb1ELb1ELi128EEEEEEEEEvNT_6ParamsE,"a",@progbits
	.sectionflags	@""
	.align	4
.nv.constant0._ZN7cutlass13device_kernelIN5flash19enable_sm80_to_sm89INS1_16FlashAttnFwdSm80INS1_25CollectiveMainloopFwdSm80ILi8ELi1ELb1EN4cute5tupleIJNS5_1CILi128EEES8_S8_EEELi128ENS_10bfloat16_tEfNS_4arch4Sm80ELb0ELb0ELb0ELb0ELb1ELb0ELb1ELb1EEENS1_21CollectiveEpilogueFwdIS9_NS6_IJNS7_ILi1EEESF_SF_EEESA_SC_Li256ELb0ELb1ELb1ELb0EEENS1_19SingleTileSchedulerILb0ELb1ELb1ELi128EEEEEEEEEvNT_6ParamsE:
	.zero		1400


//--------------------- .nv.constant0._ZN7cutlass13device_kernelIN5flash19enable_sm80_to_sm89INS1_16FlashAttnFwdSm80INS1_25CollectiveMainloopFwdSm80ILi8ELi1ELb1EN4cute5tupleIJNS5_1CILi128EEENS7_ILi96EEES8_EEELi128ENS_10bfloat16_tEfNS_4arch4Sm80ELb0ELb1ELb0ELb0ELb1ELb0ELb1ELb1EEENS1_21CollectiveEpilogueFwdINS6_IJS8_S8_S9_EEENS6_IJNS7_ILi1EEESH_SH_EEESB_SD_Li256ELb0ELb1ELb1ELb0EEENS1_19SingleTileSchedulerILb0ELb1ELb1ELi128EEEEEEEEEvNT_6ParamsE --------------------------
	.section	.nv.constant0._ZN7cutlass13device_kernelIN5flash19enable_sm80_to_sm89INS1_16FlashAttnFwdSm80INS1_25CollectiveMainloopFwdSm80ILi8ELi1ELb1EN4cute5tupleIJNS5_1CILi128EEENS7_ILi96EEES8_EEELi128ENS_10bfloat16_tEfNS_4arch4Sm80ELb0ELb1ELb0ELb0ELb1ELb0ELb1ELb1EEENS1_21CollectiveEpilogueFwdINS6_IJS8_S8_S9_EEENS6_IJNS7_ILi1EEESH_SH_EEESB_SD_Li256ELb0ELb1ELb1ELb0EEENS1_19SingleTileSchedulerILb0ELb1ELb1ELi128EEEEEEEEEvNT_6ParamsE,"a",@progbits
	.sectionflags	@""
	.align	4
.nv.constant0._ZN7cutlass13device_kernelIN5flash19enable_sm80_to_sm89INS1_16FlashAttnFwdSm80INS1_25CollectiveMainloopFwdSm80ILi8ELi1ELb1EN4cute5tupleIJNS5_1CILi128EEENS7_ILi96EEES8_EEELi128ENS_10bfloat16_tEfNS_4arch4Sm80ELb0ELb1ELb0ELb0ELb1ELb0ELb1ELb1EEENS1_21CollectiveEpilogueFwdINS6_IJS8_S8_S9_EEENS6_IJNS7_ILi1EEESH_SH_EEESB_SD_Li256ELb0ELb1ELb1ELb0EEENS1_19SingleTileSchedulerILb0ELb1ELb1ELi128EEEEEEEEEvNT_6ParamsE:
	.zero		1400


//--------------------- .nv.constant0._ZN7cutlass13device_kernelIN5flash19enable_sm80_to_sm89INS1_16FlashAttnFwdSm80INS1_25CollectiveMainloopFwdSm80ILi8ELi1ELb1EN4cute5tupleIJNS5_1CILi128EEES8_S8_EEELi128ENS_10bfloat16_tEfNS_4arch4Sm80ELb1ELb0ELb0ELb0ELb1ELb0ELb1ELb1EEENS1_21CollectiveEpilogueFwdIS9_NS6_IJNS7_ILi1EEESF_SF_EEESA_SC_Li256ELb0ELb1ELb1ELb0EEENS1_30DynamicPersistentTileSchedulerILi256ELi256ELb1ELb1ELb0EEEEEEEEEvNT_6ParamsE --------------------------
	.section	.nv.constant0._ZN7cutlass13device_kernelIN5flash19enable_sm80_to_sm89INS1_16FlashAttnFwdSm80INS1_25CollectiveMainloopFwdSm80ILi8ELi1ELb1EN4cute5tupleIJNS5_1CILi128EEES8_S8_EEELi128ENS_10bfloat16_tEfNS_4arch4Sm80ELb1ELb0ELb0ELb0ELb1ELb0ELb1ELb1EEENS1_21CollectiveEpilogueFwdIS9_NS6_IJNS7_ILi1EEESF_SF_EEESA_SC_Li256ELb0ELb1ELb1ELb0EEENS1_30DynamicPersistentTileSchedulerILi256ELi256ELb1ELb1ELb0EEEEEEEEEvNT_6ParamsE,"a",@progbits
	.sectionflags	@""
	.align	4
.nv.constant0._ZN7cutlass13device_kernelIN5flash19enable_sm80_to_sm89INS1_16FlashAttnFwdSm80INS1_25CollectiveMainloopFwdSm80ILi8ELi1ELb1EN4cute5tupleIJNS5_1CILi128EEES8_S8_EEELi128ENS_10bfloat16_tEfNS_4arch4Sm80ELb1ELb0ELb0ELb0ELb1ELb0ELb1ELb1EEENS1_21CollectiveEpilogueFwdIS9_NS6_IJNS7_ILi1EEESF_SF_EEESA_SC_Li256ELb0ELb1ELb1ELb0EEENS1_30DynamicPersistentTileSchedulerILi256ELi256ELb1ELb1ELb0EEEEEEEEEvNT_6ParamsE:
	.zero		1416


//--------------------- .nv.constant0._ZN7cutlass13device_kernelIN5flash19enable_sm80_to_sm89INS1_16FlashAttnFwdSm80INS1_25CollectiveMainloopFwdSm80ILi4ELi1ELb0EN4cute5tupleIJNS5_1CILi128EEENS7_ILi64EEES8_EEELi128ENS_10bfloat16_tEfNS_4arch4Sm80ELb0ELb0ELb0ELb0ELb1ELb0ELb1ELb1EEENS1_21CollectiveEpilogueFwdINS6_IJS8_S8_S9_EEENS6_IJNS7_ILi1EEESH_SH_EEESB_SD_Li128ELb0ELb1ELb1ELb0EEENS1_19SingleTileSchedulerILb0ELb1ELb1ELi128EEEEEEEEEvNT_6ParamsE --------------------------
	.section	.nv.constant0._ZN7cutlass13device_kernelIN5flash19enable_sm80_to_sm89INS1_16FlashAttnFwdSm80INS1_25CollectiveMainloopFwdSm80ILi4ELi1ELb0EN4cute5tupleIJNS5_1CILi128EEENS7_ILi64EEES8_EEELi128ENS_10bfloat16_tEfNS_4arch4Sm80ELb0ELb0ELb0ELb0ELb1ELb0ELb1ELb1EEENS1_21CollectiveEpilogueFwdINS6_IJS8_S8_S9_EEENS6_IJNS7_ILi1EEESH_SH_EEESB_SD_Li128ELb0ELb1ELb1ELb0EEENS1_19SingleTileSchedulerILb0ELb1ELb1ELi128EEEEEEEEEvNT_6ParamsE,"a",@progbits
	.sectionflags	@""
	.align	4
.nv.constant0._ZN7cutlass13device_kernelIN5flash19enable_sm80_to_sm89INS1_16FlashAttnFwdSm80INS1_25CollectiveMainloopFwdSm80ILi4ELi1ELb0EN4cute5tupleIJNS5_1CILi128EEENS7_ILi64EEES8_EEELi128ENS_10bfloat16_tEfNS_4arch4Sm80ELb0ELb0ELb0ELb0ELb1ELb0ELb1ELb1EEENS1_21CollectiveEpilogueFwdINS6_IJS8_S8_S9_EEENS6_IJNS7_ILi1EEESH_SH_EEESB_SD_Li128ELb0ELb1ELb1ELb0EEENS1_19SingleTileSchedulerILb0ELb1ELb1ELi128EEEEEEEEEvNT_6ParamsE:
	.zero		1400


//--------------------- .nv.constant0._ZN7cutlass13device_kernelIN5flash19enable_sm80_to_sm89INS1_16FlashAttnFwdSm80INS1_25CollectiveMainloopFwdSm80ILi8ELi1ELb1EN4cute5tupleIJNS5_1CILi128EEENS7_ILi112EEES8_EEELi128ENS_10bfloat16_tEfNS_4arch4Sm80ELb0ELb0ELb0ELb1ELb1ELb0ELb1ELb1EEENS1_21CollectiveEpilogueFwdINS6_IJS8_S8_S9_EEENS6_IJNS7_ILi1EEESH_SH_EEESB_SD_Li256ELb1ELb1ELb1ELb0EEENS1_36VarlenDynamicPersistentTileSchedulerILi128ELi112ELi256ELi256ELb1ELb1ELb0ELb0ELb1ELb1EEEEEEEEEvNT_6ParamsE --------------------------
	.section	.nv.constant0._ZN7cutlass13device_kernelIN5flash19enable_sm80_to_sm89INS1_16FlashAttnFwdSm80INS1_25CollectiveMainloopFwdSm80ILi8ELi1ELb1EN4cute5tupleIJNS5_1CILi128EEENS7_ILi112EEES8_EEELi128ENS_10bfloat16_tEfNS_4arch4Sm80ELb0ELb0ELb0ELb1ELb1ELb0ELb1ELb1EEENS1_21CollectiveEpilogueFwdINS6_IJS8_S8_S9_EEENS6_IJNS7_ILi1EEESH_SH_EEESB_SD_Li256ELb1ELb1ELb1ELb0EEENS1_36VarlenDynamicPersistentTileSchedulerILi128ELi112ELi256ELi256ELb1ELb1ELb0ELb0ELb1ELb1EEEEEEEEEvNT_6ParamsE,"a",@progbits
	.sectionflags	@""
	.align	4
.nv.constant0._ZN7cutlass13device_kernelIN5flash19enable_sm80_to_sm89INS1_16FlashAttnFwdSm80INS1_25CollectiveMainloopFwdSm80ILi8ELi1ELb1EN4cute5tupleIJNS5_1CILi128EEENS7_ILi112EEES8_EEELi128ENS_10bfloat16_tEfNS_4arch4Sm80ELb0ELb0ELb0ELb1ELb1ELb0ELb1ELb1EEENS1_21CollectiveEpilogueFwdINS6_IJS8_S8_S9_EEENS6_IJNS7_ILi1EEESH_SH_EEESB_SD_Li256ELb1ELb1ELb1ELb0EEENS1_36VarlenDynamicPersistentTileSchedulerILi128ELi112ELi256ELi256ELb1ELb1ELb0ELb0ELb1ELb1EEEEEEEEEvNT_6ParamsE:
	.zero		1432


//--------------------- .nv.constant0._ZN7cutlass13device_kernelIN5flash19enable_sm80_to_sm89INS1_16FlashAttnFwdSm80INS1_25CollectiveMainloopFwdSm80ILi8ELi1ELb1EN4cute5tupleIJNS5_1CILi128EEENS7_ILi112EEES8_EEELi128ENS_10bfloat16_tEfNS_4arch4Sm80ELb0ELb0ELb0ELb1ELb1ELb1ELb1ELb1EEENS1_21CollectiveEpilogueFwdINS6_IJS8_S8_S9_EEENS6_IJNS7_ILi1EEESH_SH_EEESB_SD_Li256ELb1ELb1ELb1ELb0EEENS1_36VarlenDynamicPersistentTileSchedulerILi128ELi112ELi256ELi256ELb1ELb1ELb0ELb0ELb1ELb1EEEEEEEEEvNT_6ParamsE --------------------------
	.section	.nv.constant0._ZN7cutlass13device_kernelIN5flash19enable_sm80_to_sm89INS1_16FlashAttnFwdSm80INS1_25CollectiveMainloopFwdSm80ILi8ELi1ELb1EN4cute5tupleIJNS5_1CILi128EEENS7_ILi112EEES8_EEELi128ENS_10bfloat16_tEfNS_4arch4Sm80ELb0ELb0ELb0ELb1ELb1ELb1ELb1ELb1EEENS1_21CollectiveEpilogueFwdINS6_IJS8_S8_S9_EEENS6_IJNS7_ILi1EEESH_SH_EEESB_SD_Li256ELb1ELb1ELb1ELb0EEENS1_36VarlenDynamicPersistentTileSchedulerILi128ELi112ELi256ELi256ELb1ELb1ELb0ELb0ELb1ELb1EEEEEEEEEvNT_6ParamsE,"a",@progbits
	.sectionflags	@""
	.align	4
.nv.constant0._ZN7cutlass13device_kernelIN5flash19enable_sm80_to_sm89INS1_16FlashAttnFwdSm80INS1_25CollectiveMainloopFwdSm80ILi8ELi1ELb1EN4cute5tupleIJNS5_1CILi128EEENS7_ILi112EEES8_EEELi128ENS_10bfloat16_tEfNS_4arch4Sm80ELb0ELb0ELb0ELb1ELb1ELb1ELb1ELb1EEENS1_21CollectiveEpilogueFwdINS6_IJS8_S8_S9_EEENS6_IJNS7_ILi1EEESH_SH_EEESB_SD_Li256ELb1ELb1ELb1ELb0EEENS1_36VarlenDynamicPersistentTileSchedulerILi128ELi112ELi256ELi256ELb1ELb1ELb0ELb0ELb1ELb1EEEEEEEEEvNT_6ParamsE:
	.zero		1432


//--------------------- .nv.constant0._ZN7cutlass13device_kernelIN5flash19enable_sm80_to_sm89INS1_16FlashAttnFwdSm80INS1_25CollectiveMainloopFwdSm80ILi4ELi1ELb0EN4cute5tupleIJNS5_1CILi128EEENS7_ILi48EEES8_EEELi128ENS_10bfloat16_tEfNS_4arch4Sm80ELb0ELb1ELb0ELb0ELb1ELb0ELb1ELb1EEENS1_21CollectiveEpilogueFwdINS6_IJS8_S8_S9_EEENS6_IJNS7_ILi1EEESH_SH_EEESB_SD_Li128ELb0ELb1ELb1ELb0EEENS1_19SingleTileSchedulerILb0ELb1ELb1ELi128EEEEEEEEEvNT_6ParamsE --------------------------
	.section	.nv.constant0._ZN7cutlass13device_kernelIN5flash19enable_sm80_to_sm89INS1_16FlashAttnFwdSm80INS1_25CollectiveMainloopFwdSm80ILi4ELi1ELb0EN4cute5tupleIJNS5_1CILi128EEENS7_ILi48EEES8_EEELi128ENS_10bfloat16_tEfNS_4arch4Sm80ELb0ELb1ELb0ELb0ELb1ELb0ELb1ELb1EEENS1_21CollectiveEpilogueFwdINS6_IJS8_S8_S9_EEENS6_IJNS7_ILi1EEESH_SH_EEESB_SD_Li128ELb0ELb1ELb1ELb0EEENS1_19SingleTileSchedulerILb0ELb1ELb1ELi128EEEEEEEEEvNT_6ParamsE,"a",@progbits
	.sectionflags	@""
	.align	4
.nv.constant0._ZN7cutlass13device_kernelIN5flash19enable_sm80_to_sm89INS1_16FlashAttnFwdSm80INS1_25CollectiveMainloopFwdSm80ILi4ELi1ELb0EN4cute5tupleIJNS5_1CILi128EEENS7_ILi48EEES8_EEELi128ENS_10bfloat16_tEfNS_4arch4Sm80ELb0ELb1ELb0ELb0ELb1ELb0ELb1ELb1EEENS1_21CollectiveEpilogueFwdINS6_IJS8_S8_S9_EEENS6_IJNS7_ILi1EEESH_SH_EEESB_SD_Li128ELb0ELb1ELb1ELb0EEENS1_19SingleTileSchedulerILb0ELb1ELb1ELi128EEEEEEEEEvNT_6ParamsE:
	.zero		1400


//--------------------- .nv.constant0._ZN7cutlass13device_kernelIN5flash19enable_sm80_to_sm89INS1_16FlashAttnFwdSm80INS1_25CollectiveMainloopFwdSm80ILi8ELi1ELb1EN4cute5tupleIJNS5_1CILi128EEENS7_ILi96EEES8_EEELi128ENS_10bfloat16_tEfNS_4arch4Sm80ELb0ELb1ELb0ELb1ELb1ELb0ELb1ELb1EEENS1_21CollectiveEpilogueFwdINS6_IJS8_S8_S9_EEENS6_IJNS7_ILi1EEESH_SH_EEESB_SD_Li256ELb1ELb1ELb1ELb0EEENS1_36VarlenDynamicPersistentTileSchedulerILi128ELi96ELi256ELi256ELb1ELb1ELb0ELb1ELb0ELb1EEEEEEEEEvNT_6ParamsE --------------------------
	.section	.nv.constant0._ZN7cutlass13device_kernelIN5flash19enable_sm80_to_sm89INS1_16FlashAttnFwdSm80INS1_25CollectiveMainloopFwdSm80ILi8ELi1ELb1EN4cute5tupleIJNS5_1CILi128EEENS7_ILi96EEES8_EEELi128ENS_10bfloat16_tEfNS_4arch4Sm80ELb0ELb1ELb0ELb1ELb1ELb0ELb1ELb1EEENS1_21CollectiveEpilogueFwdINS6_IJS8_S8_S9_EEENS6_IJNS7_ILi1EEESH_SH_EEESB_SD_Li256ELb1ELb1ELb1ELb0EEENS1_36VarlenDynamicPersistentTileSchedulerILi128ELi96ELi256ELi256ELb1ELb1ELb0ELb1ELb0ELb1EEEEEEEEEvNT_6ParamsE,"a",@progbits
	.sectionflags	@""
	.align	4
.nv.constant0._ZN7cutlass13device_kernelIN5flash19enable_sm80_to_sm89INS1_16FlashAttnFwdSm80INS1_25CollectiveMainloopFwdSm80ILi8ELi1ELb1EN4cute5tupleIJNS5_1CILi128EEENS7_ILi96EEES8_EEELi128ENS_10bfloat16_tEfNS_4arch4Sm80ELb0ELb1ELb0ELb1ELb1ELb0ELb1ELb1EEENS1_21CollectiveEpilogueFwdINS6_IJS8_S8_S9_EEENS6_IJNS7_ILi1EEESH_SH_EEESB_SD_Li256ELb1ELb1ELb1ELb0EEENS1_36VarlenDynamicPersistentTileSchedulerILi128ELi96ELi256ELi256ELb1ELb1ELb0ELb1ELb0ELb1EEEEEEEEEvNT_6ParamsE:
	.zero		1432


//--------------------- .nv.constant0._ZN7cutlass13device_kernelIN5flash19enable_sm80_to_sm89INS1_16FlashAttnFwdSm80INS1_25CollectiveMainloopFwdSm80ILi8ELi1ELb1EN4cute5tupleIJNS5_1CILi128EEENS7_ILi96EEES8_EEELi128ENS_10bfloat16_tEfNS_4arch4Sm80ELb0ELb1ELb0ELb1ELb1ELb1ELb1ELb1EEENS1_21CollectiveEpilogueFwdINS6_IJS8_S8_S9_EEENS6_IJNS7_ILi1EEESH_SH_EEESB_SD_Li256ELb1ELb1ELb1ELb0EEENS1_36VarlenDynamicPersistentTileSchedulerILi128ELi96ELi256ELi256ELb1ELb1ELb0ELb1ELb0ELb1EEEEEEEEEvNT_6ParamsE --------------------------
	.section	.nv.constant0._ZN7cutlass13device_kernelIN5flash19enable_sm80_to_sm89INS1_16FlashAttnFwdSm80INS1_25CollectiveMainloopFwdSm80ILi8ELi1ELb1EN4cute5tupleIJNS5_1CILi128EEENS7_ILi96EEES8_EEELi128ENS_10bfloat16_tEfNS_4arch4Sm80ELb0ELb1ELb0ELb1ELb1ELb1ELb1ELb1EEENS1_21CollectiveEpilogueFwdINS6_IJS8_S8_S9_EEENS6_IJNS7_ILi1EEESH_SH_EEESB_SD_Li256ELb1ELb1ELb1ELb0EEENS1_36VarlenDynamicPersistentTileSchedulerILi128ELi96ELi256ELi256ELb1ELb1ELb0ELb1ELb0ELb1EEEEEEEEEvNT_6ParamsE,"a",@progbits
	.sectionflags	@""
	.align	4
.nv.constant0._ZN7cutlass13device_kernelIN5flash19enable_sm80_to_sm89INS1_16FlashAttnFwdSm80INS1_25CollectiveMainloopFwdSm80ILi8ELi1ELb1EN4cute5tupleIJNS5_1CILi128EEENS7_ILi96EEES8_EEELi128ENS_10bfloat16_tEfNS_4arch4Sm80ELb0ELb1ELb0ELb1ELb1ELb1ELb1ELb1EEENS1_21CollectiveEpilogueFwdINS6_IJS8_S8_S9_EEENS6_IJNS7_ILi1EEESH_SH_EEESB_SD_Li256ELb1ELb1ELb1ELb0EEENS1_36VarlenDynamicPersistentTileSchedulerILi128ELi96ELi256ELi256ELb1ELb1ELb0ELb1ELb0ELb1EEEEEEEEEvNT_6ParamsE:
	.zero		1432


//--------------------- .nv.constant0._ZN7cutlass13device_kernelIN5flash19enable_sm80_to_sm89INS1_16FlashAttnFwdSm80INS1_25CollectiveMainloopFwdSm80ILi4ELi1ELb0EN4cute5tupleIJNS5_1CILi128EEENS7_ILi64EEES8_EEELi128ENS_10bfloat16_tEfNS_4arch4Sm80ELb1ELb0ELb0ELb0ELb1ELb0ELb1ELb1EEENS1_21CollectiveEpilogueFwdINS6_IJS8_S8_S9_EEENS6_IJNS7_ILi1EEESH_SH_EEESB_SD_Li128ELb0ELb1ELb1ELb0EEENS1_30DynamicPersistentTileSchedulerILi128ELi128ELb1ELb1ELb0EEEEEEEEEvNT_6ParamsE --------------------------
	.section	.nv.constant0._ZN7cutlass13device_kernelIN5flash19enable_sm80_to_sm89INS1_16FlashAttnFwdSm80INS1_25CollectiveMainloopFwdSm80ILi4ELi1ELb0EN4cute5tupleIJNS5_1CILi128EEENS7_ILi64EEES8_EEELi128ENS_10bfloat16_tEfNS_4arch4Sm80ELb1ELb0ELb0ELb0ELb1ELb0ELb1ELb1EEENS1_21CollectiveEpilogueFwdINS6_IJS8_S8_S9_EEENS6_IJNS7_ILi1EEESH_SH_EEESB_SD_Li128ELb0ELb1ELb1ELb0EEENS1_30DynamicPersistentTileSchedulerILi128ELi128ELb1ELb1ELb0EEEEEEEEEvNT_6ParamsE,"a",@progbits
	.sectionflags	@""
	.align	4
.nv.constant0._ZN7cutlass13device_kernelIN5flash19enable_sm80_to_sm89INS1_16FlashAttnFwdSm80INS1_25CollectiveMainloopFwdSm80ILi4ELi1ELb0EN4cute5tupleIJNS5_1CILi128EEENS7_ILi64EEES8_EEELi128ENS_10bfloat16_tEfNS_4arch4Sm80ELb1ELb0ELb0ELb0ELb1ELb0ELb1ELb1EEENS1_21CollectiveEpilogueFwdINS6_IJS8_S8_S9_EEENS6_IJNS7_ILi1EEESH_SH_EEESB_SD_Li128ELb0ELb1ELb1ELb0EEENS1_30DynamicPersistentTileSchedulerILi128ELi128ELb1ELb1ELb0EEEEEEEEEvNT_6ParamsE:
	.zero		1416


//--------------------- .nv.constant0._ZN7cutlass13device_kernelIN5flash19enable_sm80_to_sm89INS1_16FlashAttnFwdSm80INS1_25CollectiveMainloopFwdSm80ILi8ELi1ELb1EN4cute5tupleIJNS5_1CILi128EEENS7_ILi112EEES8_EEELi128ENS_10bfloat16_tEfNS_4arch4Sm80ELb1ELb0ELb0ELb1ELb1ELb0ELb1ELb1EEENS1_21CollectiveEpilogueFwdINS6_IJS8_S8_S9_EEENS6_IJNS7_ILi1EEESH_SH_EEESB_SD_Li256ELb1ELb1ELb1ELb0EEENS1_36VarlenDynamicPersistentTileSchedulerILi128ELi112ELi256ELi256ELb1ELb1ELb0ELb1ELb1ELb1EEEEEEEEEvNT_6ParamsE --------------------------
	.section	.nv.constant0._ZN7cutlass13device_kernelIN5flash19enable_sm80_to_sm89INS1_16FlashAttnFwdSm80INS1_25CollectiveMainloopFwdSm80ILi8ELi1ELb1EN4cute5tupleIJNS5_1CILi128EEENS7_ILi112EEES8_EEELi128ENS_10bfloat16_tEfNS_4arch4Sm80ELb1ELb0ELb0ELb1ELb1ELb0ELb1ELb1EEENS1_21CollectiveEpilogueFwdINS6_IJS8_S8_S9_EEENS6_IJNS7_ILi1EEESH_SH_EEESB_SD_Li256ELb1ELb1ELb1ELb0EEENS1_36VarlenDynamicPersistentTileSchedulerILi128ELi112ELi256ELi256ELb1ELb1ELb0ELb1ELb1ELb1EEEEEEEEEvNT_6ParamsE,"a",@progbits
	.sectionflags	@""
	.align	4
.nv.constant0._ZN7cutlass13device_kernelIN5flash19enable_sm80_to_sm89INS1_16FlashAttnFwdSm80INS1_25CollectiveMainloopFwdSm80ILi8ELi1ELb1EN4cute5tupleIJNS5_1CILi128EEENS7_ILi112EEES8_EEELi128ENS_10bfloat16_tEfNS_4arch4Sm80ELb1ELb0ELb0ELb1ELb1ELb0ELb1ELb1EEENS1_21CollectiveEpilogueFwdINS6_IJS8_S8_S9_EEENS6_IJNS7_ILi1EEESH_SH_EEESB_SD_Li256ELb1ELb1ELb1ELb0EEENS1_36VarlenDynamicPersistentTileSchedulerILi128ELi112ELi256ELi256ELb1ELb1ELb0ELb1ELb1ELb1EEEEEEEEEvNT_6ParamsE:
	.zero		1432


//--------------------- .nv.constant0._ZN7cutlass13device_kernelIN5flash19enable_sm80_to_sm89INS1_16FlashAttnFwdSm80INS1_25CollectiveMainloopFwdSm80ILi8ELi1ELb1EN4cute5tupleIJNS5_1CILi128EEENS7_ILi112EEES8_EEELi128ENS_10bfloat16_tEfNS_4arch4Sm80ELb1ELb0ELb0ELb1ELb1ELb1ELb1ELb1EEENS1_21CollectiveEpilogueFwdINS6_IJS8_S8_S9_EEENS6_IJNS7_ILi1EEESH_SH_EEESB_SD_Li256ELb1ELb1ELb1ELb0EEENS1_36VarlenDynamicPersistentTileSchedulerILi128ELi112ELi256ELi256ELb1ELb1ELb0ELb1ELb1ELb1EEEEEEEEEvNT_6ParamsE --------------------------
	.section	.nv.constant0._ZN7cutlass13device_kernelIN5flash19enable_sm80_to_sm89INS1_16FlashAttnFwdSm80INS1_25CollectiveMainloopFwdSm80ILi8ELi1ELb1EN4cute5tupleIJNS5_1CILi128EEENS7_ILi112EEES8_EEELi128ENS_10bfloat16_tEfNS_4arch4Sm80ELb1ELb0ELb0ELb1ELb1ELb1ELb1ELb1EEENS1_21CollectiveEpilogueFwdINS6_IJS8_S8_S9_EEENS6_IJNS7_ILi1EEESH_SH_EEESB_SD_Li256ELb1ELb1ELb1ELb0EEENS1_36VarlenDynamicPersistentTileSchedulerILi128ELi112ELi256ELi256ELb1ELb1ELb0ELb1ELb1ELb1EEEEEEEEEvNT_6ParamsE,"a",@progbits
	.sectionflags	@""
	.align	4
.nv.constant0._ZN7cutlass13device_kernelIN5flash19enable_sm80_to_sm89INS1_16FlashAttnFwdSm80INS1_25CollectiveMainloopFwdSm80ILi8ELi1ELb1EN4cute5tupleIJNS5_1CILi128EEENS7_ILi112EEES8_EEELi128ENS_10bfloat16_tEfNS_4arch4Sm80ELb1ELb0ELb0ELb1ELb1ELb1ELb1ELb1EEENS1_21CollectiveEpilogueFwdINS6_IJS8_S8_S9_EEENS6_IJNS7_ILi1EEESH_SH_EEESB_SD_Li256ELb1ELb1ELb1ELb0EEENS1_36VarlenDynamicPersistentTileSchedulerILi128ELi112ELi256ELi256ELb1ELb1ELb0ELb1ELb1ELb1EEEEEEEEEvNT_6ParamsE:
	.zero		1432


//--------------------- .text._ZN7cutlass13device_kernelIN5flash19enable_sm80_to_sm89INS1_16FlashAttnFwdSm80INS1_25CollectiveMainloopFwdSm80ILi8ELi1ELb1EN4cute5tupleIJNS5_1CILi128EEES8_S8_EEELi128ENS_10bfloat16_tEfNS_4arch4Sm80ELb0ELb0ELb0ELb0ELb1ELb0ELb1ELb1EEENS1_21CollectiveEpilogueFwdIS9_NS6_IJNS7_ILi1EEESF_SF_EEESA_SC_Li256ELb0ELb1ELb1ELb0EEENS1_19SingleTileSchedulerILb0ELb1ELb1ELi128EEEEEEEEEvNT_6ParamsE --------------------------
	.section	.text._ZN7cutlass13device_kernelIN5flash19enable_sm80_to_sm89INS1_16FlashAttnFwdSm80INS1_25CollectiveMainloopFwdSm80ILi8ELi1ELb1EN4cute5tupleIJNS5_1CILi128EEES8_S8_EEELi128ENS_10bfloat16_tEfNS_4arch4Sm80ELb0ELb0ELb0ELb0ELb1ELb0ELb1ELb1EEENS1_21CollectiveEpilogueFwdIS9_NS6_IJNS7_ILi1EEESF_SF_EEESA_SC_Li256ELb0ELb1ELb1ELb0EEENS1_19SingleTileSchedulerILb0ELb1ELb1ELi128EEEEEEEEEvNT_6ParamsE,"ax",@progbits
	.sectioninfo	@"SHI_REGISTERS=252"
	.align	128
.text._ZN7cutlass13device_kernelIN5flash19enable_sm80_to_sm89INS1_16FlashAttnFwdSm80INS1_25CollectiveMainloopFwdSm80ILi8ELi1ELb1EN4cute5tupleIJNS5_1CILi128EEES8_S8_EEELi128ENS_10bfloat16_tEfNS_4arch4Sm80ELb0ELb0ELb0ELb0ELb1ELb0ELb1ELb1EEENS1_21CollectiveEpilogueFwdIS9_NS6_IJNS7_ILi1EEESF_SF_EEESA_SC_Li256ELb0ELb1ELb1ELb0EEENS1_19SingleTileSchedulerILb0ELb1ELb1ELi128EEEEEEEEEvNT_6ParamsE:
        .type           _ZN7cutlass13device_kernelIN5flash19enable_sm80_to_sm89INS1_16FlashAttnFwdSm80INS1_25CollectiveMainloopFwdSm80ILi8ELi1ELb1EN4cute5tupleIJNS5_1CILi128EEES8_S8_EEELi128ENS_10bfloat16_tEfNS_4arch4Sm80ELb0ELb0ELb0ELb0ELb1ELb0ELb1ELb1EEENS1_21CollectiveEpilogueFwdIS9_NS6_IJNS7_ILi1EEESF_SF_EEESA_SC_Li256ELb0ELb1ELb1ELb0EEENS1_19SingleTileSchedulerILb0ELb1ELb1ELi128EEEEEEEEEvNT_6ParamsE,@function
        .size           _ZN7cutlass13device_kernelIN5flash19enable_sm80_to_sm89INS1_16FlashAttnFwdSm80INS1_25CollectiveMainloopFwdSm80ILi8ELi1ELb1EN4cute5tupleIJNS5_1CILi128EEES8_S8_EEELi128ENS_10bfloat16_tEfNS_4arch4Sm80ELb0ELb0ELb0ELb0ELb1ELb0ELb1ELb1EEENS1_21CollectiveEpilogueFwdIS9_NS6_IJNS7_ILi1EEESF_SF_EEESA_SC_Li256ELb0ELb1ELb1ELb0EEENS1_19SingleTileSchedulerILb0ELb1ELb1ELi128EEEEEEEEEvNT_6ParamsE,(.L_x_1784 - _ZN7cutlass13device_kernelIN5flash19enable_sm80_to_sm89INS1_16FlashAttnFwdSm80INS1_25CollectiveMainloopFwdSm80ILi8ELi1ELb1EN4cute5tupleIJNS5_1CILi128EEES8_S8_EEELi128ENS_10bfloat16_tEfNS_4arch4Sm80ELb0ELb0ELb0ELb0ELb1ELb0ELb1ELb1EEENS1_21CollectiveEpilogueFwdIS9_NS6_IJNS7_ILi1EEESF_SF_EEESA_SC_Li256ELb0ELb1ELb1ELb0EEENS1_19SingleTileSchedulerILb0ELb1ELb1ELi128EEEEEEEEEvNT_6ParamsE)
        .other          _ZN7cutlass13device_kernelIN5flash19enable_sm80_to_sm89INS1_16FlashAttnFwdSm80INS1_25CollectiveMainloopFwdSm80ILi8ELi1ELb1EN4cute5tupleIJNS5_1CILi128EEES8_S8_EEELi128ENS_10bfloat16_tEfNS_4arch4Sm80ELb0ELb0ELb0ELb0ELb1ELb0ELb1ELb1EEENS1_21CollectiveEpilogueFwdIS9_NS6_IJNS7_ILi1EEESF_SF_EEESA_SC_Li256ELb0ELb1ELb1ELb0EEENS1_19SingleTileSchedulerILb0ELb1ELb1ELi128EEEEEEEEEvNT_6ParamsE,@"STO_CUDA_ENTRY STV_DEFAULT"
_ZN7cutlass13device_kernelIN5flash19enable_sm80_to_sm89INS1_16FlashAttnFwdSm80INS1_25CollectiveMainloopFwdSm80ILi8ELi1ELb1EN4cute5tupleIJNS5_1CILi128EEES8_S8_EEELi128ENS_10bfloat16_tEfNS_4arch4Sm80ELb0ELb0ELb0ELb0ELb1ELb0ELb1ELb1EEENS1_21CollectiveEpilogueFwdIS9_NS6_IJNS7_ILi1EEESF_SF_EEESA_SC_Li256ELb0ELb1ELb1ELb0EEENS1_19SingleTileSchedulerILb0ELb1ELb1ELi128EEEEEEEEEvNT_6ParamsE:
[----:B------:R-:W-:Y:S02]  /*0000*/  MOV R1, c[0x0][0x28] ;  /* 0x00000a0000017a02 */ /* 0x000fe40000000f00 */
[----:B------:R-:W1:Y:S01]  /*0010*/  S2R R5, SR_TID.X ;  /* 0x0000000000057919 */ /* 0x000e620000002100 */
[----:B------:R-:W2:Y:S08]  /*0020*/  S2UR UR6, SR_CTAID.Y ;  /* 0x00000000000679c3 */ /* 0x000eb00000002600 */
[----:B------:R-:W3:Y:S01]  /*0030*/  S2UR UR18, SR_CTAID.Z ;  /* 0x00000000001279c3 */ /* 0x000ee20000002700 */
[----:B-1----:R-:W-:-:S06]  /*0040*/  SHF.R.U32.HI R0, RZ, 0x5, R5 ;  /* 0x00000005ff007819 */ /* 0x002fcc0000011605 */
[----:B------:R-:W1:Y:S02]  /*0050*/  SHFL.IDX PT, R0, R0, RZ, 0x1f ;  /* 0x00001fff00007589 */ /* 0x000e6400000e0000 */
[----:B-1----:R-:W-:-:S13]  /*0060*/  ISETP.NE.AND P0, PT, R0, RZ, PT ;  /* 0x000000ff0000720c */ /* 0x002fda0003f05270 */
[----:B--23--:R-:W-:Y:S05]  /*0070*/  @!P0 BRA `(.L_x_0) ;  /* 0x0000009000008947 */ /* 0x00cfea0003800000 */
[----:B------:R-:W-:Y:S01]  /*0080*/  MOV R0, c[0x0][0x550] ;  /* 0x0001540000007a02 */ /* 0x000fe20000000f00 */
[----:B------:R-:W-:-:S03]  /*0090*/  UMOV UR10, UR6 ;  /* 0x00000006000a7c82 */ /* 0x000fc60008000000 */
[----:B------:R-:W-:-:S13]  /*00a0*/  ISETP.NE.AND P0, PT, R0, 0x1, PT ;  /* 0x000000010000780c */ /* 0x000fda0003f05270 */
[----:B------:R-:W-:Y:S05]  /*00b0*/  @!P0 BRA `(.L_x_1) ;  /* 0x000000b000008947 */ /* 0x000fea0003800000 */
[----:B------:R-:W-:Y:S02]  /*00c0*/  ULDC UR4, c[0x0][0x554] ;  /* 0x0001550000047ab9 */ /* 0x000fe40000000800 */
[----:B------:R-:W-:Y:S02]  /*00d0*/  UIMAD.WIDE.U32 UR4, UR6, UR4, URZ ;  /* 0x00000004060472a5 */ /* 0x000fe4000f8e003f */
[----:B------:R-:W-:Y:S02]  /*00e0*/  ULDC UR10, c[0x0][0x558] ;  /* 0x00015600000a7ab9 */ /* 0x000fe40000000800 */
[----:B------:R-:W-:Y:S01]  /*00f0*/  USHF.R.U32.HI UR10, URZ, UR10, UR5 ;  /* 0x0000000a3f0a7299 */ /* 0x000fe20008011605 */
[----:B------:R-:W-:Y:S05]  /*0100*/  BRA `(.L_x_1) ;  /* 0x0000006000007947 */ /* 0x000fea0003800000 */
.L_x_0:
[----:B------:R-:W-:Y:S02]  /*0110*/  ULDC.64 UR4, c[0x0][0x550] ;  /* 0x0001540000047ab9 */ /* 0x000fe40000000a00 */
[----:B------:R-:W-:Y:S02]  /*0120*/  UISETP.NE.AND UP0, UPT, UR4, 0x1, UPT ;  /* 0x000000010400788c */ /* 0x000fe4000bf05270 */
[----:B------:R-:W-:-:S02]  /*0130*/  UIMAD.WIDE.U32 UR8, UR6, UR5, URZ ;  /* 0x00000005060872a5 */ /* 0x000fc4000f8e003f */
[----:B------:R-:W-:Y:S02]  /*0140*/  ULDC UR4, c[0x0][0x558] ;  /* 0x0001560000047ab9 */ /* 0x000fe40000000800 */
[----:B------:R-:W-:-:S05]  /*0150*/  UMOV UR10, UR6 ;  /* 0x00000006000a7c82 */ /* 0x000fca0008000000 */
[----:B------:R-:W-:-:S03]  /*0160*/  @UP0 USHF.R.U32.HI UR10, URZ, UR4, UR9 ;  /* 0x000000043f0a0299 */ /* 0x000fc60008011609 */
.L_x_1:
[----:B------:R-:W-:Y:S01]  /*0170*/  ISETP.LE.AND P0, PT, RZ, UR18, PT ;  /* 0x00000012ff007c0c */ /* 0x000fe2000bf03270 */
[----:B------:R-:W-:Y:S02]  /*0180*/  UIADD3 UR5, -UR10, URZ, URZ ;  /* 0x0000003f0a057290 */ /* 0x000fe4000fffe13f */
[----:B------:R-:W-:Y:S02]  /*0190*/  ULDC UR4, c[0x0][0x550] ;  /* 0x0001540000047ab9 */ /* 0x000fe40000000800 */
[----:B------:R-:W-:-:S08]  /*01a0*/  UIMAD UR6, UR5, UR4, UR6 ;  /* 0x00000004050672a4 */ /* 0x000fd0000f8e0206 */
[----:B------:R-:W-:Y:S05]  /*01b0*/  @!P0 EXIT ;  /* 0x000000000000894d */ /* 0x000fea0003800000 */
[----:B------:R-:W-:Y:S02]  /*01c0*/  ULDC.64 UR4, c[0x0][0x370] ;  /* 0x0000dc0000047ab9 */ /* 0x000fe40000000a00 */
[----:B------:R-:W-:Y:S02]  /*01d0*/  UISETP.NE.U32.AND UP0, UPT, URZ, UR4, UPT ;  /* 0x000000043f00728c */ /* 0x000fe4000bf05070 */
[----:B------:R-:W-:Y:S02]  /*01e0*/  ULDC.64 UR8, c[0x0][0x370] ;  /* 0x0000dc0000087ab9 */ /* 0x000fe40000000a00 */
[----:B------:R-:W-:Y:S02]  /*01f0*/  UISETP.NE.AND.EX UP0, UPT, URZ, UR5, UPT, UP0 ;  /* 0x000000053f00728c */ /* 0x000fe4000bf05300 */
[----:B------:R-:W-:-:S04]  /*0200*/  ULDC.64 UR12, c[0x0][0x118] ;  /* 0x00004600000c7ab9 */ /* 0x000fc80000000a00 */
[----:B------:R-:W-:-:S05]  /*0210*/  PLOP3.LUT P0, PT, PT, PT, UP0, 0x80, 0x0 ;  /* 0x000000000000781c */ /* 0x000fca0003f0f008 */
[----:B------:R-:W-:Y:S02]  /*0220*/  @UP0 UMOV UR4, 0x4 ;  /* 0x0000000400040882 */ /* 0x000fe40000000000 */
[----:B------:R-:W-:-:S06]  /*0230*/  @UP0 UIMAD.WIDE UR4, UR18, UR4, UR8 ;  /* 0x00000004120402a5 */ /* 0x000fcc000f8e0208 */
[----:B------:R-:W-:Y:S02]  /*0240*/  IMAD.U32 R2, RZ, RZ, UR4 ;  /* 0x00000004ff027e24 */ /* 0x000fe4000f8e00ff */
[----:B------:R-:W-:-:S05]  /*0250*/  IMAD.U32 R3, RZ, RZ, UR5 ;  /* 0x00000005ff037e24 */ /* 0x000fca000f8e00ff */
[----:B------:R-:W2:Y:S01]  /*0260*/  @P0 LDG.E R2, [R2.64] ;  /* 0x0000000c02020981 */ /* 0x000ea2000c1e1900 */
[----:B------:R-:W-:Y:S02]  /*0270*/  ULDC UR4, c[0x0][0x2ac] ;  /* 0x0000ab0000047ab9 */ /* 0x000fe40000000800 */
[----:B------:R-:W-:Y:S02]  /*0280*/  ULDC UR15, c[0x0][0x1d0] ;  /* 0x00007400000f7ab9 */ /* 0x000fe40000000800 */
[----:B------:R-:W-:Y:S02]  /*0290*/  UIMAD UR15, UR4, UR15, URZ ;  /* 0x0000000f040f72a4 */ /* 0x000fe4000f8e023f */
[----:B------:R-:W-:Y:S02]  /*02a0*/  UMOV UR9, URZ ;  /* 0x0000003f00097c82 */ /* 0x000fe40008000000 */
[----:B------:R-:W-:Y:S02]  /*02b0*/  UISETP.GE.AND UP0, UPT, UR15, 0x1, UPT ;  /* 0x000000010f00788c */ /* 0x000fe4000bf06270 */
[----:B------:R-:W-:-:S02]  /*02c0*/  UIADD3 UR5, UR15, 0x7f, URZ ;  /* 0x0000007f0f057890 */ /* 0x000fc4000fffe03f */
[----:B------:R-:W-:Y:S02]  /*02d0*/  UMOV UR17, URZ ;  /* 0x0000003f00117c82 */ /* 0x000fe40008000000 */
[----:B------:R-:W-:-:S04]  /*02e0*/  USHF.R.S32.HI UR4, URZ, 0x1f, UR5 ;  /* 0x0000001f3f047899 */ /* 0x000fc80008011405 */
[----:B------:R-:W-:-:S04]  /*02f0*/  ULEA.HI UR4, UR4, UR5, URZ, 0x7 ;  /* 0x0000000504047291 */ /* 0x000fc8000f8f383f */
[----:B------:R-:W-:Y:S01]  /*0300*/  USHF.R.S32.HI UR7, URZ, 0x7, UR4 ;  /* 0x000000073f077899 */ /* 0x000fe20008011404 */
[----:B--2---:R1:W2:Y:S01]  /*0310*/  @P0 R2UR UR9, R2 ;  /* 0x00000000020903c2 */ /* 0x0042a200000e0000 */
[----:B------:R-:W-:-:S13]  /*0320*/  PLOP3.LUT P0, PT, PT, PT, UP0, 0x80, 0x0 ;  /* 0x000000000000781c */ /* 0x000fda0003f0f008 */
[----:B-12---:R-:W-:Y:S05]  /*0330*/  @!P0 BRA `(.L_x_2) ;  /* 0x0000025000008947 */ /* 0x006fea0003800000 */
[----:B------:R-:W-:Y:S02]  /*0340*/  USHF.R.U32.HI UR4, URZ, 0x10, UR6 ;  /* 0x000000103f047899 */ /* 0x000fe40008011606 */
[----:B------:R-:W-:Y:S02]  /*0350*/  ULDC UR5, c[0x0][0x338] ;  /* 0x0000ce0000057ab9 */ /* 0x000fe40000000800 */
[----:B------:R-:W-:Y:S02]  /*0360*/  UISETP.NE.AND UP0, UPT, UR4, URZ, UPT ;  /* 0x0000003f0400728c */ /* 0x000fe4000bf05270 */
[----:B------:R-:W-:Y:S02]  /*0370*/  UMOV UR20, URZ ;  /* 0x0000003f00147c82 */ /* 0x000fe40008000000 */
[----:B------:R-:W-:-:S04]  /*0380*/  USEL UR5, UR4, UR5, UP0 ;  /* 0x0000000504057287 */ /* 0x000fc80008000000 */
[----:B------:R-:W-:Y:S02]  /*0390*/  UIADD3 UR16, UR7, -0x1, UR5 ;  /* 0xffffffff07107890 */ /* 0x000fe4000fffe005 */
[----:B------:R-:W-:-:S05]  /*03a0*/  IMAD.U32 R0, RZ, RZ, UR5 ;  /* 0x00000005ff007e24 */ /* 0x000fca000f8e00ff */
[-C--:B------:R-:W-:Y:S02]  /*03b0*/  IABS R2, R0.reuse ;  /* 0x0000000000027213 */ /* 0x080fe40000000000 */
[----:B------:R-:W-:Y:S02]  /*03c0*/  IABS R0, R0 ;  /* 0x0000000000007213 */ /* 0x000fe40000000000 */
[----:B------:R-:W1:Y:S03]  /*03d0*/  R2UR UR14, R2 ;  /* 0x00000000020e73c2 */ /* 0x000e6600000e0000 */
[----:B------:R-:W-:-:S05]  /*03e0*/  IMAD.MOV R0, RZ, RZ, -R0 ;  /* 0x000000ffff007224 */ /* 0x000fca00078e0a00 */
[----:B------:R-:W2:Y:S01]  /*03f0*/  R2UR UR8, R0 ;  /* 0x00000000000873c2 */ /* 0x000ea200000e0000 */
[----:B-1----:R-:W1:Y:S08]  /*0400*/  I2F.RP R2, UR14 ;  /* 0x0000000e00027d06 */ /* 0x002e700008209400 */
[----:B-1----:R-:W1:Y:S02]  /*0410*/  MUFU.RCP R2, R2 ;  /* 0x0000000200027308 */ /* 0x002e640000001000 */
[----:B-1----:R-:W-:-:S06]  /*0420*/  IADD3 R2, R2, 0xffffffe, RZ ;  /* 0x0ffffffe02027810 */ /* 0x002fcc0007ffe0ff */
[----:B------:R-:W1:Y:S02]  /*0430*/  F2I.FTZ.U32.TRUNC.NTZ R2, R2 ;  /* 0x0000000200027305 */ /* 0x000e64000021f000 */
[----:B-1----:R1:W3:Y:S02]  /*0440*/  R2UR UR21, R2 ;  /* 0x00000000021573c2 */ /* 0x0022e400000e0000 */
[----:B-1----:R-:W-:Y:S01]  /*0450*/  IMAD.U32 R2, RZ, RZ, UR16 ;  /* 0x00000010ff027e24 */ /* 0x002fe2000f8e00ff */
[----:B---3--:R-:W-:Y:S02]  /*0460*/  UIADD3 UR4, URZ, -UR21, URZ ;  /* 0x800000153f047290 */ /* 0x008fe4000fffe03f */
[----:B------:R-:W-:Y:S02]  /*0470*/  ULOP3.LUT UR16, UR16, UR5, URZ, 0x3c, !UPT ;  /* 0x0000000510107292 */ /* 0x000fe4000f8e3c3f */
[----:B------:R-:W-:Y:S01]  /*0480*/  IABS R2, R2 ;  /* 0x0000000200027213 */ /* 0x000fe20000000000 */
[----:B------:R-:W-:-:S03]  /*0490*/  UIMAD UR4, UR4, UR14, URZ ;  /* 0x0000000e040472a4 */ /* 0x000fc6000f8e023f */
[----:B------:R-:W1:Y:S01]  /*04a0*/  R2UR UR11, R2 ;  /* 0x00000000020b73c2 */ /* 0x000e6200000e0000 */
[----:B------:R-:W-:-:S07]  /*04b0*/  UIMAD.WIDE.U32 UR20, UR21, UR4, UR20 ;  /* 0x00000004151472a5 */ /* 0x000fce000f8e0014 */
[----:B------:R-:W-:Y:S02]  /*04c0*/  UMOV UR17, UR21 ;  /* 0x0000001500117c82 */ /* 0x000fe40008000000 */
[----:B-1----:R-:W-:-:S07]  /*04d0*/  UIMAD.WIDE.U32 UR20, UR17, UR11, URZ ;  /* 0x0000000b111472a5 */ /* 0x002fce000f8e003f */
[----:B------:R-:W-:Y:S02]  /*04e0*/  UMOV UR17, UR21 ;  /* 0x0000001500117c82 */ /* 0x000fe40008000000 */
[----:B--2---:R-:W-:-:S04]  /*04f0*/  UIMAD UR8, UR17, UR8, UR11 ;  /* 0x00000008110872a4 */ /* 0x004fc8000f8e020b */
[----:B------:R-:W-:-:S11]  /*0500*/  UISETP.GT.U32.AND UP0, UPT, UR14, UR8, UPT ;  /* 0x000000080e00728c */ /* 0x000fd6000bf04070 */
[----:B------:R-:W-:Y:S02]  /*0510*/  @!UP0 UIADD3 UR8, UR8, -UR14, URZ ;  /* 0x8000000e08088290 */ /* 0x000fe4000fffe03f */
[----:B------:R-:W-:Y:S02]  /*0520*/  @!UP0 UIADD3 UR17, UR17, 0x1, URZ ;  /* 0x0000000111118890 */ /* 0x000fe4000fffe03f */
[----:B------:R-:W-:Y:S02]  /*0530*/  UISETP.GE.U32.AND UP1, UPT, UR8, UR14, UPT ;  /* 0x0000000e0800728c */ /* 0x000fe4000bf26070 */
[----:B------:R-:W-:-:S09]  /*0540*/  UISETP.GE.AND UP0, UPT, UR16, URZ, UPT ;  /* 0x0000003f1000728c */ /* 0x000fd2000bf06270 */
[----:B------:R-:W-:Y:S02]  /*0550*/  @UP1 UIADD3 UR17, UR17, 0x1, URZ ;  /* 0x0000000111111890 */ /* 0x000fe4000fffe03f */
[----:B------:R-:W-:Y:S02]  /*0560*/  UISETP.NE.AND UP1, UPT, UR5, URZ, UPT ;  /* 0x0000003f0500728c */ /* 0x000fe4000bf25270 */
[----:B------:R-:W-:-:S09]  /*0570*/  @!UP0 UIADD3 UR17, -UR17, URZ, URZ ;  /* 0x0000003f11118290 */ /* 0x000fd2000fffe13f */
[----:B------:R-:W-:Y:S02]  /*0580*/  @!UP1 ULOP3.LUT UR17, URZ, UR5, URZ, 0x33, !UPT ;  /* 0x000000053f119292 */ /* 0x000fe4000f8e333f */
.L_x_2:
[----:B------:R-:W-:Y:S01]  /*0590*/  ULOP3.LUT UR8, UR6, 0xffff, URZ, 0xc0, !UPT ;  /* 0x0000ffff06087892 */ /* 0x000fe2000f8ec03f */
[----:B------:R-:W-:Y:S01]  /*05a0*/  PLOP3.LUT P2, PT, PT, PT, PT, 0x80, 0x0 ;  /* 0x000000000000781c */ /* 0x000fe20003f4f070 */
[----:B------:R-:W-:Y:S01]  /*05b0*/  IMAD.MOV.U32 R6, RZ, RZ, RZ ;  /* 0x000000ffff067224 */ /* 0x000fe200078e00ff */
[----:B------:R-:W-:Y:S01]  /*05c0*/  CS2R R114, SRZ ;  /* 0x0000000000727805 */ /* 0x000fe2000001ff00 */
[----:B------:R-:W-:Y:S01]  /*05d0*/  UIMAD UR8, UR8, UR17, URZ ;  /* 0x00000011080872a4 */ /* 0x000fe2000f8e023f */
[----:B------:R-:W-:Y:S01]  /*05e0*/  IMAD.MOV.U32 R2, RZ, RZ, RZ ;  /* 0x000000ffff027224 */ /* 0x000fe200078e00ff */
[----:B------:R-:W-:Y:S01]  /*05f0*/  CS2R R112, SRZ ;  /* 0x0000000000707805 */ /* 0x000fe2000001ff00 */
[----:B------:R-:W-:Y:S01]  /*0600*/  CS2R R118, SRZ ;  /* 0x0000000000767805 */ /* 0x000fe2000001ff00 */
[----:B------:R-:W-:Y:S01]  /*0610*/  UIADD3 UR17, UR8, UR17, URZ ;  /* 0x0000001108117290 */ /* 0x000fe2000fffe03f */
[----:B------:R-:W-:Y:S01]  /*0620*/  CS2R R116, SRZ ;  /* 0x0000000000747805 */ /* 0x000fe2000001ff00 */
[----:B------:R-:W-:Y:S01]  /*0630*/  CS2R R110, SRZ ;  /* 0x00000000006e7805 */ /* 0x000fe2000001ff00 */
[----:B------:R-:W-:Y:S01]  /*0640*/  CS2R R108, SRZ ;  /* 0x00000000006c7805 */ /* 0x000fe2000001ff00 */
[----:B------:R-:W-:Y:S01]  /*0650*/  UISETP.LT.AND UP0, UPT, UR7, UR17, UPT ;  /* 0x000000110700728c */ /* 0x000fe2000bf01270 */
[----:B------:R-:W-:Y:S01]  /*0660*/  CS2R R106, SRZ ;  /* 0x00000000006a7805 */ /* 0x000fe2000001ff00 */
[----:B------:R-:W-:Y:S01]  /*0670*/  CS2R R104, SRZ ;  /* 0x0000000000687805 */ /* 0x000fe2000001ff00 */
[----:B------:R-:W-:Y:S01]  /*0680*/  CS2R R102, SRZ ;  /* 0x0000000000667805 */ /* 0x000fe2000001ff00 */
[----:B------:R-:W-:Y:S01]  /*0690*/  USEL UR7, UR7, UR17, UP0 ;  /* 0x0000001107077287 */ /* 0x000fe20008000000 */
[----:B------:R-:W-:Y:S01]  /*06a0*/  CS2R R100, SRZ ;  /* 0x0000000000647805 */ /* 0x000fe2000001ff00 */
[----:B------:R-:W-:Y:S01]  /*06b0*/  CS2R R122, SRZ ;  /* 0x00000000007a7805 */ /* 0x000fe2000001ff00 */
[----:B------:R-:W-:Y:S01]  /*06c0*/  CS2R R120, SRZ ;  /* 0x0000000000787805 */ /* 0x000fe2000001ff00 */
[----:B------:R-:W-:Y:S01]  /*06d0*/  UISETP.GT.AND UP0, UPT, UR7, UR8, UPT ;  /* 0x000000080700728c */ /* 0x000fe2000bf04270 */
[----:B------:R-:W-:Y:S01]  /*06e0*/  CS2R R98, SRZ ;  /* 0x0000000000627805 */ /* 0x000fe2000001ff00 */
[----:B------:R-:W-:Y:S01]  /*06f0*/  CS2R R96, SRZ ;  /* 0x0000000000607805 */ /* 0x000fe2000001ff00 */
[----:B------:R-:W-:Y:S01]  /*0700*/  CS2R R94, SRZ ;  /* 0x00000000005e7805 */ /* 0x000fe2000001ff00 */
[----:B------:R-:W-:Y:S01]  /*0710*/  CS2R R92, SRZ ;  /* 0x00000000005c7805 */ /* 0x000fe2000001ff00 */
[----:B------:R-:W-:Y:S01]  /*0720*/  CS2R R90, SRZ ;  /* 0x00000000005a7805 */ /* 0x000fe2000001ff00 */
[----:B------:R-:W-:Y:S01]  /*0730*/  PLOP3.LUT P0, PT, PT, PT, UP0, 0x80, 0x0 ;  /* 0x000000000000781c */ /* 0x000fe20003f0f008 */
[----:B------:R-:W-:Y:S01]  /*0740*/  CS2R R88, SRZ ;  /* 0x0000000000587805 */ /* 0x000fe2000001ff00 */
        /* <DEDUP_REMOVED lines=14> */
[----:B------:R-:W-:Y:S05]  /*0830*/  @!P0 BRA `(.L_x_3) ;  /* 0x000087c000008947 */ /* 0x000fea0003800000 */
[----:B------:R-:W-:Y:S02]  /*0840*/  ULDC.64 UR4, c[0x0][0x340] ;  /* 0x0000d00000047ab9 */ /* 0x000fe40000000a00 */
[----:B------:R-:W-:-:S02]  /*0850*/  UISETP.NE.U32.AND UP0, UPT, URZ, UR4, UPT ;  /* 0x000000043f00728c */ /* 0x000fc4000bf05070 */
[----:B------:R-:W-:Y:S02]  /*0860*/  ULDC.64 UR16, c[0x0][0x340] ;  /* 0x0000d00000107ab9 */ /* 0x000fe40000000a00 */
[----:B------:R-:W-:-:S06]  /*0870*/  UISETP.NE.AND.EX UP0, UPT, URZ, UR5, UPT, UP0 ;  /* 0x000000053f00728c */ /* 0x000fcc000bf05300 */
[----:B------:R-:W-:-:S05]  /*0880*/  PLOP3.LUT P0, PT, PT, PT, UP0, 0x80, 0x0 ;  /* 0x000000000000781c */ /* 0x000fca0003f0f008 */
[----:B------:R-:W-:Y:S02]  /*0890*/  @UP0 UMOV UR4, 0x4 ;  /* 0x0000000400040882 */ /* 0x000fe40000000000 */
[----:B------:R-:W-:-:S06]  /*08a0*/  @UP0 UIMAD.WIDE UR4, UR18, UR4, UR16 ;  /* 0x00000004120402a5 */ /* 0x000fcc000f8e0210 */
[----:B------:R-:W-:Y:S02]  /*08b0*/  IMAD.U32 R2, RZ, RZ, UR4 ;  /* 0x00000004ff027e24 */ /* 0x000fe4000f8e00ff */
[----:B------:R-:W-:Y:S01]  /*08c0*/  IMAD.U32 R3, RZ, RZ, UR5 ;  /* 0x00000005ff037e24 */ /* 0x000fe2000f8e00ff */
[----:B------:R-:W-:Y:S01]  /*08d0*/  SHF.R.S32.HI R10, RZ, 0x1f, R5 ;  /* 0x0000001fff0a7819 */ /* 0x000fe20000011405 */
[----:B------:R-:W-:Y:S02]  /*08e0*/  UIADD3 UR6, UR7, -0x1, URZ ;  /* 0xffffffff07067890 */ /* 0x000fe4000fffe03f */
[----:B------:R-:W-:Y:S01]  /*08f0*/  ULDC.64 UR4, c[0x0][0x2b0] ;  /* 0x0000ac0000047ab9 */ /* 0x000fe20000000a00 */
[CC--:B------:R-:W-:Y:S01]  /*0900*/  LEA.HI R241, R10.reuse, R5.reuse, RZ, 0x6 ;  /* 0x000000050af17211 */ /* 0x0c0fe200078f30ff */
[----:B------:R1:W2:Y:S01]  /*0910*/  @P0 LDG.E R0, [R2.64] ;  /* 0x0000000c02000981 */ /* 0x0002a2000c1e1900 */
[----:B------:R-:W-:Y:S01]  /*0920*/  IMAD.MOV.U32 R239, RZ, RZ, RZ ;  /* 0x000000ffffef7224 */ /* 0x000fe200078e00ff */
[----:B-1----:R-:W-:Y:S01]  /*0930*/  LEA.HI R3, R10, R5, RZ, 0x3 ;  /* 0x000000050a037211 */ /* 0x002fe200078f18ff */
[----:B------:R-:W-:-:S03]  /*0940*/  IMAD.MOV.U32 R2, RZ, RZ, c[0x0][0x2b8] ;  /* 0x0000ae00ff027624 */ /* 0x000fc600078e00ff */
[----:B------:R-:W-:Y:S02]  /*0950*/  LOP3.LUT R33, R3, 0xfffffff8, RZ, 0xc0, !PT ;  /* 0xfffffff803217812 */ /* 0x000fe400078ec0ff */
[----:B------:R-:W-:-:S03]  /*0960*/  SHF.R.S32.HI R3, RZ, 0x3, R3 ;  /* 0x00000003ff037819 */ /* 0x000fc60000011403 */
[----:B------:R-:W-:-:S04]  /*0970*/  IMAD.IADD R33, R5, 0x1, -R33 ;  /* 0x0000000105217824 */ /* 0x000fc800078e0a21 */
[----:B------:R-:W-:Y:S01]  /*0980*/  IMAD R242, R33, 0x20, R3 ;  /* 0x0000002021f27824 */ /* 0x000fe200078e0203 */
[----:B------:R-:W-:Y:S01]  /*0990*/  BAR.SYNC.DEFER_BLOCKING 0x0 ;  /* 0x0000000000007b1d */ /* 0x000fe20000010000 */
[----:B------:R-:W-:-:S05]  /*09a0*/  USHF.R.S32.HI UR20, URZ, 0x1f, UR18 ;  /* 0x0000001f3f147899 */ /* 0x000fca0008011412 */
[----:B--2---:R1:W2:Y:S01]  /*09b0*/  @P0 R2UR UR14, R0 ;  /* 0x00000000000e03c2 */ /* 0x0042a200000e0000 */
[----:B------:R-:W-:Y:S01]  /*09c0*/  ISETP.NE.AND P0, PT, R2, 0x1, PT ;  /* 0x000000010200780c */ /* 0x000fe20003f05270 */
[----:B--2---:R-:W-:Y:S02]  /*09d0*/  @!UP0 UMOV UR14, UR18 ;  /* 0x00000012000e8c82 */ /* 0x004fe40008000000 */
[----:B------:R-:W-:Y:S02]  /*09e0*/  USHF.R.S32.HI UR11, URZ, 0x1f, UR14 ;  /* 0x0000001f3f0b7899 */ /* 0x000fe4000801140e */
[----:B------:R-:W-:Y:S02]  /*09f0*/  UIMAD.WIDE.U32 UR16, UR14, UR4, URZ ;  /* 0x000000040e1072a5 */ /* 0x000fe4000f8e003f */
[----:B------:R-:W-:-:S04]  /*0a00*/  UIMAD UR11, UR11, UR4, URZ ;  /* 0x000000040b0b72a4 */ /* 0x000fc8000f8e023f */
[----:B------:R-:W-:Y:S01]  /*0a10*/  UIMAD UR11, UR14, UR5, UR11 ;  /* 0x000000050e0b72a4 */ /* 0x000fe2000f8e020b */
[----:B-1----:R-:W-:-:S03]  /*0a20*/  IMAD.U32 R0, RZ, RZ, UR6 ;  /* 0x00000006ff007e24 */ /* 0x002fc6000f8e00ff */
[----:B------:R-:W-:Y:S02]  /*0a30*/  UIADD3 UR11, UR17, UR11, URZ ;  /* 0x0000000b110b7290 */ /* 0x000fe4000fffe03f */
[----:B------:R-:W-:Y:S01]  /*0a40*/  USHF.R.S32.HI UR14, URZ, 0x1f, UR10 ;  /* 0x0000001f3f0e7899 */ /* 0x000fe2000801140a */
[----:B------:R-:W-:Y:S01]  /*0a50*/  IMAD R0, R0, 0x80, R242 ;  /* 0x0000008000007824 */ /* 0x000fe200078e02f2 */
[----:B------:R-:W-:-:S04]  /*0a60*/  ULDC.64 UR4, c[0x0][0x1b8] ;  /* 0x00006e0000047ab9 */ /* 0x000fc80000000a00 */
[C---:B------:R-:W-:Y:S02]  /*0a70*/  ISETP.GE.AND P3, PT, R0.reuse, UR15, PT ;  /* 0x0000000f00007c0c */ /* 0x040fe4000bf66270 */
[----:B------:R-:W-:Y:S02]  /*0a80*/  IADD3 R240, R0, UR9, RZ ;  /* 0x0000000900f07c10 */ /* 0x000fe4000fffe0ff */
[----:B------:R-:W-:-:S03]  /*0a90*/  ISETP.GT.OR P3, PT, R242, 0x7f, P3 ;  /* 0x0000007ff200780c */ /* 0x000fc60001f64670 */
[----:B------:R-:W-:-:S04]  /*0aa0*/  @P0 IMAD.HI.U32 R0, R240, c[0x0][0x2bc], RZ ;  /* 0x0000af00f0000a27 */ /* 0x000fc800078e00ff */
[----:B------:R-:W-:Y:S01]  /*0ab0*/  IMAD.MOV.U32 R4, RZ, RZ, R240 ;  /* 0x000000ffff047224 */ /* 0x000fe200078e00f0 */
[----:B------:R-:W-:-:S05]  /*0ac0*/  @P0 SHF.R.U32.HI R4, RZ, c[0x0][0x2c0], R0 ;  /* 0x0000b000ff040a19 */ /* 0x000fca0000011600 */
[----:B------:R-:W-:-:S04]  /*0ad0*/  @!P3 IADD3 R2, P2, R4, UR16, RZ ;  /* 0x000000100402bc10 */ /* 0x000fc8000ff5e0ff */
[----:B------:R-:W-:Y:S02]  /*0ae0*/  @!P3 LEA R6, P1, R2, c[0x0][0x2a0], 0x2 ;  /* 0x0000a8000206ba11 */ /* 0x000fe400078210ff */
[----:B------:R-:W-:-:S04]  /*0af0*/  @!P3 LEA.HI.X.SX32 R0, R4, UR11, 0x1, P2 ;  /* 0x0000000b0400bc11 */ /* 0x000fc800090f0eff */
[----:B------:R-:W-:-:S05]  /*0b00*/  @!P3 LEA.HI.X R7, R2, c[0x0][0x2a4], R0, 0x2, P1 ;  /* 0x0000a9000207ba11 */ /* 0x000fca00008f1400 */
[----:B------:R1:W2:Y:S01]  /*0b10*/  @!P3 LDG.E R239, [R6.64] ;  /* 0x0000000c06efb981 */ /* 0x0002a2000c1e1900 */
[----:B------:R-:W-:Y:S01]  /*0b20*/  UIMAD UR19, UR14, UR4, URZ ;  /* 0x000000040e1372a4 */ /* 0x000fe2000f8e023f */
[----:B------:R-:W-:Y:S01]  /*0b30*/  IMAD.SHL.U32 R37, R33, 0x8, RZ ;  /* 0x0000000821257824 */ /* 0x000fe200078e00ff */
[----:B------:R-:W-:Y:S01]  /*0b40*/  UIMAD.WIDE.U32 UR22, UR10, UR4, URZ ;  /* 0x000000040a1672a5 */ /* 0x000fe2000f8e003f */
[----:B------:R-:W3:Y:S01]  /*0b50*/  S2R R2, SR_CTAID.X ;  /* 0x0000000000027919 */ /* 0x000ee20000002500 */
[----:B------:R-:W-:Y:S01]  /*0b60*/  UIMAD UR19, UR10, UR5, UR19 ;  /* 0x000000050a1372a4 */ /* 0x000fe2000f8e0213 */
[----:B------:R-:W-:Y:S01]  /*0b70*/  IMAD.SHL.U32 R241, R241, 0x8, RZ ;  /* 0x00000008f1f17824 */ /* 0x000fe200078e00ff */
[C---:B------:R-:W-:Y:S01]  /*0b80*/  IADD3 R32, R37.reuse, 0x40, RZ ;  /* 0x0000004025207810 */ /* 0x040fe20007ffe0ff */
[----:B------:R-:W-:Y:S01]  /*0b90*/  ULDC.64 UR4, c[0x0][0x1c0] ;  /* 0x0000700000047ab9 */ /* 0x000fe20000000a00 */
[----:B------:R-:W-:Y:S01]  /*0ba0*/  IMAD.MOV R4, RZ, RZ, -R4 ;  /* 0x000000ffff047224 */ /* 0x000fe200078e0a04 */
[----:B------:R-:W-:Y:S01]  /*0bb0*/  UIMAD UR20, UR20, UR4, URZ ;  /* 0x00000004141472a4 */ /* 0x000fe2000f8e023f */
[----:B------:R-:W-:Y:S01]  /*0bc0*/  SHF.R.S32.HI R36, RZ, 0x1f, R32 ;  /* 0x0000001fff247819 */ /* 0x000fe20000011420 */
[----:B------:R-:W-:Y:S01]  /*0bd0*/  UIADD3 UR23, UR23, UR19, URZ ;  /* 0x0000001317177290 */ /* 0x000fe2000fffe03f */
[----:B------:R-:W-:Y:S01]  /*0be0*/  ISETP.GE.AND P3, PT, R37, c[0x0][0x198], PT ;  /* 0x0000660025007a0c */ /* 0x000fe20003f66270 */
[----:B------:R-:W-:Y:S01]  /*0bf0*/  UIMAD UR5, UR18, UR5, UR20 ;  /* 0x00000005120572a4 */ /* 0x000fe2000f8e0214 */
[----:B------:R-:W-:Y:S01]  /*0c00*/  LEA.HI R36, R36, R32, RZ, 0x3 ;  /* 0x0000002024247211 */ /* 0x000fe200078f18ff */
[----:B------:R-:W-:Y:S01]  /*0c10*/  UIMAD.WIDE.U32 UR18, UR18, UR4, UR22 ;  /* 0x00000004121272a5 */ /* 0x000fe2000f8e0016 */
[----:B------:R-:W-:Y:S01]  /*0c20*/  IMAD R240, R4, c[0x0][0x2b8], R240 ;  /* 0x0000ae0004f07a24 */ /* 0x000fe200078e02f0 */
[----:B------:R-:W-:Y:S01]  /*0c30*/  ISETP.GE.AND P2, PT, R32, c[0x0][0x198], PT ;  /* 0x0000660020007a0c */ /* 0x000fe20003f46270 */
[----:B------:R-:W-:Y:S01]  /*0c40*/  UIMAD UR15, UR6, -0x80, UR15 ;  /* 0xffffff80060f78a4 */ /* 0x000fe2000f8e020f */
[----:B------:R-:W-:Y:S01]  /*0c50*/  LOP3.LUT R36, R36, 0xfffffff8, RZ, 0xc0, !PT ;  /* 0xfffffff824247812 */ /* 0x000fe200078ec0ff */
[----:B------:R-:W-:Y:S01]  /*0c60*/  UIADD3 UR5, UR19, UR5, URZ ;  /* 0x0000000513057290 */ /* 0x000fe2000fffe03f */
[----:B------:R-:W-:Y:S01]  /*0c70*/  IMAD.U32 R12, RZ, RZ, UR18 ;  /* 0x00000012ff0c7e24 */ /* 0x000fe2000f8e00ff */
[----:B------:R-:W-:Y:S01]  /*0c80*/  SHF.R.S32.HI R35, RZ, 0x1f, R240 ;  /* 0x0000001fff237819 */ /* 0x000fe200000114f0 */
[----:B------:R-:W-:Y:S01]  /*0c90*/  IMAD.U32 R13, RZ, RZ, UR19 ;  /* 0x00000013ff0d7e24 */ /* 0x000fe2000f8e00ff */
[----:B------:R-:W-:Y:S01]  /*0ca0*/  LEA.HI R238, R10, R5, RZ, 0x4 ;  /* 0x000000050aee7211 */ /* 0x000fe200078f20ff */
[----:B-1----:R-:W-:Y:S01]  /*0cb0*/  IMAD.MOV.U32 R6, RZ, RZ, c[0x0][0x2c4] ;  /* 0x0000b100ff067624 */ /* 0x002fe200078e00ff */
[----:B------:R-:W-:Y:S01]  /*0cc0*/  UISETP.GT.AND UP0, UPT, UR6, UR8, UPT ;  /* 0x000000080600728c */ /* 0x000fe2000bf04270 */
[----:B---3--:R-:W-:-:S02]  /*0cd0*/  IMAD R9, R2, 0x80, R242 ;  /* 0x0000008002097824 */ /* 0x008fc400078e02f2 */
[----:B------:R-:W-:Y:S01]  /*0ce0*/  IMAD.U32 R15, RZ, RZ, UR5 ;  /* 0x00000005ff0f7e24 */ /* 0x000fe2000f8e00ff */
[C---:B------:R-:W-:Y:S01]  /*0cf0*/  ISETP.NE.AND P1, PT, R6.reuse, 0x1, PT ;  /* 0x000000010600780c */ /* 0x040fe20003f25270 */
[----:B------:R-:W-:Y:S01]  /*0d00*/  IMAD.MOV.U32 R8, RZ, RZ, R9 ;  /* 0x000000ffff087224 */ /* 0x000fe200078e0009 */
[----:B------:R-:W-:Y:S01]  /*0d10*/  ULDC.64 UR4, c[0x0][0x1e8] ;  /* 0x00007a0000047ab9 */ /* 0x000fe20000000a00 */
[----:B------:R-:W-:Y:S01]  /*0d20*/  IMAD.MOV.U32 R14, RZ, RZ, R12 ;  /* 0x000000ffff0e7224 */ /* 0x000fe200078e000c */
[----:B------:R-:W-:Y:S01]  /*0d30*/  UIMAD.WIDE.U32 UR20, UR10, UR4, URZ ;  /* 0x000000040a1472a5 */ /* 0x000fe2000f8e003f */
[----:B------:R-:W-:Y:S01]  /*0d40*/  IMAD R6, R6, c[0x0][0x168], RZ ;  /* 0x00005a0006067a24 */ /* 0x000fe200078e02ff */
[----:B------:R-:W-:Y:S01]  /*0d50*/  UIMAD UR4, UR14, UR4, URZ ;  /* 0x000000040e0472a4 */ /* 0x000fe2000f8e023f */
[----:B------:R-:W-:Y:S02]  /*0d60*/  IMAD R2, R2, 0x80, R3 ;  /* 0x0000008002027824 */ /* 0x000fe400078e0203 */
[----:B------:R-:W-:Y:S01]  /*0d70*/  IMAD R16, R35, c[0x0][0x1e0], RZ ;  /* 0x0000780023107a24 */ /* 0x000fe200078e02ff */
[----:B------:R-:W-:Y:S01]  /*0d80*/  UIMAD UR4, UR10, UR5, UR4 ;  /* 0x000000050a0472a4 */ /* 0x000fe2000f8e0204 */
[----:B------:R-:W-:Y:S01]  /*0d90*/  IMAD.WIDE.U32 R20, R240, c[0x0][0x1e0], RZ ;  /* 0x00007800f0147a25 */ /* 0x000fe200078e00ff */
[----:B------:R-:W-:-:S02]  /*0da0*/  IADD3 R4, R2, 0x40, RZ ;  /* 0x0000004002047810 */ /* 0x000fc40007ffe0ff */
[----:B------:R-:W-:Y:S01]  /*0db0*/  UIADD3 UR18, UR21, UR4, URZ ;  /* 0x0000000415127290 */ /* 0x000fe2000fffe03f */
[----:B------:R-:W-:Y:S01]  /*0dc0*/  @P1 IMAD.HI.U32 R0, R9, c[0x0][0x2c8], RZ ;  /* 0x0000b20009001a27 */ /* 0x000fe200078e00ff */
[----:B------:R-:W-:Y:S01]  /*0dd0*/  ISETP.GE.AND P5, PT, R4, R6, PT ;  /* 0x000000060400720c */ /* 0x000fe20003fa6270 */
[----:B------:R-:W-:Y:S02]  /*0de0*/  ULDC.64 UR4, c[0x0][0x210] ;  /* 0x0000840000047ab9 */ /* 0x000fe40000000a00 */
[----:B------:R-:W-:Y:S01]  /*0df0*/  IMAD R16, R240, c[0x0][0x1e4], R16 ;  /* 0x00007900f0107a24 */ /* 0x000fe200078e0210 */
[----:B------:R-:W-:Y:S01]  /*0e00*/  @P1 SHF.R.U32.HI R8, RZ, c[0x0][0x2cc], R0 ;  /* 0x0000b300ff081a19 */ /* 0x000fe20000011600 */
[----:B------:R-:W-:Y:S02]  /*0e10*/  UIMAD UR14, UR14, UR4, URZ ;  /* 0x000000040e0e72a4 */ /* 0x000fe4000f8e023f */
[----:B------:R-:W-:Y:S01]  /*0e20*/  IMAD.IADD R17, R21, 0x1, R16 ;  /* 0x0000000115117824 */ /* 0x000fe200078e0210 */
[--C-:B------:R-:W-:Y:S01]  /*0e30*/  SHF.R.S32.HI R7, RZ, 0x1f, R8.reuse ;  /* 0x0000001fff077819 */ /* 0x100fe20000011408 */
[----:B------:R-:W-:Y:S01]  /*0e40*/  IMAD.MOV R0, RZ, RZ, -R8 ;  /* 0x000000ffff007224 */ /* 0x000fe200078e0a08 */
[----:B------:R-:W-:Y:S01]  /*0e50*/  UIMAD.WIDE.U32 UR22, UR10, UR4, URZ ;  /* 0x000000040a1672a5 */ /* 0x000fe2000f8e003f */
[----:B------:R-:W-:Y:S01]  /*0e60*/  IMAD.WIDE.U32 R14, R8, c[0x0][0x1b0], R14 ;  /* 0x00006c00080e7a25 */ /* 0x000fe200078e000e */
[----:B------:R-:W-:-:S03]  /*0e70*/  UIMAD UR4, UR10, UR5, UR14 ;  /* 0x000000050a0472a4 */ /* 0x000fc6000f8e020e */
[----:B------:R-:W-:Y:S01]  /*0e80*/  IMAD R13, R0, c[0x0][0x2c4], R9 ;  /* 0x0000b100000d7a24 */ /* 0x000fe200078e0209 */
[----:B------:R-:W-:Y:S01]  /*0e90*/  UIADD3 UR4, UR23, UR4, URZ ;  /* 0x0000000417047290 */ /* 0x000fe2000fffe03f */
[----:B------:R-:W-:Y:S02]  /*0ea0*/  IMAD R7, R7, c[0x0][0x1b0], RZ ;  /* 0x00006c0007077a24 */ /* 0x000fe400078e02ff */
[----:B------:R-:W-:Y:S01]  /*0eb0*/  IMAD.MOV.U32 R16, RZ, RZ, R20 ;  /* 0x000000ffff107224 */ /* 0x000fe200078e0014 */
[----:B------:R-:W-:Y:S01]  /*0ec0*/  SHF.R.S32.HI R0, RZ, 0x1f, R13 ;  /* 0x0000001fff007819 */ /* 0x000fe2000001140d */
[----:B------:R-:W-:-:S04]  /*0ed0*/  IMAD R7, R8, c[0x0][0x1b4], R7 ;  /* 0x00006d0008077a24 */ /* 0x000fc800078e0207 */
[----:B------:R-:W-:Y:S02]  /*0ee0*/  IMAD R0, R0, c[0x0][0x1a8], RZ ;  /* 0x00006a0000007a24 */ /* 0x000fe400078e02ff */
[----:B------:R-:W-:Y:S02]  /*0ef0*/  IMAD.IADD R15, R15, 0x1, R7 ;  /* 0x000000010f0f7824 */ /* 0x000fe400078e0207 */
[C---:B------:R-:W-:Y:S02]  /*0f00*/  IMAD R0, R13.reuse, c[0x0][0x1ac], R0 ;  /* 0x00006b000d007a24 */ /* 0x040fe400078e0200 */
[----:B------:R-:W-:-:S04]  /*0f10*/  IMAD.WIDE.U32 R12, R13, c[0x0][0x1a8], R14 ;  /* 0x00006a000d0c7a25 */ /* 0x000fc800078e000e */
[----:B------:R-:W-:Y:S01]  /*0f20*/  IMAD.IADD R0, R13, 0x1, R0 ;  /* 0x000000010d007824 */ /* 0x000fe200078e0200 */
[----:B------:R-:W-:Y:S01]  /*0f30*/  LEA R18, P1, R12, c[0x0][0x160], 0x1 ;  /* 0x000058000c127a11 */ /* 0x000fe200078208ff */
[----:B------:R-:W-:-:S03]  /*0f40*/  IMAD.SHL.U32 R7, R3, 0x40, RZ ;  /* 0x0000004003077824 */ /* 0x000fc600078e00ff */
[----:B------:R-:W-:Y:S02]  /*0f50*/  LEA.HI.X R0, R12, c[0x0][0x164], R0, 0x1, P1 ;  /* 0x000059000c007a11 */ /* 0x000fe400008f0c00 */
[----:B------:R-:W-:Y:S01]  /*0f60*/  LOP3.LUT R8, R7, 0x1c0, RZ, 0xc0, !PT ;  /* 0x000001c007087812 */ /* 0x000fe200078ec0ff */
[----:B------:R-:W-:Y:S01]  /*0f70*/  SHFL.IDX PT, R12, R18, RZ, 0x181f ;  /* 0x00181fff120c7589 */ /* 0x000fe200000e0000 */
[----:B------:R-:W-:Y:S02]  /*0f80*/  ISETP.GE.AND P1, PT, R2, R6, PT ;  /* 0x000000060200720c */ /* 0x000fe40003f26270 */
[----:B------:R-:W-:Y:S01]  /*0f90*/  SHF.R.U32.HI R7, RZ, 0x3, R8 ;  /* 0x00000003ff077819 */ /* 0x000fe20000011608 */
[----:B------:R-:W1:Y:S01]  /*0fa0*/  SHFL.IDX PT, R13, R0, RZ, 0x181f ;  /* 0x00181fff000d7589 */ /* 0x000e6200000e0000 */
[----:B------:R-:W-:-:S03]  /*0fb0*/  LOP3.LUT R8, R8, 0x38, R37, 0xf8, !PT ;  /* 0x0000003808087812 */ /* 0x000fc600078ef825 */
[----:B------:R-:W-:Y:S01]  /*0fc0*/  SHFL.IDX PT, R9, R0, 0x1, 0x181f ;  /* 0x00381f0000097f89 */ /* 0x000fe200000e0000 */
[----:B------:R-:W-:Y:S02]  /*0fd0*/  LOP3.LUT R8, R8, R7, RZ, 0x3c, !PT ;  /* 0x0000000708087212 */ /* 0x000fe400078e3cff */
[----:B------:R-:W-:Y:S01]  /*0fe0*/  IADD3 R7, R2, 0x20, RZ ;  /* 0x0000002002077810 */ /* 0x000fe20007ffe0ff */
[----:B------:R-:W-:Y:S01]  /*0ff0*/  SHFL.IDX PT, R19, R0, 0x3, 0x181f ;  /* 0x00781f0000137f89 */ /* 0x000fe200000e0000 */
[----:B------:R-:W-:Y:S02]  /*1000*/  LOP3.LUT R241, R8, 0xfffffe00, R241, 0xf8, !PT ;  /* 0xfffffe0008f17812 */ /* 0x000fe400078ef8f1 */
[----:B------:R-:W-:Y:S01]  /*1010*/  ISETP.GE.AND P4, PT, R7, R6, PT ;  /* 0x000000060700720c */ /* 0x000fe20003f86270 */
[----:B------:R-:W3:Y:S01]  /*1020*/  SHFL.IDX PT, R8, R18, 0x1, 0x181f ;  /* 0x00381f0012087f89 */ /* 0x000ee200000e0000 */
[----:B------:R-:W-:Y:S01]  /*1030*/  IADD3 R2, R2, 0x60, RZ ;  /* 0x0000006002027810 */ /* 0x000fe20007ffe0ff */
[----:B------:R-:W-:-:S05]  /*1040*/  IMAD.SHL.U32 R241, R241, 0x2, RZ ;  /* 0x00000002f1f17824 */ /* 0x000fca00078e00ff */
[----:B------:R-:W-:Y:S01]  /*1050*/  IADD3 R243, R241, 0x100, RZ ;  /* 0x00000100f1f37810 */ /* 0x000fe20007ffe0ff */
[----:B-1----:R-:W-:-:S04]  /*1060*/  @!P1 IMAD.WIDE R14, R37, 0x2, R12 ;  /* 0x00000002250e9825 */ /* 0x002fc800078e020c */
[----:B------:R-:W-:Y:S01]  /*1070*/  @!P1 IMAD.WIDE R12, R36, 0x2, R12 ;  /* 0x00000002240c9825 */ /* 0x000fe200078e020c */
[----:B------:R1:W-:Y:S04]  /*1080*/  @!P1 LDGSTS.E.BYPASS.LTC128B.128 [R241+0x100], [R14.64], !P3 ;  /* 0x001000000ef19fae */ /* 0x0003e8000d901d4c */
[----:B------:R4:W-:Y:S01]  /*1090*/  @!P1 LDGSTS.E.BYPASS.LTC128B.128 [R241+0x4100], [R12.64], !P2 ;  /* 0x041000000cf19fae */ /* 0x0009e2000d101d4c */
[----:B------:R-:W-:Y:S01]  /*10a0*/  ISETP.GE.AND P1, PT, R2, R6, PT ;  /* 0x000000060200720c */ /* 0x000fe20003f26270 */
[----:B---3--:R-:W-:-:S04]  /*10b0*/  @!P4 IMAD.WIDE R6, R36, 0x2, R8 ;  /* 0x000000022406c825 */ /* 0x008fc800078e0208 */
[----:B-1----:R-:W-:Y:S01]  /*10c0*/  @!P4 IMAD.WIDE R14, R37, 0x2, R8 ;  /* 0x00000002250ec825 */ /* 0x002fe200078e0208 */
[C---:B------:R-:W-:Y:S02]  /*10d0*/  LOP3.LUT R8, R238.reuse, 0xfffffff0, RZ, 0xc0, !PT ;  /* 0xfffffff0ee087812 */ /* 0x040fe400078ec0ff */
[----:B------:R-:W-:Y:S01]  /*10e0*/  SHF.R.S32.HI R9, RZ, 0x4, R238 ;  /* 0x00000004ff097819 */ /* 0x000fe200000114ee */
[----:B----4-:R-:W-:Y:S02]  /*10f0*/  SHFL.IDX PT, R12, R18, 0x2, 0x181f ;  /* 0x00581f00120c7f89 */ /* 0x010fe400000e0000 */
[----:B------:R-:W-:Y:S01]  /*1100*/  IMAD.IADD R8, R5, 0x1, -R8 ;  /* 0x0000000105087824 */ /* 0x000fe200078e0a08 */
[----:B------:R-:W-:Y:S01]  /*1110*/  LEA.HI R238, R238, R9, RZ, 0x1 ;  /* 0x00000009eeee7211 */ /* 0x000fe200078f08ff */
[----:B------:R1:W3:Y:S03]  /*1120*/  SHFL.IDX PT, R13, R0, 0x2, 0x181f ;  /* 0x00581f00000d7f89 */ /* 0x0002e600000e0000 */
[----:B------:R-:W-:Y:S01]  /*1130*/  SHF.R.S32.HI R2, RZ, 0x1f, R8 ;  /* 0x0000001fff027819 */ /* 0x000fe20000011408 */
[----:B------:R3:W-:Y:S01]  /*1140*/  @!P4 LDGSTS.E.BYPASS.LTC128B.128 [R241+0x1100], [R14.64], !P3 ;  /* 0x011000000ef1cfae */ /* 0x0007e2000d901d4c */
[----:B------:R-:W-:-:S02]  /*1150*/  LOP3.LUT R238, R238, 0xfffffffe, RZ, 0xc0, !PT ;  /* 0xfffffffeeeee7812 */ /* 0x000fc400078ec0ff */
[----:B------:R-:W-:Y:S01]  /*1160*/  LEA.HI R2, R2, R8, RZ, 0x3 ;  /* 0x0000000802027211 */ /* 0x000fe200078f18ff */
[----:B------:R4:W-:Y:S02]  /*1170*/  @!P4 LDGSTS.E.BYPASS.LTC128B.128 [R241+0x5100], [R6.64], !P2 ;  /* 0x0510000006f1cfae */ /* 0x0009e4000d101d4c */
[----:B------:R-:W-:Y:S02]  /*1180*/  IMAD.IADD R238, R9, 0x1, -R238 ;  /* 0x0000000109ee7824 */ /* 0x000fe400078e0aee */
[----:B------:R-:W5:Y:S01]  /*1190*/  SHFL.IDX PT, R18, R18, 0x3, 0x181f ;  /* 0x00781f0012127f89 */ /* 0x000f6200000e0000 */
[----:B-1----:R-:W-:-:S05]  /*11a0*/  LOP3.LUT R0, R2, 0xfffffff8, RZ, 0xc0, !PT ;  /* 0xfffffff802007812 */ /* 0x002fca00078ec0ff */
[----:B------:R-:W-:Y:S02]  /*11b0*/  IMAD.IADD R0, R8, 0x1, -R0 ;  /* 0x0000000108007824 */ /* 0x000fe400078e0a00 */
[----:B------:R-:W-:Y:S02]  /*11c0*/  IMAD.SHL.U32 R8, R238, 0x8, RZ ;  /* 0x00000008ee087824 */ /* 0x000fe400078e00ff */
[----:B---3--:R-:W-:-:S04]  /*11d0*/  @!P5 IMAD.WIDE R14, R37, 0x2, R12 ;  /* 0x00000002250ed825 */ /* 0x008fc800078e020c */
[----:B------:R-:W-:Y:S01]  /*11e0*/  @!P5 IMAD.WIDE R12, R36, 0x2, R12 ;  /* 0x00000002240cd825 */ /* 0x000fe200078e020c */
[----:B------:R1:W-:Y:S03]  /*11f0*/  @!P5 LDGSTS.E.BYPASS.LTC128B.128 [R241+0x2100], [R14.64], !P3 ;  /* 0x021000000ef1dfae */ /* 0x0003e6000d901d4c */
[----:B------:R-:W-:Y:S01]  /*1200*/  IMAD.SHL.U32 R9, R0, 0x40, RZ ;  /* 0x0000004000097824 */ /* 0x000fe200078e00ff */
[----:B------:R3:W-:Y:S01]  /*1210*/  @!P5 LDGSTS.E.BYPASS.LTC128B.128 [R241+0x6100], [R12.64], !P2 ;  /* 0x061000000cf1dfae */ /* 0x0007e2000d101d4c */
[----:B-----5:R-:W-:-:S03]  /*1220*/  @!P1 IMAD.WIDE R20, R37, 0x2, R18 ;  /* 0x0000000225149825 */ /* 0x020fc600078e0212 */
[----:B------:R-:W-:Y:S01]  /*1230*/  LOP3.LUT R9, R9, 0x1c0, RZ, 0xc0, !PT ;  /* 0x000001c009097812 */ /* 0x000fe200078ec0ff */
[----:B------:R-:W-:Y:S01]  /*1240*/  @!P1 IMAD.WIDE R18, R36, 0x2, R18 ;  /* 0x0000000224129825 */ /* 0x000fe200078e0212 */
[----:B------:R5:W-:Y:S01]  /*1250*/  @!P1 LDGSTS.E.BYPASS.LTC128B.128 [R241+0x3100], [R20.64], !P3 ;  /* 0x0310000014f19fae */ /* 0x000be2000d901d4c */
[----:B------:R-:W-:Y:S02]  /*1260*/  ISETP.GE.AND P3, PT, R32, c[0x0][0x1d4], PT ;  /* 0x0000750020007a0c */ /* 0x000fe40003f66270 */
[----:B------:R-:W-:Y:S01]  /*1270*/  LOP3.LUT R8, R9, 0x8, R8, 0xf8, !PT ;  /* 0x0000000809087812 */ /* 0x000fe200078ef808 */
[----:B------:R1:W-:Y:S01]  /*1280*/  @!P1 LDGSTS.E.BYPASS.LTC128B.128 [R241+0x7100], [R18.64], !P2 ;  /* 0x0710000012f19fae */ /* 0x0003e2000d101d4c */
[----:B------:R-:W-:-:S03]  /*1290*/  SHF.R.U32.HI R9, RZ, 0x3, R9 ;  /* 0x00000003ff097819 */ /* 0x000fc60000011609 */
[----:B------:R-:W0:Y:S01]  /*12a0*/  LDGDEPBAR ;  /* 0x00000000000079af */ /* 0x000e220000000000 */
[----:B--2---:R-:W-:Y:S01]  /*12b0*/  SHF.R.S32.HI R34, RZ, 0x1f, R239 ;  /* 0x0000001fff227819 */ /* 0x004fe200000114ef */
[----:B------:R-:W-:-:S04]  /*12c0*/  IMAD.WIDE.U32 R16, R239, c[0x0][0x1f0], R16 ;  /* 0x00007c00ef107a25 */ /* 0x000fc800078e0010 */
[----:B------:R-:W-:Y:S01]  /*12d0*/  IMAD R4, R34, c[0x0][0x1f0], RZ ;  /* 0x00007c0022047a24 */ /* 0x000fe200078e02ff */
[----:B----4-:R-:W-:-:S03]  /*12e0*/  IADD3 R7, P4, R16, UR20, RZ ;  /* 0x0000001410077c10 */ /* 0x010fc6000ff9e0ff */
[----:B------:R-:W-:-:S05]  /*12f0*/  IMAD R4, R239, c[0x0][0x1f4], R4 ;  /* 0x00007d00ef047a24 */ /* 0x000fca00078e0204 */
[----:B------:R-:W-:Y:S02]  /*1300*/  IADD3.X R4, R17, UR18, R4, P4, !PT ;  /* 0x0000001211047c10 */ /* 0x000fe4000a7fe404 */
[----:B------:R-:W-:-:S04]  /*1310*/  LEA R6, P4, R7, c[0x0][0x1c8], 0x1 ;  /* 0x0000720007067a11 */ /* 0x000fc800078808ff */
[----:B------:R-:W-:Y:S01]  /*1320*/  LEA.HI.X R4, R7, c[0x0][0x1cc], R4, 0x1, P4 ;  /* 0x0000730007047a11 */ /* 0x000fe200020f0c04 */
[----:B------:R-:W-:Y:S01]  /*1330*/  SHFL.IDX PT, R16, R6, RZ, 0x181f ;  /* 0x00181fff06107589 */ /* 0x000fe200000e0000 */
[C---:B------:R-:W-:Y:S01]  /*1340*/  IADD3 R7, -R3.reuse, UR15, RZ ;  /* 0x0000000f03077c10 */ /* 0x040fe2000fffe1ff */
[----:B------:R-:W-:Y:S01]  /*1350*/  IMAD.SHL.U32 R3, R3, 0x8, RZ ;  /* 0x0000000803037824 */ /* 0x000fe200078e00ff */
[----:B------:R-:W-:Y:S01]  /*1360*/  ISETP.GE.AND P4, PT, R37, c[0x0][0x1d4], PT ;  /* 0x0000750025007a0c */ /* 0x000fe20003f86270 */
[----:B------:R-:W2:Y:S01]  /*1370*/  SHFL.IDX PT, R17, R4, RZ, 0x181f ;  /* 0x00181fff04117589 */ /* 0x000ea200000e0000 */
[C---:B------:R-:W-:Y:S02]  /*1380*/  ISETP.GE.AND P6, PT, R7.reuse, 0x1, PT ;  /* 0x000000010700780c */ /* 0x040fe40003fc6270 */
[C---:B------:R-:W-:Y:S01]  /*1390*/  ISETP.GE.AND P5, PT, R7.reuse, 0x21, PT ;  /* 0x000000210700780c */ /* 0x040fe20003fa6270 */
[----:B-1----:R-:W-:Y:S01]  /*13a0*/  SHFL.IDX PT, R14, R6, 0x1, 0x181f ;  /* 0x00381f00060e7f89 */ /* 0x002fe200000e0000 */
[----:B------:R-:W-:-:S02]  /*13b0*/  ISETP.GE.AND P2, PT, R7, 0x41, PT ;  /* 0x000000410700780c */ /* 0x000fc40003f46270 */
[----:B------:R-:W-:Y:S01]  /*13c0*/  ISETP.GT.AND P1, PT, R7, 0x60, PT ;  /* 0x000000600700780c */ /* 0x000fe20003f24270 */
[----:B------:R-:W1:Y:S04]  /*13d0*/  SHFL.IDX PT, R15, R4, 0x1, 0x181f ;  /* 0x00381f00040f7f89 */ /* 0x000e6800000e0000 */
[----:B---3--:R-:W-:Y:S04]  /*13e0*/  SHFL.IDX PT, R12, R6, 0x2, 0x181f ;  /* 0x00581f00060c7f89 */ /* 0x008fe800000e0000 */
[----:B------:R-:W-:Y:S04]  /*13f0*/  SHFL.IDX PT, R13, R4, 0x2, 0x181f ;  /* 0x00581f00040d7f89 */ /* 0x000fe800000e0000 */
[----:B------:R3:W-:Y:S04]  /*1400*/  SHFL.IDX PT, R22, R6, 0x3, 0x181f ;  /* 0x00781f0006167f89 */ /* 0x0007e800000e0000 */
[----:B------:R4:W1:Y:S01]  /*1410*/  SHFL.IDX PT, R23, R4, 0x3, 0x181f ;  /* 0x00781f0004177f89 */ /* 0x00086200000e0000 */
[----:B--2---:R-:W-:Y:S01]  /*1420*/  @P6 IMAD.WIDE R18, R36, 0x2, R16 ;  /* 0x0000000224126825 */ /* 0x004fe200078e0210 */
[----:B---3--:R-:W-:-:S03]  /*1430*/  LEA.HI R6, R10, R5, RZ, 0x5 ;  /* 0x000000050a067211 */ /* 0x008fc600078f28ff */
[----:B------:R-:W-:Y:S01]  /*1440*/  IMAD.SHL.U32 R10, R2, 0x40, RZ ;  /* 0x00000040020a7824 */ /* 0x000fe200078e00ff */
[----:B----4-:R-:W-:Y:S01]  /*1450*/  LOP3.LUT R4, R8, R9, RZ, 0x3c, !PT ;  /* 0x0000000908047212 */ /* 0x010fe200078e3cff */
[----:B------:R-:W-:-:S03]  /*1460*/  @P6 IMAD.WIDE R8, R37, 0x2, R16 ;  /* 0x0000000225086825 */ /* 0x000fc600078e0210 */
[----:B------:R-:W-:Y:S01]  /*1470*/  LOP3.LUT R4, R4, 0xfffffe00, R10, 0xf8, !PT ;  /* 0xfffffe0004047812 */ /* 0x000fe200078ef80a */
[C-C-:B-1----:R-:W-:Y:S01]  /*1480*/  @P5 IMAD.WIDE R16, R37.reuse, 0x2, R14.reuse ;  /* 0x0000000225105825 */ /* 0x142fe200078e020e */
[----:B------:R1:W-:Y:S03]  /*1490*/  @P6 LDGSTS.E.BYPASS.LTC128B.128 [R241+0x8100], [R8.64], !P4 ;  /* 0x0810000008f16fae */ /* 0x0003e6000e101d4c */
[----:B------:R-:W-:Y:S01]  /*14a0*/  @P5 IMAD.WIDE R14, R36, 0x2, R14 ;  /* 0x00000002240e5825 */ /* 0x000fe200078e020e */
[----:B------:R2:W-:Y:S04]  /*14b0*/  @P6 LDGSTS.E.BYPASS.LTC128B.128 [R241+0xc100], [R18.64], !P3 ;  /* 0x0c10000012f16fae */ /* 0x0005e8000d901d4c */
[----:B------:R2:W-:Y:S04]  /*14c0*/  @P5 LDGSTS.E.BYPASS.LTC128B.128 [R241+0x9100], [R16.64], !P4 ;  /* 0x0910000010f15fae */ /* 0x0005e8000e101d4c */
[----:B------:R3:W-:Y:S01]  /*14d0*/  @P5 LDGSTS.E.BYPASS.LTC128B.128 [R241+0xd100], [R14.64], !P3 ;  /* 0x0d1000000ef15fae */ /* 0x0007e2000d901d4c */
[----:B-1----:R-:W-:-:S04]  /*14e0*/  @P1 IMAD.WIDE R8, R37, 0x2, R22 ;  /* 0x0000000225081825 */ /* 0x002fc800078e0216 */
[----:B------:R-:W-:-:S04]  /*14f0*/  @P1 IMAD.WIDE R22, R36, 0x2, R22 ;  /* 0x0000000224161825 */ /* 0x000fc800078e0216 */
[----:B---3--:R-:W-:-:S04]  /*1500*/  @P2 IMAD.WIDE R14, R37, 0x2, R12 ;  /* 0x00000002250e2825 */ /* 0x008fc800078e020c */
[----:B------:R-:W-:Y:S01]  /*1510*/  @P2 IMAD.WIDE R12, R36, 0x2, R12 ;  /* 0x00000002240c2825 */ /* 0x000fe200078e020c */
[----:B------:R1:W-:Y:S04]  /*1520*/  @P2 LDGSTS.E.BYPASS.LTC128B.128 [R241+0xa100], [R14.64], !P4 ;  /* 0x0a1000000ef12fae */ /* 0x0003e8000e101d4c */
[----:B------:R1:W-:Y:S04]  /*1530*/  @P2 LDGSTS.E.BYPASS.LTC128B.128 [R241+0xe100], [R12.64], !P3 ;  /* 0x0e1000000cf12fae */ /* 0x0003e8000d901d4c */
[----:B------:R3:W-:Y:S04]  /*1540*/  @P1 LDGSTS.E.BYPASS.LTC128B.128 [R241+0xb100], [R8.64], !P4 ;  /* 0x0b10000008f11fae */ /* 0x0007e8000e101d4c */
[----:B------:R5:W-:Y:S01]  /*1550*/  @P1 LDGSTS.E.BYPASS.LTC128B.128 [R241+0xf100], [R22.64], !P3 ;  /* 0x0f10000016f11fae */ /* 0x000be2000d901d4c */
[----:B------:R-:W-:-:S02]  /*1560*/  R2P PR, R0, 0x6 ;  /* 0x0000000600007804 */ /* 0x000fc40000000000 */
[C---:B------:R-:W-:Y:S01]  /*1570*/  LOP3.LUT P5, RZ, R33.reuse, 0x4, RZ, 0xc0, !PT ;  /* 0x0000000421ff7812 */ /* 0x040fe200078ac0ff */
[----:B------:R-:W0:Y:S01]  /*1580*/  LDGDEPBAR ;  /* 0x00000000000079af */ /* 0x000e220000000000 */
[----:B---3--:R-:W-:Y:S02]  /*1590*/  IMAD.SHL.U32 R9, R33, 0x40, RZ ;  /* 0x0000004021097824 */ /* 0x008fe400078e00ff */
[----:B------:R-:W-:Y:S01]  /*15a0*/  IMAD.SHL.U32 R8, R6, 0x20, RZ ;  /* 0x0000002006087824 */ /* 0x000fe200078e00ff */
[----:B------:R-:W-:-:S04]  /*15b0*/  DEPBAR.LE SB0, 0x1 ;  /* 0x000080400000791a */ /* 0x000fc80000000000 */
[----:B------:R-:W-:Y:S02]  /*15c0*/  LOP3.LUT R2, R9, 0x1c0, RZ, 0xc0, !PT ;  /* 0x000001c009027812 */ /* 0x000fe400078ec0ff */
[----:B------:R-:W-:Y:S02]  /*15d0*/  LOP3.LUT R8, R8, 0x7ffffc00, RZ, 0xc0, !PT ;  /* 0x7ffffc0008087812 */ /* 0x000fe400078ec0ff */
[----:B------:R-:W-:Y:S02]  /*15e0*/  LOP3.LUT R3, R2, 0x8, R3, 0xf8, !PT ;  /* 0x0000000802037812 */ /* 0x000fe400078ef803 */
[----:B------:R-:W-:Y:S01]  /*15f0*/  SHF.R.U32.HI R9, RZ, 0x3, R2 ;  /* 0x00000003ff097819 */ /* 0x000fe20000011602 */
[----:B------:R-:W-:Y:S02]  /*1600*/  IMAD.MOV.U32 R2, RZ, RZ, 0x10 ;  /* 0x00000010ff027424 */ /* 0x000fe400078e00ff */
[----:B------:R-:W-:Y:S01]  /*1610*/  IMAD.IADD R176, R4, 0x1, R8 ;  /* 0x0000000104b07824 */ /* 0x000fe200078e0208 */
[----:B------:R-:W-:Y:S01]  /*1620*/  LOP3.LUT R0, R3, R9, RZ, 0x3c, !PT ;  /* 0x0000000903007212 */ /* 0x000fe200078e3cff */
[----:B------:R-:W-:Y:S01]  /*1630*/  IMAD.MOV.U32 R3, RZ, RZ, 0x20 ;  /* 0x00000020ff037424 */ /* 0x000fe200078e00ff */
[----:B------:R-:W-:-:S02]  /*1640*/  SEL R2, R2, 0xfffffff0, !P1 ;  /* 0xfffffff002027807 */ /* 0x000fc40004800000 */
[----:B------:R-:W-:Y:S01]  /*1650*/  LEA R196, R176, 0x100, 0x1 ;  /* 0x00000100b0c47811 */ /* 0x000fe200078e08ff */
[----:B------:R-:W-:Y:S01]  /*1660*/  IMAD R238, R238, 0x200, R0 ;  /* 0x00000200eeee7824 */ /* 0x000fe200078e0200 */
[----:B------:R-:W-:Y:S01]  /*1670*/  SEL R0, R3, 0xffffffe0, !P2 ;  /* 0xffffffe003007807 */ /* 0x000fe20005000000 */
[----:B------:R-:W-:Y:S01]  /*1680*/  IMAD.SHL.U32 R176, R176, 0x2, RZ ;  /* 0x00000002b0b07824 */ /* 0x000fe200078e00ff */
[----:B------:R-:W-:Y:S01]  /*1690*/  BAR.SYNC.DEFER_BLOCKING 0x0 ;  /* 0x0000000000007b1d */ /* 0x000fe20000010000 */
[--C-:B------:R-:W-:Y:S01]  /*16a0*/  IMAD R184, R2, 0x2, R196.reuse ;  /* 0x0000000202b87824 */ /* 0x100fe200078e02c4 */
[----:B------:R-:W-:Y:S01]  /*16b0*/  LOP3.LUT P1, RZ, R33, 0x2, RZ, 0xc0, !PT ;  /* 0x0000000221ff7812 */ /* 0x000fe2000782c0ff */
[C---:B------:R-:W-:Y:S01]  /*16c0*/  IMAD R196, R0.reuse, 0x2, R196 ;  /* 0x0000000200c47824 */ /* 0x040fe200078e02c4 */
[----:B------:R-:W-:Y:S01]  /*16d0*/  SEL R3, R3, 0xffffffe0, !P5 ;  /* 0xffffffe003037807 */ /* 0x000fe20006800000 */
[----:B------:R-:W-:Y:S02]  /*16e0*/  IMAD R204, R0, 0x2, R184 ;  /* 0x0000000200cc7824 */ /* 0x000fe400078e02b8 */
[----:B------:R-:W-:-:S04]  /*16f0*/  IMAD.SHL.U32 R238, R238, 0x2, RZ ;  /* 0x00000002eeee7824 */ /* 0x000fc800078e00ff */
[----:B------:R-:W-:Y:S01]  /*1700*/  IMAD R235, R3, 0x2, R238 ;  /* 0x0000000203eb7824 */ /* 0x000fe200078e02ee */
[C---:B------:R-:W-:Y:S02]  /*1710*/  IADD3 R8, R238.reuse, 0x8100, RZ ;  /* 0x00008100ee087810 */ /* 0x040fe40007ffe0ff */
[----:B------:R-:W-:Y:S02]  /*1720*/  IADD3 R237, R238, 0x8120, RZ ;  /* 0x00008120eeed7810 */ /* 0x000fe40007ffe0ff */
[----:B------:R-:W-:-:S04]  /*1730*/  @P1 IADD3 R237, R8, -0x20, RZ ;  /* 0xffffffe008ed1810 */ /* 0x000fc80007ffe0ff */
[----:B------:R-:W-:Y:S01]  /*1740*/  IADD3 R231, R237, 0x800, RZ ;  /* 0x00000800ede77810 */ /* 0x000fe20007ffe0ff */
[----:B------:R-:W-:Y:S01]  /*1750*/  IMAD R224, R3, 0x2, R237 ;  /* 0x0000000203e07824 */ /* 0x000fe200078e02ed */
[C---:B------:R-:W-:Y:S01]  /*1760*/  IADD3 R230, R237.reuse, 0x1000, RZ ;  /* 0x00001000ede67810 */ /* 0x040fe20007ffe0ff */
[----:B------:R-:W-:Y:S01]  /*1770*/  LDSM.16.M88.4 R136, [R176+0x100] ;  /* 0x00010000b088783b */ /* 0x000fe20000000200 */
[C---:B------:R-:W-:Y:S02]  /*1780*/  IADD3 R229, R237.reuse, 0x1800, RZ ;  /* 0x00001800ede57810 */ /* 0x040fe40007ffe0ff */
[C---:B------:R-:W-:Y:S01]  /*1790*/  IADD3 R228, R237.reuse, 0x2000, RZ ;  /* 0x00002000ede47810 */ /* 0x040fe20007ffe0ff */
[----:B------:R-:W-:Y:S01]  /*17a0*/  LDSM.16.M88.4 R140, [R184] ;  /* 0x00000000b88c783b */ /* 0x000fe20000000200 */
[C---:B------:R-:W-:Y:S02]  /*17b0*/  IADD3 R227, R237.reuse, 0x2800, RZ ;  /* 0x00002800ede37810 */ /* 0x040fe40007ffe0ff */
[C---:B------:R-:W-:Y:S01]  /*17c0*/  IADD3 R226, R237.reuse, 0x3000, RZ ;  /* 0x00003000ede27810 */ /* 0x040fe20007ffe0ff */
[----:B------:R-:W-:Y:S01]  /*17d0*/  LDSM.16.M88.4 R168, [R196] ;  /* 0x00000000c4a8783b */ /* 0x000fe20000000200 */
[----:B------:R-:W-:-:S02]  /*17e0*/  IADD3 R225, R237, 0x3800, RZ ;  /* 0x00003800ede17810 */ /* 0x000fc40007ffe0ff */
[C---:B------:R-:W-:Y:S01]  /*17f0*/  IADD3 R223, R237.reuse, 0x4000, RZ ;  /* 0x00004000eddf7810 */ /* 0x040fe20007ffe0ff */
[----:B------:R-:W-:Y:S01]  /*1800*/  LDSM.16.M88.4 R172, [R204] ;  /* 0x00000000ccac783b */ /* 0x000fe20000000200 */
[C---:B------:R-:W-:Y:S02]  /*1810*/  IADD3 R222, R237.reuse, 0x4800, RZ ;  /* 0x00004800edde7810 */ /* 0x040fe40007ffe0ff */
[C---:B------:R-:W-:Y:S01]  /*1820*/  IADD3 R221, R237.reuse, 0x5000, RZ ;  /* 0x00005000eddd7810 */ /* 0x040fe20007ffe0ff */
[----:B------:R-:W-:Y:S01]  /*1830*/  LDSM.16.M88.4 R176, [R176+0x4100] ;  /* 0x00410000b0b0783b */ /* 0x000fe20000000200 */
[C---:B------:R-:W-:Y:S02]  /*1840*/  IADD3 R220, R237.reuse, 0x5800, RZ ;  /* 0x00005800eddc7810 */ /* 0x040fe40007ffe0ff */
[C---:B------:R-:W-:Y:S01]  /*1850*/  IADD3 R219, R237.reuse, 0x6000, RZ ;  /* 0x00006000eddb7810 */ /* 0x040fe20007ffe0ff */
[----:B------:R-:W-:Y:S01]  /*1860*/  LDSM.16.M88.4 R184, [R184+0x4000] ;  /* 0x00400000b8b8783b */ /* 0x000fe20000000200 */
[----:B------:R-:W-:-:S02]  /*1870*/  IADD3 R218, R237, 0x6800, RZ ;  /* 0x00006800edda7810 */ /* 0x000fc40007ffe0ff */
[C---:B------:R-:W-:Y:S01]  /*1880*/  IADD3 R217, R237.reuse, 0x7000, RZ ;  /* 0x00007000edd97810 */ /* 0x040fe20007ffe0ff */
[----:B------:R-:W-:Y:S01]  /*1890*/  LDSM.16.M88.4 R196, [R196+0x4000] ;  /* 0x00400000c4c4783b */ /* 0x000fe20000000200 */
[----:B------:R-:W-:-:S03]  /*18a0*/  IADD3 R216, R237, 0x7800, RZ ;  /* 0x00007800edd87810 */ /* 0x000fc60007ffe0ff */
[----:B------:R-:W-:Y:S04]  /*18b0*/  LDSM.16.M88.4 R204, [R204+0x4000] ;  /* 0x00400000cccc783b */ /* 0x000fe80000000200 */
[----:B------:R-:W-:Y:S06]  /*18c0*/  BAR.SYNC.DEFER_BLOCKING 0x0 ;  /* 0x0000000000007b1d */ /* 0x000fec0000010000 */
[----:B------:R-:W-:-:S04]  /*18d0*/  DEPBAR.LE SB0, 0x0 ;  /* 0x000080000000791a */ /* 0x000fc80000000000 */
[----:B------:R-:W-:Y:S06]  /*18e0*/  BAR.SYNC.DEFER_BLOCKING 0x0 ;  /* 0x0000000000007b1d */ /* 0x000fec0000010000 */
[----:B-1----:R-:W2:Y:S04]  /*18f0*/  LDSM.16.M88.4 R12, [R238+0x8100] ;  /* 0x00810000ee0c783b */ /* 0x002ea80000000200 */
[----:B------:R-:W1:Y:S04]  /*1900*/  LDSM.16.M88.4 R64, [R238+0x9100] ;  /* 0x00910000ee40783b */ /* 0x000e680000000200 */
[----:B------:R-:W3:Y:S04]  /*1910*/  LDSM.16.M88.4 R72, [R238+0x8900] ;  /* 0x00890000ee48783b */ /* 0x000ee80000000200 */
[----:B------:R-:W4:Y:S04]  /*1920*/  LDSM.16.M88.4 R28, [R237] ;  /* 0x00000000ed1c783b */ /* 0x000f280000000200 */
[----:B------:R-:W1:Y:S04]  /*1930*/  LDSM.16.M88.4 R24, [R237+0x1000] ;  /* 0x00100000ed18783b */ /* 0x000e680000000200 */
[----:B-----5:R-:W5:Y:S04]  /*1940*/  LDSM.16.M88.4 R20, [R237+0x800] ;  /* 0x00080000ed14783b */ /* 0x020f680000000200 */
[----:B------:R-:W3:Y:S04]  /*1950*/  LDSM.16.M88.4 R56, [R238+0x9900] ;  /* 0x00990000ee38783b */ /* 0x000ee80000000200 */
[----:B------:R-:W4:Y:S04]  /*1960*/  LDSM.16.M88.4 R48, [R238+0xa100] ;  /* 0x00a10000ee30783b */ /* 0x000f280000000200 */
[----:B------:R-:W-:Y:S04]  /*1970*/  LDSM.16.M88.4 R40, [R238+0xa900] ;  /* 0x00a90000ee28783b */ /* 0x000fe80000000200 */
[----:B------:R-:W-:Y:S01]  /*1980*/  LDSM.16.M88.4 R88, [R237+0x2800] ;  /* 0x00280000ed58783b */ /* 0x000fe20000000200 */
[C---:B--2---:R-:W-:Y:S03]  /*1990*/  HMMA.16816.F32.BF16 R16, R136.reuse, R12, RZ ;  /* 0x0000000c8810723c */ /* 0x044fe600000418ff */
[----:B------:R-:W-:Y:S04]  /*19a0*/  LDSM.16.M88.4 R80, [R237+0x3000] ;  /* 0x00300000ed50783b */ /* 0x000fe80000000200 */
[----:B------:R-:W-:Y:S01]  /*19b0*/  LDSM.16.M88.4 R76, [R237+0x3800] ;  /* 0x00380000ed4c783b */ /* 0x000fe20000000200 */
[C---:B------:R-:W-:Y:S08]  /*19c0*/  HMMA.16816.F32.BF16 R12, R136.reuse, R14, RZ ;  /* 0x0000000e880c723c */ /* 0x040ff000000418ff */
[C---:B-1----:R-:W-:Y:S08]  /*19d0*/  HMMA.16816.F32.BF16 R68, R136.reuse, R64, RZ ;  /* 0x000000408844723c */ /* 0x042ff000000418ff */
[C---:B---3--:R-:W-:Y:S08]  /*19e0*/  HMMA.16816.F32.BF16 R8, R136.reuse, R72, RZ ;  /* 0x000000488808723c */ /* 0x048ff000000418ff */
[----:B------:R-:W-:Y:S08]  /*19f0*/  HMMA.16816.F32.BF16 R72, R136, R74, RZ ;  /* 0x0000004a8848723c */ /* 0x000ff000000418ff */
[C---:B----4-:R-:W-:Y:S07]  /*1a00*/  HMMA.16816.F32.BF16 R12, R140.reuse, R30, R12 ;  /* 0x0000001e8c0c723c */ /* 0x050fee000004180c */
[----:B------:R-:W-:Y:S01]  /*1a10*/  IMAD R30, R35, c[0x0][0x208], RZ ;  /* 0x00008200231e7a24 */ /* 0x000fe200078e02ff */
[----:B------:R-:W-:Y:S03]  /*1a20*/  HMMA.16816.F32.BF16 R16, R140, R28, R16 ;  /* 0x0000001c8c10723c */ /* 0x000fe60000041810 */
[----:B------:R-:W-:-:S04]  /*1a30*/  IMAD R30, R240, c[0x0][0x20c], R30 ;  /* 0x00008300f01e7a24 */ /* 0x000fc800078e021e */
[----:B------:R-:W-:Y:S01]  /*1a40*/  IMAD.WIDE.U32 R28, R240, c[0x0][0x208], RZ ;  /* 0x00008200f01c7a25 */ /* 0x000fe200078e00ff */
[----:B------:R-:W-:Y:S03]  /*1a50*/  HMMA.16816.F32.BF16 R68, R140, R24, R68 ;  /* 0x000000188c44723c */ /* 0x000fe60000041844 */
[----:B------:R-:W-:Y:S02]  /*1a60*/  IMAD.IADD R29, R29, 0x1, R30 ;  /* 0x000000011d1d7824 */ /* 0x000fe400078e021e */
[----:B------:R-:W-:-:S03]  /*1a70*/  IMAD.WIDE R30, R37, 0x2, RZ ;  /* 0x00000002251e7825 */ /* 0x000fc600078e02ff */
[----:B-----5:R-:W-:Y:S01]  /*1a80*/  HMMA.16816.F32.BF16 R8, R140, R20, R8 ;  /* 0x000000148c08723c */ /* 0x020fe20000041808 */
[----:B------:R-:W-:-:S04]  /*1a90*/  IMAD.WIDE.U32 R24, R239, c[0x0][0x218], R28 ;  /* 0x00008600ef187a25 */ /* 0x000fc800078e001c */
[----:B------:R-:W-:Y:S01]  /*1aa0*/  IMAD R28, R34, c[0x0][0x218], RZ ;  /* 0x00008600221c7a24 */ /* 0x000fe200078e02ff */
[----:B------:R-:W-:Y:S02]  /*1ab0*/  IADD3 R44, P1, R24, UR22, RZ ;  /* 0x00000016182c7c10 */ /* 0x000fe4000ff3e0ff */
[----:B------:R-:W-:Y:S01]  /*1ac0*/  HMMA.16816.F32.BF16 R72, R140, R22, R72 ;  /* 0x000000168c48723c */ /* 0x000fe20000041848 */
[----:B------:R-:W-:Y:S01]  /*1ad0*/  LDSM.16.M88.4 R20, [R237+0x1800] ;  /* 0x00180000ed14783b */ /* 0x000fe20000000200 */
[----:B------:R-:W-:-:S05]  /*1ae0*/  IMAD R28, R239, c[0x0][0x21c], R28 ;  /* 0x00008700ef1c7a24 */ /* 0x000fca00078e021c */
[----:B------:R-:W-:Y:S01]  /*1af0*/  IADD3.X R28, R25, UR4, R28, P1, !PT ;  /* 0x00000004191c7c10 */ /* 0x000fe20008ffe41c */
[----:B------:R-:W-:Y:S01]  /*1b00*/  HMMA.16816.F32.BF16 R60, R136, R56, RZ ;  /* 0x00000038883c723c */ /* 0x000fe200000418ff */
[----:B------:R-:W-:-:S04]  /*1b10*/  LEA R86, P1, R44, c[0x0][0x1f8], 0x1 ;  /* 0x00007e002c567a11 */ /* 0x000fc800078208ff */
[----:B------:R-:W-:Y:S01]  /*1b20*/  LEA.HI.X R44, R44, c[0x0][0x1fc], R28, 0x1, P1 ;  /* 0x00007f002c2c7a11 */ /* 0x000fe200008f0c1c */
[----:B------:R-:W1:Y:S02]  /*1b30*/  SHFL.IDX PT, R98, R86, RZ, 0x181f ;  /* 0x00181fff56627589 */ /* 0x000e6400000e0000 */
[C---:B------:R-:W-:Y:S02]  /*1b40*/  HMMA.16816.F32.BF16 R64, R136.reuse, R66, RZ ;  /* 0x000000428840723c */ /* 0x040fe400000418ff */
[----:B------:R-:W2:Y:S04]  /*1b50*/  SHFL.IDX PT, R34, R86, 0x1, 0x181f ;  /* 0x00381f0056227f89 */ /* 0x000ea800000e0000 */
[----:B------:R-:W3:Y:S02]  /*1b60*/  SHFL.IDX PT, R84, R86, 0x2, 0x181f ;  /* 0x00581f0056547f89 */ /* 0x000ee400000e0000 */
[C---:B------:R-:W-:Y:S02]  /*1b70*/  HMMA.16816.F32.BF16 R56, R136.reuse, R58, RZ ;  /* 0x0000003a8838723c */ /* 0x040fe400000418ff */
[----:B------:R-:W4:Y:S04]  /*1b80*/  SHFL.IDX PT, R29, R44, RZ, 0x181f ;  /* 0x00181fff2c1d7589 */ /* 0x000f2800000e0000 */
[----:B------:R-:W5:Y:S02]  /*1b90*/  SHFL.IDX PT, R86, R86, 0x3, 0x181f ;  /* 0x00781f0056567f89 */ /* 0x000f6400000e0000 */
[----:B------:R-:W-:Y:S02]  /*1ba0*/  HMMA.16816.F32.BF16 R52, R136, R48, RZ ;  /* 0x000000308834723c */ /* 0x000fe400000418ff */
[----:B------:R-:W5:Y:S04]  /*1bb0*/  SHFL.IDX PT, R28, R44, 0x1, 0x181f ;  /* 0x00381f002c1c7f89 */ /* 0x000f6800000e0000 */
[----:B------:R-:W5:Y:S01]  /*1bc0*/  SHFL.IDX PT, R45, R44, 0x2, 0x181f ;  /* 0x00581f002c2d7f89 */ /* 0x000f6200000e0000 */
[----:B-1----:R-:W-:Y:S01]  /*1bd0*/  IADD3 R96, P1, R98, R30, RZ ;  /* 0x0000001e62607210 */ /* 0x002fe20007f3e0ff */
[----:B------:R-:W-:Y:S02]  /*1be0*/  HMMA.16816.F32.BF16 R64, R140, R26, R64 ;  /* 0x0000001a8c40723c */ /* 0x000fe40000041840 */
[----:B------:R-:W1:Y:S01]  /*1bf0*/  SHFL.IDX PT, R44, R44, 0x3, 0x181f ;  /* 0x00781f002c2c7f89 */ /* 0x000e6200000e0000 */
[----:B--2---:R-:W-:-:S02]  /*1c00*/  IADD3 R94, P2, R30, R34, RZ ;  /* 0x000000221e5e7210 */ /* 0x004fc40007f5e0ff */
[C---:B---3--:R-:W-:Y:S01]  /*1c10*/  IADD3 R92, P6, R30.reuse, R84, RZ ;  /* 0x000000541e5c7210 */ /* 0x048fe20007fde0ff */
[----:B------:R-:W2:Y:S02]  /*1c20*/  LDSM.16.M88.4 R24, [R237+0x2000] ;  /* 0x00200000ed18783b */ /* 0x000ea40000000200 */
[----:B------:R-:W-:Y:S01]  /*1c30*/  HMMA.16816.F32.BF16 R60, R140, R20, R60 ;  /* 0x000000148c3c723c */ /* 0x000fe2000004183c */
[----:B----4-:R-:W-:Y:S01]  /*1c40*/  IMAD.X R97, R29, 0x1, R31, P1 ;  /* 0x000000011d617824 */ /* 0x010fe200008e061f */
[----:B-----5:R-:W-:-:S05]  /*1c50*/  IADD3 R38, P1, R30, R86, RZ ;  /* 0x000000561e267210 */ /* 0x020fca0007f3e0ff */
[----:B------:R-:W-:Y:S01]  /*1c60*/  IMAD.WIDE R20, R36, 0x2, RZ ;  /* 0x0000000224147825 */ /* 0x000fe200078e02ff */
[----:B------:R-:W-:Y:S03]  /*1c70*/  HMMA.16816.F32.BF16 R56, R140, R22, R56 ;  /* 0x000000168c38723c */ /* 0x000fe60000041838 */
[C---:B------:R-:W-:Y:S01]  /*1c80*/  IMAD.X R95, R31.reuse, 0x1, R28, P2 ;  /* 0x000000011f5f7824 */ /* 0x040fe200010e061c */
[----:B------:R-:W-:Y:S01]  /*1c90*/  IADD3 R98, P2, R98, R20, RZ ;  /* 0x0000001462627210 */ /* 0x000fe20007f5e0ff */
[----:B------:R-:W-:Y:S01]  /*1ca0*/  IMAD.X R93, R31, 0x1, R45, P6 ;  /* 0x000000011f5d7824 */ /* 0x000fe200030e062d */
[----:B------:R-:W-:Y:S02]  /*1cb0*/  ISETP.GE.AND P6, PT, R37, c[0x0][0x1d4], PT ;  /* 0x0000750025007a0c */ /* 0x000fe40003fc6270 */
[----:B------:R-:W-:Y:S01]  /*1cc0*/  HMMA.16816.F32.BF16 R48, R136, R50, RZ ;  /* 0x000000328830723c */ /* 0x000fe200000418ff */
[----:B------:R-:W-:Y:S01]  /*1cd0*/  IMAD.X R99, R29, 0x1, R21, P2 ;  /* 0x000000011d637824 */ /* 0x000fe200010e0615 */
[C---:B------:R-:W-:Y:S01]  /*1ce0*/  IADD3 R84, P2, R20.reuse, R84, RZ ;  /* 0x0000005414547210 */ /* 0x040fe20007f5e0ff */
[----:B-1----:R-:W-:Y:S01]  /*1cf0*/  IMAD.X R39, R31, 0x1, R44, P1 ;  /* 0x000000011f277824 */ /* 0x002fe200008e062c */
[----:B------:R-:W-:-:S03]  /*1d00*/  IADD3 R34, P1, R20, R34, RZ ;  /* 0x0000002214227210 */ /* 0x000fc60007f3e0ff */
[C---:B------:R-:W-:Y:S01]  /*1d10*/  IMAD.X R85, R21.reuse, 0x1, R45, P2 ;  /* 0x0000000115557824 */ /* 0x040fe200010e062d */
[----:B------:R-:W-:Y:S01]  /*1d20*/  ISETP.GE.AND P2, PT, R32, c[0x0][0x1d4], PT ;  /* 0x0000750020007a0c */ /* 0x000fe20003f46270 */
[----:B------:R-:W-:Y:S01]  /*1d30*/  IMAD.X R35, R21, 0x1, R28, P1 ;  /* 0x0000000115237824 */ /* 0x000fe200008e061c */
[----:B------:R-:W-:Y:S01]  /*1d40*/  IADD3 R86, P1, R20, R86, RZ ;  /* 0x0000005614567210 */ /* 0x000fe20007f3e0ff */
[----:B------:R-:W-:Y:S01]  /*1d50*/  LDSM.16.M88.4 R28, [R238+0xb100] ;  /* 0x00b10000ee1c783b */ /* 0x000fe20000000200 */
[----:B------:R-:W-:-:S03]  /*1d60*/  ISETP.LT.OR P5, PT, R7, 0x1, P2 ;  /* 0x000000010700780c */ /* 0x000fc600017a1670 */
[----:B------:R-:W-:Y:S01]  /*1d70*/  IMAD.X R87, R21, 0x1, R44, P1 ;  /* 0x0000000115577824 */ /* 0x000fe200008e062c */
[C---:B------:R-:W-:Y:S01]  /*1d80*/  ISETP.LT.OR P1, PT, R7.reuse, 0x1, P6 ;  /* 0x000000010700780c */ /* 0x040fe20003721670 */
[----:B------:R-:W1:Y:S01]  /*1d90*/  LDSM.16.M88.4 R20, [R238+0xb900] ;  /* 0x00b90000ee14783b */ /* 0x000e620000000200 */
[----:B------:R-:W-:Y:S08]  /*1da0*/  HMMA.16816.F32.BF16 R44, R136, R40, RZ ;  /* 0x00000028882c723c */ /* 0x000ff000000418ff */
[----:B--2---:R-:W-:Y:S03]  /*1db0*/  HMMA.16816.F32.BF16 R52, R140, R24, R52 ;  /* 0x000000188c34723c */ /* 0x004fe60000041834 */
[----:B------:R-:W-:Y:S01]  /*1dc0*/  @!PT LDS RZ, [RZ] ;  /* 0x00000000fffff984 */ /* 0x000fe20000000800 */
[----:B------:R-:W-:Y:S01]  /*1dd0*/  @!PT LDS RZ, [RZ] ;  /* 0x00000000fffff984 */ /* 0x000fe20000000800 */
[----:B------:R-:W-:Y:S01]  /*1de0*/  @!PT LDS RZ, [RZ] ;  /* 0x00000000fffff984 */ /* 0x000fe20000000800 */
[----:B------:R2:W-:Y:S01]  /*1df0*/  LDGSTS.E.BYPASS.LTC128B.128 [R241+0x100], [R96.64], !P1 ;  /* 0x0010000060f17fae */ /* 0x0005e2000c901d4c */
[----:B------:R-:W-:-:S03]  /*1e00*/  ISETP.LT.OR P1, PT, R7, 0x21, P6 ;  /* 0x000000210700780c */ /* 0x000fc60003721670 */
[----:B------:R2:W-:Y:S01]  /*1e10*/  LDGSTS.E.BYPASS.LTC128B.128 [R241+0x4100], [R98.64], !P5 ;  /* 0x0410000062f17fae */ /* 0x0005e2000e901d4c */
[C---:B------:R-:W-:Y:S01]  /*1e20*/  ISETP.LT.OR P5, PT, R7.reuse, 0x21, P2 ;  /* 0x000000210700780c */ /* 0x040fe200017a1670 */
[----:B------:R-:W-:Y:S08]  /*1e30*/  HMMA.16816.F32.BF16 R48, R140, R26, R48 ;  /* 0x0000001a8c30723c */ /* 0x000ff00000041830 */
[----:B------:R3:W-:Y:S01]  /*1e40*/  LDGSTS.E.BYPASS.LTC128B.128 [R241+0x1100], [R94.64], !P1 ;  /* 0x011000005ef17fae */ /* 0x0007e2000c901d4c */
[C---:B------:R-:W-:Y:S01]  /*1e50*/  ISETP.LT.OR P1, PT, R7.reuse, 0x41, P6 ;  /* 0x000000410700780c */ /* 0x040fe20003721670 */
[----:B------:R-:W-:Y:S01]  /*1e60*/  HMMA.16816.F32.BF16 R40, R136, R42, RZ ;  /* 0x0000002a8828723c */ /* 0x000fe200000418ff */
[C---:B------:R-:W-:Y:S01]  /*1e70*/  ISETP.LT.OR P6, PT, R7.reuse, 0x61, P6 ;  /* 0x000000610700780c */ /* 0x040fe200037c1670 */
[----:B------:R4:W-:Y:S01]  /*1e80*/  LDGSTS.E.BYPASS.LTC128B.128 [R241+0x5100], [R34.64], !P5 ;  /* 0x0510000022f17fae */ /* 0x0009e2000e901d4c */
[----:B------:R-:W-:-:S02]  /*1e90*/  ISETP.LT.OR P5, PT, R7, 0x41, P2 ;  /* 0x000000410700780c */ /* 0x000fc400017a1670 */
[----:B------:R-:W-:-:S03]  /*1ea0*/  ISETP.LT.OR P2, PT, R7, 0x61, P2 ;  /* 0x000000610700780c */ /* 0x000fc60001741670 */
[----:B------:R-:W-:Y:S04]  /*1eb0*/  HMMA.16816.F32.BF16 R44, R140, R88, R44 ;  /* 0x000000588c2c723c */ /* 0x000fe8000004182c */
[----:B------:R3:W-:Y:S01]  /*1ec0*/  LDGSTS.E.BYPASS.LTC128B.128 [R241+0x2100], [R92.64], !P1 ;  /* 0x021000005cf17fae */ /* 0x0007e2000c901d4c */
[----:B------:R-:W-:-:S03]  /*1ed0*/  PLOP3.LUT P1, PT, PT, PT, UP0, 0x80, 0x0 ;  /* 0x000000000000781c */ /* 0x000fc60003f2f008 */
[----:B------:R5:W-:Y:S01]  /*1ee0*/  LDGSTS.E.BYPASS.LTC128B.128 [R241+0x6100], [R84.64], !P5 ;  /* 0x0610000054f17fae */ /* 0x000be2000e901d4c */
[----:B-1----:R-:W-:Y:S03]  /*1ef0*/  HMMA.16816.F32.BF16 R24, R136, R20, RZ ;  /* 0x000000148818723c */ /* 0x002fe600000418ff */
[----:B------:R1:W-:Y:S01]  /*1f00*/  LDGSTS.E.BYPASS.LTC128B.128 [R241+0x3100], [R38.64], !P6 ;  /* 0x0310000026f17fae */ /* 0x0003e2000f101d4c */
[----:B------:R-:W-:-:S03]  /*1f10*/  ISETP.GT.AND P6, PT, R242, 0x7f, PT ;  /* 0x0000007ff200780c */ /* 0x000fc60003fc4270 */
[----:B------:R5:W-:Y:S01]  /*1f20*/  LDGSTS.E.BYPASS.LTC128B.128 [R241+0x7100], [R86.64], !P2 ;  /* 0x0710000056f17fae */ /* 0x000be2000d101d4c */
[C---:B------:R-:W-:Y:S03]  /*1f30*/  HMMA.16816.F32.BF16 R20, R136.reuse, R22, RZ ;  /* 0x000000168814723c */ /* 0x040fe600000418ff */
[----:B------:R-:W5:Y:S04]  /*1f40*/  LDSM.16.M88.4 R112, [R235+0x8900] ;  /* 0x00890000eb70783b */ /* 0x000f680000000200 */
[----:B------:R-:W-:Y:S01]  /*1f50*/  LDSM.16.M88.4 R108, [R235+0x9100] ;  /* 0x00910000eb6c783b */ /* 0x000fe20000000200 */
[C---:B----4-:R-:W-:Y:S03]  /*1f60*/  HMMA.16816.F32.BF16 R32, R136.reuse, R28, RZ ;  /* 0x0000001c8820723c */ /* 0x050fe600000418ff */
[----:B------:R-:W-:Y:S04]  /*1f70*/  LDSM.16.M88.4 R104, [R235+0xa900] ;  /* 0x00a90000eb68783b */ /* 0x000fe80000000200 */
[----:B------:R-:W-:Y:S01]  /*1f80*/  LDSM.16.M88.4 R100, [R235+0xb100] ;  /* 0x00b10000eb64783b */ /* 0x000fe20000000200 */
[----:B------:R-:W-:Y:S03]  /*1f90*/  HMMA.16816.F32.BF16 R28, R136, R30, RZ ;  /* 0x0000001e881c723c */ /* 0x000fe600000418ff */
[----:B---3--:R-:W-:Y:S01]  /*1fa0*/  LDSM.16.M88.4 R92, [R224] ;  /* 0x00000000e05c783b */ /* 0x008fe20000000200 */
[----:B-1----:R-:W-:-:S03]  /*1fb0*/  SHF.R.S32.HI R39, RZ, 0x1f, R37 ;  /* 0x0000001fff277819 */ /* 0x002fc60000011425 */
[----:B--2---:R-:W-:Y:S01]  /*1fc0*/  LDSM.16.M88.4 R96, [R235+0xb900] ;  /* 0x00b90000eb60783b */ /* 0x004fe20000000200 */
[C---:B------:R-:W-:Y:S01]  /*1fd0*/  HMMA.16816.F32.BF16 R24, R140.reuse, R76, R24 ;  /* 0x0000004c8c18723c */ /* 0x040fe20000041818 */
[----:B------:R-:W-:Y:S02]  /*1fe0*/  SHF.R.S32.HI R38, RZ, 0x1f, R36 ;  /* 0x0000001fff267819 */ /* 0x000fe40000011424 */
[----:B-----5:R-:W1:Y:S04]  /*1ff0*/  LDSM.16.M88.4 R84, [R235+0x8100] ;  /* 0x00810000eb54783b */ /* 0x020e680000000200 */
[----:B------:R-:W-:Y:S01]  /*2000*/  LDSM.16.M88.4 R116, [R235+0xe900] ;  /* 0x00e90000eb74783b */ /* 0x000fe20000000200 */
[C---:B------:R-:W-:Y:S03]  /*2010*/  HMMA.16816.F32.BF16 R32, R140.reuse, R80, R32 ;  /* 0x000000508c20723c */ /* 0x040fe60000041820 */
[----:B------:R-:W0:Y:S05]  /*2020*/  LDGDEPBAR ;  /* 0x00000000000079af */ /* 0x000e2a0000000000 */
[C---:B------:R-:W-:Y:S01]  /*2030*/  HMMA.16816.F32.BF16 R28, R140.reuse, R82, R28 ;  /* 0x000000528c1c723c */ /* 0x040fe2000004181c */
[----:B------:R-:W2:Y:S07]  /*2040*/  LDSM.16.M88.4 R80, [R235+0xa100] ;  /* 0x00a10000eb50783b */ /* 0x000eae0000000200 */
[C---:B------:R-:W-:Y:S01]  /*2050*/  HMMA.16816.F32.BF16 R20, R140.reuse, R78, R20 ;  /* 0x0000004e8c14723c */ /* 0x040fe20000041814 */
[----:B------:R-:W3:Y:S07]  /*2060*/  LDSM.16.M88.4 R76, [R224+0x800] ;  /* 0x00080000e04c783b */ /* 0x000eee0000000200 */
[----:B------:R-:W-:Y:S01]  /*2070*/  HMMA.16816.F32.BF16 R40, R140, R90, R40 ;  /* 0x0000005a8c28723c */ /* 0x000fe20000041828 */
[----:B------:R-:W4:Y:S07]  /*2080*/  LDSM.16.M88.4 R88, [R235+0x9900] ;  /* 0x00990000eb58783b */ /* 0x000f2e0000000200 */
[C---:B------:R-:W-:Y:S08]  /*2090*/  HMMA.16816.F32.BF16 R8, R168.reuse, R112, R8 ;  /* 0x00000070a808723c */ /* 0x040ff00000041808 */
[C---:B------:R-:W-:Y:S01]  /*20a0*/  HMMA.16816.F32.BF16 R72, R168.reuse, R114, R72 ;  /* 0x00000072a848723c */ /* 0x040fe20000041848 */
[----:B------:R-:W-:Y:S07]  /*20b0*/  LDSM.16.M88.4 R112, [R224+0x3000] ;  /* 0x00300000e070783b */ /* 0x000fee0000000200 */
[C---:B-1----:R-:W-:Y:S08]  /*20c0*/  HMMA.16816.F32.BF16 R16, R168.reuse, R84, R16 ;  /* 0x00000054a810723c */ /* 0x042ff00000041810 */
[C---:B------:R-:W-:Y:S01]  /*20d0*/  HMMA.16816.F32.BF16 R12, R168.reuse, R86, R12 ;  /* 0x00000056a80c723c */ /* 0x040fe2000004180c */
[----:B------:R-:W1:Y:S07]  /*20e0*/  LDSM.16.M88.4 R84, [R224+0x1000] ;  /* 0x00100000e054783b */ /* 0x000e6e0000000200 */
[C---:B--2---:R-:W-:Y:S08]  /*20f0*/  HMMA.16816.F32.BF16 R52, R168.reuse, R80, R52 ;  /* 0x00000050a834723c */ /* 0x044ff00000041834 */
[----:B------:R-:W-:Y:S01]  /*2100*/  HMMA.16816.F32.BF16 R48, R168, R82, R48 ;  /* 0x00000052a830723c */ /* 0x000fe20000041830 */
[----:B------:R-:W2:Y:S07]  /*2110*/  LDSM.16.M88.4 R80, [R224+0x1800] ;  /* 0x00180000e050783b */ /* 0x000eae0000000200 */
[C---:B---3--:R-:W-:Y:S08]  /*2120*/  HMMA.16816.F32.BF16 R8, R172.reuse, R76, R8 ;  /* 0x0000004cac08723c */ /* 0x048ff00000041808 */
[----:B------:R-:W-:Y:S01]  /*2130*/  HMMA.16816.F32.BF16 R72, R172, R78, R72 ;  /* 0x0000004eac48723c */ /* 0x000fe20000041848 */
[----:B------:R-:W3:Y:S07]  /*2140*/  LDSM.16.M88.4 R76, [R224+0x2800] ;  /* 0x00280000e04c783b */ /* 0x000eee0000000200 */
[C---:B------:R-:W-:Y:S08]  /*2150*/  HMMA.16816.F32.BF16 R68, R168.reuse, R108, R68 ;  /* 0x0000006ca844723c */ /* 0x040ff00000041844 */
[C---:B------:R-:W-:Y:S01]  /*2160*/  HMMA.16816.F32.BF16 R64, R168.reuse, R110, R64 ;  /* 0x0000006ea840723c */ /* 0x040fe20000041840 */
[----:B------:R-:W-:Y:S07]  /*2170*/  LDSM.16.M88.4 R108, [R224+0x3800] ;  /* 0x00380000e06c783b */ /* 0x000fee0000000200 */
[C---:B----4-:R-:W-:Y:S08]  /*2180*/  HMMA.16816.F32.BF16 R60, R168.reuse, R88, R60 ;  /* 0x00000058a83c723c */ /* 0x050ff0000004183c */
[C---:B------:R-:W-:Y:S01]  /*2190*/  HMMA.16816.F32.BF16 R56, R168.reuse, R90, R56 ;  /* 0x0000005aa838723c */ /* 0x040fe20000041838 */
[----:B------:R-:W4:Y:S07]  /*21a0*/  LDSM.16.M88.4 R88, [R224+0x2000] ;  /* 0x00200000e058783b */ /* 0x000f2e0000000200 */
[C---:B------:R-:W-:Y:S08]  /*21b0*/  HMMA.16816.F32.BF16 R44, R168.reuse, R104, R44 ;  /* 0x00000068a82c723c */ /* 0x040ff0000004182c */
[C---:B------:R-:W-:Y:S01]  /*21c0*/  HMMA.16816.F32.BF16 R40, R168.reuse, R106, R40 ;  /* 0x0000006aa828723c */ /* 0x040fe20000041828 */
[----:B------:R-:W5:Y:S07]  /*21d0*/  LDSM.16.M88.4 R104, [R238+0xc100] ;  /* 0x00c10000ee68783b */ /* 0x000f6e0000000200 */
[C---:B------:R-:W-:Y:S08]  /*21e0*/  HMMA.16816.F32.BF16 R32, R168.reuse, R100, R32 ;  /* 0x00000064a820723c */ /* 0x040ff00000041820 */
[----:B------:R-:W-:Y:S01]  /*21f0*/  HMMA.16816.F32.BF16 R28, R168, R102, R28 ;  /* 0x00000066a81c723c */ /* 0x000fe2000004181c */
[----:B------:R-:W-:Y:S07]  /*2200*/  LDSM.16.M88.4 R100, [R238+0xd900] ;  /* 0x00d90000ee64783b */ /* 0x000fee0000000200 */
[C---:B-1----:R-:W-:Y:S08]  /*2210*/  HMMA.16816.F32.BF16 R68, R172.reuse, R84, R68 ;  /* 0x00000054ac44723c */ /* 0x042ff00000041844 */
[C---:B------:R-:W-:Y:S01]  /*2220*/  HMMA.16816.F32.BF16 R64, R172.reuse, R86, R64 ;  /* 0x00000056ac40723c */ /* 0x040fe20000041840 */
[----:B------:R-:W1:Y:S07]  /*2230*/  LDSM.16.M88.4 R84, [R238+0xc900] ;  /* 0x00c90000ee54783b */ /* 0x000e6e0000000200 */
[C---:B--2---:R-:W-:Y:S08]  /*2240*/  HMMA.16816.F32.BF16 R60, R172.reuse, R80, R60 ;  /* 0x00000050ac3c723c */ /* 0x044ff0000004183c */
[C---:B------:R-:W-:Y:S01]  /*2250*/  HMMA.16816.F32.BF16 R56, R172.reuse, R82, R56 ;  /* 0x00000052ac38723c */ /* 0x040fe20000041838 */
[----:B------:R-:W2:Y:S07]  /*2260*/  LDSM.16.M88.4 R80, [R238+0xd100] ;  /* 0x00d10000ee50783b */ /* 0x000eae0000000200 */
[C---:B---3--:R-:W-:Y:S08]  /*2270*/  HMMA.16816.F32.BF16 R44, R172.reuse, R76, R44 ;  /* 0x0000004cac2c723c */ /* 0x048ff0000004182c */
[C---:B------:R-:W-:Y:S01]  /*2280*/  HMMA.16816.F32.BF16 R40, R172.reuse, R78, R40 ;  /* 0x0000004eac28723c */ /* 0x040fe20000041828 */
[----:B------:R-:W3:Y:S07]  /*2290*/  LDSM.16.M88.4 R76, [R238+0xf100] ;  /* 0x00f10000ee4c783b */ /* 0x000eee0000000200 */
[C---:B------:R-:W-:Y:S08]  /*22a0*/  HMMA.16816.F32.BF16 R16, R172.reuse, R92, R16 ;  /* 0x0000005cac10723c */ /* 0x040ff00000041810 */
[----:B------:R-:W-:Y:S01]  /*22b0*/  HMMA.16816.F32.BF16 R12, R172, R94, R12 ;  /* 0x0000005eac0c723c */ /* 0x000fe2000004180c */
[----:B------:R-:W-:Y:S07]  /*22c0*/  LDSM.16.M88.4 R92, [R238+0xe900] ;  /* 0x00e90000ee5c783b */ /* 0x000fee0000000200 */
[C---:B------:R-:W-:Y:S08]  /*22d0*/  HMMA.16816.F32.BF16 R24, R168.reuse, R96, R24 ;  /* 0x00000060a818723c */ /* 0x040ff00000041818 */
[----:B------:R-:W-:Y:S01]  /*22e0*/  HMMA.16816.F32.BF16 R20, R168, R98, R20 ;  /* 0x00000062a814723c */ /* 0x000fe20000041814 */
[----:B------:R-:W1:Y:S07]  /*22f0*/  LDSM.16.M88.4 R96, [R238+0xe100] ;  /* 0x00e10000ee60783b */ /* 0x000e6e0000000200 */
[C---:B------:R-:W-:Y:S08]  /*2300*/  HMMA.16816.F32.BF16 R32, R172.reuse, R112, R32 ;  /* 0x00000070ac20723c */ /* 0x040ff00000041820 */
[C---:B------:R-:W-:Y:S01]  /*2310*/  HMMA.16816.F32.BF16 R28, R172.reuse, R114, R28 ;  /* 0x00000072ac1c723c */ /* 0x040fe2000004181c */
[----:B------:R-:W2:Y:S07]  /*2320*/  LDSM.16.M88.4 R112, [R237+0x4000] ;  /* 0x00400000ed70783b */ /* 0x000eae0000000200 */
[C---:B----4-:R-:W-:Y:S08]  /*2330*/  HMMA.16816.F32.BF16 R52, R172.reuse, R88, R52 ;  /* 0x00000058ac34723c */ /* 0x050ff00000041834 */
[----:B------:R-:W-:Y:S01]  /*2340*/  HMMA.16816.F32.BF16 R48, R172, R90, R48 ;  /* 0x0000005aac30723c */ /* 0x000fe20000041830 */
[----:B------:R-:W4:Y:S07]  /*2350*/  LDSM.16.M88.4 R88, [R238+0xf900] ;  /* 0x00f90000ee58783b */ /* 0x000f2e0000000200 */
[C---:B-----5:R-:W-:Y:S08]  /*2360*/  HMMA.16816.F32.BF16 R16, R176.reuse, R104, R16 ;  /* 0x00000068b010723c */ /* 0x060ff00000041810 */
[C---:B------:R-:W-:Y:S01]  /*2370*/  HMMA.16816.F32.BF16 R12, R176.reuse, R106, R12 ;  /* 0x0000006ab00c723c */ /* 0x040fe2000004180c */
        /* <DEDUP_REMOVED lines=8> */
[----:B------:R-:W-:Y:S01]  /*2400*/  HMMA.16816.F32.BF16 R28, R176, R78, R28 ;  /* 0x0000004eb01c723c */ /* 0x000fe2000004181c */
[----:B------:R-:W3:Y:S07]  /*2410*/  LDSM.16.M88.4 R76, [R235+0xc100] ;  /* 0x00c10000eb4c783b */ /* 0x000eee0000000200 */
[C---:B------:R-:W-:Y:S08]  /*2420*/  HMMA.16816.F32.BF16 R24, R172.reuse, R108, R24 ;  /* 0x0000006cac18723c */ /* 0x040ff00000041818 */
[----:B------:R-:W-:Y:S01]  /*2430*/  HMMA.16816.F32.BF16 R20, R172, R110, R20 ;  /* 0x0000006eac14723c */ /* 0x000fe20000041814 */
[----:B------:R-:W5:Y:S07]  /*2440*/  LDSM.16.M88.4 R108, [R237+0x4800] ;  /* 0x00480000ed6c783b */ /* 0x000f6e0000000200 */
[C---:B------:R-:W-:Y:S08]  /*2450*/  HMMA.16816.F32.BF16 R60, R176.reuse, R100, R60 ;  /* 0x00000064b03c723c */ /* 0x040ff0000004183c */
[C---:B------:R-:W-:Y:S01]  /*2460*/  HMMA.16816.F32.BF16 R56, R176.reuse, R102, R56 ;  /* 0x00000066b038723c */ /* 0x040fe20000041838 */
[----:B------:R-:W1:Y:S07]  /*2470*/  LDSM.16.M88.4 R100, [R237+0x6800] ;  /* 0x00680000ed64783b */ /* 0x000e6e0000000200 */
[C---:B------:R-:W-:Y:S08]  /*2480*/  HMMA.16816.F32.BF16 R52, R176.reuse, R96, R52 ;  /* 0x00000060b034723c */ /* 0x040ff00000041834 */
[----:B------:R-:W-:Y:S01]  /*2490*/  HMMA.16816.F32.BF16 R48, R176, R98, R48 ;  /* 0x00000062b030723c */ /* 0x000fe20000041830 */
[----:B------:R-:W1:Y:S07]  /*24a0*/  LDSM.16.M88.4 R96, [R237+0x7000] ;  /* 0x00700000ed60783b */ /* 0x000e6e0000000200 */
[C---:B------:R-:W-:Y:S08]  /*24b0*/  HMMA.16816.F32.BF16 R16, R184.reuse, R112, R16 ;  /* 0x00000070b810723c */ /* 0x040ff00000041810 */
[----:B------:R-:W-:Y:S01]  /*24c0*/  HMMA.16816.F32.BF16 R12, R184, R114, R12 ;  /* 0x00000072b80c723c */ /* 0x000fe2000004180c */
[----:B------:R-:W-:Y:S07]  /*24d0*/  LDSM.16.M88.4 R112, [R235+0xf100] ;  /* 0x00f10000eb70783b */ /* 0x000fee0000000200 */
[C---:B------:R-:W-:Y:S08]  /*24e0*/  HMMA.16816.F32.BF16 R44, R176.reuse, R92, R44 ;  /* 0x0000005cb02c723c */ /* 0x040ff0000004182c */
[C---:B------:R-:W-:Y:S01]  /*24f0*/  HMMA.16816.F32.BF16 R40, R176.reuse, R94, R40 ;  /* 0x0000005eb028723c */ /* 0x040fe20000041828 */
[----:B------:R-:W3:Y:S07]  /*2500*/  LDSM.16.M88.4 R92, [R237+0x7800] ;  /* 0x00780000ed5c783b */ /* 0x000eee0000000200 */
[C---:B----4-:R-:W-:Y:S08]  /*2510*/  HMMA.16816.F32.BF16 R24, R176.reuse, R88, R24 ;  /* 0x00000058b018723c */ /* 0x050ff00000041818 */
[----:B------:R-:W-:Y:S01]  /*2520*/  HMMA.16816.F32.BF16 R20, R176, R90, R20 ;  /* 0x0000005ab014723c */ /* 0x000fe20000041814 */
[----:B------:R-:W4:Y:S07]  /*2530*/  LDSM.16.M88.4 R88, [R235+0xc900] ;  /* 0x00c90000eb58783b */ /* 0x000f2e0000000200 */
        /* <DEDUP_REMOVED lines=9> */
[C---:B-----5:R-:W-:Y:S08]  /*25d0*/  HMMA.16816.F32.BF16 R8, R184.reuse, R108, R8 ;  /* 0x0000006cb808723c */ /* 0x060ff00000041808 */
[C---:B------:R-:W-:Y:S01]  /*25e0*/  HMMA.16816.F32.BF16 R72, R184.reuse, R110, R72 ;  /* 0x0000006eb848723c */ /* 0x040fe20000041848 */
[----:B------:R-:W5:Y:S07]  /*25f0*/  LDSM.16.M88.4 R108, [R235+0xf900] ;  /* 0x00f90000eb6c783b */ /* 0x000f6e0000000200 */
[C---:B------:R-:W-:Y:S08]  /*2600*/  HMMA.16816.F32.BF16 R68, R184.reuse, R104, R68 ;  /* 0x00000068b844723c */ /* 0x040ff00000041844 */
[C---:B------:R-:W-:Y:S01]  /*2610*/  HMMA.16816.F32.BF16 R64, R184.reuse, R106, R64 ;  /* 0x0000006ab840723c */ /* 0x040fe20000041840 */
[----:B------:R-:W1:Y:S07]  /*2620*/  LDSM.16.M88.4 R104, [R224+0x4000] ;  /* 0x00400000e068783b */ /* 0x000e6e0000000200 */
[C---:B------:R-:W-:Y:S08]  /*2630*/  HMMA.16816.F32.BF16 R44, R184.reuse, R100, R44 ;  /* 0x00000064b82c723c */ /* 0x040ff0000004182c */
[C---:B------:R-:W-:Y:S01]  /*2640*/  HMMA.16816.F32.BF16 R40, R184.reuse, R102, R40 ;  /* 0x00000066b828723c */ /* 0x040fe20000041828 */
[----:B------:R-:W1:Y:S07]  /*2650*/  LDSM.16.M88.4 R100, [R224+0x4800] ;  /* 0x00480000e064783b */ /* 0x000e6e0000000200 */
[C---:B------:R-:W-:Y:S08]  /*2660*/  HMMA.16816.F32.BF16 R32, R184.reuse, R96, R32 ;  /* 0x00000060b820723c */ /* 0x040ff00000041820 */
[C---:B------:R-:W-:Y:S01]  /*2670*/  HMMA.16816.F32.BF16 R28, R184.reuse, R98, R28 ;  /* 0x00000062b81c723c */ /* 0x040fe2000004181c */
[----:B------:R-:W2:Y:S07]  /*2680*/  LDSM.16.M88.4 R96, [R224+0x5000] ;  /* 0x00500000e060783b */ /* 0x000eae0000000200 */
[C---:B------:R-:W-:Y:S08]  /*2690*/  HMMA.16816.F32.BF16 R24, R184.reuse, R92, R24 ;  /* 0x0000005cb818723c */ /* 0x040ff00000041818 */
[----:B------:R-:W-:Y:S01]  /*26a0*/  HMMA.16816.F32.BF16 R20, R184, R94, R20 ;  /* 0x0000005eb814723c */ /* 0x000fe20000041814 */
[----:B------:R-:W3:Y:S07]  /*26b0*/  LDSM.16.M88.4 R92, [R224+0x5800] ;  /* 0x00580000e05c783b */ /* 0x000eee0000000200 */
[C---:B----4-:R-:W-:Y:S08]  /*26c0*/  HMMA.16816.F32.BF16 R8, R196.reuse, R88, R8 ;  /* 0x00000058c408723c */ /* 0x050ff00000041808 */
[C---:B------:R-:W-:Y:S01]  /*26d0*/  HMMA.16816.F32.BF16 R72, R196.reuse, R90, R72 ;  /* 0x0000005ac448723c */ /* 0x040fe20000041848 */
[----:B------:R-:W4:Y:S07]  /*26e0*/  LDSM.16.M88.4 R88, [R224+0x6000] ;  /* 0x00600000e058783b */ /* 0x000f2e0000000200 */
        /* <DEDUP_REMOVED lines=8> */
[----:B------:R-:W3:Y:S01]  /*2770*/  LDSM.16.M88.4 R76, [R224+0x7800] ;  /* 0x00780000e04c783b */ /* 0x000ee20000000200 */
[----:B------:R-:W-:-:S06]  /*2780*/  DEPBAR.LE SB0, 0x0 ;  /* 0x000080000000791a */ /* 0x000fcc0000000000 */
[C---:B------:R-:W-:Y:S08]  /*2790*/  HMMA.16816.F32.BF16 R44, R196.reuse, R116, R44 ;  /* 0x00000074c42c723c */ /* 0x040ff0000004182c */
[C---:B------:R-:W-:Y:S08]  /*27a0*/  HMMA.16816.F32.BF16 R40, R196.reuse, R118, R40 ;  /* 0x00000076c428723c */ /* 0x040ff00000041828 */
[C---:B------:R-:W-:Y:S08]  /*27b0*/  HMMA.16816.F32.BF16 R32, R196.reuse, R112, R32 ;  /* 0x00000070c420723c */ /* 0x040ff00000041820 */
[C---:B------:R-:W-:Y:S08]  /*27c0*/  HMMA.16816.F32.BF16 R28, R196.reuse, R114, R28 ;  /* 0x00000072c41c723c */ /* 0x040ff0000004181c */
[C---:B-----5:R-:W-:Y:S08]  /*27d0*/  HMMA.16816.F32.BF16 R24, R196.reuse, R108, R24 ;  /* 0x0000006cc418723c */ /* 0x060ff00000041818 */
[----:B------:R-:W-:Y:S08]  /*27e0*/  HMMA.16816.F32.BF16 R20, R196, R110, R20 ;  /* 0x0000006ec414723c */ /* 0x000ff00000041814 */
[C---:B------:R-:W-:Y:S08]  /*27f0*/  HMMA.16816.F32.BF16 R16, R204.reuse, R104, R16 ;  /* 0x00000068cc10723c */ /* 0x040ff00000041810 */
[C---:B------:R-:W-:Y:S08]  /*2800*/  HMMA.16816.F32.BF16 R12, R204.reuse, R106, R12 ;  /* 0x0000006acc0c723c */ /* 0x040ff0000004180c */
[C---:B------:R-:W-:Y:S08]  /*2810*/  HMMA.16816.F32.BF16 R8, R204.reuse, R100, R8 ;  /* 0x00000064cc08723c */ /* 0x040ff00000041808 */
[C---:B------:R-:W-:Y:S08]  /*2820*/  HMMA.16816.F32.BF16 R72, R204.reuse, R102, R72 ;  /* 0x00000066cc48723c */ /* 0x040ff00000041848 */
[C---:B------:R-:W-:Y:S08]  /*2830*/  HMMA.16816.F32.BF16 R68, R204.reuse, R96, R68 ;  /* 0x00000060cc44723c */ /* 0x040ff00000041844 */
[C---:B------:R-:W-:Y:S08]  /*2840*/  HMMA.16816.F32.BF16 R64, R204.reuse, R98, R64 ;  /* 0x00000062cc40723c */ /* 0x040ff00000041840 */
[C---:B------:R-:W-:Y:S08]  /*2850*/  HMMA.16816.F32.BF16 R60, R204.reuse, R92, R60 ;  /* 0x0000005ccc3c723c */ /* 0x040ff0000004183c */
[C---:B------:R-:W-:Y:S08]  /*2860*/  HMMA.16816.F32.BF16 R56, R204.reuse, R94, R56 ;  /* 0x0000005ecc38723c */ /* 0x040ff00000041838 */
[C---:B----4-:R-:W-:Y:S08]  /*2870*/  HMMA.16816.F32.BF16 R52, R204.reuse, R88, R52 ;  /* 0x00000058cc34723c */ /* 0x050ff00000041834 */
[C---:B------:R-:W-:Y:S08]  /*2880*/  HMMA.16816.F32.BF16 R48, R204.reuse, R90, R48 ;  /* 0x0000005acc30723c */ /* 0x040ff00000041830 */
[C---:B-1----:R-:W-:Y:S08]  /*2890*/  HMMA.16816.F32.BF16 R44, R204.reuse, R84, R44 ;  /* 0x00000054cc2c723c */ /* 0x042ff0000004182c */
[C---:B------:R-:W-:Y:S08]  /*28a0*/  HMMA.16816.F32.BF16 R40, R204.reuse, R86, R40 ;  /* 0x00000056cc28723c */ /* 0x040ff00000041828 */
[C---:B--2---:R-:W-:Y:S08]  /*28b0*/  HMMA.16816.F32.BF16 R32, R204.reuse, R80, R32 ;  /* 0x00000050cc20723c */ /* 0x044ff00000041820 */
[C---:B------:R-:W-:Y:S08]  /*28c0*/  HMMA.16816.F32.BF16 R28, R204.reuse, R82, R28 ;  /* 0x00000052cc1c723c */ /* 0x040ff0000004181c */
[C---:B---3--:R-:W-:Y:S08]  /*28d0*/  HMMA.16816.F32.BF16 R24, R204.reuse, R76, R24 ;  /* 0x0000004ccc18723c */ /* 0x048ff00000041818 */
[----:B------:R-:W-:Y:S01]  /*28e0*/  HMMA.16816.F32.BF16 R20, R204, R78, R20 ;  /* 0x0000004ecc14723c */ /* 0x000fe20000041814 */
[----:B------:R-:W-:Y:S06]  /*28f0*/  BAR.SYNC.DEFER_BLOCKING 0x0 ;  /* 0x0000000000007b1d */ /* 0x000fec0000010000 */
[----:B------:R-:W-:Y:S05]  /*2900*/  @!P1 BRA `(.L_x_4) ;  /* 0x0000047000009947 */ /* 0x000fea0003800000 */
[----:B------:R-:W-:Y:S01]  /*2910*/  ULEA UR6, UR6, UR9, 0x7 ;  /* 0x0000000906067291 */ /* 0x000fe2000f8e383f */
[----:B------:R-:W-:-:S05]  /*2920*/  IMAD.MOV.U32 R239, RZ, RZ, RZ ;  /* 0x000000ffffef7224 */ /* 0x000fca00078e00ff */
[----:B------:R-:W-:-:S05]  /*2930*/  IMAD.U32 R240, RZ, RZ, UR6 ;  /* 0x00000006fff07e24 */ /* 0x000fca000f8e00ff */
[----:B------:R-:W-:-:S05]  /*2940*/  IADD3 R240, R240, -0x80, R242 ;  /* 0xffffff80f0f07810 */ /* 0x000fca0007ffe0f2 */
[----:B------:R-:W-:-:S04]  /*2950*/  @P0 IMAD.HI.U32 R7, R240, c[0x0][0x2bc], RZ ;  /* 0x0000af00f0070a27 */ /* 0x000fc800078e00ff */
[----:B------:R-:W-:Y:S01]  /*2960*/  IMAD.MOV.U32 R3, RZ, RZ, R240 ;  /* 0x000000ffff037224 */ /* 0x000fe200078e00f0 */
[----:B------:R-:W-:-:S04]  /*2970*/  @P0 SHF.R.U32.HI R3, RZ, c[0x0][0x2c0], R7 ;  /* 0x0000b000ff030a19 */ /* 0x000fc80000011607 */
[----:B------:R-:W-:-:S04]  /*2980*/  @!P6 IADD3 R77, P1, R3, UR16, RZ ;  /* 0x00000010034dec10 */ /* 0x000fc8000ff3e0ff */
[----:B------:R-:W-:Y:S02]  /*2990*/  @!P6 LEA.HI.X.SX32 R7, R3, UR11, 0x1, P1 ;  /* 0x0000000b0307ec11 */ /* 0x000fe400088f0eff */
[----:B------:R-:W-:-:S04]  /*29a0*/  @!P6 LEA R76, P1, R77, c[0x0][0x2a0], 0x2 ;  /* 0x0000a8004d4cea11 */ /* 0x000fc800078210ff */
[----:B------:R-:W-:-:S05]  /*29b0*/  @!P6 LEA.HI.X R77, R77, c[0x0][0x2a4], R7, 0x2, P1 ;  /* 0x0000a9004d4dea11 */ /* 0x000fca00008f1407 */
[----:B------:R1:W2:Y:S01]  /*29c0*/  @!P6 LDG.E R239, [R76.64] ;  /* 0x0000000c4cefe981 */ /* 0x0002a2000c1e1900 */
[----:B------:R-:W-:Y:S01]  /*29d0*/  IMAD.MOV R3, RZ, RZ, -R3 ;  /* 0x000000ffff037224 */ /* 0x000fe200078e0a03 */
[----:B------:R-:W-:Y:S02]  /*29e0*/  SEL R86, RZ, 0x10, P3 ;  /* 0x00000010ff567807 */ /* 0x000fe40001800000 */
[----:B------:R-:W-:Y:S01]  /*29f0*/  SHF.L.U64.HI R78, R37, 0x1, R39 ;  /* 0x00000001254e7819 */ /* 0x000fe20000010227 */
[----:B------:R-:W-:Y:S01]  /*2a00*/  IMAD R240, R3, c[0x0][0x2b8], R240 ;  /* 0x0000ae0003f07a24 */ /* 0x000fe200078e02f0 */
[----:B------:R-:W-:Y:S02]  /*2a10*/  IADD3 R88, -R86, 0x10, RZ ;  /* 0x0000001056587810 */ /* 0x000fe40007ffe1ff */
[----:B------:R-:W-:Y:S02]  /*2a20*/  SHF.L.U64.HI R7, R36, 0x1, R38 ;  /* 0x0000000124077819 */ /* 0x000fe40000010226 */
[----:B------:R-:W-:-:S02]  /*2a30*/  SHF.R.S32.HI R3, RZ, 0x1f, R240 ;  /* 0x0000001fff037819 */ /* 0x000fc400000114f0 */
[----:B------:R-:W-:-:S03]  /*2a40*/  LOP3.LUT R88, R88, 0xf, RZ, 0xc0, !PT ;  /* 0x0000000f58587812 */ /* 0x000fc600078ec0ff */
[----:B------:R-:W-:-:S04]  /*2a50*/  IMAD R3, R3, c[0x0][0x1e0], RZ ;  /* 0x0000780003037a24 */ /* 0x000fc800078e02ff */
[C---:B------:R-:W-:Y:S02]  /*2a60*/  IMAD R3, R240.reuse, c[0x0][0x1e4], R3 ;  /* 0x00007900f0037a24 */ /* 0x040fe400078e0203 */
[----:B-1----:R-:W-:-:S04]  /*2a70*/  IMAD.WIDE.U32 R76, R240, c[0x0][0x1e0], RZ ;  /* 0x00007800f04c7a25 */ /* 0x002fc800078e00ff */
[----:B------:R-:W-:Y:S01]  /*2a80*/  IMAD.IADD R77, R77, 0x1, R3 ;  /* 0x000000014d4d7824 */ /* 0x000fe200078e0203 */
[----:B--2---:R-:W-:-:S03]  /*2a90*/  SHF.R.S32.HI R3, RZ, 0x1f, R239 ;  /* 0x0000001fff037819 */ /* 0x004fc600000114ef */
[----:B------:R-:W-:-:S04]  /*2aa0*/  IMAD.WIDE.U32 R76, R239, c[0x0][0x1f0], R76 ;  /* 0x00007c00ef4c7a25 */ /* 0x000fc800078e004c */
[----:B------:R-:W-:Y:S01]  /*2ab0*/  IMAD R3, R3, c[0x0][0x1f0], RZ ;  /* 0x00007c0003037a24 */ /* 0x000fe200078e02ff */
[----:B------:R-:W-:Y:S02]  /*2ac0*/  IADD3 R81, P1, R76, UR20, RZ ;  /* 0x000000144c517c10 */ /* 0x000fe4000ff3e0ff */
[----:B------:R-:W-:Y:S01]  /*2ad0*/  SEL R76, RZ, 0x10, P4 ;  /* 0x00000010ff4c7807 */ /* 0x000fe20002000000 */
[----:B------:R-:W-:-:S03]  /*2ae0*/  IMAD R3, R239, c[0x0][0x1f4], R3 ;  /* 0x00007d00ef037a24 */ /* 0x000fc600078e0203 */
[----:B------:R-:W-:Y:S02]  /*2af0*/  IADD3 R90, -R76, 0x10, RZ ;  /* 0x000000104c5a7810 */ /* 0x000fe40007ffe1ff */
[----:B------:R-:W-:Y:S01]  /*2b00*/  IADD3.X R3, R77, UR18, R3, P1, !PT ;  /* 0x000000124d037c10 */ /* 0x000fe20008ffe403 */
[----:B------:R-:W-:Y:S01]  /*2b10*/  IMAD.SHL.U32 R77, R37, 0x2, RZ ;  /* 0x00000002254d7824 */ /* 0x000fe200078e00ff */
[C---:B------:R-:W-:Y:S02]  /*2b20*/  LEA R80, P1, R81.reuse, c[0x0][0x1c8], 0x1 ;  /* 0x0000720051507a11 */ /* 0x040fe400078208ff */
[----:B------:R-:W-:Y:S02]  /*2b30*/  LOP3.LUT R90, R90, 0xf, RZ, 0xc0, !PT ;  /* 0x0000000f5a5a7812 */ /* 0x000fe400078ec0ff */
[----:B------:R-:W-:Y:S01]  /*2b40*/  LEA.HI.X R81, R81, c[0x0][0x1cc], R3, 0x1, P1 ;  /* 0x0000730051517a11 */ /* 0x000fe200008f0c03 */
[----:B------:R-:W1:Y:S01]  /*2b50*/  SHFL.IDX PT, R89, R80, 0x3, 0x181f ;  /* 0x00781f0050597f89 */ /* 0x000e6200000e0000 */
[----:B------:R-:W-:-:S03]  /*2b60*/  IMAD.SHL.U32 R3, R36, 0x2, RZ ;  /* 0x0000000224037824 */ /* 0x000fc600078e00ff */
[----:B------:R-:W2:Y:S04]  /*2b70*/  SHFL.IDX PT, R79, R81, 0x3, 0x181f ;  /* 0x00781f00514f7f89 */ /* 0x000ea800000e0000 */
[----:B------:R-:W3:Y:S04]  /*2b80*/  SHFL.IDX PT, R84, R80, RZ, 0x181f ;  /* 0x00181fff50547589 */ /* 0x000ee800000e0000 */
[----:B------:R-:W4:Y:S04]  /*2b90*/  SHFL.IDX PT, R82, R80, 0x1, 0x181f ;  /* 0x00381f0050527f89 */ /* 0x000f2800000e0000 */
[----:B------:R-:W5:Y:S04]  /*2ba0*/  SHFL.IDX PT, R85, R81, RZ, 0x181f ;  /* 0x00181fff51557589 */ /* 0x000f6800000e0000 */
[----:B------:R-:W5:Y:S04]  /*2bb0*/  SHFL.IDX PT, R80, R80, 0x2, 0x181f ;  /* 0x00581f0050507f89 */ /* 0x000f6800000e0000 */
[----:B------:R-:W5:Y:S01]  /*2bc0*/  SHFL.IDX PT, R83, R81, 0x1, 0x181f ;  /* 0x00381f0051537f89 */ /* 0x000f6200000e0000 */
[----:B-1----:R-:W-:-:S03]  /*2bd0*/  IADD3 R90, P2, P1, R90, R89, R77 ;  /* 0x000000595a5a7210 */ /* 0x002fc6000795e04d */
[----:B------:R-:W1:Y:S01]  /*2be0*/  SHFL.IDX PT, R81, R81, 0x2, 0x181f ;  /* 0x00581f0051517f89 */ /* 0x000e6200000e0000 */
[--C-:B--2---:R-:W-:Y:S02]  /*2bf0*/  IADD3.X R91, RZ, R79, R78.reuse, P2, P1 ;  /* 0x0000004fff5b7210 */ /* 0x104fe400017e244e */
[----:B------:R-:W-:Y:S02]  /*2c00*/  IADD3 R88, P2, P1, R88, R89, R3 ;  /* 0x0000005958587210 */ /* 0x000fe4000795e003 */
[C---:B---3--:R-:W-:Y:S02]  /*2c10*/  IADD3 R92, P5, R84.reuse, R77, RZ ;  /* 0x0000004d545c7210 */ /* 0x048fe40007fbe0ff */
[--C-:B------:R-:W-:Y:S02]  /*2c20*/  IADD3.X R89, RZ, R79, R7.reuse, P2, P1 ;  /* 0x0000004fff597210 */ /* 0x100fe400017e2407 */
[----:B------:R-:W-:Y:S02]  /*2c30*/  IADD3 R94, P2, R84, R3, RZ ;  /* 0x00000003545e7210 */ /* 0x000fe40007f5e0ff */
[C---:B----4-:R-:W-:Y:S01]  /*2c40*/  IADD3 R84, P1, R82.reuse, R77, RZ ;  /* 0x0000004d52547210 */ /* 0x050fe20007f3e0ff */
[C---:B-----5:R-:W-:Y:S01]  /*2c50*/  IMAD.X R93, R85.reuse, 0x1, R78, P5 ;  /* 0x00000001555d7824 */ /* 0x060fe200028e064e */
[----:B------:R-:W-:Y:S01]  /*2c60*/  IADD3 R82, P5, R82, R3, RZ ;  /* 0x0000000352527210 */ /* 0x000fe20007fbe0ff */
[----:B------:R-:W-:Y:S01]  /*2c70*/  IMAD.X R95, R85, 0x1, R7, P2 ;  /* 0x00000001555f7824 */ /* 0x000fe200010e0607 */
[----:B------:R-:W-:-:S02]  /*2c80*/  IADD3 R96, P2, R80, R77, RZ ;  /* 0x0000004d50607210 */ /* 0x000fc40007f5e0ff */
[----:B------:R2:W-:Y:S01]  /*2c90*/  LDGSTS.E.BYPASS.LTC128B.128 [R241+0x8100], [R92.64], !P4 ;  /* 0x081000005cf17fae */ /* 0x0005e2000e101d4c */
[C-C-:B------:R-:W-:Y:S01]  /*2ca0*/  IMAD.X R85, R83.reuse, 0x1, R78.reuse, P1 ;  /* 0x0000000153557824 */ /* 0x140fe200008e064e */
[----:B------:R-:W-:Y:S01]  /*2cb0*/  IADD3 R80, P1, R80, R3, RZ ;  /* 0x0000000350507210 */ /* 0x000fe20007f3e0ff */
[--C-:B------:R-:W-:Y:S01]  /*2cc0*/  IMAD.X R83, R83, 0x1, R7.reuse, P5 ;  /* 0x0000000153537824 */ /* 0x100fe200028e0607 */
[----:B------:R-:W-:Y:S01]  /*2cd0*/  ISETP.NE.U32.AND P5, PT, R76, RZ, PT ;  /* 0x000000ff4c00720c */ /* 0x000fe20003fa5070 */
[C---:B-1----:R-:W-:Y:S01]  /*2ce0*/  IMAD.X R97, R81.reuse, 0x1, R78, P2 ;  /* 0x0000000151617824 */ /* 0x042fe200010e064e */
[----:B------:R-:W-:Y:S01]  /*2cf0*/  ISETP.NE.U32.AND P2, PT, R86, RZ, PT ;  /* 0x000000ff5600720c */ /* 0x000fe20003f45070 */
[----:B------:R-:W-:Y:S01]  /*2d00*/  IMAD.X R81, R81, 0x1, R7, P1 ;  /* 0x0000000151517824 */ /* 0x000fe200008e0607 */
[----:B------:R2:W-:Y:S04]  /*2d10*/  LDGSTS.E.BYPASS.LTC128B.128 [R241+0xc100], [R94.64], !P3 ;  /* 0x0c1000005ef17fae */ /* 0x0005e8000d901d4c */
[----:B------:R2:W-:Y:S04]  /*2d20*/  LDGSTS.E.BYPASS.LTC128B.128 [R241+0x9100], [R84.64], !P4 ;  /* 0x0910000054f17fae */ /* 0x0005e8000e101d4c */
[----:B------:R2:W-:Y:S04]  /*2d30*/  LDGSTS.E.BYPASS.LTC128B.128 [R241+0xd100], [R82.64], !P3 ;  /* 0x0d10000052f17fae */ /* 0x0005e8000d901d4c */
[----:B------:R2:W-:Y:S04]  /*2d40*/  LDGSTS.E.BYPASS.LTC128B.128 [R241+0xa100], [R96.64], !P4 ;  /* 0x0a10000060f17fae */ /* 0x0005e8000e101d4c */
[----:B------:R2:W-:Y:S04]  /*2d50*/  LDGSTS.E.BYPASS.LTC128B.128 [R241+0xe100], [R80.64], !P3 ;  /* 0x0e10000050f17fae */ /* 0x0005e8000d901d4c */
[----:B------:R2:W-:Y:S04]  /*2d60*/  LDGSTS.E.BYPASS.LTC128B.128.ZFILL [R241+0xb100], [R90.64], P5 ;  /* 0x0b1000005af17fae */ /* 0x0005e8000a941d4c */
[----:B------:R2:W-:Y:S02]  /*2d70*/  LDGSTS.E.BYPASS.LTC128B.128.ZFILL [R241+0xf100], [R88.64], P2 ;  /* 0x0f10000058f17fae */ /* 0x0005e40009141d4c */
.L_x_4:
[----:B------:R-:W-:Y:S01]  /*2d80*/  LOP3.LUT R6, R6, 0xffffffe0, RZ, 0xc0, !PT ;  /* 0xffffffe006067812 */ /* 0x000fe200078ec0ff */
[----:B------:R-:W-:Y:S01]  /*2d90*/  IMAD.MOV.U32 R76, RZ, RZ, -0x2 ;  /* 0xfffffffeff4c7424 */ /* 0x000fe200078e00ff */
[----:B------:R-:W-:Y:S01]  /*2da0*/  UIADD3 UR6, UR7, -0x2, URZ ;  /* 0xfffffffe07067890 */ /* 0x000fe2000fffe03f */
[----:B------:R-:W-:Y:S01]  /*2db0*/  IMAD.SHL.U32 R236, R4, 0x2, RZ ;  /* 0x0000000204ec7824 */ /* 0x000fe200078e00ff */
[----:B------:R-:W0:Y:S01]  /*2dc0*/  LDGDEPBAR ;  /* 0x00000000000079af */ /* 0x000e220000000000 */
[----:B------:R-:W-:Y:S01]  /*2dd0*/  IMAD.IADD R5, R5, 0x1, -R6 ;  /* 0x0000000105057824 */ /* 0x000fe200078e0a06 */
[----:B------:R-:W-:Y:S01]  /*2de0*/  UISETP.GE.AND UP0, UPT, UR6, UR8, UPT ;  /* 0x000000080600728c */ /* 0x000fe2000bf06270 */
[--C-:B------:R-:W-:Y:S01]  /*2df0*/  IMAD R234, R2, 0x2, R236.reuse ;  /* 0x0000000202ea7824 */ /* 0x100fe200078e02ec */
[----:B--2---:R-:W-:Y:S01]  /*2e00*/  LDSM.16.MT88.4 R96, [R236+0x4100] ;  /* 0x00410000ec60783b */ /* 0x004fe20000004200 */
[C---:B------:R-:W-:Y:S01]  /*2e10*/  IMAD R233, R0.reuse, 0x2, R236 ;  /* 0x0000000200e97824 */ /* 0x040fe200078e02ec */
[----:B------:R-:W-:Y:S01]  /*2e20*/  SHF.R.S32.HI R3, RZ, 0x1f, R5 ;  /* 0x0000001fff037819 */ /* 0x000fe20000011405 */
[----:B------:R-:W-:Y:S01]  /*2e30*/  IMAD R232, R0, 0x2, R234 ;  /* 0x0000000200e87824 */ /* 0x000fe200078e02ea */
[----:B------:R-:W-:Y:S02]  /*2e40*/  LDSM.16.MT88.4 R124, [R236+0x100] ;  /* 0x00010000ec7c783b */ /* 0x000fe40000004200 */
[----:B------:R-:W-:-:S02]  /*2e50*/  LEA.HI R3, R3, R5, RZ, 0x2 ;  /* 0x0000000503037211 */ /* 0x000fc400078f10ff */
[----:B------:R-:W-:Y:S02]  /*2e60*/  LDSM.16.MT88.4 R88, [R232+0x100] ;  /* 0x00010000e858783b */ /* 0x000fe40000004200 */
[----:B------:R-:W-:Y:S02]  /*2e70*/  LOP3.LUT R3, R3, 0x7ffffffc, RZ, 0xc0, !PT ;  /* 0x7ffffffc03037812 */ /* 0x000fe400078ec0ff */
[----:B------:R-:W-:Y:S03]  /*2e80*/  LDSM.16.MT88.4 R80, [R233+0x100] ;  /* 0x00010000e950783b */ /* 0x000fe60000004200 */
[----:B------:R-:W-:Y:S01]  /*2e90*/  IMAD.IADD R3, R5, 0x1, -R3 ;  /* 0x0000000105037824 */ /* 0x000fe200078e0a03 */
[----:B------:R-:W-:Y:S03]  /*2ea0*/  LDSM.16.MT88.4 R100, [R234+0x4100] ;  /* 0x00410000ea64783b */ /* 0x000fe60000004200 */
[----:B------:R-:W-:Y:S01]  /*2eb0*/  IMAD R76, R3, R76, UR15 ;  /* 0x0000000f034c7e24 */ /* 0x000fe2000f8e024c */
[----:B------:R-:W-:Y:S04]  /*2ec0*/  LDSM.16.MT88.4 R108, [R233+0x4100] ;  /* 0x00410000e96c783b */ /* 0x000fe80000004200 */
[----:B------:R-:W-:-:S02]  /*2ed0*/  ISETP.GT.AND P1, PT, R76, 0x1, PT ;  /* 0x000000014c00780c */ /* 0x000fc40003f24270 */
[C---:B------:R-:W-:Y:S02]  /*2ee0*/  ISETP.GT.AND P5, PT, R76.reuse, RZ, PT ;  /* 0x000000ff4c00720c */ /* 0x040fe40003fa4270 */
[----:B------:R-:W-:Y:S02]  /*2ef0*/  FSEL R19, R19, -INF , P1 ;  /* 0xff80000013137808 */ /* 0x000fe40000800000 */
[----:B------:R-:W-:Y:S02]  /*2f00*/  FSEL R3, R17, -INF , P1 ;  /* 0xff80000011037808 */ /* 0x000fe40000800000 */
[----:B------:R-:W-:Y:S02]  /*2f10*/  ISETP.GT.AND P1, PT, R76, 0x9, PT ;  /* 0x000000094c00780c */ /* 0x000fe40003f24270 */
[----:B------:R-:W-:Y:S02]  /*2f20*/  FSEL R18, R18, -INF , P5 ;  /* 0xff80000012127808 */ /* 0x000fe40002800000 */
[----:B------:R-:W-:-:S02]  /*2f30*/  FSEL R15, R15, -INF , P1 ;  /* 0xff8000000f0f7808 */ /* 0x000fc40000800000 */
[----:B------:R-:W-:Y:S02]  /*2f40*/  FSEL R13, R13, -INF , P1 ;  /* 0xff8000000d0d7808 */ /* 0x000fe40000800000 */
[----:B------:R-:W-:Y:S02]  /*2f50*/  FSEL R16, R16, -INF , P5 ;  /* 0xff80000010107808 */ /* 0x000fe40002800000 */
[C---:B------:R-:W-:Y:S02]  /*2f60*/  ISETP.GT.AND P1, PT, R76.reuse, 0x11, PT ;  /* 0x000000114c00780c */ /* 0x040fe40003f24270 */
[C---:B------:R-:W-:Y:S02]  /*2f70*/  ISETP.GT.AND P5, PT, R76.reuse, 0x10, PT ;  /* 0x000000104c00780c */ /* 0x040fe40003fa4270 */
[----:B------:R-:W-:Y:S02]  /*2f80*/  ISETP.GT.AND P2, PT, R76, 0x8, PT ;  /* 0x000000084c00780c */ /* 0x000fe40003f44270 */
[----:B------:R-:W-:-:S02]  /*2f90*/  FSEL R11, R11, -INF , P1 ;  /* 0xff8000000b0b7808 */ /* 0x000fc40000800000 */
[----:B------:R-:W-:Y:S02]  /*2fa0*/  FSEL R5, R9, -INF , P1 ;  /* 0xff80000009057808 */ /* 0x000fe40000800000 */
[----:B------:R-:W-:Y:S02]  /*2fb0*/  FSEL R10, R10, -INF , P5 ;  /* 0xff8000000a0a7808 */ /* 0x000fe40002800000 */
[----:B------:R-:W-:Y:S02]  /*2fc0*/  FSEL R7, R8, -INF , P5 ;  /* 0xff80000008077808 */ /* 0x000fe40002800000 */
[C---:B------:R-:W-:Y:S02]  /*2fd0*/  ISETP.GT.AND P1, PT, R76.reuse, 0x19, PT ;  /* 0x000000194c00780c */ /* 0x040fe40003f24270 */
[----:B------:R-:W-:Y:S02]  /*2fe0*/  ISETP.GT.AND P5, PT, R76, 0x20, PT ;  /* 0x000000204c00780c */ /* 0x000fe40003fa4270 */
[----:B------:R-:W-:-:S02]  /*2ff0*/  FSEL R17, R12, -INF , P2 ;  /* 0xff8000000c117808 */ /* 0x000fc40001000000 */
[----:B------:R-:W-:Y:S02]  /*3000*/  FSEL R8, R75, -INF , P1 ;  /* 0xff8000004b087808 */ /* 0x000fe40000800000 */
[----:B------:R-:W-:Y:S02]  /*3010*/  FSEL R12, R73, -INF , P1 ;  /* 0xff800000490c7808 */ /* 0x000fe40000800000 */
[----:B------:R-:W-:Y:S02]  /*3020*/  FSEL R14, R14, -INF , P2 ;  /* 0xff8000000e0e7808 */ /* 0x000fe40001000000 */
[----:B------:R-:W-:Y:S02]  /*3030*/  ISETP.GT.AND P1, PT, R76, 0x28, PT ;  /* 0x000000284c00780c */ /* 0x000fe40003f24270 */
[----:B------:R-:W-:Y:S02]  /*3040*/  FSEL R208, R68, -INF , P5 ;  /* 0xff80000044d07808 */ /* 0x000fe40002800000 */
[----:B------:R-:W-:-:S02]  /*3050*/  ISETP.GT.AND P2, PT, R76, 0x18, PT ;  /* 0x000000184c00780c */ /* 0x000fc40003f44270 */
[----:B------:R-:W-:Y:S02]  /*3060*/  FMNMX.FTZ R68, R16, R3, !PT ;  /* 0x0000000310447209 */ /* 0x000fe40007810000 */
[----:B------:R-:W-:Y:S02]  /*3070*/  FSEL R203, R64, -INF , P1 ;  /* 0xff80000040cb7808 */ /* 0x000fe40000800000 */
[----:B------:R-:W-:Y:S02]  /*3080*/  FSEL R9, R74, -INF , P2 ;  /* 0xff8000004a097808 */ /* 0x000fe40001000000 */
[----:B------:R-:W-:Y:S02]  /*3090*/  FSEL R6, R72, -INF , P2 ;  /* 0xff80000048067808 */ /* 0x000fe40001000000 */
[----:B------:R-:W-:Y:S01]  /*30a0*/  FMNMX.FTZ R64, R17, R68, !PT ;  /* 0x0000004411407209 */ /* 0x000fe20007810000 */
[----:B------:R-:W-:Y:S01]  /*30b0*/  LDSM.16.MT88.4 R72, [R234+0x100] ;  /* 0x00010000ea48783b */ /* 0x000fe20000004200 */
[----:B------:R-:W-:-:S02]  /*30c0*/  ISETP.GT.AND P2, PT, R76, 0x21, PT ;  /* 0x000000214c00780c */ /* 0x000fc40003f44270 */
[----:B------:R-:W-:Y:S02]  /*30d0*/  FSEL R195, R70, -INF , P5 ;  /* 0xff80000046c37808 */ /* 0x000fe40002800000 */
[C---:B------:R-:W-:Y:S02]  /*30e0*/  ISETP.GT.AND P5, PT, R76.reuse, 0x30, PT ;  /* 0x000000304c00780c */ /* 0x040fe40003fa4270 */
[----:B------:R-:W-:Y:S02]  /*30f0*/  FMNMX.FTZ R64, R13, R64, !PT ;  /* 0x000000400d407209 */ /* 0x000fe40007810000 */
[----:B------:R-:W-:Y:S02]  /*3100*/  FSEL R200, R71, -INF , P2 ;  /* 0xff80000047c87808 */ /* 0x000fe40001000000 */
[----:B------:R-:W-:Y:S02]  /*3110*/  FSEL R202, R69, -INF , P2 ;  /* 0xff80000045ca7808 */ /* 0x000fe40001000000 */
[----:B------:R-:W-:-:S02]  /*3120*/  ISETP.GT.AND P2, PT, R76, 0x29, PT ;  /* 0x000000294c00780c */ /* 0x000fc40003f44270 */
[----:B------:R-:W-:Y:S02]  /*3130*/  FSEL R151, R62, -INF , P5 ;  /* 0xff8000003e977808 */ /* 0x000fe40002800000 */
[----:B------:R-:W-:Y:S02]  /*3140*/  FMNMX.FTZ R62, R7, R64, !PT ;  /* 0x00000040073e7209 */ /* 0x000fe40007810000 */
[----:B------:R-:W-:Y:S02]  /*3150*/  FSEL R194, R66, -INF , P1 ;  /* 0xff80000042c27808 */ /* 0x000fe40000800000 */
[----:B------:R-:W-:Y:S02]  /*3160*/  FSEL R193, R67, -INF , P2 ;  /* 0xff80000043c17808 */ /* 0x000fe40001000000 */
[----:B------:R-:W-:Y:S02]  /*3170*/  FSEL R201, R65, -INF , P2 ;  /* 0xff80000041c97808 */ /* 0x000fe40001000000 */
[----:B------:R-:W-:-:S02]  /*3180*/  ISETP.GT.AND P2, PT, R76, 0x31, PT ;  /* 0x000000314c00780c */ /* 0x000fc40003f44270 */
[----:B------:R-:W-:Y:S02]  /*3190*/  ISETP.GT.AND P1, PT, R76, 0x38, PT ;  /* 0x000000384c00780c */ /* 0x000fe40003f24270 */
[----:B------:R-:W-:Y:S02]  /*31a0*/  FMNMX.FTZ R62, R5, R62, !PT ;  /* 0x0000003e053e7209 */ /* 0x000fe40007810000 */
[----:B------:R-:W-:Y:S02]  /*31b0*/  FSEL R152, R63, -INF , P2 ;  /* 0xff8000003f987808 */ /* 0x000fe40001000000 */
[----:B------:R-:W-:Y:S02]  /*31c0*/  FSEL R146, R61, -INF , P2 ;  /* 0xff8000003d927808 */ /* 0x000fe40001000000 */
[----:B------:R-:W-:Y:S02]  /*31d0*/  FSEL R148, R56, -INF , P1 ;  /* 0xff80000038947808 */ /* 0x000fe40000800000 */
[----:B------:R-:W-:-:S02]  /*31e0*/  ISETP.GT.AND P2, PT, R76, 0x39, PT ;  /* 0x000000394c00780c */ /* 0x000fc40003f44270 */
[----:B------:R-:W-:Y:S02]  /*31f0*/  FMNMX.FTZ R56, R6, R62, !PT ;  /* 0x0000003e06387209 */ /* 0x000fe40007810000 */
[----:B------:R-:W-:Y:S02]  /*3200*/  FSEL R147, R57, -INF , P2 ;  /* 0xff80000039937808 */ /* 0x000fe40001000000 */
[----:B------:R-:W-:Y:S02]  /*3210*/  FMNMX.FTZ R56, R12, R56, !PT ;  /* 0x000000380c387209 */ /* 0x000fe40007810000 */
[----:B------:R-:W-:Y:S02]  /*3220*/  FMNMX.FTZ R57, R18, R19, !PT ;  /* 0x0000001312397209 */ /* 0x000fe40007810000 */
[----:B------:R-:W-:Y:S02]  /*3230*/  FSEL R154, R59, -INF , P2 ;  /* 0xff8000003b9a7808 */ /* 0x000fe40001000000 */
[----:B------:R-:W-:-:S02]  /*3240*/  ISETP.GT.AND P2, PT, R76, 0x40, PT ;  /* 0x000000404c00780c */ /* 0x000fc40003f44270 */
[----:B------:R-:W-:Y:S02]  /*3250*/  FMNMX.FTZ R56, R208, R56, !PT ;  /* 0x00000038d0387209 */ /* 0x000fe40007810000 */
[----:B------:R-:W-:Y:S02]  /*3260*/  FMNMX.FTZ R57, R14, R57, !PT ;  /* 0x000000390e397209 */ /* 0x000fe40007810000 */
[----:B------:R-:W-:Y:S02]  /*3270*/  FSEL R153, R58, -INF , P1 ;  /* 0xff8000003a997808 */ /* 0x000fe40000800000 */
[----:B------:R-:W-:Y:S02]  /*3280*/  FSEL R161, R52, -INF , P2 ;  /* 0xff80000034a17808 */ /* 0x000fe40001000000 */
[----:B------:R-:W-:Y:S02]  /*3290*/  ISETP.GT.AND P1, PT, R76, 0x41, PT ;  /* 0x000000414c00780c */ /* 0x000fe40003f24270 */
[----:B------:R-:W-:-:S02]  /*32a0*/  FSEL R166, R54, -INF , P2 ;  /* 0xff80000036a67808 */ /* 0x000fc40001000000 */
[----:B------:R-:W-:Y:S02]  /*32b0*/  FMNMX.FTZ R52, R202, R56, !PT ;  /* 0x00000038ca347209 */ /* 0x000fe40007810000 */
[----:B------:R-:W-:Y:S02]  /*32c0*/  FMNMX.FTZ R54, R15, R57, !PT ;  /* 0x000000390f367209 */ /* 0x000fe40007810000 */
[----:B------:R-:W-:Y:S02]  /*32d0*/  FSEL R162, R53, -INF , P1 ;  /* 0xff80000035a27808 */ /* 0x000fe40000800000 */
[----:B------:R-:W-:Y:S02]  /*32e0*/  FMNMX.FTZ R52, R203, R52, !PT ;  /* 0x00000034cb347209 */ /* 0x000fe40007810000 */
[----:B------:R-:W-:Y:S02]  /*32f0*/  FMNMX.FTZ R53, R10, R54, !PT ;  /* 0x000000360a357209 */ /* 0x000fe40007810000 */
[----:B------:R-:W-:-:S02]  /*3300*/  ISETP.GT.AND P2, PT, R76, 0x48, PT ;  /* 0x000000484c00780c */ /* 0x000fc40003f44270 */
[----:B------:R-:W-:Y:S02]  /*3310*/  FSEL R145, R60, -INF , P5 ;  /* 0xff8000003c917808 */ /* 0x000fe40002800000 */
[----:B------:R-:W-:Y:S02]  /*3320*/  FMNMX.FTZ R52, R201, R52, !PT ;  /* 0x00000034c9347209 */ /* 0x000fe40007810000 */
[----:B------:R-:W-:Y:S02]  /*3330*/  FMNMX.FTZ R53, R11, R53, !PT ;  /* 0x000000350b357209 */ /* 0x000fe40007810000 */
[----:B------:R-:W-:Y:S02]  /*3340*/  FSEL R167, R55, -INF , P1 ;  /* 0xff80000037a77808 */ /* 0x000fe40000800000 */
[----:B------:R-:W-:Y:S02]  /*3350*/  FSEL R164, R48, -INF , P2 ;  /* 0xff80000030a47808 */ /* 0x000fe40001000000 */
[----:B------:R-:W-:-:S02]  /*3360*/  ISETP.GT.AND P1, PT, R76, 0x49, PT ;  /* 0x000000494c00780c */ /* 0x000fc40003f24270 */
[----:B------:R-:W-:Y:S02]  /*3370*/  FSEL R181, R50, -INF , P2 ;  /* 0xff80000032b57808 */ /* 0x000fe40001000000 */
[----:B------:R-:W-:Y:S02]  /*3380*/  FMNMX.FTZ R48, R145, R52, !PT ;  /* 0x0000003491307209 */ /* 0x000fe40007810000 */
[----:B------:R-:W-:Y:S02]  /*3390*/  FMNMX.FTZ R50, R9, R53, !PT ;  /* 0x0000003509327209 */ /* 0x000fe40007810000 */
[----:B------:R-:W-:Y:S02]  /*33a0*/  FSEL R163, R49, -INF , P1 ;  /* 0xff80000031a37808 */ /* 0x000fe40000800000 */
[----:B------:R-:W-:Y:S02]  /*33b0*/  FMNMX.FTZ R48, R146, R48, !PT ;  /* 0x0000003092307209 */ /* 0x000fe40007810000 */
[----:B------:R-:W-:-:S02]  /*33c0*/  FMNMX.FTZ R49, R8, R50, !PT ;  /* 0x0000003208317209 */ /* 0x000fc40007810000 */
[----:B------:R-:W-:Y:S02]  /*33d0*/  ISETP.GT.AND P2, PT, R76, 0x50, PT ;  /* 0x000000504c00780c */ /* 0x000fe40003f44270 */
        /* <DEDUP_REMOVED lines=44> */
[----:B------:R-:W-:Y:S01]  /*36a0*/  FSEL R157, R29, -INF , P1 ;  /* 0xff8000001d9d7808 */ /* 0x000fe20000800000 */
[----:B------:R-:W-:Y:S01]  /*36b0*/  LDSM.16.MT88.4 R32, [R234+0x4900] ;  /* 0x00490000ea20783b */ /* 0x000fe20000004200 */
[----:B------:R-:W-:Y:S02]  /*36c0*/  FMNMX.FTZ R28, R159, R28, !PT ;  /* 0x0000001c9f1c7209 */ /* 0x000fe40007810000 */
[----:B------:R-:W-:-:S02]  /*36d0*/  FMNMX.FTZ R29, R182, R30, !PT ;  /* 0x0000001eb61d7209 */ /* 0x000fc40007810000 */
[----:B------:R-:W-:Y:S02]  /*36e0*/  FSEL R149, R31, -INF , P1 ;  /* 0xff8000001f957808 */ /* 0x000fe40000800000 */
[----:B------:R-:W-:Y:S02]  /*36f0*/  ISETP.GT.AND P1, PT, R76, 0x70, PT ;  /* 0x000000704c00780c */ /* 0x000fe40003f24270 */
[----:B------:R-:W-:Y:S02]  /*3700*/  FMNMX.FTZ R28, R158, R28, !PT ;  /* 0x0000001c9e1c7209 */ /* 0x000fe40007810000 */
[----:B------:R-:W-:Y:S02]  /*3710*/  FMNMX.FTZ R29, R188, R29, !PT ;  /* 0x0000001dbc1d7209 */ /* 0x000fe40007810000 */
[----:B------:R-:W-:Y:S02]  /*3720*/  ISETP.GT.AND P5, PT, R76, 0x71, PT ;  /* 0x000000714c00780c */ /* 0x000fe40003fa4270 */
[----:B------:R-:W-:-:S02]  /*3730*/  FSEL R144, R24, -INF , P1 ;  /* 0xff80000018907808 */ /* 0x000fc40000800000 */
[----:B------:R-:W-:Y:S02]  /*3740*/  FMNMX.FTZ R28, R157, R28, !PT ;  /* 0x0000001c9d1c7209 */ /* 0x000fe40007810000 */
[----:B------:R-:W-:Y:S02]  /*3750*/  FMNMX.FTZ R29, R183, R29, !PT ;  /* 0x0000001db71d7209 */ /* 0x000fe40007810000 */
[----:B------:R-:W-:Y:S02]  /*3760*/  ISETP.GT.AND P2, PT, R76, 0x78, PT ;  /* 0x000000784c00780c */ /* 0x000fe40003f44270 */
[----:B------:R-:W-:Y:S02]  /*3770*/  FSEL R135, R25, -INF , P5 ;  /* 0xff80000019877808 */ /* 0x000fe40002800000 */
[----:B------:R-:W-:Y:S02]  /*3780*/  FMNMX.FTZ R28, R144, R28, !PT ;  /* 0x0000001c901c7209 */ /* 0x000fe40007810000 */
[----:B------:R-:W-:-:S02]  /*3790*/  FMNMX.FTZ R29, R180, R29, !PT ;  /* 0x0000001db41d7209 */ /* 0x000fc40007810000 */
[----:B------:R-:W-:Y:S02]  /*37a0*/  FSEL R66, R26, -INF , P1 ;  /* 0xff8000001a427808 */ /* 0x000fe40000800000 */
[----:B------:R-:W-:Y:S02]  /*37b0*/  ISETP.GT.AND P1, PT, R76, 0x79, PT ;  /* 0x000000794c00780c */ /* 0x000fe40003f24270 */
[----:B------:R-:W-:Y:S02]  /*37c0*/  FSEL R134, R20, -INF , P2 ;  /* 0xff80000014867808 */ /* 0x000fe40001000000 */
[----:B------:R-:W-:Y:S02]  /*37d0*/  FMNMX.FTZ R28, R135, R28, !PT ;  /* 0x0000001c871c7209 */ /* 0x000fe40007810000 */
[----:B------:R-:W-:Y:S02]  /*37e0*/  FMNMX.FTZ R29, R165, R29, !PT ;  /* 0x0000001da51d7209 */ /* 0x000fe40007810000 */
[----:B------:R-:W-:-:S02]  /*37f0*/  FSEL R67, R21, -INF , P1 ;  /* 0xff80000015437808 */ /* 0x000fc40000800000 */
[----:B------:R-:W-:Y:S02]  /*3800*/  FMNMX.FTZ R20, R134, R28, !PT ;  /* 0x0000001c86147209 */ /* 0x000fe40007810000 */
[----:B------:R-:W-:Y:S02]  /*3810*/  FMNMX.FTZ R24, R156, R29, !PT ;  /* 0x0000001d9c187209 */ /* 0x000fe40007810000 */
[----:B------:R-:W-:Y:S01]  /*3820*/  FMNMX.FTZ R20, R67, R20, !PT ;  /* 0x0000001443147209 */ /* 0x000fe20007810000 */
[----:B------:R-:W-:Y:S01]  /*3830*/  LDSM.16.MT88.4 R28, [R233+0x4900] ;  /* 0x00490000e91c783b */ /* 0x000fe20000004200 */
[----:B------:R-:W-:Y:S02]  /*3840*/  FMNMX.FTZ R24, R155, R24, !PT ;  /* 0x000000189b187209 */ /* 0x000fe40007810000 */
[----:B------:R-:W-:Y:S01]  /*3850*/  FSEL R65, R27, -INF , P5 ;  /* 0xff8000001b417808 */ /* 0x000fe20002800000 */
[----:B------:R-:W1:Y:S01]  /*3860*/  SHFL.BFLY PT, R21, R20, 0x2, 0x1f ;  /* 0x0c401f0014157f89 */ /* 0x000e6200000e0000 */
[----:B------:R-:W-:-:S02]  /*3870*/  FMNMX.FTZ R24, R150, R24, !PT ;  /* 0x0000001896187209 */ /* 0x000fc40007810000 */
[----:B------:R-:W-:Y:S02]  /*3880*/  FSEL R64, R22, -INF , P2 ;  /* 0xff80000016407808 */ /* 0x000fe40001000000 */
[----:B------:R-:W-:Y:S02]  /*3890*/  FMNMX.FTZ R24, R149, R24, !PT ;  /* 0x0000001895187209 */ /* 0x000fe40007810000 */
[----:B------:R-:W-:Y:S02]  /*38a0*/  FSEL R62, R23, -INF , P1 ;  /* 0xff800000173e7808 */ /* 0x000fe40000800000 */
[----:B------:R-:W-:-:S04]  /*38b0*/  FMNMX.FTZ R24, R66, R24, !PT ;  /* 0x0000001842187209 */ /* 0x000fc80007810000 */
[----:B------:R-:W-:Y:S02]  /*38c0*/  FMNMX.FTZ R22, R65, R24, !PT ;  /* 0x0000001841167209 */ /* 0x000fe40007810000 */
[----:B------:R-:W-:Y:S02]  /*38d0*/  LDSM.16.MT88.4 R24, [R236+0x900] ;  /* 0x00090000ec18783b */ /* 0x000fe40000004200 */
[----:B------:R-:W-:-:S04]  /*38e0*/  FMNMX.FTZ R22, R64, R22, !PT ;  /* 0x0000001640167209 */ /* 0x000fc80007810000 */
[----:B------:R-:W-:Y:S02]  /*38f0*/  FMNMX.FTZ R22, R62, R22, !PT ;  /* 0x000000163e167209 */ /* 0x000fe40007810000 */
[----:B-1----:R-:W-:-:S03]  /*3900*/  FMNMX.FTZ R20, R20, R21, !PT ;  /* 0x0000001514147209 */ /* 0x002fc60007810000 */
[----:B------:R-:W1:Y:S04]  /*3910*/  SHFL.BFLY PT, R21, R22, 0x2, 0x1f ;  /* 0x0c401f0016157f89 */ /* 0x000e6800000e0000 */
[----:B------:R-:W2:Y:S01]  /*3920*/  SHFL.BFLY PT, R132, R20, 0x1, 0x1f ;  /* 0x0c201f0014847f89 */ /* 0x000ea200000e0000 */
[----:B-1----:R-:W-:Y:S02]  /*3930*/  FMNMX.FTZ R21, R22, R21, !PT ;  /* 0x0000001516157209 */ /* 0x002fe40007810000 */
[----:B--2---:R-:W-:-:S03]  /*3940*/  FMNMX.FTZ R132, R20, R132, !PT ;  /* 0x0000008414847209 */ /* 0x004fc60007810000 */
[----:B------:R-:W1:Y:S01]  /*3950*/  SHFL.BFLY PT, R20, R21, 0x1, 0x1f ;  /* 0x0c201f0015147f89 */ /* 0x000e6200000e0000 */
[C---:B------:R-:W-:Y:S01]  /*3960*/  FSETP.NEU.FTZ.AND P1, PT, R132.reuse, -INF , PT ;  /* 0xff8000008400780b */ /* 0x040fe20003f3d000 */
[----:B------:R-:W-:-:S05]  /*3970*/  FMUL.FTZ R133, R132, c[0x0][0x2d0] ;  /* 0x0000b40084857a20 */ /* 0x000fca0000410000 */
[----:B------:R-:W-:-:S05]  /*3980*/  FSEL R133, R133, RZ, P1 ;  /* 0x000000ff85857208 */ /* 0x000fca0000800000 */
[--C-:B------:R-:W-:Y:S02]  /*3990*/  FFMA.FTZ R57, R3, c[0x0][0x2d0], -R133.reuse ;  /* 0x0000b40003397a23 */ /* 0x100fe40000010885 */
[--C-:B------:R-:W-:Y:S02]  /*39a0*/  FFMA.FTZ R58, R16, c[0x0][0x2d0], -R133.reuse ;  /* 0x0000b400103a7a23 */ /* 0x100fe40000010885 */
[--C-:B------:R-:W-:Y:S02]  /*39b0*/  FFMA.FTZ R56, R17, c[0x0][0x2d0], -R133.reuse ;  /* 0x0000b40011387a23 */ /* 0x100fe40000010885 */
[--C-:B------:R-:W-:Y:S01]  /*39c0*/  FFMA.FTZ R52, R13, c[0x0][0x2d0], -R133.reuse ;  /* 0x0000b4000d347a23 */ /* 0x100fe20000010885 */
[----:B------:R-:W-:Y:S01]  /*39d0*/  MUFU.EX2 R57, R57 ;  /* 0x0000003900397308 */ /* 0x000fe20000000800 */
[--C-:B------:R-:W-:Y:S02]  /*39e0*/  FFMA.FTZ R55, R7, c[0x0][0x2d0], -R133.reuse ;  /* 0x0000b40007377a23 */ /* 0x100fe40000010885 */
[--C-:B------:R-:W-:Y:S01]  /*39f0*/  FFMA.FTZ R51, R5, c[0x0][0x2d0], -R133.reuse ;  /* 0x0000b40005337a23 */ /* 0x100fe20000010885 */
[----:B-1----:R-:W-:Y:S01]  /*3a00*/  FMNMX.FTZ R3, R20, R21, !PT ;  /* 0x0000001514037209 */ /* 0x002fe20007810000 */
[--C-:B------:R-:W-:Y:S01]  /*3a10*/  FFMA.FTZ R50, R6, c[0x0][0x2d0], -R133.reuse ;  /* 0x0000b40006327a23 */ /* 0x100fe20000010885 */
[----:B------:R-:W-:Y:S01]  /*3a20*/  LDSM.16.MT88.4 R20, [R234+0x900] ;  /* 0x00090000ea14783b */ /* 0x000fe20000004200 */
[--C-:B------:R-:W-:Y:S01]  /*3a30*/  FFMA.FTZ R47, R12, c[0x0][0x2d0], -R133.reuse ;  /* 0x0000b4000c2f7a23 */ /* 0x100fe20000010885 */
[C---:B------:R-:W-:Y:S01]  /*3a40*/  FSETP.NEU.FTZ.AND P1, PT, R3.reuse, -INF , PT ;  /* 0xff8000000300780b */ /* 0x040fe20003f3d000 */
[----:B------:R-:W-:Y:S01]  /*3a50*/  FMUL.FTZ R63, R3, c[0x0][0x2d0] ;  /* 0x0000b400033f7a20 */ /* 0x000fe20000410000 */
[----:B------:R-:W1:Y:S01]  /*3a60*/  LDSM.16.MT88.4 R4, [R232+0x4100] ;  /* 0x00410000e804783b */ /* 0x000e620000004200 */
[----:B------:R-:W2:Y:S01]  /*3a70*/  MUFU.EX2 R58, R58 ;  /* 0x0000003a003a7308 */ /* 0x000ea20000000800 */
[----:B------:R-:W-:-:S02]  /*3a80*/  FFMA.FTZ R46, R208, c[0x0][0x2d0], -R133 ;  /* 0x0000b400d02e7a23 */ /* 0x000fc40000010885 */
[----:B------:R-:W-:Y:S01]  /*3a90*/  FSEL R63, R63, RZ, P1 ;  /* 0x000000ff3f3f7208 */ /* 0x000fe20000800000 */
[--C-:B------:R-:W-:Y:S01]  /*3aa0*/  FFMA.FTZ R43, R202, c[0x0][0x2d0], -R133.reuse ;  /* 0x0000b400ca2b7a23 */ /* 0x100fe20000010885 */
[----:B------:R-:W-:Y:S01]  /*3ab0*/  PLOP3.LUT P1, PT, PT, PT, UP0, 0x80, 0x0 ;  /* 0x000000000000781c */ /* 0x000fe20003f2f008 */
[----:B------:R-:W-:Y:S02]  /*3ac0*/  FFMA.FTZ R42, R203, c[0x0][0x2d0], -R133 ;  /* 0x0000b400cb2a7a23 */ /* 0x000fe40000010885 */
[--C-:B------:R-:W-:Y:S01]  /*3ad0*/  FFMA.FTZ R61, R18, c[0x0][0x2d0], -R63.reuse ;  /* 0x0000b400123d7a23 */ /* 0x100fe2000001083f */
[----:B------:R-:W-:Y:S01]  /*3ae0*/  MUFU.EX2 R56, R56 ;  /* 0x0000003800387308 */ /* 0x000fe20000000800 */
[--C-:B------:R-:W-:Y:S02]  /*3af0*/  FFMA.FTZ R60, R19, c[0x0][0x2d0], -R63.reuse ;  /* 0x0000b400133c7a23 */ /* 0x100fe4000001083f */
[--C-:B------:R-:W-:Y:S01]  /*3b00*/  FFMA.FTZ R59, R14, c[0x0][0x2d0], -R63.reuse ;  /* 0x0000b4000e3b7a23 */ /* 0x100fe2000001083f */
[----:B------:R-:W-:Y:S01]  /*3b10*/  LDSM.16.MT88.4 R16, [R233+0x900] ;  /* 0x00090000e910783b */ /* 0x000fe20000004200 */
[----:B------:R-:W-:-:S02]  /*3b20*/  FFMA.FTZ R53, R15, c[0x0][0x2d0], -R63 ;  /* 0x0000b4000f357a23 */ /* 0x000fc4000001083f */
[--C-:B------:R-:W-:Y:S01]  /*3b30*/  FFMA.FTZ R54, R10, c[0x0][0x2d0], -R63.reuse ;  /* 0x0000b4000a367a23 */ /* 0x100fe2000001083f */
[----:B------:R-:W3:Y:S01]  /*3b40*/  MUFU.EX2 R52, R52 ;  /* 0x0000003400347308 */ /* 0x000ee20000000800 */
[----:B------:R-:W4:Y:S01]  /*3b50*/  LDSM.16.MT88.4 R12, [R232+0x900] ;  /* 0x00090000e80c783b */ /* 0x000f220000004200 */
[--C-:B------:R-:W-:Y:S01]  /*3b60*/  FFMA.FTZ R49, R11, c[0x0][0x2d0], -R63.reuse ;  /* 0x0000b4000b317a23 */ /* 0x100fe2000001083f */
[----:B--2---:R-:W-:Y:S01]  /*3b70*/  F2FP.BF16.PACK_AB R112, R57, R58 ;  /* 0x0000003a3970723e */ /* 0x004fe200000010ff */
[--C-:B------:R-:W-:Y:S02]  /*3b80*/  FFMA.FTZ R48, R9, c[0x0][0x2d0], -R63.reuse ;  /* 0x0000b40009307a23 */ /* 0x100fe4000001083f */
[----:B------:R-:W-:Y:S02]  /*3b90*/  FFMA.FTZ R45, R8, c[0x0][0x2d0], -R63 ;  /* 0x0000b400082d7a23 */ /* 0x000fe4000001083f */
[----:B------:R-:W-:Y:S01]  /*3ba0*/  MUFU.EX2 R61, R61 ;  /* 0x0000003d003d7308 */ /* 0x000fe20000000800 */
[----:B------:R-:W2:Y:S01]  /*3bb0*/  LDSM.16.MT88.4 R8, [R236+0x4900] ;  /* 0x00490000ec08783b */ /* 0x000ea20000004200 */
[----:B------:R-:W-:-:S02]  /*3bc0*/  FFMA.FTZ R2, R201, c[0x0][0x2d0], -R133 ;  /* 0x0000b400c9027a23 */ /* 0x000fc40000010885 */
[--C-:B------:R-:W-:Y:S02]  /*3bd0*/  FFMA.FTZ R44, R195, c[0x0][0x2d0], -R63.reuse ;  /* 0x0000b400c32c7a23 */ /* 0x100fe4000001083f */
[--C-:B------:R-:W-:Y:S02]  /*3be0*/  FFMA.FTZ R41, R200, c[0x0][0x2d0], -R63.reuse ;  /* 0x0000b400c8297a23 */ /* 0x100fe4000001083f */
[----:B------:R-:W5:Y:S01]  /*3bf0*/  MUFU.EX2 R60, R60 ;  /* 0x0000003c003c7308 */ /* 0x000f620000000800 */
[----:B---3--:R-:W-:Y:S01]  /*3c00*/  F2FP.BF16.PACK_AB R114, R52, R56 ;  /* 0x000000383472723e */ /* 0x008fe200000010ff */
[--C-:B------:R-:W-:Y:S02]  /*3c10*/  FFMA.FTZ R40, R194, c[0x0][0x2d0], -R63.reuse ;  /* 0x0000b400c2287a23 */ /* 0x100fe4000001083f */
[----:B------:R-:W-:Y:S02]  /*3c20*/  FFMA.FTZ R0, R193, c[0x0][0x2d0], -R63 ;  /* 0x0000b400c1007a23 */ /* 0x000fe4000001083f */
[----:B------:R-:W-:-:S02]  /*3c30*/  FFMA.FTZ R145, R145, c[0x0][0x2d0], -R133 ;  /* 0x0000b40091917a23 */ /* 0x000fc40000010885 */
[----:B------:R-:W-:Y:S01]  /*3c40*/  MUFU.EX2 R59, R59 ;  /* 0x0000003b003b7308 */ /* 0x000fe20000000800 */
[--C-:B------:R-:W-:Y:S02]  /*3c50*/  FFMA.FTZ R146, R146, c[0x0][0x2d0], -R133.reuse ;  /* 0x0000b40092927a23 */ /* 0x100fe40000010885 */
[--C-:B------:R-:W-:Y:S02]  /*3c60*/  FFMA.FTZ R148, R148, c[0x0][0x2d0], -R133.reuse ;  /* 0x0000b40094947a23 */ /* 0x100fe40000010885 */
[----:B------:R-:W-:Y:S02]  /*3c70*/  FFMA.FTZ R147, R147, c[0x0][0x2d0], -R133 ;  /* 0x0000b40093937a23 */ /* 0x000fe40000010885 */
[--C-:B------:R-:W-:Y:S01]  /*3c80*/  FFMA.FTZ R151, R151, c[0x0][0x2d0], -R63.reuse ;  /* 0x0000b40097977a23 */ /* 0x100fe2000001083f */
[----:B------:R-:W3:Y:S01]  /*3c90*/  MUFU.EX2 R53, R53 ;  /* 0x0000003500357308 */ /* 0x000ee20000000800 */
[----:B-----5:R-:W-:Y:S01]  /*3ca0*/  F2FP.BF16.PACK_AB R113, R60, R61 ;  /* 0x0000003d3c71723e */ /* 0x020fe200000010ff */
[----:B------:R-:W-:-:S02]  /*3cb0*/  FFMA.FTZ R152, R152, c[0x0][0x2d0], -R63 ;  /* 0x0000b40098987a23 */ /* 0x000fc4000001083f */
[--C-:B------:R-:W-:Y:S02]  /*3cc0*/  FFMA.FTZ R153, R153, c[0x0][0x2d0], -R63.reuse ;  /* 0x0000b40099997a23 */ /* 0x100fe4000001083f */
[----:B------:R-:W-:Y:S02]  /*3cd0*/  FFMA.FTZ R154, R154, c[0x0][0x2d0], -R63 ;  /* 0x0000b4009a9a7a23 */ /* 0x000fe4000001083f */
[----:B------:R-:W-:Y:S01]  /*3ce0*/  MUFU.EX2 R55, R55 ;  /* 0x0000003700377308 */ /* 0x000fe20000000800 */
[--C-:B------:R-:W-:Y:S02]  /*3cf0*/  FFMA.FTZ R161, R161, c[0x0][0x2d0], -R133.reuse ;  /* 0x0000b400a1a17a23 */ /* 0x100fe40000010885 */
[--C-:B------:R-:W-:Y:S02]  /*3d00*/  FFMA.FTZ R162, R162, c[0x0][0x2d0], -R133.reuse ;  /* 0x0000b400a2a27a23 */ /* 0x100fe40000010885 */
[--C-:B------:R-:W-:Y:S02]  /*3d10*/  FFMA.FTZ R164, R164, c[0x0][0x2d0], -R133.reuse ;  /* 0x0000b400a4a47a23 */ /* 0x100fe40000010885 */
[----:B------:R-:W-:Y:S01]  /*3d20*/  FFMA.FTZ R163, R163, c[0x0][0x2d0], -R133 ;  /* 0x0000b400a3a37a23 */ /* 0x000fe20000010885 */
[----:B---3--:R-:W-:Y:S01]  /*3d30*/  F2FP.BF16.PACK_AB R115, R53, R59 ;  /* 0x0000003b3573723e */ /* 0x008fe200000010ff */
[----:B------:R-:W3:Y:S01]  /*3d40*/  MUFU.EX2 R51, R51 ;  /* 0x0000003300337308 */ /* 0x000ee20000000800 */
[----:B------:R-:W-:-:S02]  /*3d50*/  FFMA.FTZ R166, R166, c[0x0][0x2d0], -R63 ;  /* 0x0000b400a6a67a23 */ /* 0x000fc4000001083f */
[--C-:B------:R-:W-:Y:S02]  /*3d60*/  FFMA.FTZ R167, R167, c[0x0][0x2d0], -R63.reuse ;  /* 0x0000b400a7a77a23 */ /* 0x100fe4000001083f */
[--C-:B------:R-:W-:Y:S01]  /*3d70*/  FFMA.FTZ R181, R181, c[0x0][0x2d0], -R63.reuse ;  /* 0x0000b400b5b57a23 */ /* 0x100fe2000001083f */
[C---:B------:R-:W-:Y:S01]  /*3d80*/  HMMA.16816.F32.BF16 R84, R112.reuse, R88, RZ ;  /* 0x000000587054723c */ /* 0x040fe200000418ff */
[----:B------:R-:W-:Y:S01]  /*3d90*/  FFMA.FTZ R182, R182, c[0x0][0x2d0], -R63 ;  /* 0x0000b400b6b67a23 */ /* 0x000fe2000001083f */
[----:B------:R-:W-:Y:S01]  /*3da0*/  MUFU.EX2 R50, R50 ;  /* 0x0000003200327308 */ /* 0x000fe20000000800 */
[--C-:B------:R-:W-:Y:S02]  /*3db0*/  FFMA.FTZ R192, R192, c[0x0][0x2d0], -R133.reuse ;  /* 0x0000b400c0c07a23 */ /* 0x100fe40000010885 */
[--C-:B------:R-:W-:Y:S02]  /*3dc0*/  FFMA.FTZ R191, R191, c[0x0][0x2d0], -R133.reuse ;  /* 0x0000b400bfbf7a23 */ /* 0x100fe40000010885 */
[--C-:B------:R-:W-:Y:S01]  /*3dd0*/  FFMA.FTZ R190, R190, c[0x0][0x2d0], -R133.reuse ;  /* 0x0000b400bebe7a23 */ /* 0x100fe20000010885 */
[----:B------:R-:W-:Y:S01]  /*3de0*/  HMMA.16816.F32.BF16 R88, R112, R90, RZ ;  /* 0x0000005a7058723c */ /* 0x000fe200000418ff */
[----:B------:R-:W-:Y:S01]  /*3df0*/  FFMA.FTZ R189, R189, c[0x0][0x2d0], -R133 ;  /* 0x0000b400bdbd7a23 */ /* 0x000fe20000010885 */
[----:B------:R-:W-:Y:S01]  /*3e00*/  MUFU.EX2 R47, R47 ;  /* 0x0000002f002f7308 */ /* 0x000fe20000000800 */
        /* <DEDUP_REMOVED lines=11> */
[----:B------:R-:W5:Y:S01]  /*3ec0*/  MUFU.EX2 R49, R49 ;  /* 0x0000003100317308 */ /* 0x000f620000000800 */
[----:B------:R-:W-:-:S02]  /*3ed0*/  FFMA.FTZ R156, R156, c[0x0][0x2d0], -R63 ;  /* 0x0000b4009c9c7a23 */ /* 0x000fc4000001083f */
[--C-:B------:R-:W-:Y:S02]  /*3ee0*/  FFMA.FTZ R155, R155, c[0x0][0x2d0], -R63.reuse ;  /* 0x0000b4009b9b7a23 */ /* 0x100fe4000001083f */
[--C-:B------:R-:W-:Y:S01]  /*3ef0*/  FFMA.FTZ R150, R150, c[0x0][0x2d0], -R63.reuse ;  /* 0x0000b40096967a23 */ /* 0x100fe2000001083f */
[C---:B------:R-:W-:Y:S01]  /*3f00*/  HMMA.16816.F32.BF16 R128, R112.reuse, R124, RZ ;  /* 0x0000007c7080723c */ /* 0x040fe200000418ff */
[----:B------:R-:W-:Y:S01]  /*3f10*/  FFMA.FTZ R149, R149, c[0x0][0x2d0], -R63 ;  /* 0x0000b40095957a23 */ /* 0x000fe2000001083f */
[----:B------:R-:W-:Y:S01]  /*3f20*/  MUFU.EX2 R48, R48 ;  /* 0x0000003000307308 */ /* 0x000fe20000000800 */
[----:B------:R-:W-:Y:S02]  /*3f30*/  FADD.FTZ R57, R58, R57 ;  /* 0x000000393a397221 */ /* 0x000fe40000010000 */
[----:B------:R-:W-:Y:S02]  /*3f40*/  FADD.FTZ R60, R61, R60 ;  /* 0x0000003c3d3c7221 */ /* 0x000fe40000010000 */
[----:B------:R-:W-:Y:S01]  /*3f50*/  FADD.FTZ R56, R56, R57 ;  /* 0x0000003938387221 */ /* 0x000fe20000010000 */
[----:B------:R-:W-:Y:S01]  /*3f60*/  HMMA.16816.F32.BF16 R68, R112, R72, RZ ;  /* 0x000000487044723c */ /* 0x000fe200000418ff */
[----:B------:R-:W-:Y:S01]  /*3f70*/  FADD.FTZ R59, R59, R60 ;  /* 0x0000003c3b3b7221 */ /* 0x000fe20000010000 */
[----:B------:R-:W1:Y:S01]  /*3f80*/  MUFU.EX2 R45, R45 ;  /* 0x0000002d002d7308 */ /* 0x000e620000000800 */
[----:B------:R-:W-:-:S02]  /*3f90*/  FFMA.FTZ R249, R67, c[0x0][0x2d0], -R133 ;  /* 0x0000b40043f97a23 */ /* 0x000fc40000010885 */
[----:B------:R-:W-:Y:S02]  /*3fa0*/  FFMA.FTZ R248, R62, c[0x0][0x2d0], -R63 ;  /* 0x0000b4003ef87a23 */ /* 0x000fe4000001083f */
[----:B------:R-:W-:Y:S01]  /*3fb0*/  FADD.FTZ R56, R52, R56 ;  /* 0x0000003834387221 */ /* 0x000fe20000010000 */
[C---:B------:R-:W-:Y:S01]  /*3fc0*/  HMMA.16816.F32.BF16 R76, R112.reuse, R80, RZ ;  /* 0x00000050704c723c */ /* 0x040fe200000418ff */
[----:B------:R-:W-:Y:S01]  /*3fd0*/  FADD.FTZ R59, R53, R59 ;  /* 0x0000003b353b7221 */ /* 0x000fe20000010000 */
[----:B------:R-:W-:Y:S06]  /*3fe0*/  MUFU.EX2 R46, R46 ;  /* 0x0000002e002e7308 */ /* 0x000fec0000000800 */
[C---:B------:R-:W-:Y:S02]  /*3ff0*/  HMMA.16816.F32.BF16 R120, R112.reuse, R100, RZ ;  /* 0x000000647078723c */ /* 0x040fe400000418ff */
[----:B------:R-:W1:Y:S06]  /*4000*/  MUFU.EX2 R43, R43 ;  /* 0x0000002b002b7308 */ /* 0x000e6c0000000800 */
[C---:B------:R-:W-:Y:S02]  /*4010*/  HMMA.16816.F32.BF16 R104, R112.reuse, R108, RZ ;  /* 0x0000006c7068723c */ /* 0x040fe400000418ff */
        /* <DEDUP_REMOVED lines=10> */
[----:B------:R-:W2:Y:S06]  /*40c0*/  MUFU.EX2 R0, R0 ;  /* 0x0000000000007308 */ /* 0x000eac0000000800 */
[C---:B-1----:R-:W-:Y:S02]  /*40d0*/  HMMA.16816.F32.BF16 R116, R112.reuse, R4, RZ ;  /* 0x000000047074723c */ /* 0x042fe400000418ff */
[----:B------:R-:W-:Y:S05]  /*40e0*/  MUFU.EX2 R145, R145 ;  /* 0x0000009100917308 */ /* 0x000fea0000000800 */
[----:B---3--:R-:W-:Y:S01]  /*40f0*/  F2FP.BF16.PACK_AB R4, R51, R55 ;  /* 0x000000373304723e */ /* 0x008fe200000010ff */
[----:B------:R-:W-:Y:S01]  /*4100*/  HMMA.16816.F32.BF16 R112, R112, R6, RZ ;  /* 0x000000067070723c */ /* 0x000fe200000418ff */
[----:B-----5:R-:W-:Y:S01]  /*4110*/  F2FP.BF16.PACK_AB R5, R49, R54 ;  /* 0x000000363105723e */ /* 0x020fe200000010ff */
[----:B------:R-:W1:Y:S01]  /*4120*/  MUFU.EX2 R146, R146 ;  /* 0x0000009200927308 */ /* 0x000e620000000800 */
[----:B------:R-:W-:-:S02]  /*4130*/  FADD.FTZ R55, R55, R56 ;  /* 0x0000003837377221 */ /* 0x000fc40000010000 */
[----:B------:R-:W-:Y:S02]  /*4140*/  FADD.FTZ R54, R54, R59 ;  /* 0x0000003b36367221 */ /* 0x000fe40000010000 */
[----:B------:R-:W-:Y:S01]  /*4150*/  F2FP.BF16.PACK_AB R6, R47, R50 ;  /* 0x000000322f06723e */ /* 0x000fe200000010ff */
[----:B------:R-:W-:Y:S01]  /*4160*/  FADD.FTZ R55, R51, R55 ;  /* 0x0000003733377221 */ /* 0x000fe20000010000 */
[----:B------:R-:W-:Y:S01]  /*4170*/  F2FP.BF16.PACK_AB R7, R45, R48 ;  /* 0x000000302d07723e */ /* 0x000fe200000010ff */
[----:B------:R-:W-:Y:S01]  /*4180*/  MUFU.EX2 R148, R148 ;  /* 0x0000009400947308 */ /* 0x000fe20000000800 */
[----:B------:R-:W-:Y:S02]  /*4190*/  FADD.FTZ R54, R49, R54 ;  /* 0x0000003631367221 */ /* 0x000fe40000010000 */
[----:B------:R-:W-:Y:S02]  /*41a0*/  FADD.FTZ R50, R50, R55 ;  /* 0x0000003732327221 */ /* 0x000fe40000010000 */
[----:B------:R-:W-:Y:S01]  /*41b0*/  FADD.FTZ R48, R48, R54 ;  /* 0x0000003630307221 */ /* 0x000fe20000010000 */
[----:B----4-:R-:W-:Y:S01]  /*41c0*/  HMMA.16816.F32.BF16 R84, R4, R12, R84 ;  /* 0x0000000c0454723c */ /* 0x010fe20000041854 */
[----:B------:R-:W-:Y:S01]  /*41d0*/  FADD.FTZ R50, R47, R50 ;  /* 0x000000322f327221 */ /* 0x000fe20000010000 */
[----:B------:R-:W3:Y:S01]  /*41e0*/  MUFU.EX2 R147, R147 ;  /* 0x0000009300937308 */ /* 0x000ee20000000800 */
[----:B------:R-:W-:-:S05]  /*41f0*/  FADD.FTZ R48, R45, R48 ;  /* 0x000000302d307221 */ /* 0x000fca0000010000 */
[C---:B------:R-:W-:Y:S01]  /*4200*/  HMMA.16816.F32.BF16 R88, R4.reuse, R14, R88 ;  /* 0x0000000e0458723c */ /* 0x040fe20000041858 */
[----:B------:R-:W4:Y:S01]  /*4210*/  LDSM.16.MT88.4 R12, [R232+0x4900] ;  /* 0x00490000e80c783b */ /* 0x000f220000004200 */
[----:B------:R-:W-:Y:S06]  /*4220*/  MUFU.EX2 R151, R151 ;  /* 0x0000009700977308 */ /* 0x000fec0000000800 */
[C---:B--2---:R-:W-:Y:S02]  /*4230*/  HMMA.16816.F32.BF16 R92, R4.reuse, R8, R92 ;  /* 0x00000008045c723c */ /* 0x044fe4000004185c */
[----:B------:R-:W2:Y:S06]  /*4240*/  MUFU.EX2 R152, R152 ;  /* 0x0000009800987308 */ /* 0x000eac0000000800 */
[C---:B------:R-:W-:Y:S01]  /*4250*/  HMMA.16816.F32.BF16 R96, R4.reuse, R10, R96 ;  /* 0x0000000a0460723c */ /* 0x040fe20000041860 */
[----:B------:R-:W5:Y:S01]  /*4260*/  LDSM.16.MT88.4 R8, [R232+0x1100] ;  /* 0x00110000e808783b */ /* 0x000f620000004200 */
[----:B------:R-:W-:Y:S06]  /*4270*/  MUFU.EX2 R153, R153 ;  /* 0x0000009900997308 */ /* 0x000fec0000000800 */
[C---:B------:R-:W-:Y:S02]  /*4280*/  HMMA.16816.F32.BF16 R128, R4.reuse, R24, R128 ;  /* 0x000000180480723c */ /* 0x040fe40000041880 */
[----:B------:R-:W1:Y:S06]  /*4290*/  MUFU.EX2 R154, R154 ;  /* 0x0000009a009a7308 */ /* 0x000e6c0000000800 */
[C---:B------:R-:W-:Y:S01]  /*42a0*/  HMMA.16816.F32.BF16 R124, R4.reuse, R26, R124 ;  /* 0x0000001a047c723c */ /* 0x040fe2000004187c */
[----:B------:R-:W-:Y:S01]  /*42b0*/  LDSM.16.MT88.4 R24, [R236+0x1100] ;  /* 0x00110000ec18783b */ /* 0x000fe20000004200 */
        /* <DEDUP_REMOVED lines=9> */
[----:B------:R-:W1:Y:S01]  /*4350*/  LDSM.16.MT88.4 R16, [R233+0x1100] ;  /* 0x00110000e910783b */ /* 0x000e620000004200 */
        /* <DEDUP_REMOVED lines=11> */
[C---:B----4-:R-:W-:Y:S02]  /*4410*/  HMMA.16816.F32.BF16 R116, R4.reuse, R12, R116 ;  /* 0x0000000c0474723c */ /* 0x050fe40000041874 */
[----:B------:R-:W4:Y:S06]  /*4420*/  MUFU.EX2 R191, R191 ;  /* 0x000000bf00bf7308 */ /* 0x000f2c0000000800 */
[----:B------:R-:W-:Y:S01]  /*4430*/  HMMA.16816.F32.BF16 R112, R4, R14, R112 ;  /* 0x0000000e0470723c */ /* 0x000fe20000041870 */
[----:B------:R-:W2:Y:S01]  /*4440*/  LDSM.16.MT88.4 R12, [R236+0x5100] ;  /* 0x00510000ec0c783b */ /* 0x000ea20000004200 */
[----:B------:R-:W-:Y:S05]  /*4450*/  MUFU.EX2 R190, R190 ;  /* 0x000000be00be7308 */ /* 0x000fea0000000800 */
[----:B------:R-:W-:Y:S01]  /*4460*/  F2FP.BF16.PACK_AB R4, R43, R46 ;  /* 0x0000002e2b04723e */ /* 0x000fe200000010ff */
[----:B------:R-:W-:Y:S01]  /*4470*/  FADD.FTZ R46, R46, R50 ;  /* 0x000000322e2e7221 */ /* 0x000fe20000010000 */
[----:B------:R-:W-:Y:S01]  /*4480*/  F2FP.BF16.PACK_AB R6, R2, R42 ;  /* 0x0000002a0206723e */ /* 0x000fe200000010ff */
[----:B------:R-:W1:Y:S01]  /*4490*/  MUFU.EX2 R189, R189 ;  /* 0x000000bd00bd7308 */ /* 0x000e620000000800 */
[----:B------:R-:W-:Y:S01]  /*44a0*/  F2FP.BF16.PACK_AB R5, R41, R44 ;  /* 0x0000002c2905723e */ /* 0x000fe200000010ff */
[----:B------:R-:W-:Y:S01]  /*44b0*/  FADD.FTZ R44, R44, R48 ;  /* 0x000000302c2c7221 */ /* 0x000fe20000010000 */
[----:B------:R-:W-:Y:S01]  /*44c0*/  F2FP.BF16.PACK_AB R7, R0, R40 ;  /* 0x000000280007723e */ /* 0x000fe200000010ff */
[----:B------:R-:W-:-:S02]  /*44d0*/  FADD.FTZ R46, R43, R46 ;  /* 0x0000002e2b2e7221 */ /* 0x000fc40000010000 */
[----:B------:R-:W-:Y:S02]  /*44e0*/  FADD.FTZ R44, R41, R44 ;  /* 0x0000002c292c7221 */ /* 0x000fe40000010000 */
[----:B------:R-:W-:Y:S01]  /*44f0*/  MUFU.EX2 R188, R188 ;  /* 0x000000bc00bc7308 */ /* 0x000fe20000000800 */
[----:B------:R-:W-:Y:S01]  /*4500*/  FADD.FTZ R42, R42, R46 ;  /* 0x0000002e2a2a7221 */ /* 0x000fe20000010000 */
[C---:B-----5:R-:W-:Y:S01]  /*4510*/  HMMA.16816.F32.BF16 R84, R4.reuse, R8, R84 ;  /* 0x000000080454723c */ /* 0x060fe20000041854 */
[----:B------:R-:W-:Y:S02]  /*4520*/  FADD.FTZ R40, R40, R44 ;  /* 0x0000002c28287221 */ /* 0x000fe40000010000 */
[----:B------:R-:W-:Y:S02]  /*4530*/  FADD.FTZ R42, R2, R42 ;  /* 0x0000002a022a7221 */ /* 0x000fe40000010000 */
[----:B------:R-:W-:Y:S01]  /*4540*/  FADD.FTZ R40, R0, R40 ;  /* 0x0000002800287221 */ /* 0x000fe20000010000 */
[----:B------:R-:W5:Y:S02]  /*4550*/  MUFU.EX2 R183, R183 ;  /* 0x000000b700b77308 */ /* 0x000f640000000800 */
[C---:B------:R-:W-:Y:S01]  /*4560*/  HMMA.16816.F32.BF16 R88, R4.reuse, R10, R88 ;  /* 0x0000000a0458723c */ /* 0x040fe20000041858 */
[----:B------:R-:W3:Y:S05]  /*4570*/  LDSM.16.MT88.4 R8, [R232+0x5100] ;  /* 0x00510000e808783b */ /* 0x000eea0000004200 */
[----:B------:R-:W-:Y:S02]  /*4580*/  MUFU.EX2 R180, R180 ;  /* 0x000000b400b47308 */ /* 0x000fe40000000800 */
[C---:B-1----:R-:W-:Y:S06]  /*4590*/  HMMA.16816.F32.BF16 R76, R4.reuse, R16, R76 ;  /* 0x00000010044c723c */ /* 0x042fec000004184c */
[----:B------:R-:W1:Y:S02]  /*45a0*/  MUFU.EX2 R165, R165 ;  /* 0x000000a500a57308 */ /* 0x000e640000000800 */
[C---:B------:R-:W-:Y:S01]  /*45b0*/  HMMA.16816.F32.BF16 R80, R4.reuse, R18, R80 ;  /* 0x000000120450723c */ /* 0x040fe20000041850 */
[----:B------:R-:W1:Y:S05]  /*45c0*/  LDSM.16.MT88.4 R16, [R233+0x1900] ;  /* 0x00190000e910783b */ /* 0x000e6a0000004200 */
[----:B------:R-:W-:Y:S02]  /*45d0*/  MUFU.EX2 R160, R160 ;  /* 0x000000a000a07308 */ /* 0x000fe40000000800 */
[C---:B--2---:R-:W-:Y:S06]  /*45e0*/  HMMA.16816.F32.BF16 R92, R4.reuse, R12, R92 ;  /* 0x0000000c045c723c */ /* 0x044fec000004185c */
[----:B------:R-:W2:Y:S02]  /*45f0*/  MUFU.EX2 R159, R159 ;  /* 0x0000009f009f7308 */ /* 0x000ea40000000800 */
[C---:B------:R-:W-:Y:S01]  /*4600*/  HMMA.16816.F32.BF16 R96, R4.reuse, R14, R96 ;  /* 0x0000000e0460723c */ /* 0x040fe20000041860 */
[----:B------:R-:W1:Y:S05]  /*4610*/  LDSM.16.MT88.4 R12, [R232+0x1900] ;  /* 0x00190000e80c783b */ /* 0x000e6a0000004200 */
[----:B------:R-:W-:Y:S02]  /*4620*/  MUFU.EX2 R158, R158 ;  /* 0x0000009e009e7308 */ /* 0x000fe40000000800 */
[C---:B------:R-:W-:Y:S06]  /*4630*/  HMMA.16816.F32.BF16 R128, R4.reuse, R24, R128 ;  /* 0x000000180480723c */ /* 0x040fec0000041880 */
[----:B------:R-:W1:Y:S02]  /*4640*/  MUFU.EX2 R157, R157 ;  /* 0x0000009d009d7308 */ /* 0x000e640000000800 */
[C---:B---3--:R-:W-:Y:S06]  /*4650*/  HMMA.16816.F32.BF16 R116, R4.reuse, R8, R116 ;  /* 0x000000080474723c */ /* 0x048fec0000041874 */
[----:B------:R-:W-:Y:S02]  /*4660*/  MUFU.EX2 R156, R156 ;  /* 0x0000009c009c7308 */ /* 0x000fe40000000800 */
[C---:B------:R-:W-:Y:S01]  /*4670*/  HMMA.16816.F32.BF16 R112, R4.reuse, R10, R112 ;  /* 0x0000000a0470723c */ /* 0x040fe20000041870 */
[----:B------:R-:W3:Y:S05]  /*4680*/  LDSM.16.MT88.4 R8, [R236+0x5900] ;  /* 0x00590000ec08783b */ /* 0x000eea0000004200 */
[----:B------:R-:W1:Y:S02]  /*4690*/  MUFU.EX2 R155, R155 ;  /* 0x0000009b009b7308 */ /* 0x000e640000000800 */
[C---:B------:R-:W-:Y:S01]  /*46a0*/  HMMA.16816.F32.BF16 R124, R4.reuse, R26, R124 ;  /* 0x0000001a047c723c */ /* 0x040fe2000004187c */
[----:B------:R-:W1:Y:S05]  /*46b0*/  LDSM.16.MT88.4 R24, [R236+0x1900] ;  /* 0x00190000ec18783b */ /* 0x000e6a0000004200 */
[----:B------:R-:W-:Y:S02]  /*46c0*/  MUFU.EX2 R150, R150 ;  /* 0x0000009600967308 */ /* 0x000fe40000000800 */
[C---:B------:R-:W-:Y:S06]  /*46d0*/  HMMA.16816.F32.BF16 R68, R4.reuse, R20, R68 ;  /* 0x000000140444723c */ /* 0x040fec0000041844 */
[----:B------:R-:W-:Y:S02]  /*46e0*/  MUFU.EX2 R249, R249 ;  /* 0x000000f900f97308 */ /* 0x000fe40000000800 */
[C---:B------:R-:W-:Y:S01]  /*46f0*/  HMMA.16816.F32.BF16 R72, R4.reuse, R22, R72 ;  /* 0x000000160448723c */ /* 0x040fe20000041848 */
[----:B------:R-:W1:Y:S05]  /*4700*/  LDSM.16.MT88.4 R20, [R234+0x1900] ;  /* 0x00190000ea14783b */ /* 0x000e6a0000004200 */
[----:B------:R-:W-:Y:S02]  /*4710*/  MUFU.EX2 R248, R248 ;  /* 0x000000f800f87308 */ /* 0x000fe40000000800 */
[C---:B------:R-:W-:Y:S08]  /*4720*/  HMMA.16816.F32.BF16 R120, R4.reuse, R32, R120 ;  /* 0x000000200478723c */ /* 0x040ff00000041878 */
[C---:B------:R-:W-:Y:S01]  /*4730*/  HMMA.16816.F32.BF16 R100, R4.reuse, R34, R100 ;  /* 0x000000220464723c */ /* 0x040fe20000041864 */
[----:B------:R-:W-:Y:S07]  /*4740*/  LDSM.16.MT88.4 R32, [R233+0x6900] ;  /* 0x00690000e920783b */ /* 0x000fee0000004200 */
[C---:B------:R-:W-:Y:S08]  /*4750*/  HMMA.16816.F32.BF16 R104, R4.reuse, R28, R104 ;  /* 0x0000001c0468723c */ /* 0x040ff00000041868 */
[----:B------:R-:W-:Y:S01]  /*4760*/  HMMA.16816.F32.BF16 R108, R4, R30, R108 ;  /* 0x0000001e046c723c */ /* 0x000fe2000004186c */
[----:B------:R-:W-:Y:S06]  /*4770*/  LDSM.16.MT88.4 R28, [R233+0x5900] ;  /* 0x00590000e91c783b */ /* 0x000fec0000004200 */
[----:B------:R-:W-:Y:S01]  /*4780*/  F2FP.BF16.PACK_AB R4, R146, R145 ;  /* 0x000000919204723e */ /* 0x000fe200000010ff */
[----:B------:R-:W-:Y:S01]  /*4790*/  FADD.FTZ R145, R145, R42 ;  /* 0x0000002a91917221 */ /* 0x000fe20000010000 */
[----:B------:R-:W-:-:S02]  /*47a0*/  F2FP.BF16.PACK_AB R6, R147, R148 ;  /* 0x000000949306723e */ /* 0x000fc400000010ff */
[----:B------:R-:W-:Y:S01]  /*47b0*/  F2FP.BF16.PACK_AB R5, R152, R151 ;  /* 0x000000979805723e */ /* 0x000fe200000010ff */
[----:B------:R-:W-:Y:S01]  /*47c0*/  FADD.FTZ R151, R151, R40 ;  /* 0x0000002897977221 */ /* 0x000fe20000010000 */
[----:B------:R-:W-:Y:S01]  /*47d0*/  F2FP.BF16.PACK_AB R7, R154, R153 ;  /* 0x000000999a07723e */ /* 0x000fe200000010ff */
[----:B------:R-:W-:Y:S02]  /*47e0*/  FADD.FTZ R145, R146, R145 ;  /* 0x0000009192917221 */ /* 0x000fe40000010000 */
[----:B------:R-:W-:Y:S02]  /*47f0*/  FADD.FTZ R151, R152, R151 ;  /* 0x0000009798977221 */ /* 0x000fe40000010000 */
[----:B------:R-:W-:Y:S02]  /*4800*/  FADD.FTZ R148, R148, R145 ;  /* 0x0000009194947221 */ /* 0x000fe40000010000 */
[----:B-1----:R-:W-:Y:S01]  /*4810*/  HMMA.16816.F32.BF16 R76, R4, R16, R76 ;  /* 0x00000010044c723c */ /* 0x002fe2000004184c */
[----:B------:R-:W-:-:S02]  /*4820*/  FADD.FTZ R153, R153, R151 ;  /* 0x0000009799997221 */ /* 0x000fc40000010000 */
[----:B------:R-:W-:Y:S02]  /*4830*/  FADD.FTZ R148, R147, R148 ;  /* 0x0000009493947221 */ /* 0x000fe40000010000 */
[----:B------:R-:W-:-:S03]  /*4840*/  FADD.FTZ R153, R154, R153 ;  /* 0x000000999a997221 */ /* 0x000fc60000010000 */
[C---:B------:R-:W-:Y:S01]  /*4850*/  HMMA.16816.F32.BF16 R80, R4.reuse, R18, R80 ;  /* 0x000000120450723c */ /* 0x040fe20000041850 */
[----:B------:R-:W1:Y:S07]  /*4860*/  LDSM.16.MT88.4 R16, [R234+0x5900] ;  /* 0x00590000ea10783b */ /* 0x000e6e0000004200 */
[C---:B------:R-:W-:Y:S08]  /*4870*/  HMMA.16816.F32.BF16 R84, R4.reuse, R12, R84 ;  /* 0x0000000c0454723c */ /* 0x040ff00000041854 */
[C---:B------:R-:W-:Y:S01]  /*4880*/  HMMA.16816.F32.BF16 R88, R4.reuse, R14, R88 ;  /* 0x0000000e0458723c */ /* 0x040fe20000041858 */
[----:B------:R-:W1:Y:S07]  /*4890*/  LDSM.16.MT88.4 R12, [R232+0x5900] ;  /* 0x00590000e80c783b */ /* 0x000e6e0000004200 */
[C---:B---3--:R-:W-:Y:S08]  /*48a0*/  HMMA.16816.F32.BF16 R92, R4.reuse, R8, R92 ;  /* 0x00000008045c723c */ /* 0x048ff0000004185c */
[C---:B------:R-:W-:Y:S01]  /*48b0*/  HMMA.16816.F32.BF16 R96, R4.reuse, R10, R96 ;  /* 0x0000000a0460723c */ /* 0x040fe20000041860 */
[----:B------:R-:W3:Y:S07]  /*48c0*/  LDSM.16.MT88.4 R8, [R233+0x2100] ;  /* 0x00210000e908783b */ /* 0x000eee0000004200 */
[C---:B------:R-:W-:Y:S08]  /*48d0*/  HMMA.16816.F32.BF16 R128, R4.reuse, R24, R128 ;  /* 0x000000180480723c */ /* 0x040ff00000041880 */
[C---:B------:R-:W-:Y:S01]  /*48e0*/  HMMA.16816.F32.BF16 R124, R4.reuse, R26, R124 ;  /* 0x0000001a047c723c */ /* 0x040fe2000004187c */
[----:B------:R-:W-:Y:S07]  /*48f0*/  LDSM.16.MT88.4 R24, [R236+0x2100] ;  /* 0x00210000ec18783b */ /* 0x000fee0000004200 */
[C---:B------:R-:W-:Y:S08]  /*4900*/  HMMA.16816.F32.BF16 R68, R4.reuse, R20, R68 ;  /* 0x000000140444723c */ /* 0x040ff00000041844 */
[C---:B------:R-:W-:Y:S01]  /*4910*/  HMMA.16816.F32.BF16 R72, R4.reuse, R22, R72 ;  /* 0x000000160448723c */ /* 0x040fe20000041848 */
[----:B------:R-:W2:Y:S07]  /*4920*/  LDSM.16.MT88.4 R20, [R234+0x2100] ;  /* 0x00210000ea14783b */ /* 0x000eae0000004200 */
[C---:B-1----:R-:W-:Y:S08]  /*4930*/  HMMA.16816.F32.BF16 R120, R4.reuse, R16, R120 ;  /* 0x000000100478723c */ /* 0x042ff00000041878 */
[C---:B------:R-:W-:Y:S01]  /*4940*/  HMMA.16816.F32.BF16 R100, R4.reuse, R18, R100 ;  /* 0x000000120464723c */ /* 0x040fe20000041864 */
[----:B------:R-:W1:Y:S07]  /*4950*/  LDSM.16.MT88.4 R16, [R232+0x2100] ;  /* 0x00210000e810783b */ /* 0x000e6e0000004200 */
[C---:B------:R-:W-:Y:S08]  /*4960*/  HMMA.16816.F32.BF16 R104, R4.reuse, R28, R104 ;  /* 0x0000001c0468723c */ /* 0x040ff00000041868 */
[C---:B------:R-:W-:Y:S01]  /*4970*/  HMMA.16816.F32.BF16 R108, R4.reuse, R30, R108 ;  /* 0x0000001e046c723c */ /* 0x040fe2000004186c */
[----:B------:R-:W-:Y:S07]  /*4980*/  LDSM.16.MT88.4 R28, [R236+0x3100] ;  /* 0x00310000ec1c783b */ /* 0x000fee0000004200 */
[C---:B------:R-:W-:Y:S08]  /*4990*/  HMMA.16816.F32.BF16 R116, R4.reuse, R12, R116 ;  /* 0x0000000c0474723c */ /* 0x040ff00000041874 */
[----:B------:R-:W-:Y:S01]  /*49a0*/  HMMA.16816.F32.BF16 R112, R4, R14, R112 ;  /* 0x0000000e0470723c */ /* 0x000fe20000041870 */
[----:B------:R-:W1:Y:S06]  /*49b0*/  LDSM.16.MT88.4 R12, [R236+0x6100] ;  /* 0x00610000ec0c783b */ /* 0x000e6c0000004200 */
[----:B------:R-:W-:Y:S01]  /*49c0*/  F2FP.BF16.PACK_AB R4, R162, R161 ;  /* 0x000000a1a204723e */ /* 0x000fe200000010ff */
[----:B------:R-:W-:Y:S01]  /*49d0*/  FADD.FTZ R161, R161, R148 ;  /* 0x00000094a1a17221 */ /* 0x000fe20000010000 */
[----:B------:R-:W-:-:S02]  /*49e0*/  F2FP.BF16.PACK_AB R6, R163, R164 ;  /* 0x000000a4a306723e */ /* 0x000fc400000010ff */
[C---:B------:R-:W-:Y:S01]  /*49f0*/  F2FP.BF16.PACK_AB R5, R167.reuse, R166 ;  /* 0x000000a6a705723e */ /* 0x040fe200000010ff */
[----:B------:R-:W-:Y:S01]  /*4a00*/  FADD.FTZ R166, R166, R153 ;  /* 0x00000099a6a67221 */ /* 0x000fe20000010000 */
[----:B------:R-:W-:Y:S01]  /*4a10*/  F2FP.BF16.PACK_AB R7, R182, R181 ;  /* 0x000000b5b607723e */ /* 0x000fe200000010ff */
[----:B------:R-:W-:Y:S02]  /*4a20*/  FADD.FTZ R161, R162, R161 ;  /* 0x000000a1a2a17221 */ /* 0x000fe40000010000 */
[----:B------:R-:W-:Y:S02]  /*4a30*/  FADD.FTZ R166, R167, R166 ;  /* 0x000000a6a7a67221 */ /* 0x000fe40000010000 */
[----:B------:R-:W-:Y:S02]  /*4a40*/  FADD.FTZ R164, R164, R161 ;  /* 0x000000a1a4a47221 */ /* 0x000fe40000010000 */
[----:B---3--:R-:W-:Y:S01]  /*4a50*/  HMMA.16816.F32.BF16 R76, R4, R8, R76 ;  /* 0x00000008044c723c */ /* 0x008fe2000004184c */
[----:B------:R-:W-:-:S02]  /*4a60*/  FADD.FTZ R181, R181, R166 ;  /* 0x000000a6b5b57221 */ /* 0x000fc40000010000 */
[----:B------:R-:W-:Y:S02]  /*4a70*/  FADD.FTZ R164, R163, R164 ;  /* 0x000000a4a3a47221 */ /* 0x000fe40000010000 */
[----:B------:R-:W-:-:S03]  /*4a80*/  FADD.FTZ R181, R182, R181 ;  /* 0x000000b5b6b57221 */ /* 0x000fc60000010000 */
[C---:B------:R-:W-:Y:S01]  /*4a90*/  HMMA.16816.F32.BF16 R80, R4.reuse, R10, R80 ;  /* 0x0000000a0450723c */ /* 0x040fe20000041850 */
[----:B------:R-:W3:Y:S07]  /*4aa0*/  LDSM.16.MT88.4 R8, [R233+0x6100] ;  /* 0x00610000e908783b */ /* 0x000eee0000004200 */
[C---:B--2---:R-:W-:Y:S08]  /*4ab0*/  HMMA.16816.F32.BF16 R68, R4.reuse, R20, R68 ;  /* 0x000000140444723c */ /* 0x044ff00000041844 */
[C---:B------:R-:W-:Y:S01]  /*4ac0*/  HMMA.16816.F32.BF16 R72, R4.reuse, R22, R72 ;  /* 0x000000160448723c */ /* 0x040fe20000041848 */
[----:B------:R-:W2:Y:S07]  /*4ad0*/  LDSM.16.MT88.4 R20, [R234+0x6100] ;  /* 0x00610000ea14783b */ /* 0x000eae0000004200 */
[C---:B-1----:R-:W-:Y:S08]  /*4ae0*/  HMMA.16816.F32.BF16 R84, R4.reuse, R16, R84 ;  /* 0x000000100454723c */ /* 0x042ff00000041854 */
        /* <DEDUP_REMOVED lines=11> */
[C---:B--2---:R-:W-:Y:S08]  /*4ba0*/  HMMA.16816.F32.BF16 R120, R4.reuse, R20, R120 ;  /* 0x000000140478723c */ /* 0x044ff00000041878 */
[C---:B------:R-:W-:Y:S01]  /*4bb0*/  HMMA.16816.F32.BF16 R100, R4.reuse, R22, R100 ;  /* 0x000000160464723c */ /* 0x040fe20000041864 */
[----:B------:R-:W2:Y:S07]  /*4bc0*/  LDSM.16.MT88.4 R20, [R233+0x2900] ;  /* 0x00290000e914783b */ /* 0x000eae0000004200 */
[C---:B-1----:R-:W-:Y:S08]  /*4bd0*/  HMMA.16816.F32.BF16 R116, R4.reuse, R16, R116 ;  /* 0x000000100474723c */ /* 0x042ff00000041874 */
[----:B------:R-:W-:Y:S01]  /*4be0*/  HMMA.16816.F32.BF16 R112, R4, R18, R112 ;  /* 0x000000120470723c */ /* 0x000fe20000041870 */
[----:B------:R-:W1:Y:S06]  /*4bf0*/  LDSM.16.MT88.4 R16, [R236+0x6900] ;  /* 0x00690000ec10783b */ /* 0x000e6c0000004200 */
[----:B----4-:R-:W-:Y:S01]  /*4c00*/  F2FP.BF16.PACK_AB R4, R191, R192 ;  /* 0x000000c0bf04723e */ /* 0x010fe200000010ff */
[----:B------:R-:W-:Y:S01]  /*4c10*/  FADD.FTZ R192, R192, R164 ;  /* 0x000000a4c0c07221 */ /* 0x000fe20000010000 */
[----:B------:R-:W-:-:S02]  /*4c20*/  F2FP.BF16.PACK_AB R6, R189, R190 ;  /* 0x000000bebd06723e */ /* 0x000fc400000010ff */
[----:B-----5:R-:W-:Y:S01]  /*4c30*/  F2FP.BF16.PACK_AB R5, R183, R188 ;  /* 0x000000bcb705723e */ /* 0x020fe200000010ff */
[----:B------:R-:W-:Y:S01]  /*4c40*/  FADD.FTZ R188, R188, R181 ;  /* 0x000000b5bcbc7221 */ /* 0x000fe20000010000 */
[----:B------:R-:W-:Y:S01]  /*4c50*/  F2FP.BF16.PACK_AB R7, R165, R180 ;  /* 0x000000b4a507723e */ /* 0x000fe200000010ff */
[----:B------:R-:W-:Y:S02]  /*4c60*/  FADD.FTZ R192, R191, R192 ;  /* 0x000000c0bfc07221 */ /* 0x000fe40000010000 */
[----:B------:R-:W-:Y:S02]  /*4c70*/  FADD.FTZ R188, R183, R188 ;  /* 0x000000bcb7bc7221 */ /* 0x000fe40000010000 */
[----:B------:R-:W-:Y:S02]  /*4c80*/  FADD.FTZ R190, R190, R192 ;  /* 0x000000c0bebe7221 */ /* 0x000fe40000010000 */
[----:B------:R-:W-:Y:S01]  /*4c90*/  HMMA.16816.F32.BF16 R68, R4, R12, R68 ;  /* 0x0000000c0444723c */ /* 0x000fe20000041844 */
[----:B------:R-:W-:-:S02]  /*4ca0*/  FADD.FTZ R180, R180, R188 ;  /* 0x000000bcb4b47221 */ /* 0x000fc40000010000 */
[----:B------:R-:W-:Y:S02]  /*4cb0*/  FADD.FTZ R190, R189, R190 ;  /* 0x000000bebdbe7221 */ /* 0x000fe40000010000 */
[----:B------:R-:W-:-:S03]  /*4cc0*/  FADD.FTZ R180, R165, R180 ;  /* 0x000000b4a5b47221 */ /* 0x000fc60000010000 */
[C---:B------:R-:W-:Y:S01]  /*4cd0*/  HMMA.16816.F32.BF16 R72, R4.reuse, R14, R72 ;  /* 0x0000000e0448723c */ /* 0x040fe20000041848 */
[----:B------:R-:W4:Y:S07]  /*4ce0*/  LDSM.16.MT88.4 R12, [R234+0x6900] ;  /* 0x00690000ea0c783b */ /* 0x000f2e0000004200 */
[C---:B---3--:R-:W-:Y:S08]  /*4cf0*/  HMMA.16816.F32.BF16 R84, R4.reuse, R8, R84 ;  /* 0x000000080454723c */ /* 0x048ff00000041854 */
[C---:B------:R-:W-:Y:S01]  /*4d00*/  HMMA.16816.F32.BF16 R88, R4.reuse, R10, R88 ;  /* 0x0000000a0458723c */ /* 0x040fe20000041858 */
[----:B------:R-:W3:Y:S07]  /*4d10*/  LDSM.16.MT88.4 R8, [R232+0x6900] ;  /* 0x00690000e808783b */ /* 0x000eee0000004200 */
[C---:B--2---:R-:W-:Y:S08]  /*4d20*/  HMMA.16816.F32.BF16 R76, R4.reuse, R20, R76 ;  /* 0x00000014044c723c */ /* 0x044ff0000004184c */
[C---:B------:R-:W-:Y:S01]  /*4d30*/  HMMA.16816.F32.BF16 R80, R4.reuse, R22, R80 ;  /* 0x000000160450723c */ /* 0x040fe20000041850 */
[----:B------:R-:W-:Y:S07]  /*4d40*/  LDSM.16.MT88.4 R20, [R232+0x3100] ;  /* 0x00310000e814783b */ /* 0x000fee0000004200 */
[C---:B-1----:R-:W-:Y:S08]  /*4d50*/  HMMA.16816.F32.BF16 R92, R4.reuse, R16, R92 ;  /* 0x00000010045c723c */ /* 0x042ff0000004185c */
[C---:B------:R-:W-:Y:S01]  /*4d60*/  HMMA.16816.F32.BF16 R96, R4.reuse, R18, R96 ;  /* 0x000000120460723c */ /* 0x040fe20000041860 */
[----:B------:R-:W1:Y:S07]  /*4d70*/  LDSM.16.MT88.4 R16, [R233+0x3100] ;  /* 0x00310000e910783b */ /* 0x000e6e0000004200 */
[C---:B----4-:R-:W-:Y:S08]  /*4d80*/  HMMA.16816.F32.BF16 R120, R4.reuse, R12, R120 ;  /* 0x0000000c0478723c */ /* 0x050ff00000041878 */
[C---:B------:R-:W-:Y:S01]  /*4d90*/  HMMA.16816.F32.BF16 R100, R4.reuse, R14, R100 ;  /* 0x0000000e0464723c */ /* 0x040fe20000041864 */
[----:B------:R-:W2:Y:S07]  /*4da0*/  LDSM.16.MT88.4 R12, [R236+0x7100] ;  /* 0x00710000ec0c783b */ /* 0x000eae0000004200 */
[C---:B---3--:R-:W-:Y:S08]  /*4db0*/  HMMA.16816.F32.BF16 R116, R4.reuse, R8, R116 ;  /* 0x000000080474723c */ /* 0x048ff00000041874 */
[C---:B------:R-:W-:Y:S01]  /*4dc0*/  HMMA.16816.F32.BF16 R112, R4.reuse, R10, R112 ;  /* 0x0000000a0470723c */ /* 0x040fe20000041870 */
[----:B------:R-:W3:Y:S07]  /*4dd0*/  LDSM.16.MT88.4 R8, [R234+0x7100] ;  /* 0x00710000ea08783b */ /* 0x000eee0000004200 */
[C---:B------:R-:W-:Y:S01]  /*4de0*/  HMMA.16816.F32.BF16 R104, R4.reuse, R32, R104 ;  /* 0x000000200468723c */ /* 0x040fe20000041868 */
[----:B------:R-:W4:Y:S07]  /*4df0*/  MUFU.EX2 R32, R149 ;  /* 0x0000009500207308 */ /* 0x000f2e0000000800 */
[C---:B------:R-:W-:Y:S08]  /*4e00*/  HMMA.16816.F32.BF16 R128, R4.reuse, R24, R128 ;  /* 0x000000180480723c */ /* 0x040ff00000041880 */
[C---:B------:R-:W-:Y:S01]  /*4e10*/  HMMA.16816.F32.BF16 R124, R4.reuse, R26, R124 ;  /* 0x0000001a047c723c */ /* 0x040fe2000004187c */
[----:B------:R-:W5:Y:S07]  /*4e20*/  LDSM.16.MT88.4 R24, [R234+0x3100] ;  /* 0x00310000ea18783b */ /* 0x000f6e0000004200 */
[----:B------:R-:W-:Y:S07]  /*4e30*/  HMMA.16816.F32.BF16 R108, R4, R34, R108 ;  /* 0x00000022046c723c */ /* 0x000fee000004186c */
[----:B------:R-:W-:Y:S01]  /*4e40*/  F2FP.BF16.PACK_AB R4, R159, R160 ;  /* 0x000000a09f04723e */ /* 0x000fe200000010ff */
[----:B------:R-:W-:Y:S01]  /*4e50*/  FADD.FTZ R160, R160, R190 ;  /* 0x000000bea0a07221 */ /* 0x000fe20000010000 */
[----:B------:R-:W-:-:S02]  /*4e60*/  F2FP.BF16.PACK_AB R6, R157, R158 ;  /* 0x0000009e9d06723e */ /* 0x000fc400000010ff */
[----:B------:R-:W-:Y:S01]  /*4e70*/  F2FP.BF16.PACK_AB R5, R155, R156 ;  /* 0x0000009c9b05723e */ /* 0x000fe200000010ff */
[----:B------:R-:W-:Y:S01]  /*4e80*/  FADD.FTZ R156, R156, R180 ;  /* 0x000000b49c9c7221 */ /* 0x000fe20000010000 */
[----:B----4-:R-:W-:Y:S01]  /*4e90*/  F2FP.BF16.PACK_AB R7, R32, R150 ;  /* 0x000000962007723e */ /* 0x010fe200000010ff */
        /* <DEDUP_REMOVED lines=11> */
[----:B------:R-:W4:Y:S07]  /*4f50*/  LDSM.16.MT88.4 R20, [R232+0x7100] ;  /* 0x00710000e814783b */ /* 0x000f2e0000004200 */
[C---:B--2---:R-:W-:Y:S08]  /*4f60*/  HMMA.16816.F32.BF16 R92, R4.reuse, R12, R92 ;  /* 0x0000000c045c723c */ /* 0x044ff0000004185c */
[C---:B------:R-:W-:Y:S01]  /*4f70*/  HMMA.16816.F32.BF16 R96, R4.reuse, R14, R96 ;  /* 0x0000000e0460723c */ /* 0x040fe20000041860 */
[----:B------:R-:W2:Y:S07]  /*4f80*/  LDSM.16.MT88.4 R12, [R236+0x3900] ;  /* 0x00390000ec0c783b */ /* 0x000eae0000004200 */
[C---:B---3--:R-:W-:Y:S08]  /*4f90*/  HMMA.16816.F32.BF16 R120, R4.reuse, R8, R120 ;  /* 0x000000080478723c */ /* 0x048ff00000041878 */
[C---:B------:R-:W-:Y:S01]  /*4fa0*/  HMMA.16816.F32.BF16 R100, R4.reuse, R10, R100 ;  /* 0x0000000a0464723c */ /* 0x040fe20000041864 */
[----:B------:R-:W3:Y:S07]  /*4fb0*/  LDSM.16.MT88.4 R8, [R234+0x3900] ;  /* 0x00390000ea08783b */ /* 0x000eee0000004200 */
[C---:B------:R-:W-:Y:S07]  /*4fc0*/  HMMA.16816.F32.BF16 R128, R4.reuse, R28, R128 ;  /* 0x0000001c0480723c */ /* 0x040fee0000041880 */
[--C-:B------:R-:W-:Y:S01]  /*4fd0*/  FFMA.FTZ R28, R65, c[0x0][0x2d0], -R63.reuse ;  /* 0x0000b400411c7a23 */ /* 0x100fe2000001083f */
[----:B-----5:R-:W-:Y:S01]  /*4fe0*/  HMMA.16816.F32.BF16 R68, R4, R24, R68 ;  /* 0x000000180444723c */ /* 0x020fe20000041844 */
[----:B------:R-:W-:-:S04]  /*4ff0*/  FFMA.FTZ R29, R64, c[0x0][0x2d0], -R63 ;  /* 0x0000b400401d7a23 */ /* 0x000fc8000001083f */
[----:B------:R-:W-:Y:S02]  /*5000*/  MUFU.EX2 R28, R28 ;  /* 0x0000001c001c7308 */ /* 0x000fe40000000800 */
[--C-:B------:R-:W-:Y:S01]  /*5010*/  FFMA.FTZ R24, R144, c[0x0][0x2d0], -R133.reuse ;  /* 0x0000b40090187a23 */ /* 0x100fe20000010885 */
[----:B------:R-:W-:Y:S01]  /*5020*/  HMMA.16816.F32.BF16 R72, R4, R26, R72 ;  /* 0x0000001a0448723c */ /* 0x000fe20000041848 */
[----:B------:R-:W-:-:S04]  /*5030*/  FFMA.FTZ R25, R135, c[0x0][0x2d0], -R133 ;  /* 0x0000b40087197a23 */ /* 0x000fc80000010885 */
[----:B------:R-:W5:Y:S02]  /*5040*/  MUFU.EX2 R24, R24 ;  /* 0x0000001800187308 */ /* 0x000f640000000800 */
[----:B------:R-:W-:Y:S01]  /*5050*/  FFMA.FTZ R26, R134, c[0x0][0x2d0], -R133 ;  /* 0x0000b400861a7a23 */ /* 0x000fe20000010885 */
[----:B------:R-:W-:Y:S01]  /*5060*/  HMMA.16816.F32.BF16 R124, R4, R30, R124 ;  /* 0x0000001e047c723c */ /* 0x000fe2000004187c */
[----:B------:R-:W-:-:S04]  /*5070*/  FFMA.FTZ R27, R66, c[0x0][0x2d0], -R63 ;  /* 0x0000b400421b7a23 */ /* 0x000fc8000001083f */
[----:B------:R-:W2:Y:S03]  /*5080*/  MUFU.EX2 R25, R25 ;  /* 0x0000001900197308 */ /* 0x000ea60000000800 */
[C---:B-1----:R-:W-:Y:S05]  /*5090*/  HMMA.16816.F32.BF16 R104, R4.reuse, R16, R104 ;  /* 0x000000100468723c */ /* 0x042fea0000041868 */
[----:B------:R-:W1:Y:S01]  /*50a0*/  MUFU.EX2 R26, R26 ;  /* 0x0000001a001a7308 */ /* 0x000e620000000800 */
[----:B-----5:R-:W-:Y:S02]  /*50b0*/  FADD.FTZ R158, R24, R158 ;  /* 0x0000009e189e7221 */ /* 0x020fe40000010000 */
[----:B------:R-:W-:Y:S01]  /*50c0*/  HMMA.16816.F32.BF16 R108, R4, R18, R108 ;  /* 0x00000012046c723c */ /* 0x000fe2000004186c */
[----:B------:R-:W5:Y:S04]  /*50d0*/  LDSM.16.MT88.4 R16, [R233+0x3900] ;  /* 0x00390000e910783b */ /* 0x000f680000004200 */
[----:B------:R-:W3:Y:S01]  /*50e0*/  MUFU.EX2 R27, R27 ;  /* 0x0000001b001b7308 */ /* 0x000ee20000000800 */
[----:B--2---:R-:W-:-:S02]  /*50f0*/  FADD.FTZ R158, R25, R158 ;  /* 0x0000009e199e7221 */ /* 0x004fc40000010000 */
[C---:B----4-:R-:W-:Y:S05]  /*5100*/  HMMA.16816.F32.BF16 R116, R4.reuse, R20, R116 ;  /* 0x000000140474723c */ /* 0x050fea0000041874 */
[----:B------:R-:W2:Y:S01]  /*5110*/  MUFU.EX2 R29, R29 ;  /* 0x0000001d001d7308 */ /* 0x000ea20000000800 */
[----:B-1----:R-:W-:Y:S02]  /*5120*/  FADD.FTZ R158, R26, R158 ;  /* 0x0000009e1a9e7221 */ /* 0x002fe40000010000 */
[----:B------:R-:W-:Y:S01]  /*5130*/  HMMA.16816.F32.BF16 R112, R4, R22, R112 ;  /* 0x000000160470723c */ /* 0x000fe20000041870 */
[----:B---3--:R-:W-:-:S06]  /*5140*/  FADD.FTZ R150, R27, R150 ;  /* 0x000000961b967221 */ /* 0x008fcc0000010000 */
[----:B------:R-:W-:Y:S02]  /*5150*/  F2FP.BF16.PACK_AB R4, R25, R24 ;  /* 0x000000181904723e */ /* 0x000fe400000010ff */
[C---:B------:R-:W-:Y:S01]  /*5160*/  F2FP.BF16.PACK_AB R6, R249.reuse, R26 ;  /* 0x0000001af906723e */ /* 0x040fe200000010ff */
[C---:B------:R-:W-:Y:S01]  /*5170*/  FADD.FTZ R150, R28.reuse, R150 ;  /* 0x000000961c967221 */ /* 0x040fe20000010000 */
[----:B------:R-:W-:Y:S01]  /*5180*/  F2FP.BF16.PACK_AB R5, R28, R27 ;  /* 0x0000001b1c05723e */ /* 0x000fe200000010ff */
[----:B------:R-:W-:Y:S01]  /*5190*/  FADD.FTZ R249, R249, R158 ;  /* 0x0000009ef9f97221 */ /* 0x000fe20000010000 */
[----:B--2---:R-:W-:Y:S01]  /*51a0*/  F2FP.BF16.PACK_AB R7, R248, R29 ;  /* 0x0000001df807723e */ /* 0x004fe200000010ff */
[----:B------:R-:W-:-:S04]  /*51b0*/  FADD.FTZ R150, R29, R150 ;  /* 0x000000961d967221 */ /* 0x000fc80000010000 */
[----:B------:R-:W-:Y:S02]  /*51c0*/  FADD.FTZ R248, R248, R150 ;  /* 0x00000096f8f87221 */ /* 0x000fe40000010000 */
[C---:B------:R-:W-:Y:S08]  /*51d0*/  HMMA.16816.F32.BF16 R128, R4.reuse, R12, R128 ;  /* 0x0000000c0480723c */ /* 0x040ff00000041880 */
[C---:B------:R-:W-:Y:S01]  /*51e0*/  HMMA.16816.F32.BF16 R124, R4.reuse, R14, R124 ;  /* 0x0000000e047c723c */ /* 0x040fe2000004187c */
[----:B------:R-:W1:Y:S07]  /*51f0*/  LDSM.16.MT88.4 R12, [R232+0x3900] ;  /* 0x00390000e80c783b */ /* 0x000e6e0000004200 */
[C---:B------:R-:W-:Y:S08]  /*5200*/  HMMA.16816.F32.BF16 R68, R4.reuse, R8, R68 ;  /* 0x000000080444723c */ /* 0x040ff00000041844 */
[C---:B------:R-:W-:Y:S01]  /*5210*/  HMMA.16816.F32.BF16 R72, R4.reuse, R10, R72 ;  /* 0x0000000a0448723c */ /* 0x040fe20000041848 */
[----:B------:R-:W2:Y:S07]  /*5220*/  LDSM.16.MT88.4 R8, [R236+0x7900] ;  /* 0x00790000ec08783b */ /* 0x000eae0000004200 */
[C---:B-----5:R-:W-:Y:S08]  /*5230*/  HMMA.16816.F32.BF16 R76, R4.reuse, R16, R76 ;  /* 0x00000010044c723c */ /* 0x060ff0000004184c */
[C---:B------:R-:W-:Y:S01]  /*5240*/  HMMA.16816.F32.BF16 R80, R4.reuse, R18, R80 ;  /* 0x000000120450723c */ /* 0x040fe20000041850 */
[----:B------:R-:W3:Y:S07]  /*5250*/  LDSM.16.MT88.4 R16, [R234+0x7900] ;  /* 0x00790000ea10783b */ /* 0x000eee0000004200 */
[C---:B-1----:R-:W-:Y:S08]  /*5260*/  HMMA.16816.F32.BF16 R84, R4.reuse, R12, R84 ;  /* 0x0000000c0454723c */ /* 0x042ff00000041854 */
[C---:B------:R-:W-:Y:S01]  /*5270*/  HMMA.16816.F32.BF16 R88, R4.reuse, R14, R88 ;  /* 0x0000000e0458723c */ /* 0x040fe20000041858 */
[----:B------:R-:W1:Y:S07]  /*5280*/  LDSM.16.MT88.4 R12, [R233+0x7900] ;  /* 0x00790000e90c783b */ /* 0x000e6e0000004200 */
[C---:B--2---:R-:W-:Y:S08]  /*5290*/  HMMA.16816.F32.BF16 R92, R4.reuse, R8, R92 ;  /* 0x00000008045c723c */ /* 0x044ff0000004185c */
[C---:B------:R-:W-:Y:S01]  /*52a0*/  HMMA.16816.F32.BF16 R96, R4.reuse, R10, R96 ;  /* 0x0000000a0460723c */ /* 0x040fe20000041860 */
[----:B------:R-:W2:Y:S07]  /*52b0*/  LDSM.16.MT88.4 R8, [R232+0x7900] ;  /* 0x00790000e808783b */ /* 0x000eae0000004200 */
[C---:B---3--:R-:W-:Y:S08]  /*52c0*/  HMMA.16816.F32.BF16 R120, R4.reuse, R16, R120 ;  /* 0x000000100478723c */ /* 0x048ff00000041878 */
[C---:B------:R-:W-:Y:S08]  /*52d0*/  HMMA.16816.F32.BF16 R100, R4.reuse, R18, R100 ;  /* 0x000000120464723c */ /* 0x040ff00000041864 */
[C---:B-1----:R-:W-:Y:S08]  /*52e0*/  HMMA.16816.F32.BF16 R104, R4.reuse, R12, R104 ;  /* 0x0000000c0468723c */ /* 0x042ff00000041868 */
[C---:B------:R-:W-:Y:S08]  /*52f0*/  HMMA.16816.F32.BF16 R108, R4.reuse, R14, R108 ;  /* 0x0000000e046c723c */ /* 0x040ff0000004186c */
[C---:B--2---:R-:W-:Y:S08]  /*5300*/  HMMA.16816.F32.BF16 R116, R4.reuse, R8, R116 ;  /* 0x000000080474723c */ /* 0x044ff00000041874 */
[----:B------:R-:W-:Y:S01]  /*5310*/  HMMA.16816.F32.BF16 R112, R4, R10, R112 ;  /* 0x0000000a0470723c */ /* 0x000fe20000041870 */
[----:B------:R-:W-:Y:S11]  /*5320*/  @!P1 BRA `(.L_x_5) ;  /* 0x0000372000009947 */ /* 0x000ff60003800000 */
[C---:B------:R-:W-:Y:S01]  /*5330*/  SHF.L.U64.HI R247, R37.reuse, 0x1, R39 ;  /* 0x0000000125f77819 */ /* 0x040fe20000010227 */
[----:B------:R-:W-:Y:S01]  /*5340*/  IMAD.SHL.U32 R246, R37, 0x2, RZ ;  /* 0x0000000225f67824 */ /* 0x000fe200078e00ff */
[C---:B------:R-:W-:Y:S01]  /*5350*/  SHF.L.U64.HI R245, R36.reuse, 0x1, R38 ;  /* 0x0000000124f57819 */ /* 0x040fe20000010226 */
[----:B------:R-:W-:Y:S01]  /*5360*/  IMAD.SHL.U32 R244, R36, 0x2, RZ ;  /* 0x0000000224f47824 */ /* 0x000fe200078e00ff */
[----:B------:R-:W-:Y:S01]  /*5370*/  MOV R0, R3 ;  /* 0x0000000300007202 */ /* 0x000fe20000000f00 */
[----:B------:R-:W-:Y:S01]  /*5380*/  IMAD.MOV.U32 R2, RZ, RZ, R132 ;  /* 0x000000ffff027224 */ /* 0x000fe200078e0084 */
[----:B------:R-:W-:Y:S06]  /*5390*/  BRA `(.L_x_6) ;  /* 0x000003c000007947 */ /* 0x000fec0003800000 */
.L_x_8:
[----:B------:R-:W-:Y:S01]  /*53a0*/  ULEA UR5, UR6, UR9, 0x7 ;  /* 0x0000000906057291 */ /* 0x000fe2000f8e383f */
[----:B------:R-:W-:Y:S05]  /*53b0*/  IMAD.MOV.U32 R239, RZ, RZ, RZ ;  /* 0x000000ffffef7224 */ /* 0x000fea00078e00ff */
[----:B------:R-:W-:Y:S05]  /*53c0*/  IMAD.U32 R240, RZ, RZ, UR5 ;  /* 0x00000005fff07e24 */ /* 0x000fea000f8e00ff */
[----:B------:R-:W-:Y:S05]  /*53d0*/  IADD3 R240, R240, -0x80, R242 ;  /* 0xffffff80f0f07810 */ /* 0x000fea0007ffe0f2 */
[----:B------:R-:W-:Y:S04]  /*53e0*/  @P0 IMAD.HI.U32 R132, R240, c[0x0][0x2bc], RZ ;  /* 0x0000af00f0840a27 */ /* 0x000fe800078e00ff */
[----:B------:R-:W-:Y:S01]  /*53f0*/  IMAD.MOV.U32 R3, RZ, RZ, R240 ;  /* 0x000000ffff037224 */ /* 0x000fe200078e00f0 */
[----:B------:R-:W-:Y:S04]  /*5400*/  @P0 SHF.R.U32.HI R3, RZ, c[0x0][0x2c0], R132 ;  /* 0x0000b000ff030a19 */ /* 0x000fe80000011684 */
[C---:B------:R-:W-:Y:S04]  /*5410*/  @!P6 IADD3 R134, P1, R3.reuse, UR16, RZ ;  /* 0x000000100386ec10 */ /* 0x040fe8000ff3e0ff */
[----:B------:R-:W-:Y:S01]  /*5420*/  @!P6 LEA.HI.X.SX32 R133, R3, UR11, 0x1, P1 ;  /* 0x0000000b0385ec11 */ /* 0x000fe200088f0eff */
[----:B------:R-:W-:Y:S01]  /*5430*/  IMAD.MOV R3, RZ, RZ, -R3 ;  /* 0x000000ffff037224 */ /* 0x000fe200078e0a03 */
[C---:B------:R-:W-:Y:S03]  /*5440*/  @!P6 LEA R132, P1, R134.reuse, c[0x0][0x2a0], 0x2 ;  /* 0x0000a8008684ea11 */ /* 0x040fe600078210ff */
[----:B------:R-:W-:Y:S01]  /*5450*/  IMAD R240, R3, c[0x0][0x2b8], R240 ;  /* 0x0000ae0003f07a24 */ /* 0x000fe200078e02f0 */
[----:B------:R-:W-:Y:S03]  /*5460*/  @!P6 LEA.HI.X R133, R134, c[0x0][0x2a4], R133, 0x2, P1 ;  /* 0x0000a9008685ea11 */ /* 0x000fe600008f1485 */
[C---:B------:R-:W-:Y:S01]  /*5470*/  IMAD.WIDE.U32 R134, R240.reuse, c[0x0][0x1e0], RZ ;  /* 0x00007800f0867a25 */ /* 0x040fe200078e00ff */
[----:B------:R-:W-:Y:S01]  /*5480*/  SHF.R.S32.HI R3, RZ, 0x1f, R240 ;  /* 0x0000001fff037819 */ /* 0x000fe200000114f0 */
[----:B------:R-:W2:Y:S04]  /*5490*/  @!P6 LDG.E R239, [R132.64] ;  /* 0x0000000c84efe981 */ /* 0x000ea8000c1e1900 */
[----:B------:R-:W-:Y:S04]  /*54a0*/  IMAD R3, R3, c[0x0][0x1e0], RZ ;  /* 0x0000780003037a24 */ /* 0x000fe800078e02ff */
[----:B------:R-:W-:Y:S04]  /*54b0*/  IMAD R3, R240, c[0x0][0x1e4], R3 ;  /* 0x00007900f0037a24 */ /* 0x000fe800078e0203 */
[----:B------:R-:W-:Y:S01]  /*54c0*/  IMAD.IADD R135, R135, 0x1, R3 ;  /* 0x0000000187877824 */ /* 0x000fe200078e0203 */
[----:B--2---:R-:W-:Y:S03]  /*54d0*/  SHF.R.S32.HI R3, RZ, 0x1f, R239 ;  /* 0x0000001fff037819 */ /* 0x004fe600000114ef */
[----:B------:R-:W-:Y:S04]  /*54e0*/  IMAD.WIDE.U32 R134, R239, c[0x0][0x1f0], R134 ;  /* 0x00007c00ef867a25 */ /* 0x000fe800078e0086 */
[----:B------:R-:W-:Y:S01]  /*54f0*/  IMAD R3, R3, c[0x0][0x1f0], RZ ;  /* 0x00007c0003037a24 */ /* 0x000fe200078e02ff */
[----:B------:R-:W-:Y:S03]  /*5500*/  IADD3 R133, P1, R134, UR20, RZ ;  /* 0x0000001486857c10 */ /* 0x000fe6000ff3e0ff */
[----:B------:R-:W-:Y:S05]  /*5510*/  IMAD R3, R239, c[0x0][0x1f4], R3 ;  /* 0x00007d00ef037a24 */ /* 0x000fea00078e0203 */
[----:B------:R-:W-:Y:S02]  /*5520*/  IADD3.X R3, R135, UR18, R3, P1, !PT ;  /* 0x0000001287037c10 */ /* 0x000fe40008ffe403 */
[C---:B------:R-:W-:Y:S04]  /*5530*/  LEA R132, P1, R133.reuse, c[0x0][0x1c8], 0x1 ;  /* 0x0000720085847a11 */ /* 0x040fe800078208ff */
[----:B------:R-:W-:Y:S01]  /*5540*/  LEA.HI.X R3, R133, c[0x0][0x1cc], R3, 0x1, P1 ;  /* 0x0000730085037a11 */ /* 0x000fe200008f0c03 */
[----:B------:R-:W1:Y:S04]  /*5550*/  SHFL.IDX PT, R145, R132, RZ, 0x181f ;  /* 0x00181fff84917589 */ /* 0x000e6800000e0000 */
[----:B------:R-:W2:Y:S04]  /*5560*/  SHFL.IDX PT, R146, R3, RZ, 0x181f ;  /* 0x00181fff03927589 */ /* 0x000ea800000e0000 */
[----:B------:R-:W3:Y:S04]  /*5570*/  SHFL.IDX PT, R135, R132, 0x1, 0x181f ;  /* 0x00381f0084877f89 */ /* 0x000ee800000e0000 */
[----:B------:R-:W4:Y:S04]  /*5580*/  SHFL.IDX PT, R144, R3, 0x1, 0x181f ;  /* 0x00381f0003907f89 */ /* 0x000f2800000e0000 */
[----:B------:R-:W-:Y:S04]  /*5590*/  SHFL.IDX PT, R133, R132, 0x2, 0x181f ;  /* 0x00581f0084857f89 */ /* 0x000fe800000e0000 */
[----:B------:R-:W-:Y:S04]  /*55a0*/  SHFL.IDX PT, R134, R3, 0x2, 0x181f ;  /* 0x00581f0003867f89 */ /* 0x000fe800000e0000 */
[----:B------:R-:W5:Y:S01]  /*55b0*/  SHFL.IDX PT, R132, R132, 0x3, 0x181f ;  /* 0x00781f0084847f89 */ /* 0x000f6200000e0000 */
[C---:B-1----:R-:W-:Y:S02]  /*55c0*/  IADD3 R148, P5, R145.reuse, R246, RZ ;  /* 0x000000f691947210 */ /* 0x042fe40007fbe0ff */
[----:B------:R-:W-:Y:S01]  /*55d0*/  IADD3 R152, P2, R145, R244, RZ ;  /* 0x000000f491987210 */ /* 0x000fe20007f5e0ff */
[----:B------:R-:W1:Y:S02]  /*55e0*/  SHFL.IDX PT, R3, R3, 0x3, 0x181f ;  /* 0x00781f0003037f89 */ /* 0x000e6400000e0000 */
[C-C-:B--2---:R-:W-:Y:S01]  /*55f0*/  IMAD.X R149, R146.reuse, 0x1, R247.reuse, P5 ;  /* 0x0000000192957824 */ /* 0x144fe200028e06f7 */
[-C--:B------:R-:W-:Y:S02]  /*5600*/  IADD3.X R153, R146, R245.reuse, RZ, P2, !PT ;  /* 0x000000f592997210 */ /* 0x080fe400017fe4ff */
[C---:B---3--:R-:W-:Y:S02]  /*5610*/  IADD3 R150, P1, R135.reuse, R246, RZ ;  /* 0x000000f687967210 */ /* 0x048fe40007f3e0ff */
[----:B------:R2:W-:Y:S01]  /*5620*/  LDGSTS.E.BYPASS.LTC128B.128 [R241+0x8100], [R148.64], !P4 ;  /* 0x0810000094f17fae */ /* 0x0005e2000e101d4c */
[----:B------:R-:W-:Y:S02]  /*5630*/  IADD3 R146, P2, R135, R244, RZ ;  /* 0x000000f487927210 */ /* 0x000fe40007f5e0ff */
[C---:B----4-:R-:W-:Y:S01]  /*5640*/  IMAD.X R151, R144.reuse, 0x1, R247, P1 ;  /* 0x0000000190977824 */ /* 0x050fe200008e06f7 */
[----:B------:R3:W-:Y:S02]  /*5650*/  LDGSTS.E.BYPASS.LTC128B.128 [R241+0xc100], [R152.64], !P3 ;  /* 0x0c10000098f17fae */ /* 0x0007e4000d901d4c */
[----:B------:R-:W-:Y:S02]  /*5660*/  IMAD.X R147, R144, 0x1, R245, P2 ;  /* 0x0000000190937824 */ /* 0x000fe400010e06f5 */
[----:B------:R4:W-:Y:S04]  /*5670*/  LDGSTS.E.BYPASS.LTC128B.128 [R241+0x9100], [R150.64], !P4 ;  /* 0x0910000096f17fae */ /* 0x0009e8000e101d4c */
[----:B------:R3:W-:Y:S01]  /*5680*/  LDGSTS.E.BYPASS.LTC128B.128 [R241+0xd100], [R146.64], !P3 ;  /* 0x0d10000092f17fae */ /* 0x0007e2000d901d4c */
[-C--:B-----5:R-:W-:Y:S05]  /*5690*/  IADD3 R144, P2, R132, R246.reuse, RZ ;  /* 0x000000f684907210 */ /* 0x0a0fea0007f5e0ff */
[--C-:B-1----:R-:W-:Y:S01]  /*56a0*/  IMAD.X R145, R3, 0x1, R247.reuse, P2 ;  /* 0x0000000103917824 */ /* 0x102fe200010e06f7 */
[C---:B--2---:R-:W-:Y:S05]  /*56b0*/  IADD3 R148, P1, R133.reuse, R246, RZ ;  /* 0x000000f685947210 */ /* 0x044fea0007f3e0ff */
[----:B------:R-:W-:Y:S01]  /*56c0*/  IMAD.X R149, R134, 0x1, R247, P1 ;  /* 0x0000000186957824 */ /* 0x000fe200008e06f7 */
[-C--:B------:R-:W-:Y:S02]  /*56d0*/  IADD3 R132, P1, R132, R244.reuse, RZ ;  /* 0x000000f484847210 */ /* 0x080fe40007f3e0ff */
[----:B----4-:R-:W-:Y:S02]  /*56e0*/  IADD3 R150, P5, R133, R244, RZ ;  /* 0x000000f485967210 */ /* 0x010fe40007fbe0ff */
[----:B------:R3:W-:Y:S01]  /*56f0*/  LDGSTS.E.BYPASS.LTC128B.128 [R241+0xa100], [R148.64], !P4 ;  /* 0x0a10000094f17fae */ /* 0x0007e2000e101d4c */
[----:B------:R-:W-:Y:S01]  /*5700*/  IMAD.X R133, R3, 0x1, R245, P1 ;  /* 0x0000000103857824 */ /* 0x000fe200008e06f5 */
[----:B------:R-:W-:Y:S05]  /*5710*/  IADD3.X R151, R134, R245, RZ, P5, !PT ;  /* 0x000000f586977210 */ /* 0x000fea0002ffe4ff */
[----:B------:R3:W-:Y:S04]  /*5720*/  LDGSTS.E.BYPASS.LTC128B.128 [R241+0xe100], [R150.64], !P3 ;  /* 0x0e10000096f17fae */ /* 0x0007e8000d901d4c */
[----:B------:R3:W-:Y:S04]  /*5730*/  LDGSTS.E.BYPASS.LTC128B.128 [R241+0xb100], [R144.64], !P4 ;  /* 0x0b10000090f17fae */ /* 0x0007e8000e101d4c */
[----:B------:R3:W-:Y:S01]  /*5740*/  LDGSTS.E.BYPASS.LTC128B.128 [R241+0xf100], [R132.64], !P3 ;  /* 0x0f10000084f17fae */ /* 0x0007e2000d901d4c */
[----:B------:R-:W-:-:S05]  /*5750*/  BRA `(.L_x_7) ;  /* 0x00000f8000007947 */ /* 0x000fca0003800000 */
.L_x_6:
[----:B------:R-:W-:Y:S04]  /*5760*/  DEPBAR.LE SB0, 0x0 ;  /* 0x000080000000791a */ /* 0x000fe80000000000 */
[----:B------:R-:W-:Y:S01]  /*5770*/  BAR.SYNC.DEFER_BLOCKING 0x0 ;  /* 0x0000000000007b1d */ /* 0x000fe20000010000 */
[C---:B------:R-:W-:Y:S01]  /*5780*/  IMAD.WIDE.U32 R144, R240.reuse, c[0x0][0x208], RZ ;  /* 0x00008200f0907a25 */ /* 0x040fe200078e00ff */
[----:B------:R-:W-:Y:S01]  /*5790*/  SHF.R.S32.HI R3, RZ, 0x1f, R240 ;  /* 0x0000001fff037819 */ /* 0x000fe200000114f0 */
[----:B------:R-:W-:Y:S04]  /*57a0*/  UISETP.GT.AND UP0, UPT, UR6, UR8, UPT ;  /* 0x000000080600728c */ /* 0x000fe8000bf04270 */
[----:B------:R-:W-:Y:S04]  /*57b0*/  IMAD R3, R3, c[0x0][0x208], RZ ;  /* 0x0000820003037a24 */ /* 0x000fe800078e02ff */
[----:B------:R-:W-:Y:S04]  /*57c0*/  IMAD R3, R240, c[0x0][0x20c], R3 ;  /* 0x00008300f0037a24 */ /* 0x000fe800078e0203 */
[----:B------:R-:W-:Y:S01]  /*57d0*/  IMAD.IADD R145, R145, 0x1, R3 ;  /* 0x0000000191917824 */ /* 0x000fe200078e0203 */
[----:B------:R-:W-:Y:S03]  /*57e0*/  SHF.R.S32.HI R3, RZ, 0x1f, R239 ;  /* 0x0000001fff037819 */ /* 0x000fe600000114ef */
[----:B------:R-:W-:Y:S04]  /*57f0*/  IMAD.WIDE.U32 R144, R239, c[0x0][0x218], R144 ;  /* 0x00008600ef907a25 */ /* 0x000fe800078e0090 */
[----:B------:R-:W-:Y:S01]  /*5800*/  IMAD R3, R3, c[0x0][0x218], RZ ;  /* 0x0000860003037a24 */ /* 0x000fe200078e02ff */
[----:B------:R-:W1:Y:S01]  /*5810*/  LDSM.16.M88.4 R8, [R238+0x8100] ;  /* 0x00810000ee08783b */ /* 0x000e620000000200 */
[----:B------:R-:W-:Y:S02]  /*5820*/  IADD3 R164, P1, R144, UR22, RZ ;  /* 0x0000001690a47c10 */ /* 0x000fe4000ff3e0ff */
[----:B------:R-:W-:Y:S02]  /*5830*/  IMAD R3, R239, c[0x0][0x21c], R3 ;  /* 0x00008700ef037a24 */ /* 0x000fe400078e0203 */
[----:B------:R-:W2:Y:S03]  /*5840*/  LDSM.16.M88.4 R16, [R238+0x8900] ;  /* 0x00890000ee10783b */ /* 0x000ea60000000200 */
[----:B------:R-:W-:Y:S02]  /*5850*/  IADD3.X R3, R145, UR4, R3, P1, !PT ;  /* 0x0000000491037c10 */ /* 0x000fe40008ffe403 */
[----:B------:R-:W3:Y:S01]  /*5860*/  LDSM.16.M88.4 R24, [R238+0x9100] ;  /* 0x00910000ee18783b */ /* 0x000ee20000000200 */
[C---:B------:R-:W-:Y:S04]  /*5870*/  LEA R160, P1, R164.reuse, c[0x0][0x1f8], 0x1 ;  /* 0x00007e00a4a07a11 */ /* 0x040fe800078208ff */
[----:B------:R-:W4:Y:S01]  /*5880*/  LDSM.16.M88.4 R32, [R238+0x9900] ;  /* 0x00990000ee20783b */ /* 0x000f220000000200 */
[----:B------:R-:W-:Y:S04]  /*5890*/  LEA.HI.X R164, R164, c[0x0][0x1fc], R3, 0x1, P1 ;  /* 0x00007f00a4a47a11 */ /* 0x000fe800008f0c03 */
[----:B------:R-:W-:Y:S05]  /*58a0*/  LDSM.16.M88.4 R40, [R238+0xa100] ;  /* 0x00a10000ee28783b */ /* 0x000fea0000000200 */
[----:B------:R-:W-:Y:S05]  /*58b0*/  LDSM.16.M88.4 R48, [R238+0xa900] ;  /* 0x00a90000ee30783b */ /* 0x000fea0000000200 */
[----:B------:R-:W-:Y:S05]  /*58c0*/  LDSM.16.M88.4 R56, [R238+0xb100] ;  /* 0x00b10000ee38783b */ /* 0x000fea0000000200 */
[----:B------:R-:W-:Y:S01]  /*58d0*/  LDSM.16.M88.4 R64, [R238+0xb900] ;  /* 0x00b90000ee40783b */ /* 0x000fe20000000200 */
[C---:B-1----:R-:W-:Y:S04]  /*58e0*/  HMMA.16816.F32.BF16 R4, R136.reuse, R8, RZ ;  /* 0x000000088804723c */ /* 0x042fe800000418ff */
[----:B------:R-:W-:Y:S05]  /*58f0*/  LDSM.16.M88.4 R132, [R237] ;  /* 0x00000000ed84783b */ /* 0x000fea0000000200 */
[----:B------:R-:W-:Y:S01]  /*5900*/  LDSM.16.M88.4 R144, [R231] ;  /* 0x00000000e790783b */ /* 0x000fe20000000200 */
[C---:B------:R-:W-:Y:S04]  /*5910*/  HMMA.16816.F32.BF16 R8, R136.reuse, R10, RZ ;  /* 0x0000000a8808723c */ /* 0x040fe800000418ff */
[----:B------:R-:W-:Y:S04]  /*5920*/  LDSM.16.M88.4 R148, [R229] ;  /* 0x00000000e594783b */ /* 0x000fe80000000200 */
[C---:B--2---:R-:W-:Y:S01]  /*5930*/  HMMA.16816.F32.BF16 R12, R136.reuse, R16, RZ ;  /* 0x00000010880c723c */ /* 0x044fe200000418ff */
[----:B------:R-:W-:Y:S05]  /*5940*/  LDSM.16.M88.4 R152, [R228] ;  /* 0x00000000e498783b */ /* 0x000fea0000000200 */
[----:B------:R-:W-:Y:S02]  /*5950*/  LDSM.16.M88.4 R156, [R227] ;  /* 0x00000000e39c783b */ /* 0x000fe40000000200 */
[C---:B------:R-:W-:Y:S03]  /*5960*/  HMMA.16816.F32.BF16 R16, R136.reuse, R18, RZ ;  /* 0x000000128810723c */ /* 0x040fe600000418ff */
[----:B------:R-:W1:Y:S05]  /*5970*/  SHFL.IDX PT, R165, R160, RZ, 0x181f ;  /* 0x00181fffa0a57589 */ /* 0x000e6a00000e0000 */
[C---:B---3--:R-:W-:Y:S01]  /*5980*/  HMMA.16816.F32.BF16 R20, R136.reuse, R24, RZ ;  /* 0x000000188814723c */ /* 0x048fe200000418ff */
[----:B------:R-:W2:Y:S05]  /*5990*/  SHFL.IDX PT, R180, R164, RZ, 0x181f ;  /* 0x00181fffa4b47589 */ /* 0x000eaa00000e0000 */
[----:B------:R-:W3:Y:S02]  /*59a0*/  SHFL.IDX PT, R3, R160, 0x1, 0x181f ;  /* 0x00381f00a0037f89 */ /* 0x000ee400000e0000 */
[C---:B------:R-:W-:Y:S03]  /*59b0*/  HMMA.16816.F32.BF16 R24, R136.reuse, R26, RZ ;  /* 0x0000001a8818723c */ /* 0x040fe600000418ff */
[----:B------:R-:W5:Y:S05]  /*59c0*/  SHFL.IDX PT, R183, R164, 0x1, 0x181f ;  /* 0x00381f00a4b77f89 */ /* 0x000f6a00000e0000 */
[C---:B----4-:R-:W-:Y:S01]  /*59d0*/  HMMA.16816.F32.BF16 R28, R136.reuse, R32, RZ ;  /* 0x00000020881c723c */ /* 0x050fe200000418ff */
[----:B------:R-:W-:Y:S03]  /*59e0*/  SHFL.IDX PT, R188, R160, 0x2, 0x181f ;  /* 0x00581f00a0bc7f89 */ /* 0x000fe600000e0000 */
[C---:B-1----:R-:W-:Y:S02]  /*59f0*/  IADD3 R192, P5, R165.reuse, R246, RZ ;  /* 0x000000f6a5c07210 */ /* 0x042fe40007fbe0ff */
[----:B------:R-:W-:Y:S01]  /*5a00*/  IADD3 R194, P2, R165, R244, RZ ;  /* 0x000000f4a5c27210 */ /* 0x000fe20007f5e0ff */
[----:B------:R-:W1:Y:S01]  /*5a10*/  SHFL.IDX PT, R189, R160, 0x3, 0x181f ;  /* 0x00781f00a0bd7f89 */ /* 0x000e6200000e0000 */
[C---:B------:R-:W-:Y:S01]  /*5a20*/  HMMA.16816.F32.BF16 R32, R136.reuse, R34, RZ ;  /* 0x000000228820723c */ /* 0x040fe200000418ff */
[C---:B--2---:R-:W-:Y:S03]  /*5a30*/  IMAD.X R193, R180.reuse, 0x1, R247, P5 ;  /* 0x00000001b4c17824 */ /* 0x044fe600028e06f7 */
[----:B------:R-:W-:Y:S01]  /*5a40*/  LDSM.16.M88.4 R160, [R226] ;  /* 0x00000000e2a0783b */ /* 0x000fe20000000200 */
[----:B------:R-:W-:Y:S01]  /*5a50*/  IMAD.X R195, R180, 0x1, R245, P2 ;  /* 0x00000001b4c37824 */ /* 0x000fe200010e06f5 */
[C---:B---3--:R-:W-:Y:S02]  /*5a60*/  IADD3 R200, P1, R3.reuse, R246, RZ ;  /* 0x000000f603c87210 */ /* 0x048fe40007f3e0ff */
[C---:B------:R-:W-:Y:S01]  /*5a70*/  HMMA.16816.F32.BF16 R36, R136.reuse, R40, RZ ;  /* 0x000000288824723c */ /* 0x040fe200000418ff */
[----:B------:R-:W2:Y:S03]  /*5a80*/  SHFL.IDX PT, R181, R164, 0x2, 0x181f ;  /* 0x00581f00a4b57f89 */ /* 0x000ea600000e0000 */
[----:B------:R-:W-:Y:S01]  /*5a90*/  IADD3 R190, P2, R3, R244, RZ ;  /* 0x000000f403be7210 */ /* 0x000fe20007f5e0ff */
[C---:B-----5:R-:W-:Y:S01]  /*5aa0*/  IMAD.X R201, R183.reuse, 0x1, R247, P1 ;  /* 0x00000001b7c97824 */ /* 0x060fe200008e06f7 */
[----:B------:R-:W-:Y:S02]  /*5ab0*/  SHFL.IDX PT, R182, R164, 0x3, 0x181f ;  /* 0x00781f00a4b67f89 */ /* 0x000fe400000e0000 */
[C---:B------:R-:W-:Y:S01]  /*5ac0*/  HMMA.16816.F32.BF16 R40, R136.reuse, R42, RZ ;  /* 0x0000002a8828723c */ /* 0x040fe200000418ff */
[----:B------:R-:W-:Y:S02]  /*5ad0*/  IMAD.X R191, R183, 0x1, R245, P2 ;  /* 0x00000001b7bf7824 */ /* 0x000fe400010e06f5 */
[----:B------:R-:W-:Y:S01]  /*5ae0*/  LDSM.16.M88.4 R164, [R225] ;  /* 0x00000000e1a4783b */ /* 0x000fe20000000200 */
[-C--:B-1----:R-:W-:Y:S04]  /*5af0*/  IADD3 R180, P2, R189, R246.reuse, RZ ;  /* 0x000000f6bdb47210 */ /* 0x082fe80007f5e0ff */
[C---:B------:R-:W-:Y:S08]  /*5b00*/  HMMA.16816.F32.BF16 R44, R136.reuse, R48, RZ ;  /* 0x00000030882c723c */ /* 0x040ff000000418ff */
[C---:B------:R-:W-:Y:S08]  /*5b10*/  HMMA.16816.F32.BF16 R48, R136.reuse, R50, RZ ;  /* 0x000000328830723c */ /* 0x040ff000000418ff */
[C---:B------:R-:W-:Y:S08]  /*5b20*/  HMMA.16816.F32.BF16 R52, R136.reuse, R56, RZ ;  /* 0x000000388834723c */ /* 0x040ff000000418ff */
[C---:B------:R-:W-:Y:S08]  /*5b30*/  HMMA.16816.F32.BF16 R56, R136.reuse, R58, RZ ;  /* 0x0000003a8838723c */ /* 0x040ff000000418ff */
[C---:B------:R-:W-:Y:S08]  /*5b40*/  HMMA.16816.F32.BF16 R60, R136.reuse, R64, RZ ;  /* 0x00000040883c723c */ /* 0x040ff000000418ff */
[----:B------:R-:W-:Y:S08]  /*5b50*/  HMMA.16816.F32.BF16 R64, R136, R66, RZ ;  /* 0x000000428840723c */ /* 0x000ff000000418ff */
[C---:B------:R-:W-:Y:S08]  /*5b60*/  HMMA.16816.F32.BF16 R4, R140.reuse, R132, R4 ;  /* 0x000000848c04723c */ /* 0x040ff00000041804 */
[C---:B------:R-:W-:Y:S01]  /*5b70*/  HMMA.16816.F32.BF16 R8, R140.reuse, R134, R8 ;  /* 0x000000868c08723c */ /* 0x040fe20000041808 */
[----:B------:R-:W1:Y:S05]  /*5b80*/  LDSM.16.M88.4 R132, [R230] ;  /* 0x00000000e684783b */ /* 0x000e6a0000000200 */
[----:B------:R-:W-:Y:S01]  /*5b90*/  @!PT LDS RZ, [RZ] ;  /* 0x00000000fffff984 */ /* 0x000fe20000000800 */
[----:B------:R-:W-:Y:S01]  /*5ba0*/  @!PT LDS RZ, [RZ] ;  /* 0x00000000fffff984 */ /* 0x000fe20000000800 */
[----:B------:R-:W-:Y:S01]  /*5bb0*/  @!PT LDS RZ, [RZ] ;  /* 0x00000000fffff984 */ /* 0x000fe20000000800 */
[----:B------:R3:W-:Y:S02]  /*5bc0*/  LDGSTS.E.BYPASS.LTC128B.128 [R243], [R192.64], !P4 ;  /* 0x00000000c0f37fae */ /* 0x0007e4000e101d4c */
[C---:B------:R-:W-:Y:S03]  /*5bd0*/  HMMA.16816.F32.BF16 R12, R140.reuse, R144, R12 ;  /* 0x000000908c0c723c */ /* 0x040fe6000004180c */
[----:B------:R3:W-:Y:S04]  /*5be0*/  LDGSTS.E.BYPASS.LTC128B.128 [R241+0x4100], [R194.64], !P3 ;  /* 0x04100000c2f17fae */ /* 0x0007e8000d901d4c */
[C---:B------:R-:W-:Y:S01]  /*5bf0*/  IADD3 R144, P1, R188.reuse, R246, RZ ;  /* 0x000000f6bc907210 */ /* 0x040fe20007f3e0ff */
[C---:B------:R-:W-:Y:S01]  /*5c00*/  HMMA.16816.F32.BF16 R16, R140.reuse, R146, R16 ;  /* 0x000000928c10723c */ /* 0x040fe20000041810 */
[----:B------:R4:W-:Y:S03]  /*5c10*/  LDGSTS.E.BYPASS.LTC128B.128 [R241+0x1100], [R200.64], !P4 ;  /* 0x01100000c8f17fae */ /* 0x0009e6000e101d4c */
[----:B--2---:R-:W-:Y:S01]  /*5c20*/  IMAD.X R145, R181, 0x1, R247, P1 ;  /* 0x00000001b5917824 */ /* 0x004fe200008e06f7 */
[-C--:B------:R-:W-:Y:S01]  /*5c30*/  IADD3 R188, P5, R188, R244.reuse, RZ ;  /* 0x000000f4bcbc7210 */ /* 0x080fe20007fbe0ff */
[----:B------:R2:W-:Y:S05]  /*5c40*/  LDGSTS.E.BYPASS.LTC128B.128 [R241+0x5100], [R190.64], !P3 ;  /* 0x05100000bef17fae */ /* 0x0005ea000d901d4c */
[----:B------:R5:W-:Y:S01]  /*5c50*/  LDGSTS.E.BYPASS.LTC128B.128 [R241+0x2100], [R144.64], !P4 ;  /* 0x0210000090f17fae */ /* 0x000be2000e101d4c */
[C---:B-1----:R-:W-:Y:S08]  /*5c60*/  HMMA.16816.F32.BF16 R20, R140.reuse, R132, R20 ;  /* 0x000000848c14723c */ /* 0x042ff00000041814 */
[C---:B------:R-:W-:Y:S04]  /*5c70*/  HMMA.16816.F32.BF16 R24, R140.reuse, R134, R24 ;  /* 0x000000868c18723c */ /* 0x040fe80000041818 */
[----:B--2---:R-:W-:Y:S01]  /*5c80*/  IADD3 R190, P1, R189, R244, RZ ;  /* 0x000000f4bdbe7210 */ /* 0x004fe20007f3e0ff */
[----:B------:R-:W-:Y:S02]  /*5c90*/  IMAD.X R189, R181, 0x1, R245, P5 ;  /* 0x00000001b5bd7824 */ /* 0x000fe400028e06f5 */
[C---:B------:R-:W-:Y:S01]  /*5ca0*/  IMAD.X R181, R182.reuse, 0x1, R247, P2 ;  /* 0x00000001b6b57824 */ /* 0x040fe200010e06f7 */
[C---:B------:R-:W-:Y:S02]  /*5cb0*/  HMMA.16816.F32.BF16 R28, R140.reuse, R148, R28 ;  /* 0x000000948c1c723c */ /* 0x040fe4000004181c */
[----:B------:R1:W-:Y:S02]  /*5cc0*/  LDGSTS.E.BYPASS.LTC128B.128 [R241+0x6100], [R188.64], !P3 ;  /* 0x06100000bcf17fae */ /* 0x0003e4000d901d4c */
[----:B------:R-:W-:Y:S01]  /*5cd0*/  IMAD.X R191, R182, 0x1, R245, P1 ;  /* 0x00000001b6bf7824 */ /* 0x000fe200008e06f5 */
[----:B------:R-:W-:Y:S02]  /*5ce0*/  PLOP3.LUT P1, PT, PT, PT, UP0, 0x80, 0x0 ;  /* 0x000000000000781c */ /* 0x000fe40003f2f008 */
[----:B------:R2:W-:Y:S01]  /*5cf0*/  LDGSTS.E.BYPASS.LTC128B.128 [R243+0x3000], [R180.64], !P4 ;  /* 0x03000000b4f37fae */ /* 0x0005e2000e101d4c */
[C---:B------:R-:W-:Y:S04]  /*5d00*/  HMMA.16816.F32.BF16 R32, R140.reuse, R150, R32 ;  /* 0x000000968c20723c */ /* 0x040fe80000041820 */
[----:B------:R1:W-:Y:S04]  /*5d10*/  LDGSTS.E.BYPASS.LTC128B.128 [R243+0x7000], [R190.64], !P3 ;  /* 0x07000000bef37fae */ /* 0x0003e8000d901d4c */
[C---:B------:R-:W-:Y:S01]  /*5d20*/  HMMA.16816.F32.BF16 R36, R140.reuse, R152, R36 ;  /* 0x000000988c24723c */ /* 0x040fe20000041824 */
[----:B-----5:R-:W5:Y:S05]  /*5d30*/  LDSM.16.M88.4 R144, [R235+0x8100] ;  /* 0x00810000eb90783b */ /* 0x020f6a0000000200 */
[----:B------:R-:W0:Y:S02]  /*5d40*/  LDGDEPBAR ;  /* 0x00000000000079af */ /* 0x000e240000000000 */
[C---:B------:R-:W-:Y:S03]  /*5d50*/  HMMA.16816.F32.BF16 R40, R140.reuse, R154, R40 ;  /* 0x0000009a8c28723c */ /* 0x040fe60000041828 */
[----:B------:R-:W4:Y:S05]  /*5d60*/  LDSM.16.M88.4 R132, [R235+0x8900] ;  /* 0x00890000eb84783b */ /* 0x000f2a0000000200 */
[C---:B------:R-:W-:Y:S01]  /*5d70*/  HMMA.16816.F32.BF16 R44, R140.reuse, R156, R44 ;  /* 0x0000009c8c2c723c */ /* 0x040fe2000004182c */
[----:B------:R-:W5:Y:S05]  /*5d80*/  LDSM.16.M88.4 R148, [R235+0x9100] ;  /* 0x00910000eb94783b */ /* 0x000f6a0000000200 */
[----:B------:R-:W5:Y:S02]  /*5d90*/  LDSM.16.M88.4 R152, [R235+0x9900] ;  /* 0x00990000eb98783b */ /* 0x000f640000000200 */
[C---:B------:R-:W-:Y:S03]  /*5da0*/  HMMA.16816.F32.BF16 R48, R140.reuse, R158, R48 ;  /* 0x0000009e8c30723c */ /* 0x040fe60000041830 */
[----:B------:R-:W5:Y:S05]  /*5db0*/  LDSM.16.M88.4 R156, [R235+0xa100] ;  /* 0x00a10000eb9c783b */ /* 0x000f6a0000000200 */
[C---:B------:R-:W-:Y:S01]  /*5dc0*/  HMMA.16816.F32.BF16 R52, R140.reuse, R160, R52 ;  /* 0x000000a08c34723c */ /* 0x040fe20000041834 */
[----:B--2---:R-:W-:Y:S05]  /*5dd0*/  LDSM.16.M88.4 R180, [R238+0xe100] ;  /* 0x00e10000eeb4783b */ /* 0x004fea0000000200 */
[----:B-1----:R-:W-:Y:S02]  /*5de0*/  LDSM.16.M88.4 R188, [R217] ;  /* 0x00000000d9bc783b */ /* 0x002fe40000000200 */
[C---:B------:R-:W-:Y:S03]  /*5df0*/  HMMA.16816.F32.BF16 R56, R140.reuse, R162, R56 ;  /* 0x000000a28c38723c */ /* 0x040fe60000041838 */
[----:B------:R-:W-:Y:S05]  /*5e00*/  LDSM.16.M88.4 R160, [R235+0xb100] ;  /* 0x00b10000eba0783b */ /* 0x000fea0000000200 */
[C---:B------:R-:W-:Y:S01]  /*5e10*/  HMMA.16816.F32.BF16 R60, R140.reuse, R164, R60 ;  /* 0x000000a48c3c723c */ /* 0x040fe2000004183c */
[----:B---3--:R-:W-:Y:S05]  /*5e20*/  LDSM.16.M88.4 R192, [R216] ;  /* 0x00000000d8c0783b */ /* 0x008fea0000000200 */
[----:B----4-:R-:W-:Y:S02]  /*5e30*/  LDSM.16.M88.4 R200, [R235+0xc100] ;  /* 0x00c10000ebc8783b */ /* 0x010fe40000000200 */
[----:B------:R-:W-:Y:S03]  /*5e40*/  HMMA.16816.F32.BF16 R64, R140, R166, R64 ;  /* 0x000000a68c40723c */ /* 0x000fe60000041840 */
[----:B------:R-:W-:Y:S05]  /*5e50*/  LDSM.16.M88.4 R164, [R224+0x800] ;  /* 0x00080000e0a4783b */ /* 0x000fea0000000200 */
[C---:B-----5:R-:W-:Y:S01]  /*5e60*/  HMMA.16816.F32.BF16 R4, R168.reuse, R144, R4 ;  /* 0x00000090a804723c */ /* 0x060fe20000041804 */
[----:B------:R-:W-:Y:S05]  /*5e70*/  LDSM.16.M88.4 R208, [R224+0x6800] ;  /* 0x00680000e0d0783b */ /* 0x000fea0000000200 */
[----:B------:R-:W-:Y:S02]  /*5e80*/  LDSM.16.M88.4 R212, [R224+0x7000] ;  /* 0x00700000e0d4783b */ /* 0x000fe40000000200 */
[C---:B------:R-:W-:Y:S03]  /*5e90*/  HMMA.16816.F32.BF16 R8, R168.reuse, R146, R8 ;  /* 0x00000092a808723c */ /* 0x040fe60000041808 */
[----:B------:R-:W1:Y:S05]  /*5ea0*/  LDSM.16.M88.4 R144, [R235+0xa900] ;  /* 0x00a90000eb90783b */ /* 0x000e6a0000000200 */
[C---:B------:R-:W-:Y:S08]  /*5eb0*/  HMMA.16816.F32.BF16 R12, R168.reuse, R132, R12 ;  /* 0x00000084a80c723c */ /* 0x040ff0000004180c */
[C---:B------:R-:W-:Y:S01]  /*5ec0*/  HMMA.16816.F32.BF16 R16, R168.reuse, R134, R16 ;  /* 0x00000086a810723c */ /* 0x040fe20000041810 */
[----:B------:R-:W2:Y:S07]  /*5ed0*/  LDSM.16.M88.4 R132, [R235+0xb900] ;  /* 0x00b90000eb84783b */ /* 0x000eae0000000200 */
[C---:B------:R-:W-:Y:S08]  /*5ee0*/  HMMA.16816.F32.BF16 R20, R168.reuse, R148, R20 ;  /* 0x00000094a814723c */ /* 0x040ff00000041814 */
[C---:B------:R-:W-:Y:S01]  /*5ef0*/  HMMA.16816.F32.BF16 R24, R168.reuse, R150, R24 ;  /* 0x00000096a818723c */ /* 0x040fe20000041818 */
[----:B------:R-:W3:Y:S07]  /*5f00*/  LDSM.16.M88.4 R148, [R224] ;  /* 0x00000000e094783b */ /* 0x000eee0000000200 */
[C---:B------:R-:W-:Y:S08]  /*5f10*/  HMMA.16816.F32.BF16 R28, R168.reuse, R152, R28 ;  /* 0x00000098a81c723c */ /* 0x040ff0000004181c */
[C---:B------:R-:W-:Y:S01]  /*5f20*/  HMMA.16816.F32.BF16 R32, R168.reuse, R154, R32 ;  /* 0x0000009aa820723c */ /* 0x040fe20000041820 */
[----:B------:R-:W4:Y:S07]  /*5f30*/  LDSM.16.M88.4 R152, [R224+0x1000] ;  /* 0x00100000e098783b */ /* 0x000f2e0000000200 */
[C---:B------:R-:W-:Y:S08]  /*5f40*/  HMMA.16816.F32.BF16 R36, R168.reuse, R156, R36 ;  /* 0x0000009ca824723c */ /* 0x040ff00000041824 */
[C---:B------:R-:W-:Y:S01]  /*5f50*/  HMMA.16816.F32.BF16 R40, R168.reuse, R158, R40 ;  /* 0x0000009ea828723c */ /* 0x040fe20000041828 */
[----:B------:R-:W-:Y:S07]  /*5f60*/  LDSM.16.M88.4 R156, [R224+0x3000] ;  /* 0x00300000e09c783b */ /* 0x000fee0000000200 */
[C---:B-1----:R-:W-:Y:S08]  /*5f70*/  HMMA.16816.F32.BF16 R44, R168.reuse, R144, R44 ;  /* 0x00000090a82c723c */ /* 0x042ff0000004182c */
[C---:B------:R-:W-:Y:S01]  /*5f80*/  HMMA.16816.F32.BF16 R48, R168.reuse, R146, R48 ;  /* 0x00000092a830723c */ /* 0x040fe20000041830 */
[----:B------:R-:W-:Y:S07]  /*5f90*/  LDSM.16.M88.4 R144, [R224+0x2000] ;  /* 0x00200000e090783b */ /* 0x000fee0000000200 */
[C---:B------:R-:W-:Y:S08]  /*5fa0*/  HMMA.16816.F32.BF16 R52, R168.reuse, R160, R52 ;  /* 0x000000a0a834723c */ /* 0x040ff00000041834 */
[C---:B------:R-:W-:Y:S01]  /*5fb0*/  HMMA.16816.F32.BF16 R56, R168.reuse, R162, R56 ;  /* 0x000000a2a838723c */ /* 0x040fe20000041838 */
[----:B------:R-:W-:Y:S07]  /*5fc0*/  LDSM.16.M88.4 R160, [R224+0x3800] ;  /* 0x00380000e0a0783b */ /* 0x000fee0000000200 */
[C---:B--2---:R-:W-:Y:S08]  /*5fd0*/  HMMA.16816.F32.BF16 R60, R168.reuse, R132, R60 ;  /* 0x00000084a83c723c */ /* 0x044ff0000004183c */
[----:B------:R-:W-:Y:S01]  /*5fe0*/  HMMA.16816.F32.BF16 R64, R168, R134, R64 ;  /* 0x00000086a840723c */ /* 0x000fe20000041840 */
[----:B------:R-:W1:Y:S07]  /*5ff0*/  LDSM.16.M88.4 R132, [R224+0x1800] ;  /* 0x00180000e084783b */ /* 0x000e6e0000000200 */
[C---:B---3--:R-:W-:Y:S08]  /*6000*/  HMMA.16816.F32.BF16 R4, R172.reuse, R148, R4 ;  /* 0x00000094ac04723c */ /* 0x048ff00000041804 */
[C---:B------:R-:W-:Y:S01]  /*6010*/  HMMA.16816.F32.BF16 R8, R172.reuse, R150, R8 ;  /* 0x00000096ac08723c */ /* 0x040fe20000041808 */
[----:B------:R-:W2:Y:S07]  /*6020*/  LDSM.16.M88.4 R148, [R224+0x2800] ;  /* 0x00280000e094783b */ /* 0x000eae0000000200 */
[C---:B------:R-:W-:Y:S08]  /*6030*/  HMMA.16816.F32.BF16 R12, R172.reuse, R164, R12 ;  /* 0x000000a4ac0c723c */ /* 0x040ff0000004180c */
[C---:B------:R-:W-:Y:S01]  /*6040*/  HMMA.16816.F32.BF16 R16, R172.reuse, R166, R16 ;  /* 0x000000a6ac10723c */ /* 0x040fe20000041810 */
[----:B------:R-:W3:Y:S07]  /*6050*/  LDSM.16.M88.4 R164, [R238+0xc100] ;  /* 0x00c10000eea4783b */ /* 0x000eee0000000200 */
[C---:B----4-:R-:W-:Y:S08]  /*6060*/  HMMA.16816.F32.BF16 R20, R172.reuse, R152, R20 ;  /* 0x00000098ac14723c */ /* 0x050ff00000041814 */
[C---:B------:R-:W-:Y:S01]  /*6070*/  HMMA.16816.F32.BF16 R24, R172.reuse, R154, R24 ;  /* 0x0000009aac18723c */ /* 0x040fe20000041818 */
[----:B------:R-:W4:Y:S07]  /*6080*/  LDSM.16.M88.4 R152, [R238+0xc900] ;  /* 0x00c90000ee98783b */ /* 0x000f2e0000000200 */
[C---:B-1----:R-:W-:Y:S08]  /*6090*/  HMMA.16816.F32.BF16 R28, R172.reuse, R132, R28 ;  /* 0x00000084ac1c723c */ /* 0x042ff0000004181c */
[C---:B------:R-:W-:Y:S01]  /*60a0*/  HMMA.16816.F32.BF16 R32, R172.reuse, R134, R32 ;  /* 0x00000086ac20723c */ /* 0x040fe20000041820 */
[----:B------:R-:W1:Y:S07]  /*60b0*/  LDSM.16.M88.4 R132, [R238+0xd100] ;  /* 0x00d10000ee84783b */ /* 0x000e6e0000000200 */
[C---:B------:R-:W-:Y:S08]  /*60c0*/  HMMA.16816.F32.BF16 R36, R172.reuse, R144, R36 ;  /* 0x00000090ac24723c */ /* 0x040ff00000041824 */
[C---:B------:R-:W-:Y:S01]  /*60d0*/  HMMA.16816.F32.BF16 R40, R172.reuse, R146, R40 ;  /* 0x00000092ac28723c */ /* 0x040fe20000041828 */
[----:B------:R-:W5:Y:S07]  /*60e0*/  LDSM.16.M88.4 R144, [R238+0xd900] ;  /* 0x00d90000ee90783b */ /* 0x000f6e0000000200 */
[C---:B--2---:R-:W-:Y:S08]  /*60f0*/  HMMA.16816.F32.BF16 R44, R172.reuse, R148, R44 ;  /* 0x00000094ac2c723c */ /* 0x044ff0000004182c */
[C---:B------:R-:W-:Y:S01]  /*6100*/  HMMA.16816.F32.BF16 R48, R172.reuse, R150, R48 ;  /* 0x00000096ac30723c */ /* 0x040fe20000041830 */
[----:B------:R-:W2:Y:S07]  /*6110*/  LDSM.16.M88.4 R148, [R238+0xe900] ;  /* 0x00e90000ee94783b */ /* 0x000eae0000000200 */
[C---:B------:R-:W-:Y:S08]  /*6120*/  HMMA.16816.F32.BF16 R52, R172.reuse, R156, R52 ;  /* 0x0000009cac34723c */ /* 0x040ff00000041834 */
[C---:B------:R-:W-:Y:S01]  /*6130*/  HMMA.16816.F32.BF16 R56, R172.reuse, R158, R56 ;  /* 0x0000009eac38723c */ /* 0x040fe20000041838 */
[----:B------:R-:W-:Y:S07]  /*6140*/  LDSM.16.M88.4 R156, [R222] ;  /* 0x00000000de9c783b */ /* 0x000fee0000000200 */
[C---:B------:R-:W-:Y:S08]  /*6150*/  HMMA.16816.F32.BF16 R60, R172.reuse, R160, R60 ;  /* 0x000000a0ac3c723c */ /* 0x040ff0000004183c */
[----:B------:R-:W-:Y:S01]  /*6160*/  HMMA.16816.F32.BF16 R64, R172, R162, R64 ;  /* 0x000000a2ac40723c */ /* 0x000fe20000041840 */
[----:B------:R-:W-:Y:S07]  /*6170*/  LDSM.16.M88.4 R160, [R221] ;  /* 0x00000000dda0783b */ /* 0x000fee0000000200 */
[C---:B---3--:R-:W-:Y:S08]  /*6180*/  HMMA.16816.F32.BF16 R4, R176.reuse, R164, R4 ;  /* 0x000000a4b004723c */ /* 0x048ff00000041804 */
[C---:B------:R-:W-:Y:S01]  /*6190*/  HMMA.16816.F32.BF16 R8, R176.reuse, R166, R8 ;  /* 0x000000a6b008723c */ /* 0x040fe20000041808 */
[----:B------:R-:W-:Y:S07]  /*61a0*/  LDSM.16.M88.4 R164, [R220] ;  /* 0x00000000dca4783b */ /* 0x000fee0000000200 */
[C---:B----4-:R-:W-:Y:S08]  /*61b0*/  HMMA.16816.F32.BF16 R12, R176.reuse, R152, R12 ;  /* 0x00000098b00c723c */ /* 0x050ff0000004180c */
[C---:B------:R-:W-:Y:S01]  /*61c0*/  HMMA.16816.F32.BF16 R16, R176.reuse, R154, R16 ;  /* 0x0000009ab010723c */ /* 0x040fe20000041810 */
[----:B------:R-:W-:Y:S07]  /*61d0*/  LDSM.16.M88.4 R152, [R223] ;  /* 0x00000000df98783b */ /* 0x000fee0000000200 */
[C---:B-1----:R-:W-:Y:S08]  /*61e0*/  HMMA.16816.F32.BF16 R20, R176.reuse, R132, R20 ;  /* 0x00000084b014723c */ /* 0x042ff00000041814 */
[C---:B------:R-:W-:Y:S01]  /*61f0*/  HMMA.16816.F32.BF16 R24, R176.reuse, R134, R24 ;  /* 0x00000086b018723c */ /* 0x040fe20000041818 */
[----:B------:R-:W1:Y:S07]  /*6200*/  LDSM.16.M88.4 R132, [R238+0xf100] ;  /* 0x00f10000ee84783b */ /* 0x000e6e0000000200 */
[C---:B-----5:R-:W-:Y:S08]  /*6210*/  HMMA.16816.F32.BF16 R28, R176.reuse, R144, R28 ;  /* 0x00000090b01c723c */ /* 0x060ff0000004181c */
[C---:B------:R-:W-:Y:S01]  /*6220*/  HMMA.16816.F32.BF16 R32, R176.reuse, R146, R32 ;  /* 0x00000092b020723c */ /* 0x040fe20000041820 */
[----:B------:R-:W3:Y:S07]  /*6230*/  LDSM.16.M88.4 R144, [R238+0xf900] ;  /* 0x00f90000ee90783b */ /* 0x000eee0000000200 */
[C---:B------:R-:W-:Y:S08]  /*6240*/  HMMA.16816.F32.BF16 R36, R176.reuse, R180, R36 ;  /* 0x000000b4b024723c */ /* 0x040ff00000041824 */
[C---:B------:R-:W-:Y:S01]  /*6250*/  HMMA.16816.F32.BF16 R40, R176.reuse, R182, R40 ;  /* 0x000000b6b028723c */ /* 0x040fe20000041828 */
[----:B------:R-:W-:Y:S07]  /*6260*/  LDSM.16.M88.4 R180, [R218] ;  /* 0x00000000dab4783b */ /* 0x000fee0000000200 */
[C---:B--2---:R-:W-:Y:S08]  /*6270*/  HMMA.16816.F32.BF16 R44, R176.reuse, R148, R44 ;  /* 0x00000094b02c723c */ /* 0x044ff0000004182c */
[C---:B------:R-:W-:Y:S01]  /*6280*/  HMMA.16816.F32.BF16 R48, R176.reuse, R150, R48 ;  /* 0x00000096b030723c */ /* 0x040fe20000041830 */
[----:B------:R-:W2:Y:S07]  /*6290*/  LDSM.16.M88.4 R148, [R219] ;  /* 0x00000000db94783b */ /* 0x000eae0000000200 */
[C---:B-1----:R-:W-:Y:S08]  /*62a0*/  HMMA.16816.F32.BF16 R52, R176.reuse, R132, R52 ;  /* 0x00000084b034723c */ /* 0x042ff00000041834 */
[C---:B------:R-:W-:Y:S01]  /*62b0*/  HMMA.16816.F32.BF16 R56, R176.reuse, R134, R56 ;  /* 0x00000086b038723c */ /* 0x040fe20000041838 */
[----:B------:R-:W1:Y:S07]  /*62c0*/  LDSM.16.M88.4 R132, [R235+0xc900] ;  /* 0x00c90000eb84783b */ /* 0x000e6e0000000200 */
[C---:B---3--:R-:W-:Y:S08]  /*62d0*/  HMMA.16816.F32.BF16 R60, R176.reuse, R144, R60 ;  /* 0x00000090b03c723c */ /* 0x048ff0000004183c */
[----:B------:R-:W-:Y:S01]  /*62e0*/  HMMA.16816.F32.BF16 R64, R176, R146, R64 ;  /* 0x00000092b040723c */ /* 0x000fe20000041840 */
[----:B------:R-:W3:Y:S07]  /*62f0*/  LDSM.16.M88.4 R144, [R235+0xd100] ;  /* 0x00d10000eb90783b */ /* 0x000eee0000000200 */
[C---:B------:R-:W-:Y:S08]  /*6300*/  HMMA.16816.F32.BF16 R4, R184.reuse, R152, R4 ;  /* 0x00000098b804723c */ /* 0x040ff00000041804 */
[C---:B------:R-:W-:Y:S01]  /*6310*/  HMMA.16816.F32.BF16 R8, R184.reuse, R154, R8 ;  /* 0x0000009ab808723c */ /* 0x040fe20000041808 */
[----:B------:R-:W-:Y:S07]  /*6320*/  LDSM.16.M88.4 R152, [R235+0xe100] ;  /* 0x00e10000eb98783b */ /* 0x000fee0000000200 */
        /* <DEDUP_REMOVED lines=9> */
[C---:B--2---:R-:W-:Y:S08]  /*63c0*/  HMMA.16816.F32.BF16 R36, R184.reuse, R148, R36 ;  /* 0x00000094b824723c */ /* 0x044ff00000041824 */
[C---:B------:R-:W-:Y:S01]  /*63d0*/  HMMA.16816.F32.BF16 R40, R184.reuse, R150, R40 ;  /* 0x00000096b828723c */ /* 0x040fe20000041828 */
[----:B------:R-:W2:Y:S07]  /*63e0*/  LDSM.16.M88.4 R148, [R235+0xd900] ;  /* 0x00d90000eb94783b */ /* 0x000eae0000000200 */
[C---:B------:R-:W-:Y:S08]  /*63f0*/  HMMA.16816.F32.BF16 R44, R184.reuse, R180, R44 ;  /* 0x000000b4b82c723c */ /* 0x040ff0000004182c */
[C---:B------:R-:W-:Y:S01]  /*6400*/  HMMA.16816.F32.BF16 R48, R184.reuse, R182, R48 ;  /* 0x000000b6b830723c */ /* 0x040fe20000041830 */
[----:B------:R-:W4:Y:S07]  /*6410*/  LDSM.16.M88.4 R180, [R224+0x4000] ;  /* 0x00400000e0b4783b */ /* 0x000f2e0000000200 */
[C---:B------:R-:W-:Y:S08]  /*6420*/  HMMA.16816.F32.BF16 R52, R184.reuse, R188, R52 ;  /* 0x000000bcb834723c */ /* 0x040ff00000041834 */
[C---:B------:R-:W-:Y:S01]  /*6430*/  HMMA.16816.F32.BF16 R56, R184.reuse, R190, R56 ;  /* 0x000000beb838723c */ /* 0x040fe20000041838 */
[----:B------:R-:W-:Y:S07]  /*6440*/  LDSM.16.M88.4 R188, [R224+0x5000] ;  /* 0x00500000e0bc783b */ /* 0x000fee0000000200 */
[C---:B------:R-:W-:Y:S08]  /*6450*/  HMMA.16816.F32.BF16 R60, R184.reuse, R192, R60 ;  /* 0x000000c0b83c723c */ /* 0x040ff0000004183c */
[----:B------:R-:W-:Y:S01]  /*6460*/  HMMA.16816.F32.BF16 R64, R184, R194, R64 ;  /* 0x000000c2b840723c */ /* 0x000fe20000041840 */
[----:B------:R-:W-:Y:S07]  /*6470*/  LDSM.16.M88.4 R192, [R224+0x5800] ;  /* 0x00580000e0c0783b */ /* 0x000fee0000000200 */
[C---:B------:R-:W-:Y:S08]  /*6480*/  HMMA.16816.F32.BF16 R4, R196.reuse, R200, R4 ;  /* 0x000000c8c404723c */ /* 0x040ff00000041804 */
[C---:B------:R-:W-:Y:S01]  /*6490*/  HMMA.16816.F32.BF16 R8, R196.reuse, R202, R8 ;  /* 0x000000cac408723c */ /* 0x040fe20000041808 */
[----:B------:R-:W-:Y:S07]  /*64a0*/  LDSM.16.M88.4 R200, [R224+0x6000] ;  /* 0x00600000e0c8783b */ /* 0x000fee0000000200 */
[C---:B-1----:R-:W-:Y:S08]  /*64b0*/  HMMA.16816.F32.BF16 R12, R196.reuse, R132, R12 ;  /* 0x00000084c40c723c */ /* 0x042ff0000004180c */
[C---:B------:R-:W-:Y:S01]  /*64c0*/  HMMA.16816.F32.BF16 R16, R196.reuse, R134, R16 ;  /* 0x00000086c410723c */ /* 0x040fe20000041810 */
[----:B------:R-:W1:Y:S07]  /*64d0*/  LDSM.16.M88.4 R132, [R224+0x4800] ;  /* 0x00480000e084783b */ /* 0x000e6e0000000200 */
[C---:B---3--:R-:W-:Y:S08]  /*64e0*/  HMMA.16816.F32.BF16 R20, R196.reuse, R144, R20 ;  /* 0x00000090c414723c */ /* 0x048ff00000041814 */
[C---:B------:R-:W-:Y:S01]  /*64f0*/  HMMA.16816.F32.BF16 R24, R196.reuse, R146, R24 ;  /* 0x00000092c418723c */ /* 0x040fe20000041818 */
[----:B------:R-:W3:Y:S01]  /*6500*/  LDSM.16.M88.4 R144, [R224+0x7800] ;  /* 0x00780000e090783b */ /* 0x000ee20000000200 */
[----:B------:R-:W-:Y:S04]  /*6510*/  DEPBAR.LE SB0, 0x0 ;  /* 0x000080000000791a */ /* 0x000fe80000000000 */
[----:B------:R-:W-:Y:S02]  /*6520*/  BAR.SYNC.DEFER_BLOCKING 0x0 ;  /* 0x0000000000007b1d */ /* 0x000fe40000010000 */
[C---:B--2---:R-:W-:Y:S08]  /*6530*/  HMMA.16816.F32.BF16 R28, R196.reuse, R148, R28 ;  /* 0x00000094c41c723c */ /* 0x044ff0000004181c */
        /* <DEDUP_REMOVED lines=8> */
[----:B------:R-:W-:Y:S08]  /*65c0*/  HMMA.16816.F32.BF16 R64, R196, R166, R64 ;  /* 0x000000a6c440723c */ /* 0x000ff00000041840 */
[C---:B----4-:R-:W-:Y:S08]  /*65d0*/  HMMA.16816.F32.BF16 R4, R204.reuse, R180, R4 ;  /* 0x000000b4cc04723c */ /* 0x050ff00000041804 */
[C---:B------:R-:W-:Y:S08]  /*65e0*/  HMMA.16816.F32.BF16 R8, R204.reuse, R182, R8 ;  /* 0x000000b6cc08723c */ /* 0x040ff00000041808 */
[C---:B-1----:R-:W-:Y:S08]  /*65f0*/  HMMA.16816.F32.BF16 R12, R204.reuse, R132, R12 ;  /* 0x00000084cc0c723c */ /* 0x042ff0000004180c */
        /* <DEDUP_REMOVED lines=11> */
[C---:B---3--:R-:W-:Y:S08]  /*66b0*/  HMMA.16816.F32.BF16 R60, R204.reuse, R144, R60 ;  /* 0x00000090cc3c723c */ /* 0x048ff0000004183c */
[----:B------:R-:W-:Y:S01]  /*66c0*/  HMMA.16816.F32.BF16 R64, R204, R146, R64 ;  /* 0x00000092cc40723c */ /* 0x000fe20000041840 */
[----:B------:R-:W-:-:S07]  /*66d0*/  @P1 BRA `(.L_x_8) ;  /* 0xffffecc000001947 */ /* 0x000fce000383ffff */
.L_x_7:
[----:B------:R-:W-:Y:S01]  /*66e0*/  FMNMX.FTZ R134, R4, R2, !PT ;  /* 0x0000000204867209 */ /* 0x000fe20007810000 */
[----:B---3--:R-:W-:Y:S01]  /*66f0*/  LDSM.16.MT88.4 R144, [R236+0x100] ;  /* 0x00010000ec90783b */ /* 0x008fe20000004200 */
[----:B------:R-:W-:Y:S01]  /*6700*/  FMNMX.FTZ R3, R6, R0, !PT ;  /* 0x0000000006037209 */ /* 0x000fe20007810000 */
[----:B------:R-:W-:Y:S01]  /*6710*/  UISETP.GT.AND UP0, UPT, UR6, UR8, UPT ;  /* 0x000000080600728c */ /* 0x000fe2000bf04270 */
[----:B------:R-:W-:Y:S01]  /*6720*/  FMNMX.FTZ R134, R5, R134, !PT ;  /* 0x0000008605867209 */ /* 0x000fe20007810000 */
[----:B------:R-:W-:Y:S01]  /*6730*/  UIADD3 UR6, UR6, -0x1, URZ ;  /* 0xffffffff06067890 */ /* 0x000fe2000fffe03f */
[----:B------:R-:W-:Y:S02]  /*6740*/  FMNMX.FTZ R3, R7, R3, !PT ;  /* 0x0000000307037209 */ /* 0x000fe40007810000 */
[----:B------:R-:W-:Y:S01]  /*6750*/  FMNMX.FTZ R134, R8, R134, !PT ;  /* 0x0000008608867209 */ /* 0x000fe20007810000 */
[----:B------:R-:W-:Y:S01]  /*6760*/  LDSM.16.MT88.4 R148, [R234+0x100] ;  /* 0x00010000ea94783b */ /* 0x000fe20000004200 */
[----:B------:R-:W-:Y:S02]  /*6770*/  FMNMX.FTZ R3, R10, R3, !PT ;  /* 0x000000030a037209 */ /* 0x000fe40007810000 */
[----:B------:R-:W-:Y:S02]  /*6780*/  FMNMX.FTZ R134, R9, R134, !PT ;  /* 0x0000008609867209 */ /* 0x000fe40007810000 */
[----:B------:R-:W-:Y:S02]  /*6790*/  FMNMX.FTZ R3, R11, R3, !PT ;  /* 0x000000030b037209 */ /* 0x000fe40007810000 */
[----:B------:R-:W-:Y:S01]  /*67a0*/  FMNMX.FTZ R134, R12, R134, !PT ;  /* 0x000000860c867209 */ /* 0x000fe20007810000 */
[----:B------:R-:W-:Y:S01]  /*67b0*/  LDSM.16.MT88.4 R152, [R233+0x100] ;  /* 0x00010000e998783b */ /* 0x000fe20000004200 */
[----:B------:R-:W-:Y:S02]  /*67c0*/  FMNMX.FTZ R3, R14, R3, !PT ;  /* 0x000000030e037209 */ /* 0x000fe40007810000 */
[----:B------:R-:W-:Y:S02]  /*67d0*/  FMNMX.FTZ R134, R13, R134, !PT ;  /* 0x000000860d867209 */ /* 0x000fe40007810000 */
[----:B------:R-:W-:Y:S02]  /*67e0*/  FMNMX.FTZ R3, R15, R3, !PT ;  /* 0x000000030f037209 */ /* 0x000fe40007810000 */
[----:B------:R-:W-:Y:S01]  /*67f0*/  FMNMX.FTZ R134, R16, R134, !PT ;  /* 0x0000008610867209 */ /* 0x000fe20007810000 */
[----:B------:R-:W0:Y:S01]  /*6800*/  LDGDEPBAR ;  /* 0x00000000000079af */ /* 0x000e220000000000 */
[----:B------:R-:W-:Y:S02]  /*6810*/  FMNMX.FTZ R3, R18, R3, !PT ;  /* 0x0000000312037209 */ /* 0x000fe40007810000 */
        /* <DEDUP_REMOVED lines=50> */
[----:B------:R-:W-:Y:S01]  /*6b40*/  PLOP3.LUT P1, PT, PT, PT, UP0, 0x80, 0x0 ;  /* 0x000000000000781c */ /* 0x000fe20003f2f008 */
[----:B------:R-:W-:Y:S08]  /*6b50*/  SHFL.BFLY PT, R132, R134, 0x2, 0x1f ;  /* 0x0c401f0086847f89 */ /* 0x000ff000000e0000 */
[----:B------:R-:W1:Y:S02]  /*6b60*/  SHFL.BFLY PT, R133, R3, 0x2, 0x1f ;  /* 0x0c401f0003857f89 */ /* 0x000e6400000e0000 */
[----:B-1----:R-:W-:Y:S02]  /*6b70*/  FMNMX.FTZ R133, R3, R133, !PT ;  /* 0x0000008503857209 */ /* 0x002fe40007810000 */
[----:B------:R-:W-:Y:S04]  /*6b80*/  FMNMX.FTZ R134, R134, R132, !PT ;  /* 0x0000008486867209 */ /* 0x000fe80007810000 */
[----:B------:R-:W1:Y:S08]  /*6b90*/  SHFL.BFLY PT, R3, R133, 0x1, 0x1f ;  /* 0x0c201f0085037f89 */ /* 0x000e7000000e0000 */
[----:B------:R-:W2:Y:S01]  /*6ba0*/  SHFL.BFLY PT, R132, R134, 0x1, 0x1f ;  /* 0x0c201f0086847f89 */ /* 0x000ea200000e0000 */
[----:B-1----:R-:W-:Y:S05]  /*6bb0*/  FMNMX.FTZ R3, R3, R133, !PT ;  /* 0x0000008503037209 */ /* 0x002fea0007810000 */
[C---:B------:R-:W-:Y:S02]  /*6bc0*/  FMUL.FTZ R161, R3.reuse, c[0x0][0x2d0] ;  /* 0x0000b40003a17a20 */ /* 0x040fe40000410000 */
[----:B------:R-:W-:Y:S01]  /*6bd0*/  FADD.FTZ R0, -R3, R0 ;  /* 0x0000000003007221 */ /* 0x000fe20000010100 */
[----:B--2---:R-:W-:Y:S01]  /*6be0*/  FMNMX.FTZ R132, R134, R132, !PT ;  /* 0x0000008486847209 */ /* 0x004fe20007810000 */
[--C-:B------:R-:W-:Y:S02]  /*6bf0*/  FFMA.FTZ R159, R10, c[0x0][0x2d0], -R161.reuse ;  /* 0x0000b4000a9f7a23 */ /* 0x100fe400000108a1 */
[--C-:B------:R-:W-:Y:S02]  /*6c00*/  FFMA.FTZ R160, R11, c[0x0][0x2d0], -R161.reuse ;  /* 0x0000b4000ba07a23 */ /* 0x100fe400000108a1 */
[C---:B------:R-:W-:Y:S02]  /*6c10*/  FMUL.FTZ R162, R132.reuse, c[0x0][0x2d0] ;  /* 0x0000b40084a27a20 */ /* 0x040fe40000410000 */
[----:B------:R-:W-:Y:S01]  /*6c20*/  FADD.FTZ R2, -R132, R2 ;  /* 0x0000000284027221 */ /* 0x000fe20000010100 */
[----:B------:R-:W-:Y:S01]  /*6c30*/  MUFU.EX2 R159, R159 ;  /* 0x0000009f009f7308 */ /* 0x000fe20000000800 */
[--C-:B------:R-:W-:Y:S02]  /*6c40*/  FFMA.FTZ R134, R8, c[0x0][0x2d0], -R162.reuse ;  /* 0x0000b40008867a23 */ /* 0x100fe400000108a2 */
[--C-:B------:R-:W-:Y:S02]  /*6c50*/  FFMA.FTZ R135, R9, c[0x0][0x2d0], -R162.reuse ;  /* 0x0000b40009877a23 */ /* 0x100fe400000108a2 */
[----:B------:R-:W-:Y:S02]  /*6c60*/  FMUL.FTZ R2, R2, c[0x0][0x2d0] ;  /* 0x0000b40002027a20 */ /* 0x000fe40000410000 */
[----:B------:R-:W-:Y:S02]  /*6c70*/  FMUL.FTZ R0, R0, c[0x0][0x2d0] ;  /* 0x0000b40000007a20 */ /* 0x000fe40000410000 */
[--C-:B------:R-:W-:Y:S01]  /*6c80*/  FFMA.FTZ R157, R4, c[0x0][0x2d0], -R162.reuse ;  /* 0x0000b400049d7a23 */ /* 0x100fe200000108a2 */
[----:B------:R-:W-:Y:S01]  /*6c90*/  MUFU.EX2 R134, R134 ;  /* 0x0000008600867308 */ /* 0x000fe20000000800 */
[--C-:B------:R-:W-:Y:S02]  /*6ca0*/  FFMA.FTZ R133, R5, c[0x0][0x2d0], -R162.reuse ;  /* 0x0000b40005857a23 */ /* 0x100fe400000108a2 */
[--C-:B------:R-:W-:Y:S02]  /*6cb0*/  FFMA.FTZ R156, R6, c[0x0][0x2d0], -R161.reuse ;  /* 0x0000b400069c7a23 */ /* 0x100fe400000108a1 */
[--C-:B------:R-:W-:Y:S02]  /*6cc0*/  FFMA.FTZ R158, R7, c[0x0][0x2d0], -R161.reuse ;  /* 0x0000b400079e7a23 */ /* 0x100fe400000108a1 */
[--C-:B------:R-:W-:Y:S02]  /*6cd0*/  FFMA.FTZ R180, R20, c[0x0][0x2d0], -R162.reuse ;  /* 0x0000b40014b47a23 */ /* 0x100fe400000108a2 */
[--C-:B------:R-:W-:Y:S01]  /*6ce0*/  FFMA.FTZ R167, R21, c[0x0][0x2d0], -R162.reuse ;  /* 0x0000b40015a77a23 */ /* 0x100fe200000108a2 */
[----:B------:R-:W1:Y:S01]  /*6cf0*/  MUFU.EX2 R2, R2 ;  /* 0x0000000200027308 */ /* 0x000e620000000800 */
[--C-:B------:R-:W-:Y:S02]  /*6d00*/  FFMA.FTZ R181, R22, c[0x0][0x2d0], -R161.reuse ;  /* 0x0000b40016b57a23 */ /* 0x100fe400000108a1 */
[--C-:B------:R-:W-:Y:S02]  /*6d10*/  FFMA.FTZ R182, R23, c[0x0][0x2d0], -R161.reuse ;  /* 0x0000b40017b67a23 */ /* 0x100fe400000108a1 */
[----:B------:R-:W-:Y:S01]  /*6d20*/  LDSM.16.MT88.4 R20, [R234+0x4900] ;  /* 0x00490000ea14783b */ /* 0x000fe20000004200 */
[--C-:B------:R-:W-:Y:S02]  /*6d30*/  FFMA.FTZ R183, R32, c[0x0][0x2d0], -R162.reuse ;  /* 0x0000b40020b77a23 */ /* 0x100fe400000108a2 */
[--C-:B------:R-:W-:Y:S02]  /*6d40*/  FFMA.FTZ R188, R33, c[0x0][0x2d0], -R162.reuse ;  /* 0x0000b40021bc7a23 */ /* 0x100fe400000108a2 */
[----:B------:R-:W2:Y:S01]  /*6d50*/  MUFU.EX2 R0, R0 ;  /* 0x0000000000007308 */ /* 0x000ea20000000800 */
[--C-:B------:R-:W-:Y:S02]  /*6d60*/  FFMA.FTZ R189, R34, c[0x0][0x2d0], -R161.reuse ;  /* 0x0000b40022bd7a23 */ /* 0x100fe400000108a1 */
[--C-:B------:R-:W-:Y:S02]  /*6d70*/  FFMA.FTZ R190, R35, c[0x0][0x2d0], -R161.reuse ;  /* 0x0000b40023be7a23 */ /* 0x100fe400000108a1 */
[----:B------:R-:W-:Y:S01]  /*6d80*/  LDSM.16.MT88.4 R32, [R234+0x1900] ;  /* 0x00190000ea20783b */ /* 0x000fe20000004200 */
[--C-:B------:R-:W-:Y:S02]  /*6d90*/  FFMA.FTZ R192, R36, c[0x0][0x2d0], -R162.reuse ;  /* 0x0000b40024c07a23 */ /* 0x100fe400000108a2 */
[--C-:B------:R-:W-:Y:S02]  /*6da0*/  FFMA.FTZ R191, R37, c[0x0][0x2d0], -R162.reuse ;  /* 0x0000b40025bf7a23 */ /* 0x100fe400000108a2 */
[----:B------:R-:W-:Y:S01]  /*6db0*/  MUFU.EX2 R157, R157 ;  /* 0x0000009d009d7308 */ /* 0x000fe20000000800 */
[--C-:B------:R-:W-:Y:S02]  /*6dc0*/  FFMA.FTZ R193, R38, c[0x0][0x2d0], -R161.reuse ;  /* 0x0000b40026c17a23 */ /* 0x100fe400000108a1 */
[--C-:B------:R-:W-:Y:S02]  /*6dd0*/  FFMA.FTZ R194, R39, c[0x0][0x2d0], -R161.reuse ;  /* 0x0000b40027c27a23 */ /* 0x100fe400000108a1 */
[C---:B-1----:R-:W-:Y:S01]  /*6de0*/  FMUL.FTZ R4, R2.reuse, R128 ;  /* 0x0000008002047220 */ /* 0x042fe20000410000 */
[----:B------:R-:W-:Y:S01]  /*6df0*/  LDSM.16.MT88.4 R36, [R234+0x5900] ;  /* 0x00590000ea24783b */ /* 0x000fe20000004200 */
[C---:B------:R-:W-:Y:S02]  /*6e00*/  FMUL.FTZ R5, R2.reuse, R129 ;  /* 0x0000008102057220 */ /* 0x040fe40000410000 */
[C---:B------:R-:W-:Y:S01]  /*6e10*/  FMUL.FTZ R8, R2.reuse, R124 ;  /* 0x0000007c02087220 */ /* 0x040fe20000410000 */
[----:B------:R-:W1:Y:S01]  /*6e20*/  MUFU.EX2 R133, R133 ;  /* 0x0000008500857308 */ /* 0x000e620000000800 */
[C---:B------:R-:W-:Y:S02]  /*6e30*/  FMUL.FTZ R9, R2.reuse, R125 ;  /* 0x0000007d02097220 */ /* 0x040fe40000410000 */
[----:B------:R-:W-:Y:S02]  /*6e40*/  FMUL.FTZ R68, R2, R68 ;  /* 0x0000004402447220 */ /* 0x000fe40000410000 */
[C---:B--2---:R-:W-:Y:S02]  /*6e50*/  FMUL.FTZ R6, R0.reuse, R130 ;  /* 0x0000008200067220 */ /* 0x044fe40000410000 */
[C---:B------:R-:W-:Y:S02]  /*6e60*/  FMUL.FTZ R7, R0.reuse, R131 ;  /* 0x0000008300077220 */ /* 0x040fe40000410000 */
[C---:B------:R-:W-:Y:S01]  /*6e70*/  FMUL.FTZ R10, R0.reuse, R126 ;  /* 0x0000007e000a7220 */ /* 0x040fe20000410000 */
[----:B------:R-:W2:Y:S01]  /*6e80*/  MUFU.EX2 R135, R135 ;  /* 0x0000008700877308 */ /* 0x000ea20000000800 */
[----:B------:R-:W-:Y:S02]  /*6e90*/  FMUL.FTZ R11, R0, R127 ;  /* 0x0000007f000b7220 */ /* 0x000fe40000410000 */
[----:B------:R-:W3:Y:S01]  /*6ea0*/  LDSM.16.MT88.4 R124, [R232+0x100] ;  /* 0x00010000e87c783b */ /* 0x000ee20000004200 */
[----:B------:R-:W-:Y:S02]  /*6eb0*/  FMUL.FTZ R69, R2, R69 ;  /* 0x0000004502457220 */ /* 0x000fe40000410000 */
[C---:B------:R-:W-:Y:S02]  /*6ec0*/  FMUL.FTZ R70, R0.reuse, R70 ;  /* 0x0000004600467220 */ /* 0x040fe40000410000 */
[----:B------:R-:W-:Y:S02]  /*6ed0*/  FMUL.FTZ R71, R0, R71 ;  /* 0x0000004700477220 */ /* 0x000fe40000410000 */
[----:B------:R-:W-:Y:S01]  /*6ee0*/  MUFU.EX2 R156, R156 ;  /* 0x0000009c009c7308 */ /* 0x000fe20000000800 */
[C---:B------:R-:W-:Y:S02]  /*6ef0*/  FMUL.FTZ R72, R2.reuse, R72 ;  /* 0x0000004802487220 */ /* 0x040fe40000410000 */
[----:B------:R-:W-:Y:S01]  /*6f00*/  FMUL.FTZ R73, R2, R73 ;  /* 0x0000004902497220 */ /* 0x000fe20000410000 */
[----:B-1----:R-:W-:Y:S01]  /*6f10*/  F2FP.BF16.PACK_AB R128, R133, R157 ;  /* 0x0000009d8580723e */ /* 0x002fe200000010ff */
[C---:B------:R-:W-:Y:S02]  /*6f20*/  FMUL.FTZ R74, R0.reuse, R74 ;  /* 0x0000004a004a7220 */ /* 0x040fe40000410000 */
[----:B------:R-:W-:Y:S02]  /*6f30*/  FMUL.FTZ R75, R0, R75 ;  /* 0x0000004b004b7220 */ /* 0x000fe40000410000 */
[C---:B------:R-:W-:Y:S01]  /*6f40*/  FMUL.FTZ R76, R2.reuse, R76 ;  /* 0x0000004c024c7220 */ /* 0x040fe20000410000 */
[----:B------:R-:W1:Y:S01]  /*6f50*/  MUFU.EX2 R158, R158 ;  /* 0x0000009e009e7308 */ /* 0x000e620000000800 */
[----:B------:R-:W-:Y:S02]  /*6f60*/  FMUL.FTZ R77, R2, R77 ;  /* 0x0000004d024d7220 */ /* 0x000fe40000410000 */
[C---:B------:R-:W-:Y:S01]  /*6f70*/  FMUL.FTZ R78, R0.reuse, R78 ;  /* 0x0000004e004e7220 */ /* 0x040fe20000410000 */
[----:B--2---:R-:W-:Y:S01]  /*6f80*/  F2FP.BF16.PACK_AB R130, R135, R134 ;  /* 0x000000868782723e */ /* 0x004fe200000010ff */
[----:B------:R-:W-:Y:S02]  /*6f90*/  FMUL.FTZ R79, R0, R79 ;  /* 0x0000004f004f7220 */ /* 0x000fe40000410000 */
[C---:B------:R-:W-:Y:S02]  /*6fa0*/  FMUL.FTZ R80, R2.reuse, R80 ;  /* 0x0000005002507220 */ /* 0x040fe40000410000 */
[----:B------:R-:W-:Y:S01]  /*6fb0*/  FMUL.FTZ R81, R2, R81 ;  /* 0x0000005102517220 */ /* 0x000fe20000410000 */
[----:B------:R-:W2:Y:S01]  /*6fc0*/  MUFU.EX2 R160, R160 ;  /* 0x000000a000a07308 */ /* 0x000ea20000000800 */
[C---:B------:R-:W-:Y:S02]  /*6fd0*/  FMUL.FTZ R82, R0.reuse, R82 ;  /* 0x0000005200527220 */ /* 0x040fe40000410000 */
[----:B------:R-:W-:Y:S02]  /*6fe0*/  FMUL.FTZ R83, R0, R83 ;  /* 0x0000005300537220 */ /* 0x000fe40000410000 */
[C---:B------:R-:W-:Y:S02]  /*6ff0*/  FMUL.FTZ R84, R2.reuse, R84 ;  /* 0x0000005402547220 */ /* 0x040fe40000410000 */
[----:B------:R-:W-:Y:S02]  /*7000*/  FMUL.FTZ R85, R2, R85 ;  /* 0x0000005502557220 */ /* 0x000fe40000410000 */
[C---:B------:R-:W-:Y:S01]  /*7010*/  FMUL.FTZ R86, R0.reuse, R86 ;  /* 0x0000005600567220 */ /* 0x040fe20000410000 */
[----:B------:R-:W-:Y:S01]  /*7020*/  MUFU.EX2 R180, R180 ;  /* 0x000000b400b47308 */ /* 0x000fe20000000800 */
[----:B------:R-:W-:Y:S02]  /*7030*/  FMUL.FTZ R87, R0, R87 ;  /* 0x0000005700577220 */ /* 0x000fe40000410000 */
[--C-:B------:R-:W-:Y:S01]  /*7040*/  FFMA.FTZ R195, R40, c[0x0][0x2d0], -R162.reuse ;  /* 0x0000b40028c37a23 */ /* 0x100fe200000108a2 */
[----:B-1----:R-:W-:Y:S01]  /*7050*/  F2FP.BF16.PACK_AB R129, R158, R156 ;  /* 0x0000009c9e81723e */ /* 0x002fe200000010ff */
[--C-:B------:R-:W-:Y:S02]  /*7060*/  FFMA.FTZ R200, R41, c[0x0][0x2d0], -R162.reuse ;  /* 0x0000b40029c87a23 */ /* 0x100fe400000108a2 */
[--C-:B------:R-:W-:Y:S02]  /*7070*/  FFMA.FTZ R201, R42, c[0x0][0x2d0], -R161.reuse ;  /* 0x0000b4002ac97a23 */ /* 0x100fe400000108a1 */
[--C-:B------:R-:W-:Y:S01]  /*7080*/  FFMA.FTZ R202, R43, c[0x0][0x2d0], -R161.reuse ;  /* 0x0000b4002bca7a23 */ /* 0x100fe200000108a1 */
[----:B------:R-:W-:Y:S01]  /*7090*/  MUFU.EX2 R167, R167 ;  /* 0x000000a700a77308 */ /* 0x000fe20000000800 */
[----:B------:R-:W-:Y:S01]  /*70a0*/  LDSM.16.MT88.4 R40, [R232+0x6100] ;  /* 0x00610000e828783b */ /* 0x000fe20000004200 */
[--C-:B------:R-:W-:Y:S01]  /*70b0*/  FFMA.FTZ R203, R48, c[0x0][0x2d0], -R162.reuse ;  /* 0x0000b40030cb7a23 */ /* 0x100fe200000108a2 */
[----:B--2---:R-:W-:Y:S01]  /*70c0*/  F2FP.BF16.PACK_AB R131, R160, R159 ;  /* 0x0000009fa083723e */ /* 0x004fe200000010ff */
[--C-:B------:R-:W-:Y:S02]  /*70d0*/  FFMA.FTZ R208, R49, c[0x0][0x2d0], -R162.reuse ;  /* 0x0000b40031d07a23 */ /* 0x100fe400000108a2 */
[--C-:B------:R-:W-:Y:S02]  /*70e0*/  FFMA.FTZ R209, R50, c[0x0][0x2d0], -R161.reuse ;  /* 0x0000b40032d17a23 */ /* 0x100fe400000108a1 */
[--C-:B------:R-:W-:Y:S02]  /*70f0*/  FFMA.FTZ R210, R51, c[0x0][0x2d0], -R161.reuse ;  /* 0x0000b40033d27a23 */ /* 0x100fe400000108a1 */
[----:B------:R-:W-:Y:S01]  /*7100*/  MUFU.EX2 R181, R181 ;  /* 0x000000b500b57308 */ /* 0x000fe20000000800 */
[C---:B------:R-:W-:Y:S01]  /*7110*/  HMMA.16816.F32.BF16 R4, R128.reuse, R144, R4 ;  /* 0x000000908004723c */ /* 0x040fe20000041804 */
[----:B------:R-:W-:Y:S04]  /*7120*/  LDSM.16.MT88.4 R48, [R232+0x7100] ;  /* 0x00710000e830783b */ /* 0x000fe80000004200 */
[C---:B------:R-:W-:Y:S02]  /*7130*/  FMUL.FTZ R88, R2.reuse, R88 ;  /* 0x0000005802587220 */ /* 0x040fe40000410000 */
[----:B------:R-:W-:Y:S01]  /*7140*/  FMUL.FTZ R89, R2, R89 ;  /* 0x0000005902597220 */ /* 0x000fe20000410000 */
[C---:B------:R-:W-:Y:S01]  /*7150*/  HMMA.16816.F32.BF16 R8, R128.reuse, R146, R8 ;  /* 0x000000928008723c */ /* 0x040fe20000041808 */
[----:B------:R-:W1:Y:S01]  /*7160*/  LDSM.16.MT88.4 R144, [R236+0x4100] ;  /* 0x00410000ec90783b */ /* 0x000e620000004200 */
[----:B------:R-:W-:Y:S02]  /*7170*/  MUFU.EX2 R182, R182 ;  /* 0x000000b600b67308 */ /* 0x000fe40000000800 */
[C---:B------:R-:W-:Y:S02]  /*7180*/  FMUL.FTZ R90, R0.reuse, R90 ;  /* 0x0000005a005a7220 */ /* 0x040fe40000410000 */
[----:B------:R-:W-:Y:S02]  /*7190*/  FMUL.FTZ R91, R0, R91 ;  /* 0x0000005b005b7220 */ /* 0x000fe40000410000 */
[C---:B------:R-:W-:Y:S04]  /*71a0*/  HMMA.16816.F32.BF16 R68, R128.reuse, R148, R68 ;  /* 0x000000948044723c */ /* 0x040fe80000041844 */
[C---:B------:R-:W-:Y:S01]  /*71b0*/  FMUL.FTZ R92, R2.reuse, R92 ;  /* 0x0000005c025c7220 */ /* 0x040fe20000410000 */
[----:B------:R-:W-:Y:S01]  /*71c0*/  MUFU.EX2 R183, R183 ;  /* 0x000000b700b77308 */ /* 0x000fe20000000800 */
[----:B------:R-:W-:Y:S02]  /*71d0*/  FMUL.FTZ R93, R2, R93 ;  /* 0x0000005d025d7220 */ /* 0x000fe40000410000 */
[C---:B------:R-:W-:Y:S01]  /*71e0*/  HMMA.16816.F32.BF16 R72, R128.reuse, R150, R72 ;  /* 0x000000968048723c */ /* 0x040fe20000041848 */
[----:B------:R-:W2:Y:S03]  /*71f0*/  LDSM.16.MT88.4 R148, [R234+0x4100] ;  /* 0x00410000ea94783b */ /* 0x000ea60000004200 */
[C---:B------:R-:W-:Y:S02]  /*7200*/  FMUL.FTZ R94, R0.reuse, R94 ;  /* 0x0000005e005e7220 */ /* 0x040fe40000410000 */
[----:B------:R-:W-:Y:S01]  /*7210*/  FMUL.FTZ R95, R0, R95 ;  /* 0x0000005f005f7220 */ /* 0x000fe20000410000 */
[----:B------:R-:W-:Y:S01]  /*7220*/  MUFU.EX2 R188, R188 ;  /* 0x000000bc00bc7308 */ /* 0x000fe20000000800 */
[C---:B------:R-:W-:Y:S04]  /*7230*/  HMMA.16816.F32.BF16 R76, R128.reuse, R152, R76 ;  /* 0x00000098804c723c */ /* 0x040fe8000004184c */
[C---:B------:R-:W-:Y:S02]  /*7240*/  FMUL.FTZ R96, R2.reuse, R96 ;  /* 0x0000006002607220 */ /* 0x040fe40000410000 */
[----:B------:R-:W-:Y:S02]  /*7250*/  FMUL.FTZ R97, R2, R97 ;  /* 0x0000006102617220 */ /* 0x000fe40000410000 */
[C---:B------:R-:W-:Y:S01]  /*7260*/  HMMA.16816.F32.BF16 R80, R128.reuse, R154, R80 ;  /* 0x0000009a8050723c */ /* 0x040fe20000041850 */
[----:B------:R-:W-:Y:S03]  /*7270*/  MUFU.EX2 R189, R189 ;  /* 0x000000bd00bd7308 */ /* 0x000fe60000000800 */
[C---:B------:R-:W-:Y:S02]  /*7280*/  FMUL.FTZ R98, R0.reuse, R98 ;  /* 0x0000006200627220 */ /* 0x040fe40000410000 */
[----:B------:R-:W-:Y:S02]  /*7290*/  FMUL.FTZ R99, R0, R99 ;  /* 0x0000006300637220 */ /* 0x000fe40000410000 */
[C---:B---3--:R-:W-:Y:S03]  /*72a0*/  HMMA.16816.F32.BF16 R84, R128.reuse, R124, R84 ;  /* 0x0000007c8054723c */ /* 0x048fe60000041854 */
[----:B------:R-:W-:Y:S01]  /*72b0*/  MUFU.EX2 R190, R190 ;  /* 0x000000be00be7308 */ /* 0x000fe20000000800 */
[--C-:B------:R-:W-:Y:S02]  /*72c0*/  FFMA.FTZ R152, R12, c[0x0][0x2d0], -R162.reuse ;  /* 0x0000b4000c987a23 */ /* 0x100fe400000108a2 */
[C---:B------:R-:W-:Y:S02]  /*72d0*/  FMUL.FTZ R12, R2.reuse, R120 ;  /* 0x00000078020c7220 */ /* 0x040fe40000410000 */
[C---:B------:R-:W-:Y:S01]  /*72e0*/  HMMA.16816.F32.BF16 R88, R128.reuse, R126, R88 ;  /* 0x0000007e8058723c */ /* 0x040fe20000041858 */
[----:B------:R-:W3:Y:S03]  /*72f0*/  LDSM.16.MT88.4 R124, [R233+0x4100] ;  /* 0x00410000e97c783b */ /* 0x000ee60000004200 */
[--C-:B------:R-:W-:Y:S01]  /*7300*/  FFMA.FTZ R153, R13, c[0x0][0x2d0], -R162.reuse ;  /* 0x0000b4000d997a23 */ /* 0x100fe200000108a2 */
[----:B------:R-:W-:Y:S01]  /*7310*/  MUFU.EX2 R152, R152 ;  /* 0x0000009800987308 */ /* 0x000fe20000000800 */
[----:B------:R-:W-:Y:S02]  /*7320*/  FMUL.FTZ R13, R2, R121 ;  /* 0x00000079020d7220 */ /* 0x000fe40000410000 */
[C---:B-1----:R-:W-:Y:S04]  /*7330*/  HMMA.16816.F32.BF16 R92, R128.reuse, R144, R92 ;  /* 0x00000090805c723c */ /* 0x042fe8000004185c */
[--C-:B------:R-:W-:Y:S02]  /*7340*/  FFMA.FTZ R154, R14, c[0x0][0x2d0], -R161.reuse ;  /* 0x0000b4000e9a7a23 */ /* 0x100fe400000108a1 */
[C---:B------:R-:W-:Y:S01]  /*7350*/  FMUL.FTZ R14, R0.reuse, R122 ;  /* 0x0000007a000e7220 */ /* 0x040fe20000410000 */
[----:B------:R-:W1:Y:S01]  /*7360*/  MUFU.EX2 R153, R153 ;  /* 0x0000009900997308 */ /* 0x000e620000000800 */
[C---:B------:R-:W-:Y:S01]  /*7370*/  HMMA.16816.F32.BF16 R96, R128.reuse, R146, R96 ;  /* 0x000000928060723c */ /* 0x040fe20000041860 */
[----:B------:R-:W-:Y:S03]  /*7380*/  LDSM.16.MT88.4 R144, [R236+0x900] ;  /* 0x00090000ec90783b */ /* 0x000fe60000004200 */
[--C-:B------:R-:W-:Y:S02]  /*7390*/  FFMA.FTZ R155, R15, c[0x0][0x2d0], -R161.reuse ;  /* 0x0000b4000f9b7a23 */ /* 0x100fe400000108a1 */
[----:B------:R-:W-:Y:S02]  /*73a0*/  FMUL.FTZ R15, R0, R123 ;  /* 0x0000007b000f7220 */ /* 0x000fe40000410000 */
[C---:B------:R-:W-:Y:S01]  /*73b0*/  FMUL.FTZ R100, R2.reuse, R100 ;  /* 0x0000006402647220 */ /* 0x040fe20000410000 */
[----:B------:R-:W4:Y:S01]  /*73c0*/  LDSM.16.MT88.4 R120, [R232+0x4100] ;  /* 0x00410000e878783b */ /* 0x000f220000004200 */
[----:B------:R-:W-:Y:S02]  /*73d0*/  MUFU.EX2 R154, R154 ;  /* 0x0000009a009a7308 */ /* 0x000fe40000000800 */
[----:B------:R-:W-:Y:S01]  /*73e0*/  FMUL.FTZ R101, R2, R101 ;  /* 0x0000006502657220 */ /* 0x000fe20000410000 */
[C---:B--2---:R-:W-:Y:S03]  /*73f0*/  HMMA.16816.F32.BF16 R12, R128.reuse, R148, R12 ;  /* 0x00000094800c723c */ /* 0x044fe6000004180c */
[C---:B------:R-:W-:Y:S02]  /*7400*/  FMUL.FTZ R102, R0.reuse, R102 ;  /* 0x0000006600667220 */ /* 0x040fe40000410000 */
[----:B------:R-:W-:Y:S02]  /*7410*/  FMUL.FTZ R103, R0, R103 ;  /* 0x0000006700677220 */ /* 0x000fe40000410000 */
[C---:B------:R-:W-:Y:S01]  /*7420*/  FMUL.FTZ R104, R2.reuse, R104 ;  /* 0x0000006802687220 */ /* 0x040fe20000410000 */
[----:B------:R-:W2:Y:S01]  /*7430*/  MUFU.EX2 R155, R155 ;  /* 0x0000009b009b7308 */ /* 0x000ea20000000800 */
[----:B------:R-:W-:Y:S03]  /*7440*/  FMUL.FTZ R105, R2, R105 ;  /* 0x0000006902697220 */ /* 0x000fe60000410000 */
[C---:B------:R-:W-:Y:S01]  /*7450*/  HMMA.16816.F32.BF16 R100, R128.reuse, R150, R100 ;  /* 0x000000968064723c */ /* 0x040fe20000041864 */
[----:B------:R-:W-:Y:S02]  /*7460*/  LDSM.16.MT88.4 R148, [R233+0x900] ;  /* 0x00090000e994783b */ /* 0x000fe40000004200 */
[C---:B------:R-:W-:Y:S02]  /*7470*/  FMUL.FTZ R106, R0.reuse, R106 ;  /* 0x0000006a006a7220 */ /* 0x040fe40000410000 */
[----:B------:R-:W-:Y:S01]  /*7480*/  FMUL.FTZ R107, R0, R107 ;  /* 0x0000006b006b7220 */ /* 0x000fe20000410000 */
[----:B------:R-:W-:Y:S01]  /*7490*/  MUFU.EX2 R192, R192 ;  /* 0x000000c000c07308 */ /* 0x000fe20000000800 */
[--C-:B------:R-:W-:Y:S02]  /*74a0*/  FFMA.FTZ R163, R16, c[0x0][0x2d0], -R162.reuse ;  /* 0x0000b40010a37a23 */ /* 0x100fe400000108a2 */
[--C-:B------:R-:W-:Y:S03]  /*74b0*/  FFMA.FTZ R164, R17, c[0x0][0x2d0], -R162.reuse ;  /* 0x0000b40011a47a23 */ /* 0x100fe600000108a2 */
[C---:B---3--:R-:W-:Y:S03]  /*74c0*/  HMMA.16816.F32.BF16 R104, R128.reuse, R124, R104 ;  /* 0x0000007c8068723c */ /* 0x048fe60000041868 */
[--C-:B------:R-:W-:Y:S01]  /*74d0*/  FFMA.FTZ R165, R18, c[0x0][0x2d0], -R161.reuse ;  /* 0x0000b40012a57a23 */ /* 0x100fe200000108a1 */
[----:B------:R-:W-:Y:S01]  /*74e0*/  MUFU.EX2 R163, R163 ;  /* 0x000000a300a37308 */ /* 0x000fe20000000800 */
[--C-:B------:R-:W-:Y:S02]  /*74f0*/  FFMA.FTZ R166, R19, c[0x0][0x2d0], -R161.reuse ;  /* 0x0000b40013a67a23 */ /* 0x100fe400000108a1 */
[C---:B------:R-:W-:Y:S02]  /*7500*/  FMUL.FTZ R108, R2.reuse, R108 ;  /* 0x0000006c026c7220 */ /* 0x040fe40000410000 */
[----:B------:R-:W-:Y:S03]  /*7510*/  FMUL.FTZ R109, R2, R109 ;  /* 0x0000006d026d7220 */ /* 0x000fe60000410000 */
[C---:B------:R-:W-:Y:S02]  /*7520*/  FMUL.FTZ R110, R0.reuse, R110 ;  /* 0x0000006e006e7220 */ /* 0x040fe40000410000 */
[----:B------:R-:W3:Y:S01]  /*7530*/  MUFU.EX2 R164, R164 ;  /* 0x000000a400a47308 */ /* 0x000ee20000000800 */
[----:B------:R-:W-:Y:S02]  /*7540*/  FMUL.FTZ R111, R0, R111 ;  /* 0x0000006f006f7220 */ /* 0x000fe40000410000 */
[C---:B------:R-:W-:Y:S01]  /*7550*/  FMUL.FTZ R16, R2.reuse, R116 ;  /* 0x0000007402107220 */ /* 0x040fe20000410000 */
[----:B-1----:R-:W-:Y:S01]  /*7560*/  F2FP.BF16.PACK_AB R116, R153, R152 ;  /* 0x000000989974723e */ /* 0x002fe200000010ff */
[----:B------:R-:W-:Y:S01]  /*7570*/  FMUL.FTZ R17, R2, R117 ;  /* 0x0000007502117220 */ /* 0x000fe20000410000 */
[----:B--2---:R-:W-:Y:S01]  /*7580*/  F2FP.BF16.PACK_AB R117, R155, R154 ;  /* 0x0000009a9b75723e */ /* 0x004fe200000010ff */
[C---:B------:R-:W-:Y:S01]  /*7590*/  FMUL.FTZ R18, R0.reuse, R118 ;  /* 0x0000007600127220 */ /* 0x040fe20000410000 */
[C---:B------:R-:W-:Y:S01]  /*75a0*/  HMMA.16816.F32.BF16 R108, R128.reuse, R126, R108 ;  /* 0x0000007e806c723c */ /* 0x040fe2000004186c */
[----:B------:R-:W1:Y:S01]  /*75b0*/  LDSM.16.MT88.4 R124, [R234+0x900] ;  /* 0x00090000ea7c783b */ /* 0x000e620000004200 */
[----:B------:R-:W-:Y:S01]  /*75c0*/  MUFU.EX2 R165, R165 ;  /* 0x000000a500a57308 */ /* 0x000fe20000000800 */
[----:B------:R-:W-:Y:S02]  /*75d0*/  FMUL.FTZ R19, R0, R119 ;  /* 0x0000007700137220 */ /* 0x000fe40000410000 */
[C---:B------:R-:W-:Y:S02]  /*75e0*/  FMUL.FTZ R112, R2.reuse, R112 ;  /* 0x0000007002707220 */ /* 0x040fe40000410000 */
[----:B------:R-:W-:Y:S02]  /*75f0*/  FMUL.FTZ R113, R2, R113 ;  /* 0x0000007102717220 */ /* 0x000fe40000410000 */
[C---:B------:R-:W-:Y:S01]  /*7600*/  FMUL.FTZ R114, R0.reuse, R114 ;  /* 0x0000007200727220 */ /* 0x040fe20000410000 */
[C---:B----4-:R-:W-:Y:S02]  /*7610*/  HMMA.16816.F32.BF16 R16, R128.reuse, R120, R16 ;  /* 0x000000788010723c */ /* 0x050fe40000041810 */
[----:B------:R-:W2:Y:S01]  /*7620*/  MUFU.EX2 R166, R166 ;  /* 0x000000a600a67308 */ /* 0x000ea20000000800 */
[----:B------:R-:W-:Y:S02]  /*7630*/  FMUL.FTZ R115, R0, R115 ;  /* 0x0000007300737220 */ /* 0x000fe40000410000 */
[--C-:B------:R-:W-:Y:S01]  /*7640*/  FFMA.FTZ R52, R52, c[0x0][0x2d0], -R162.reuse ;  /* 0x0000b40034347a23 */ /* 0x100fe200000108a2 */
[----:B---3--:R-:W-:Y:S01]  /*7650*/  F2FP.BF16.PACK_AB R118, R164, R163 ;  /* 0x000000a3a476723e */ /* 0x008fe200000010ff */
[--C-:B------:R-:W-:Y:S02]  /*7660*/  FFMA.FTZ R53, R53, c[0x0][0x2d0], -R162.reuse ;  /* 0x0000b40035357a23 */ /* 0x100fe400000108a2 */
[--C-:B------:R-:W-:Y:S01]  /*7670*/  FFMA.FTZ R54, R54, c[0x0][0x2d0], -R161.reuse ;  /* 0x0000b40036367a23 */ /* 0x100fe200000108a1 */
[----:B------:R-:W-:Y:S01]  /*7680*/  HMMA.16816.F32.BF16 R112, R128, R122, R112 ;  /* 0x0000007a8070723c */ /* 0x000fe20000041870 */
[----:B------:R-:W3:Y:S01]  /*7690*/  LDSM.16.MT88.4 R120, [R232+0x900] ;  /* 0x00090000e878783b */ /* 0x000ee20000004200 */
[----:B------:R-:W-:Y:S01]  /*76a0*/  MUFU.EX2 R191, R191 ;  /* 0x000000bf00bf7308 */ /* 0x000fe20000000800 */
[--C-:B------:R-:W-:Y:S02]  /*76b0*/  FFMA.FTZ R55, R55, c[0x0][0x2d0], -R161.reuse ;  /* 0x0000b40037377a23 */ /* 0x100fe400000108a1 */
[--C-:B------:R-:W-:Y:S02]  /*76c0*/  FFMA.FTZ R56, R56, c[0x0][0x2d0], -R162.reuse ;  /* 0x0000b40038387a23 */ /* 0x100fe400000108a2 */
[--C-:B------:R-:W-:Y:S02]  /*76d0*/  FFMA.FTZ R57, R57, c[0x0][0x2d0], -R162.reuse ;  /* 0x0000b40039397a23 */ /* 0x100fe400000108a2 */
[----:B------:R-:W4:Y:S03]  /*76e0*/  LDSM.16.MT88.4 R128, [R236+0x4900] ;  /* 0x00490000ec80783b */ /* 0x000f260000004200 */
[----:B------:R-:W-:Y:S01]  /*76f0*/  MUFU.EX2 R193, R193 ;  /* 0x000000c100c17308 */ /* 0x000fe20000000800 */
[--C-:B------:R-:W-:Y:S02]  /*7700*/  FFMA.FTZ R58, R58, c[0x0][0x2d0], -R161.reuse ;  /* 0x0000b4003a3a7a23 */ /* 0x100fe400000108a1 */
[--C-:B------:R-:W-:Y:S01]  /*7710*/  FFMA.FTZ R59, R59, c[0x0][0x2d0], -R161.reuse ;  /* 0x0000b4003b3b7a23 */ /* 0x100fe200000108a1 */
[----:B--2---:R-:W-:Y:S01]  /*7720*/  F2FP.BF16.PACK_AB R119, R166, R165 ;  /* 0x000000a5a677723e */ /* 0x004fe200000010ff */
[--C-:B------:R-:W-:Y:S02]  /*7730*/  FFMA.FTZ R60, R60, c[0x0][0x2d0], -R162.reuse ;  /* 0x0000b4003c3c7a23 */ /* 0x100fe400000108a2 */
[--C-:B------:R-:W-:Y:S02]  /*7740*/  FFMA.FTZ R61, R61, c[0x0][0x2d0], -R162.reuse ;  /* 0x0000b4003d3d7a23 */ /* 0x100fe400000108a2 */
[--C-:B------:R-:W-:Y:S01]  /*7750*/  FFMA.FTZ R62, R62, c[0x0][0x2d0], -R161.reuse ;  /* 0x0000b4003e3e7a23 */ /* 0x100fe200000108a1 */
[----:B------:R-:W-:Y:S01]  /*7760*/  MUFU.EX2 R194, R194 ;  /* 0x000000c200c27308 */ /* 0x000fe20000000800 */
[C---:B------:R-:W-:Y:S05]  /*7770*/  HMMA.16816.F32.BF16 R4, R116.reuse, R144, R4 ;  /* 0x000000907404723c */ /* 0x040fea0000041804 */
[----:B------:R-:W-:Y:S02]  /*7780*/  FFMA.FTZ R63, R63, c[0x0][0x2d0], -R161 ;  /* 0x0000b4003f3f7a23 */ /* 0x000fe400000108a1 */
[----:B------:R-:W-:Y:S01]  /*7790*/  FFMA.FTZ R64, R64, c[0x0][0x2d0], -R162 ;  /* 0x0000b40040407a23 */ /* 0x000fe200000108a2 */
[C---:B------:R-:W-:Y:S01]  /*77a0*/  HMMA.16816.F32.BF16 R8, R116.reuse, R146, R8 ;  /* 0x000000927408723c */ /* 0x040fe20000041808 */
[----:B------:R-:W-:Y:S01]  /*77b0*/  LDSM.16.MT88.4 R144, [R232+0x4900] ;  /* 0x00490000e890783b */ /* 0x000fe20000004200 */
[----:B------:R-:W-:Y:S02]  /*77c0*/  MUFU.EX2 R195, R195 ;  /* 0x000000c300c37308 */ /* 0x000fe40000000800 */
[----:B------:R-:W-:Y:S01]  /*77d0*/  FFMA.FTZ R157, R2, R249, R157 ;  /* 0x000000f9029d7223 */ /* 0x000fe2000001009d */
[----:B------:R-:W-:Y:S01]  /*77e0*/  MOV R2, R132 ;  /* 0x0000008400027202 */ /* 0x000fe20000000f00 */
[----:B------:R-:W-:Y:S01]  /*77f0*/  FFMA.FTZ R156, R0, R248, R156 ;  /* 0x000000f8009c7223 */ /* 0x000fe2000001009c */
[----:B------:R-:W-:Y:S01]  /*7800*/  MOV R0, R3 ;  /* 0x0000000300007202 */ /* 0x000fe20000000f00 */
[C---:B-1----:R-:W-:Y:S04]  /*7810*/  HMMA.16816.F32.BF16 R68, R116.reuse, R124, R68 ;  /* 0x0000007c7444723c */ /* 0x042fe80000041844 */
[----:B------:R-:W-:Y:S01]  /*7820*/  MUFU.EX2 R200, R200 ;  /* 0x000000c800c87308 */ /* 0x000fe20000000800 */
[----:B------:R-:W-:Y:S02]  /*7830*/  FADD.FTZ R157, R133, R157 ;  /* 0x0000009d859d7221 */ /* 0x000fe40000010000 */
[----:B------:R-:W-:Y:S01]  /*7840*/  FADD.FTZ R156, R158, R156 ;  /* 0x0000009c9e9c7221 */ /* 0x000fe20000010000 */
[C---:B------:R-:W-:Y:S01]  /*7850*/  HMMA.16816.F32.BF16 R72, R116.reuse, R126, R72 ;  /* 0x0000007e7448723c */ /* 0x040fe20000041848 */
[----:B------:R-:W1:Y:S03]  /*7860*/  LDSM.16.MT88.4 R124, [R233+0x4900] ;  /* 0x00490000e97c783b */ /* 0x000e660000004200 */
[----:B------:R-:W-:Y:S02]  /*7870*/  FADD.FTZ R134, R134, R157 ;  /* 0x0000009d86867221 */ /* 0x000fe40000010000 */
[----:B------:R-:W-:Y:S01]  /*7880*/  MUFU.EX2 R201, R201 ;  /* 0x000000c900c97308 */ /* 0x000fe20000000800 */
[----:B------:R-:W-:Y:S01]  /*7890*/  FADD.FTZ R156, R159, R156 ;  /* 0x0000009c9f9c7221 */ /* 0x000fe20000010000 */
[C---:B------:R-:W-:Y:S04]  /*78a0*/  HMMA.16816.F32.BF16 R76, R116.reuse, R148, R76 ;  /* 0x00000094744c723c */ /* 0x040fe8000004184c */
[----:B------:R-:W-:Y:S02]  /*78b0*/  FADD.FTZ R134, R135, R134 ;  /* 0x0000008687867221 */ /* 0x000fe40000010000 */
[----:B------:R-:W-:Y:S02]  /*78c0*/  FADD.FTZ R160, R160, R156 ;  /* 0x0000009ca0a07221 */ /* 0x000fe40000010000 */
[C---:B------:R-:W-:Y:S01]  /*78d0*/  HMMA.16816.F32.BF16 R80, R116.reuse, R150, R80 ;  /* 0x000000967450723c */ /* 0x040fe20000041850 */
[----:B------:R-:W-:Y:S03]  /*78e0*/  MUFU.EX2 R202, R202 ;  /* 0x000000ca00ca7308 */ /* 0x000fe60000000800 */
[--C-:B------:R-:W-:Y:S02]  /*78f0*/  FFMA.FTZ R148, R24, c[0x0][0x2d0], -R162.reuse ;  /* 0x0000b40018947a23 */ /* 0x100fe400000108a2 */
[----:B------:R-:W-:Y:S02]  /*7900*/  FFMA.FTZ R149, R25, c[0x0][0x2d0], -R162 ;  /* 0x0000b40019957a23 */ /* 0x000fe400000108a2 */
[C---:B---3--:R-:W-:Y:S03]  /*7910*/  HMMA.16816.F32.BF16 R84, R116.reuse, R120, R84 ;  /* 0x000000787454723c */ /* 0x048fe60000041854 */
[----:B------:R-:W-:Y:S01]  /*7920*/  MUFU.EX2 R148, R148 ;  /* 0x0000009400947308 */ /* 0x000fe20000000800 */
[--C-:B------:R-:W-:Y:S02]  /*7930*/  FFMA.FTZ R150, R26, c[0x0][0x2d0], -R161.reuse ;  /* 0x0000b4001a967a23 */ /* 0x100fe400000108a1 */
[----:B------:R-:W-:Y:S02]  /*7940*/  FFMA.FTZ R151, R27, c[0x0][0x2d0], -R161 ;  /* 0x0000b4001b977a23 */ /* 0x000fe400000108a1 */
[C---:B------:R-:W-:Y:S01]  /*7950*/  HMMA.16816.F32.BF16 R88, R116.reuse, R122, R88 ;  /* 0x0000007a7458723c */ /* 0x040fe20000041858 */
[----:B------:R-:W2:Y:S03]  /*7960*/  LDSM.16.MT88.4 R120, [R236+0x1100] ;  /* 0x00110000ec78783b */ /* 0x000ea60000004200 */
[----:B------:R-:W-:Y:S01]  /*7970*/  FADD.FTZ R152, R152, R134 ;  /* 0x0000008698987221 */ /* 0x000fe20000010000 */
[----:B------:R-:W3:Y:S01]  /*7980*/  MUFU.EX2 R149, R149 ;  /* 0x0000009500957308 */ /* 0x000ee20000000800 */
[----:B------:R-:W-:Y:S02]  /*7990*/  FADD.FTZ R160, R154, R160 ;  /* 0x000000a09aa07221 */ /* 0x000fe40000010000 */
[C---:B----4-:R-:W-:Y:S01]  /*79a0*/  HMMA.16816.F32.BF16 R92, R116.reuse, R128, R92 ;  /* 0x00000080745c723c */ /* 0x050fe2000004185c */
[----:B------:R-:W4:Y:S03]  /*79b0*/  LDSM.16.MT88.4 R24, [R234+0x1100] ;  /* 0x00110000ea18783b */ /* 0x000f260000004200 */
[----:B------:R-:W-:Y:S02]  /*79c0*/  FADD.FTZ R152, R153, R152 ;  /* 0x0000009899987221 */ /* 0x000fe40000010000 */
[----:B------:R-:W-:Y:S01]  /*79d0*/  FADD.FTZ R155, R155, R160 ;  /* 0x000000a09b9b7221 */ /* 0x000fe20000010000 */
[----:B------:R-:W-:Y:S01]  /*79e0*/  MUFU.EX2 R150, R150 ;  /* 0x0000009600967308 */ /* 0x000fe20000000800 */
[C---:B------:R-:W-:Y:S01]  /*79f0*/  HMMA.16816.F32.BF16 R96, R116.reuse, R130, R96 ;  /* 0x000000827460723c */ /* 0x040fe20000041860 */
[----:B------:R-:W-:Y:S03]  /*7a00*/  LDSM.16.MT88.4 R128, [R232+0x5100] ;  /* 0x00510000e880783b */ /* 0x000fe60000004200 */
[----:B------:R-:W-:Y:S02]  /*7a10*/  FADD.FTZ R163, R163, R152 ;  /* 0x00000098a3a37221 */ /* 0x000fe40000010000 */
[----:B------:R-:W-:Y:S02]  /*7a20*/  FADD.FTZ R155, R165, R155 ;  /* 0x0000009ba59b7221 */ /* 0x000fe40000010000 */
[C---:B------:R-:W-:Y:S01]  /*7a30*/  HMMA.16816.F32.BF16 R12, R116.reuse, R20, R12 ;  /* 0x00000014740c723c */ /* 0x040fe2000004180c */
[----:B------:R-:W5:Y:S03]  /*7a40*/  MUFU.EX2 R151, R151 ;  /* 0x0000009700977308 */ /* 0x000f660000000800 */
[----:B------:R-:W-:Y:S02]  /*7a50*/  FADD.FTZ R163, R164, R163 ;  /* 0x000000a3a4a37221 */ /* 0x000fe40000010000 */
[----:B------:R-:W-:Y:S01]  /*7a60*/  FADD.FTZ R166, R166, R155 ;  /* 0x0000009ba6a67221 */ /* 0x000fe20000010000 */
[----:B------:R-:W-:Y:S01]  /*7a70*/  F2FP.BF16.PACK_AB R20, R167, R180 ;  /* 0x000000b4a714723e */ /* 0x000fe200000010ff */
[C---:B------:R-:W-:Y:S03]  /*7a80*/  HMMA.16816.F32.BF16 R100, R116.reuse, R22, R100 ;  /* 0x000000167464723c */ /* 0x040fe60000041864 */
[----:B------:R-:W-:Y:S01]  /*7a90*/  MUFU.EX2 R203, R203 ;  /* 0x000000cb00cb7308 */ /* 0x000fe20000000800 */
[----:B------:R-:W-:Y:S01]  /*7aa0*/  F2FP.BF16.PACK_AB R21, R182, R181 ;  /* 0x000000b5b615723e */ /* 0x000fe200000010ff */
[----:B------:R-:W-:Y:S02]  /*7ab0*/  FADD.FTZ R180, R180, R163 ;  /* 0x000000a3b4b47221 */ /* 0x000fe40000010000 */
[----:B---3--:R-:W-:Y:S01]  /*7ac0*/  F2FP.BF16.PACK_AB R22, R149, R148 ;  /* 0x000000949516723e */ /* 0x008fe200000010ff */
[C---:B-1----:R-:W-:Y:S04]  /*7ad0*/  HMMA.16816.F32.BF16 R104, R116.reuse, R124, R104 ;  /* 0x0000007c7468723c */ /* 0x042fe80000041868 */
[----:B------:R-:W-:Y:S01]  /*7ae0*/  FADD.FTZ R166, R181, R166 ;  /* 0x000000a6b5a67221 */ /* 0x000fe20000010000 */
[----:B------:R-:W-:Y:S01]  /*7af0*/  MUFU.EX2 R208, R208 ;  /* 0x000000d000d07308 */ /* 0x000fe20000000800 */
[----:B------:R-:W-:Y:S02]  /*7b00*/  FADD.FTZ R180, R167, R180 ;  /* 0x000000b4a7b47221 */ /* 0x000fe40000010000 */
[C---:B------:R-:W-:Y:S01]  /*7b10*/  HMMA.16816.F32.BF16 R108, R116.reuse, R126, R108 ;  /* 0x0000007e746c723c */ /* 0x040fe2000004186c */
[----:B------:R-:W-:Y:S03]  /*7b20*/  LDSM.16.MT88.4 R124, [R232+0x1100] ;  /* 0x00110000e87c783b */ /* 0x000fe60000004200 */
[----:B-----5:R-:W-:Y:S01]  /*7b30*/  F2FP.BF16.PACK_AB R23, R151, R150 ;  /* 0x000000969717723e */ /* 0x020fe200000010ff */
[----:B------:R-:W-:Y:S02]  /*7b40*/  FADD.FTZ R182, R182, R166 ;  /* 0x000000a6b6b67221 */ /* 0x000fe40000010000 */
[----:B------:R-:W-:Y:S01]  /*7b50*/  MUFU.EX2 R209, R209 ;  /* 0x000000d100d17308 */ /* 0x000fe20000000800 */
[C---:B------:R-:W-:Y:S04]  /*7b60*/  HMMA.16816.F32.BF16 R16, R116.reuse, R144, R16 ;  /* 0x000000907410723c */ /* 0x040fe80000041810 */
[----:B------:R-:W-:Y:S02]  /*7b70*/  FADD.FTZ R148, R148, R180 ;  /* 0x000000b494947221 */ /* 0x000fe40000010000 */
[----:B------:R-:W-:Y:S02]  /*7b80*/  FADD.FTZ R182, R150, R182 ;  /* 0x000000b696b67221 */ /* 0x000fe40000010000 */
[----:B------:R-:W-:Y:S01]  /*7b90*/  HMMA.16816.F32.BF16 R112, R116, R146, R112 ;  /* 0x000000927470723c */ /* 0x000fe20000041870 */
[----:B------:R-:W1:Y:S01]  /*7ba0*/  LDSM.16.MT88.4 R116, [R233+0x1100] ;  /* 0x00110000e974783b */ /* 0x000e620000004200 */
[----:B------:R-:W-:Y:S02]  /*7bb0*/  MUFU.EX2 R210, R210 ;  /* 0x000000d200d27308 */ /* 0x000fe40000000800 */
[--C-:B------:R-:W-:Y:S02]  /*7bc0*/  FFMA.FTZ R145, R28, c[0x0][0x2d0], -R162.reuse ;  /* 0x0000b4001c917a23 */ /* 0x100fe400000108a2 */
[----:B------:R-:W-:Y:S02]  /*7bd0*/  FFMA.FTZ R144, R29, c[0x0][0x2d0], -R162 ;  /* 0x0000b4001d907a23 */ /* 0x000fe400000108a2 */
[C---:B--2---:R-:W-:Y:S04]  /*7be0*/  HMMA.16816.F32.BF16 R4, R20.reuse, R120, R4 ;  /* 0x000000781404723c */ /* 0x044fe80000041804 */
[----:B------:R-:W-:Y:S01]  /*7bf0*/  MUFU.EX2 R145, R145 ;  /* 0x0000009100917308 */ /* 0x000fe20000000800 */
[--C-:B------:R-:W-:Y:S02]  /*7c00*/  FFMA.FTZ R146, R30, c[0x0][0x2d0], -R161.reuse ;  /* 0x0000b4001e927a23 */ /* 0x100fe400000108a1 */
[----:B------:R-:W-:Y:S01]  /*7c10*/  FFMA.FTZ R147, R31, c[0x0][0x2d0], -R161 ;  /* 0x0000b4001f937a23 */ /* 0x000fe200000108a1 */
[C---:B------:R-:W-:Y:S01]  /*7c20*/  HMMA.16816.F32.BF16 R8, R20.reuse, R122, R8 ;  /* 0x0000007a1408723c */ /* 0x040fe20000041808 */
[----:B------:R-:W2:Y:S03]  /*7c30*/  LDSM.16.MT88.4 R120, [R236+0x5100] ;  /* 0x00510000ec78783b */ /* 0x000ea60000004200 */
[----:B------:R-:W-:Y:S02]  /*7c40*/  FADD.FTZ R148, R149, R148 ;  /* 0x0000009495947221 */ /* 0x000fe40000010000 */
[----:B------:R-:W-:Y:S01]  /*7c50*/  MUFU.EX2 R144, R144 ;  /* 0x0000009000907308 */ /* 0x000fe20000000800 */
[----:B------:R-:W-:Y:S01]  /*7c60*/  FADD.FTZ R151, R151, R182 ;  /* 0x000000b697977221 */ /* 0x000fe20000010000 */
[C---:B----4-:R-:W-:Y:S01]  /*7c70*/  HMMA.16816.F32.BF16 R68, R20.reuse, R24, R68 ;  /* 0x000000181444723c */ /* 0x050fe20000041844 */
[----:B------:R-:W-:Y:S07]  /*7c80*/  LDSM.16.MT88.4 R28, [R233+0x5100] ;  /* 0x00510000e91c783b */ /* 0x000fee0000004200 */
[C---:B------:R-:W-:Y:S01]  /*7c90*/  HMMA.16816.F32.BF16 R72, R20.reuse, R26, R72 ;  /* 0x0000001a1448723c */ /* 0x040fe20000041848 */
[----:B------:R-:W3:Y:S01]  /*7ca0*/  LDSM.16.MT88.4 R24, [R234+0x5100] ;  /* 0x00510000ea18783b */ /* 0x000ee20000004200 */
[----:B------:R-:W4:Y:S06]  /*7cb0*/  MUFU.EX2 R146, R146 ;  /* 0x0000009200927308 */ /* 0x000f2c0000000800 */
[C---:B-1----:R-:W-:Y:S04]  /*7cc0*/  HMMA.16816.F32.BF16 R76, R20.reuse, R116, R76 ;  /* 0x00000074144c723c */ /* 0x042fe8000004184c */
[----:B------:R-:W1:Y:S04]  /*7cd0*/  MUFU.EX2 R147, R147 ;  /* 0x0000009300937308 */ /* 0x000e680000000800 */
[C---:B------:R-:W-:Y:S01]  /*7ce0*/  HMMA.16816.F32.BF16 R80, R20.reuse, R118, R80 ;  /* 0x000000761450723c */ /* 0x040fe20000041850 */
[----:B------:R-:W5:Y:S05]  /*7cf0*/  LDSM.16.MT88.4 R116, [R236+0x1900] ;  /* 0x00190000ec74783b */ /* 0x000f6a0000004200 */
[----:B------:R-:W-:Y:S02]  /*7d00*/  MUFU.EX2 R52, R52 ;  /* 0x0000003400347308 */ /* 0x000fe40000000800 */
[C---:B------:R-:W-:Y:S04]  /*7d10*/  HMMA.16816.F32.BF16 R84, R20.reuse, R124, R84 ;  /* 0x0000007c1454723c */ /* 0x040fe80000041854 */
[----:B----4-:R-:W-:Y:S04]  /*7d20*/  FADD.FTZ R151, R146, R151 ;  /* 0x0000009792977221 */ /* 0x010fe80000010000 */
[----:B------:R-:W-:Y:S01]  /*7d30*/  MUFU.EX2 R53, R53 ;  /* 0x0000003500357308 */ /* 0x000fe20000000800 */
[C---:B------:R-:W-:Y:S01]  /*7d40*/  HMMA.16816.F32.BF16 R88, R20.reuse, R126, R88 ;  /* 0x0000007e1458723c */ /* 0x040fe20000041858 */
[----:B------:R-:W-:Y:S07]  /*7d50*/  LDSM.16.MT88.4 R124, [R236+0x3900] ;  /* 0x00390000ec7c783b */ /* 0x000fee0000004200 */
[C---:B--2---:R-:W-:Y:S01]  /*7d60*/  HMMA.16816.F32.BF16 R92, R20.reuse, R120, R92 ;  /* 0x00000078145c723c */ /* 0x044fe2000004185c */
[----:B------:R-:W-:Y:S07]  /*7d70*/  MUFU.EX2 R54, R54 ;  /* 0x0000003600367308 */ /* 0x000fee0000000800 */
[C---:B------:R-:W-:Y:S01]  /*7d80*/  HMMA.16816.F32.BF16 R96, R20.reuse, R122, R96 ;  /* 0x0000007a1460723c */ /* 0x040fe20000041860 */
[----:B------:R-:W-:Y:S02]  /*7d90*/  LDSM.16.MT88.4 R120, [R232+0x5900] ;  /* 0x00590000e878783b */ /* 0x000fe40000004200 */
[----:B------:R-:W-:Y:S05]  /*7da0*/  MUFU.EX2 R55, R55 ;  /* 0x0000003700377308 */ /* 0x000fea0000000800 */
[C---:B---3--:R-:W-:Y:S05]  /*7db0*/  HMMA.16816.F32.BF16 R12, R20.reuse, R24, R12 ;  /* 0x00000018140c723c */ /* 0x048fea000004180c */
[----:B------:R-:W-:Y:S03]  /*7dc0*/  MUFU.EX2 R56, R56 ;  /* 0x0000003800387308 */ /* 0x000fe60000000800 */
[C---:B------:R-:W-:Y:S01]  /*7dd0*/  HMMA.16816.F32.BF16 R100, R20.reuse, R26, R100 ;  /* 0x0000001a1464723c */ /* 0x040fe20000041864 */
[----:B------:R-:W2:Y:S06]  /*7de0*/  LDSM.16.MT88.4 R24, [R233+0x1900] ;  /* 0x00190000e918783b */ /* 0x000eac0000004200 */
[----:B------:R-:W-:Y:S01]  /*7df0*/  MUFU.EX2 R57, R57 ;  /* 0x0000003900397308 */ /* 0x000fe20000000800 */
[C---:B------:R-:W-:Y:S08]  /*7e00*/  HMMA.16816.F32.BF16 R104, R20.reuse, R28, R104 ;  /* 0x0000001c1468723c */ /* 0x040ff00000041868 */
[C---:B------:R-:W-:Y:S01]  /*7e10*/  HMMA.16816.F32.BF16 R108, R20.reuse, R30, R108 ;  /* 0x0000001e146c723c */ /* 0x040fe2000004186c */
[----:B------:R-:W3:Y:S01]  /*7e20*/  LDSM.16.MT88.4 R28, [R232+0x1900] ;  /* 0x00190000e81c783b */ /* 0x000ee20000004200 */
[----:B------:R-:W-:Y:S06]  /*7e30*/  MUFU.EX2 R58, R58 ;  /* 0x0000003a003a7308 */ /* 0x000fec0000000800 */
[C---:B------:R-:W-:Y:S04]  /*7e40*/  HMMA.16816.F32.BF16 R16, R20.reuse, R128, R16 ;  /* 0x000000801410723c */ /* 0x040fe80000041810 */
[----:B------:R-:W-:Y:S04]  /*7e50*/  MUFU.EX2 R59, R59 ;  /* 0x0000003b003b7308 */ /* 0x000fe80000000800 */
[----:B------:R-:W-:Y:S06]  /*7e60*/  HMMA.16816.F32.BF16 R112, R20, R130, R112 ;  /* 0x000000821470723c */ /* 0x000fec0000041870 */
[----:B------:R-:W-:Y:S01]  /*7e70*/  MUFU.EX2 R60, R60 ;  /* 0x0000003c003c7308 */ /* 0x000fe20000000800 */
[----:B------:R-:W-:Y:S01]  /*7e80*/  F2FP.BF16.PACK_AB R20, R144, R145 ;  /* 0x000000919014723e */ /* 0x000fe200000010ff */
[----:B------:R-:W-:Y:S01]  /*7e90*/  FADD.FTZ R145, R145, R148 ;  /* 0x0000009491917221 */ /* 0x000fe20000010000 */
[C---:B-1----:R-:W-:Y:S03]  /*7ea0*/  F2FP.BF16.PACK_AB R21, R147.reuse, R146 ;  /* 0x000000929315723e */ /* 0x042fe600000010ff */
[----:B------:R-:W-:Y:S01]  /*7eb0*/  F2FP.BF16.PACK_AB R22, R188, R183 ;  /* 0x000000b7bc16723e */ /* 0x000fe200000010ff */
[----:B------:R-:W-:Y:S01]  /*7ec0*/  FADD.FTZ R145, R144, R145 ;  /* 0x0000009190917221 */ /* 0x000fe20000010000 */
[----:B------:R-:W-:Y:S01]  /*7ed0*/  F2FP.BF16.PACK_AB R23, R190, R189 ;  /* 0x000000bdbe17723e */ /* 0x000fe200000010ff */
[----:B------:R-:W-:Y:S01]  /*7ee0*/  FADD.FTZ R147, R147, R151 ;  /* 0x0000009793937221 */ /* 0x000fe20000010000 */
[----:B------:R-:W-:Y:S01]  /*7ef0*/  MUFU.EX2 R61, R61 ;  /* 0x0000003d003d7308 */ /* 0x000fe20000000800 */
[----:B------:R-:W-:Y:S02]  /*7f00*/  FADD.FTZ R183, R183, R145 ;  /* 0x00000091b7b77221 */ /* 0x000fe40000010000 */
[----:B------:R-:W-:Y:S02]  /*7f10*/  FADD.FTZ R147, R189, R147 ;  /* 0x00000093bd937221 */ /* 0x000fe40000010000 */
[C---:B-----5:R-:W-:Y:S03]  /*7f20*/  HMMA.16816.F32.BF16 R4, R20.reuse, R116, R4 ;  /* 0x000000741404723c */ /* 0x060fe60000041804 */
[----:B------:R-:W-:Y:S02]  /*7f30*/  FADD.FTZ R183, R188, R183 ;  /* 0x000000b7bcb77221 */ /* 0x000fe40000010000 */
[----:B------:R-:W-:Y:S01]  /*7f40*/  MUFU.EX2 R62, R62 ;  /* 0x0000003e003e7308 */ /* 0x000fe20000000800 */
[----:B------:R-:W-:Y:S02]  /*7f50*/  FADD.FTZ R190, R190, R147 ;  /* 0x00000093bebe7221 */ /* 0x000fe40000010000 */
[C---:B------:R-:W-:Y:S01]  /*7f60*/  HMMA.16816.F32.BF16 R8, R20.reuse, R118, R8 ;  /* 0x000000761408723c */ /* 0x040fe20000041808 */
[----:B------:R-:W-:Y:S03]  /*7f70*/  LDSM.16.MT88.4 R116, [R233+0x5900] ;  /* 0x00590000e974783b */ /* 0x000fe60000004200 */
[----:B------:R-:W-:Y:S03]  /*7f80*/  FADD.FTZ R190, R193, R190 ;  /* 0x000000bec1be7221 */ /* 0x000fe60000010000 */
[----:B------:R-:W-:Y:S01]  /*7f90*/  MUFU.EX2 R63, R63 ;  /* 0x0000003f003f7308 */ /* 0x000fe20000000800 */
[C---:B------:R-:W-:Y:S08]  /*7fa0*/  HMMA.16816.F32.BF16 R68, R20.reuse, R32, R68 ;  /* 0x000000201444723c */ /* 0x040ff00000041844 */
[C---:B------:R-:W-:Y:S01]  /*7fb0*/  HMMA.16816.F32.BF16 R72, R20.reuse, R34, R72 ;  /* 0x000000221448723c */ /* 0x040fe20000041848 */
[----:B------:R-:W1:Y:S01]  /*7fc0*/  LDSM.16.MT88.4 R32, [R236+0x5900] ;  /* 0x00590000ec20783b */ /* 0x000e620000004200 */
[----:B------:R-:W-:Y:S06]  /*7fd0*/  MUFU.EX2 R64, R64 ;  /* 0x0000004000407308 */ /* 0x000fec0000000800 */
[C---:B--2---:R-:W-:Y:S08]  /*7fe0*/  HMMA.16816.F32.BF16 R76, R20.reuse, R24, R76 ;  /* 0x00000018144c723c */ /* 0x044ff0000004184c */
[C---:B------:R-:W-:Y:S01]  /*7ff0*/  HMMA.16816.F32.BF16 R80, R20.reuse, R26, R80 ;  /* 0x0000001a1450723c */ /* 0x040fe20000041850 */
[----:B------:R-:W2:Y:S07]  /*8000*/  LDSM.16.MT88.4 R24, [R236+0x2100] ;  /* 0x00210000ec18783b */ /* 0x000eae0000004200 */
[C---:B---3--:R-:W-:Y:S08]  /*8010*/  HMMA.16816.F32.BF16 R84, R20.reuse, R28, R84 ;  /* 0x0000001c1454723c */ /* 0x048ff00000041854 */
[C---:B------:R-:W-:Y:S01]  /*8020*/  HMMA.16816.F32.BF16 R88, R20.reuse, R30, R88 ;  /* 0x0000001e1458723c */ /* 0x040fe20000041858 */
[----:B------:R-:W3:Y:S07]  /*8030*/  LDSM.16.MT88.4 R28, [R234+0x2100] ;  /* 0x00210000ea1c783b */ /* 0x000eee0000004200 */
[C---:B-1----:R-:W-:Y:S08]  /*8040*/  HMMA.16816.F32.BF16 R92, R20.reuse, R32, R92 ;  /* 0x00000020145c723c */ /* 0x042ff0000004185c */
[C---:B------:R-:W-:Y:S01]  /*8050*/  HMMA.16816.F32.BF16 R96, R20.reuse, R34, R96 ;  /* 0x000000221460723c */ /* 0x040fe20000041860 */
[----:B------:R-:W1:Y:S07]  /*8060*/  LDSM.16.MT88.4 R32, [R233+0x2100] ;  /* 0x00210000e920783b */ /* 0x000e6e0000004200 */
[C---:B------:R-:W-:Y:S08]  /*8070*/  HMMA.16816.F32.BF16 R12, R20.reuse, R36, R12 ;  /* 0x00000024140c723c */ /* 0x040ff0000004180c */
[C---:B------:R-:W-:Y:S01]  /*8080*/  HMMA.16816.F32.BF16 R100, R20.reuse, R38, R100 ;  /* 0x000000261464723c */ /* 0x040fe20000041864 */
[----:B------:R-:W4:Y:S07]  /*8090*/  LDSM.16.MT88.4 R36, [R232+0x2100] ;  /* 0x00210000e824783b */ /* 0x000f2e0000004200 */
[C---:B------:R-:W-:Y:S07]  /*80a0*/  HMMA.16816.F32.BF16 R104, R20.reuse, R116, R104 ;  /* 0x000000741468723c */ /* 0x040fee0000041868 */
[--C-:B------:R-:W-:Y:S01]  /*80b0*/  FFMA.FTZ R116, R44, c[0x0][0x2d0], -R162.reuse ;  /* 0x0000b4002c747a23 */ /* 0x100fe200000108a2 */
[C---:B------:R-:W-:Y:S04]  /*80c0*/  HMMA.16816.F32.BF16 R108, R20.reuse, R118, R108 ;  /* 0x00000076146c723c */ /* 0x040fe8000004186c */
[--C-:B------:R-:W-:Y:S01]  /*80d0*/  FFMA.FTZ R117, R45, c[0x0][0x2d0], -R162.reuse ;  /* 0x0000b4002d757a23 */ /* 0x100fe200000108a2 */
[----:B------:R-:W-:Y:S01]  /*80e0*/  MUFU.EX2 R116, R116 ;  /* 0x0000007400747308 */ /* 0x000fe20000000800 */
[----:B------:R-:W-:Y:S02]  /*80f0*/  FFMA.FTZ R162, R65, c[0x0][0x2d0], -R162 ;  /* 0x0000b40041a27a23 */ /* 0x000fe400000108a2 */
[C---:B------:R-:W-:Y:S04]  /*8100*/  HMMA.16816.F32.BF16 R16, R20.reuse, R120, R16 ;  /* 0x000000781410723c */ /* 0x040fe80000041810 */
[--C-:B------:R-:W-:Y:S02]  /*8110*/  FFMA.FTZ R118, R46, c[0x0][0x2d0], -R161.reuse ;  /* 0x0000b4002e767a23 */ /* 0x100fe400000108a1 */
[--C-:B------:R-:W-:Y:S01]  /*8120*/  FFMA.FTZ R119, R47, c[0x0][0x2d0], -R161.reuse ;  /* 0x0000b4002f777a23 */ /* 0x100fe200000108a1 */
[----:B------:R-:W-:Y:S01]  /*8130*/  MUFU.EX2 R117, R117 ;  /* 0x0000007500757308 */ /* 0x000fe20000000800 */
[----:B------:R-:W-:Y:S01]  /*8140*/  HMMA.16816.F32.BF16 R112, R20, R122, R112 ;  /* 0x0000007a1470723c */ /* 0x000fe20000041870 */
[----:B------:R-:W-:Y:S03]  /*8150*/  LDSM.16.MT88.4 R44, [R234+0x2900] ;  /* 0x00290000ea2c783b */ /* 0x000fe60000004200 */
[--C-:B------:R-:W-:Y:S02]  /*8160*/  FFMA.FTZ R65, R66, c[0x0][0x2d0], -R161.reuse ;  /* 0x0000b40042417a23 */ /* 0x100fe400000108a1 */
[----:B------:R-:W-:Y:S01]  /*8170*/  FFMA.FTZ R161, R67, c[0x0][0x2d0], -R161 ;  /* 0x0000b40043a17a23 */ /* 0x000fe200000108a1 */
[C---:B------:R-:W-:Y:S01]  /*8180*/  F2FP.BF16.PACK_AB R20, R191.reuse, R192 ;  /* 0x000000c0bf14723e */ /* 0x040fe200000010ff */
[----:B------:R-:W-:Y:S01]  /*8190*/  FADD.FTZ R192, R192, R183 ;  /* 0x000000b7c0c07221 */ /* 0x000fe20000010000 */
[----:B------:R-:W-:Y:S01]  /*81a0*/  F2FP.BF16.PACK_AB R21, R194, R193 ;  /* 0x000000c1c215723e */ /* 0x000fe200000010ff */
[----:B------:R-:W5:Y:S02]  /*81b0*/  MUFU.EX2 R118, R118 ;  /* 0x0000007600767308 */ /* 0x000f640000000800 */
[----:B------:R-:W-:Y:S01]  /*81c0*/  F2FP.BF16.PACK_AB R22, R200, R195 ;  /* 0x000000c3c816723e */ /* 0x000fe200000010ff */
[----:B------:R-:W-:Y:S01]  /*81d0*/  FADD.FTZ R192, R191, R192 ;  /* 0x000000c0bfc07221 */ /* 0x000fe20000010000 */
[----:B------:R-:W-:Y:S01]  /*81e0*/  F2FP.BF16.PACK_AB R23, R202, R201 ;  /* 0x000000c9ca17723e */ /* 0x000fe200000010ff */
[----:B------:R-:W-:Y:S02]  /*81f0*/  FADD.FTZ R194, R194, R190 ;  /* 0x000000bec2c27221 */ /* 0x000fe40000010000 */
[----:B------:R-:W-:Y:S02]  /*8200*/  FADD.FTZ R195, R195, R192 ;  /* 0x000000c0c3c37221 */ /* 0x000fe40000010000 */
[----:B------:R-:W-:Y:S01]  /*8210*/  FADD.FTZ R194, R201, R194 ;  /* 0x000000c2c9c27221 */ /* 0x000fe20000010000 */
[----:B------:R-:W1:Y:S01]  /*8220*/  MUFU.EX2 R119, R119 ;  /* 0x0000007700777308 */ /* 0x000e620000000800 */
[C---:B--2---:R-:W-:Y:S03]  /*8230*/  HMMA.16816.F32.BF16 R4, R20.reuse, R24, R4 ;  /* 0x000000181404723c */ /* 0x044fe60000041804 */
[----:B------:R-:W-:Y:S02]  /*8240*/  FADD.FTZ R195, R200, R195 ;  /* 0x000000c3c8c37221 */ /* 0x000fe40000010000 */
[----:B------:R-:W-:Y:S03]  /*8250*/  FADD.FTZ R202, R202, R194 ;  /* 0x000000c2caca7221 */ /* 0x000fe60000010000 */
[C---:B------:R-:W-:Y:S01]  /*8260*/  HMMA.16816.F32.BF16 R8, R20.reuse, R26, R8 ;  /* 0x0000001a1408723c */ /* 0x040fe20000041808 */
[----:B------:R-:W2:Y:S01]  /*8270*/  LDSM.16.MT88.4 R24, [R236+0x6100] ;  /* 0x00610000ec18783b */ /* 0x000ea20000004200 */
[----:B------:R-:W-:Y:S02]  /*8280*/  MUFU.EX2 R162, R162 ;  /* 0x000000a200a27308 */ /* 0x000fe40000000800 */
[----:B-----5:R-:W-:Y:S04]  /*8290*/  FADD.FTZ R202, R118, R202 ;  /* 0x000000ca76ca7221 */ /* 0x020fe80000010000 */
[C---:B---3--:R-:W-:Y:S04]  /*82a0*/  HMMA.16816.F32.BF16 R68, R20.reuse, R28, R68 ;  /* 0x0000001c1444723c */ /* 0x048fe80000041844 */
[----:B------:R-:W3:Y:S04]  /*82b0*/  MUFU.EX2 R65, R65 ;  /* 0x0000004100417308 */ /* 0x000ee80000000800 */
[C---:B------:R-:W-:Y:S01]  /*82c0*/  HMMA.16816.F32.BF16 R72, R20.reuse, R30, R72 ;  /* 0x0000001e1448723c */ /* 0x040fe20000041848 */
[----:B------:R-:W5:Y:S05]  /*82d0*/  LDSM.16.MT88.4 R28, [R234+0x6100] ;  /* 0x00610000ea1c783b */ /* 0x000f6a0000004200 */
[----:B------:R-:W2:Y:S02]  /*82e0*/  MUFU.EX2 R161, R161 ;  /* 0x000000a100a17308 */ /* 0x000ea40000000800 */
[C---:B-1----:R-:W-:Y:S08]  /*82f0*/  HMMA.16816.F32.BF16 R76, R20.reuse, R32, R76 ;  /* 0x00000020144c723c */ /* 0x042ff0000004184c */
[C---:B------:R-:W-:Y:S01]  /*8300*/  HMMA.16816.F32.BF16 R80, R20.reuse, R34, R80 ;  /* 0x000000221450723c */ /* 0x040fe20000041850 */
[----:B------:R-:W1:Y:S07]  /*8310*/  LDSM.16.MT88.4 R32, [R233+0x6100] ;  /* 0x00610000e920783b */ /* 0x000e6e0000004200 */
[C---:B----4-:R-:W-:Y:S08]  /*8320*/  HMMA.16816.F32.BF16 R84, R20.reuse, R36, R84 ;  /* 0x000000241454723c */ /* 0x050ff00000041854 */
[C---:B------:R-:W-:Y:S01]  /*8330*/  HMMA.16816.F32.BF16 R88, R20.reuse, R38, R88 ;  /* 0x000000261458723c */ /* 0x040fe20000041858 */
[----:B------:R-:W4:Y:S07]  /*8340*/  LDSM.16.MT88.4 R36, [R236+0x2900] ;  /* 0x00290000ec24783b */ /* 0x000f2e0000004200 */
[C---:B--2---:R-:W-:Y:S08]  /*8350*/  HMMA.16816.F32.BF16 R92, R20.reuse, R24, R92 ;  /* 0x00000018145c723c */ /* 0x044ff0000004185c */
[C---:B------:R-:W-:Y:S01]  /*8360*/  HMMA.16816.F32.BF16 R96, R20.reuse, R26, R96 ;  /* 0x0000001a1460723c */ /* 0x040fe20000041860 */
[----:B------:R-:W2:Y:S07]  /*8370*/  LDSM.16.MT88.4 R24, [R233+0x2900] ;  /* 0x00290000e918783b */ /* 0x000eae0000004200 */
[C---:B-----5:R-:W-:Y:S08]  /*8380*/  HMMA.16816.F32.BF16 R12, R20.reuse, R28, R12 ;  /* 0x0000001c140c723c */ /* 0x060ff0000004180c */
[C---:B------:R-:W-:Y:S01]  /*8390*/  HMMA.16816.F32.BF16 R100, R20.reuse, R30, R100 ;  /* 0x0000001e1464723c */ /* 0x040fe20000041864 */
[----:B------:R-:W5:Y:S07]  /*83a0*/  LDSM.16.MT88.4 R28, [R232+0x2900] ;  /* 0x00290000e81c783b */ /* 0x000f6e0000004200 */
[C---:B-1----:R-:W-:Y:S08]  /*83b0*/  HMMA.16816.F32.BF16 R104, R20.reuse, R32, R104 ;  /* 0x000000201468723c */ /* 0x042ff00000041868 */
[C---:B------:R-:W-:Y:S01]  /*83c0*/  HMMA.16816.F32.BF16 R108, R20.reuse, R34, R108 ;  /* 0x00000022146c723c */ /* 0x040fe2000004186c */
[----:B------:R-:W1:Y:S07]  /*83d0*/  LDSM.16.MT88.4 R32, [R236+0x6900] ;  /* 0x00690000ec20783b */ /* 0x000e6e0000004200 */
[C---:B------:R-:W-:Y:S08]  /*83e0*/  HMMA.16816.F32.BF16 R16, R20.reuse, R40, R16 ;  /* 0x000000281410723c */ /* 0x040ff00000041810 */
[----:B------:R-:W-:Y:S01]  /*83f0*/  HMMA.16816.F32.BF16 R112, R20, R42, R112 ;  /* 0x0000002a1470723c */ /* 0x000fe20000041870 */
[----:B------:R-:W-:Y:S06]  /*8400*/  LDSM.16.MT88.4 R40, [R234+0x7100] ;  /* 0x00710000ea28783b */ /* 0x000fec0000004200 */
[----:B------:R-:W-:Y:S01]  /*8410*/  F2FP.BF16.PACK_AB R20, R117, R116 ;  /* 0x000000747514723e */ /* 0x000fe200000010ff */
[----:B------:R-:W-:Y:S01]  /*8420*/  FADD.FTZ R116, R116, R195 ;  /* 0x000000c374747221 */ /* 0x000fe20000010000 */
[----:B------:R-:W-:Y:S03]  /*8430*/  F2FP.BF16.PACK_AB R21, R119, R118 ;  /* 0x000000767715723e */ /* 0x000fe600000010ff */
[----:B------:R-:W-:Y:S01]  /*8440*/  F2FP.BF16.PACK_AB R22, R208, R203 ;  /* 0x000000cbd016723e */ /* 0x000fe200000010ff */
[----:B------:R-:W-:Y:S01]  /*8450*/  FADD.FTZ R116, R117, R116 ;  /* 0x0000007475747221 */ /* 0x000fe20000010000 */
[----:B------:R-:W-:Y:S01]  /*8460*/  F2FP.BF16.PACK_AB R23, R210, R209 ;  /* 0x000000d1d217723e */ /* 0x000fe200000010ff */
[----:B------:R-:W-:Y:S02]  /*8470*/  FADD.FTZ R119, R119, R202 ;  /* 0x000000ca77777221 */ /* 0x000fe40000010000 */
[----:B------:R-:W-:Y:S02]  /*8480*/  FADD.FTZ R203, R203, R116 ;  /* 0x00000074cbcb7221 */ /* 0x000fe40000010000 */
[----:B------:R-:W-:Y:S02]  /*8490*/  FADD.FTZ R119, R209, R119 ;  /* 0x00000077d1777221 */ /* 0x000fe40000010000 */
[C---:B----4-:R-:W-:Y:S03]  /*84a0*/  HMMA.16816.F32.BF16 R4, R20.reuse, R36, R4 ;  /* 0x000000241404723c */ /* 0x050fe60000041804 */
[----:B------:R-:W-:Y:S02]  /*84b0*/  FADD.FTZ R203, R208, R203 ;  /* 0x000000cbd0cb7221 */ /* 0x000fe40000010000 */
[----:B------:R-:W-:Y:S03]  /*84c0*/  FADD.FTZ R210, R210, R119 ;  /* 0x00000077d2d27221 */ /* 0x000fe60000010000 */
[C---:B------:R-:W-:Y:S01]  /*84d0*/  HMMA.16816.F32.BF16 R8, R20.reuse, R38, R8 ;  /* 0x000000261408723c */ /* 0x040fe20000041808 */
[----:B------:R-:W4:Y:S03]  /*84e0*/  LDSM.16.MT88.4 R36, [R234+0x6900] ;  /* 0x00690000ea24783b */ /* 0x000f260000004200 */
[----:B------:R-:W-:Y:S04]  /*84f0*/  FADD.FTZ R210, R54, R210 ;  /* 0x000000d236d27221 */ /* 0x000fe80000010000 */
[C---:B------:R-:W-:Y:S08]  /*8500*/  HMMA.16816.F32.BF16 R68, R20.reuse, R44, R68 ;  /* 0x0000002c1444723c */ /* 0x040ff00000041844 */
[C---:B------:R-:W-:Y:S01]  /*8510*/  HMMA.16816.F32.BF16 R72, R20.reuse, R46, R72 ;  /* 0x0000002e1448723c */ /* 0x040fe20000041848 */
[----:B------:R-:W-:Y:S07]  /*8520*/  LDSM.16.MT88.4 R44, [R233+0x7100] ;  /* 0x00710000e92c783b */ /* 0x000fee0000004200 */
        /* <DEDUP_REMOVED lines=9> */
[C---:B----4-:R-:W-:Y:S08]  /*85c0*/  HMMA.16816.F32.BF16 R12, R20.reuse, R36, R12 ;  /* 0x00000024140c723c */ /* 0x050ff0000004180c */
[C---:B------:R-:W-:Y:S01]  /*85d0*/  HMMA.16816.F32.BF16 R100, R20.reuse, R38, R100 ;  /* 0x000000261464723c */ /* 0x040fe20000041864 */
[----:B------:R-:W-:Y:S07]  /*85e0*/  LDSM.16.MT88.4 R36, [R232+0x3100] ;  /* 0x00310000e824783b */ /* 0x000fee0000004200 */
[C---:B--2---:R-:W-:Y:S08]  /*85f0*/  HMMA.16816.F32.BF16 R104, R20.reuse, R24, R104 ;  /* 0x000000181468723c */ /* 0x044ff00000041868 */
[C---:B------:R-:W-:Y:S01]  /*8600*/  HMMA.16816.F32.BF16 R108, R20.reuse, R26, R108 ;  /* 0x0000001a146c723c */ /* 0x040fe2000004186c */
[----:B------:R-:W2:Y:S07]  /*8610*/  LDSM.16.MT88.4 R24, [R234+0x3100] ;  /* 0x00310000ea18783b */ /* 0x000eae0000004200 */
[C---:B-----5:R-:W-:Y:S08]  /*8620*/  HMMA.16816.F32.BF16 R16, R20.reuse, R28, R16 ;  /* 0x0000001c1410723c */ /* 0x060ff00000041810 */
[----:B------:R-:W-:Y:S01]  /*8630*/  HMMA.16816.F32.BF16 R112, R20, R30, R112 ;  /* 0x0000001e1470723c */ /* 0x000fe20000041870 */
[----:B------:R-:W4:Y:S06]  /*8640*/  LDSM.16.MT88.4 R28, [R233+0x3100] ;  /* 0x00310000e91c783b */ /* 0x000f2c0000004200 */
        /* <DEDUP_REMOVED lines=9> */
[C---:B-1----:R-:W-:Y:S03]  /*86e0*/  HMMA.16816.F32.BF16 R4, R20.reuse, R32, R4 ;  /* 0x000000201404723c */ /* 0x042fe60000041804 */
[----:B------:R-:W-:Y:S02]  /*86f0*/  FADD.FTZ R56, R57, R56 ;  /* 0x0000003839387221 */ /* 0x000fe40000010000 */
[----:B------:R-:W-:Y:S03]  /*8700*/  FADD.FTZ R59, R59, R55 ;  /* 0x000000373b3b7221 */ /* 0x000fe60000010000 */
[C---:B------:R-:W-:Y:S01]  /*8710*/  HMMA.16816.F32.BF16 R8, R20.reuse, R34, R8 ;  /* 0x000000221408723c */ /* 0x040fe20000041808 */
[----:B------:R-:W1:Y:S03]  /*8720*/  LDSM.16.MT88.4 R32, [R236+0x7100] ;  /* 0x00710000ec20783b */ /* 0x000e660000004200 */
[----:B------:R-:W-:Y:S04]  /*8730*/  FADD.FTZ R59, R62, R59 ;  /* 0x0000003b3e3b7221 */ /* 0x000fe80000010000 */
[C---:B--2---:R-:W-:Y:S04]  /*8740*/  HMMA.16816.F32.BF16 R68, R20.reuse, R24, R68 ;  /* 0x000000181444723c */ /* 0x044fe80000041844 */
[----:B------:R-:W-:Y:S04]  /*8750*/  FADD.FTZ R59, R63, R59 ;  /* 0x0000003b3f3b7221 */ /* 0x000fe80000010000 */
[C---:B------:R-:W-:Y:S01]  /*8760*/  HMMA.16816.F32.BF16 R72, R20.reuse, R26, R72 ;  /* 0x0000001a1448723c */ /* 0x040fe20000041848 */
[----:B------:R-:W2:Y:S03]  /*8770*/  LDSM.16.MT88.4 R24, [R234+0x3900] ;  /* 0x00390000ea18783b */ /* 0x000ea60000004200 */
[----:B---3--:R-:W-:Y:S04]  /*8780*/  FADD.FTZ R59, R65, R59 ;  /* 0x0000003b413b7221 */ /* 0x008fe80000010000 */
[C---:B----4-:R-:W-:Y:S04]  /*8790*/  HMMA.16816.F32.BF16 R76, R20.reuse, R28, R76 ;  /* 0x0000001c144c723c */ /* 0x050fe8000004184c */
[----:B------:R-:W-:Y:S04]  /*87a0*/  FADD.FTZ R248, R161, R59 ;  /* 0x0000003ba1f87221 */ /* 0x000fe80000010000 */
[C---:B------:R-:W-:Y:S01]  /*87b0*/  HMMA.16816.F32.BF16 R80, R20.reuse, R30, R80 ;  /* 0x0000001e1450723c */ /* 0x040fe20000041850 */
[----:B------:R-:W3:Y:S07]  /*87c0*/  LDSM.16.MT88.4 R28, [R233+0x3900] ;  /* 0x00390000e91c783b */ /* 0x000eee0000004200 */
[C---:B------:R-:W-:Y:S08]  /*87d0*/  HMMA.16816.F32.BF16 R84, R20.reuse, R36, R84 ;  /* 0x000000241454723c */ /* 0x040ff00000041854 */
        /* <DEDUP_REMOVED lines=8> */
[----:B------:R-:W-:Y:S07]  /*8860*/  HMMA.16816.F32.BF16 R112, R20, R50, R112 ;  /* 0x000000321470723c */ /* 0x000fee0000041870 */
[----:B------:R-:W-:Y:S01]  /*8870*/  F2FP.BF16.PACK_AB R20, R61, R60 ;  /* 0x0000003c3d14723e */ /* 0x000fe200000010ff */
[----:B------:R-:W-:Y:S01]  /*8880*/  FADD.FTZ R60, R60, R56 ;  /* 0x000000383c3c7221 */ /* 0x000fe20000010000 */
[----:B------:R-:W-:Y:S03]  /*8890*/  F2FP.BF16.PACK_AB R21, R63, R62 ;  /* 0x0000003e3f15723e */ /* 0x000fe600000010ff */
[----:B------:R-:W-:Y:S01]  /*88a0*/  F2FP.BF16.PACK_AB R22, R162, R64 ;  /* 0x00000040a216723e */ /* 0x000fe200000010ff */
[----:B------:R-:W-:Y:S01]  /*88b0*/  FADD.FTZ R60, R61, R60 ;  /* 0x0000003c3d3c7221 */ /* 0x000fe20000010000 */
[----:B------:R-:W-:Y:S03]  /*88c0*/  F2FP.BF16.PACK_AB R23, R161, R65 ;  /* 0x00000041a117723e */ /* 0x000fe600000010ff */
[----:B------:R-:W-:Y:S04]  /*88d0*/  FADD.FTZ R60, R64, R60 ;  /* 0x0000003c403c7221 */ /* 0x000fe80000010000 */
[C---:B------:R-:W-:Y:S01]  /*88e0*/  HMMA.16816.F32.BF16 R128, R20.reuse, R124, R4 ;  /* 0x0000007c1480723c */ /* 0x040fe20000041804 */
[----:B------:R-:W1:Y:S02]  /*88f0*/  LDSM.16.MT88.4 R4, [R232+0x3900] ;  /* 0x00390000e804783b */ /* 0x000e640000004200 */
[----:B------:R-:W-:Y:S05]  /*8900*/  FADD.FTZ R249, R162, R60 ;  /* 0x0000003ca2f97221 */ /* 0x000fea0000010000 */
[C---:B------:R-:W-:Y:S01]  /*8910*/  HMMA.16816.F32.BF16 R124, R20.reuse, R126, R8 ;  /* 0x0000007e147c723c */ /* 0x040fe20000041808 */
[----:B------:R-:W4:Y:S07]  /*8920*/  LDSM.16.MT88.4 R8, [R236+0x7900] ;  /* 0x00790000ec08783b */ /* 0x000f2e0000004200 */
[C---:B--2---:R-:W-:Y:S08]  /*8930*/  HMMA.16816.F32.BF16 R68, R20.reuse, R24, R68 ;  /* 0x000000181444723c */ /* 0x044ff00000041844 */
[C---:B------:R-:W-:Y:S01]  /*8940*/  HMMA.16816.F32.BF16 R72, R20.reuse, R26, R72 ;  /* 0x0000001a1448723c */ /* 0x040fe20000041848 */
[----:B------:R-:W2:Y:S07]  /*8950*/  LDSM.16.MT88.4 R24, [R234+0x7900] ;  /* 0x00790000ea18783b */ /* 0x000eae0000004200 */
[C---:B---3--:R-:W-:Y:S08]  /*8960*/  HMMA.16816.F32.BF16 R76, R20.reuse, R28, R76 ;  /* 0x0000001c144c723c */ /* 0x048ff0000004184c */
[C---:B------:R-:W-:Y:S08]  /*8970*/  HMMA.16816.F32.BF16 R80, R20.reuse, R30, R80 ;  /* 0x0000001e1450723c */ /* 0x040ff00000041850 */
[C---:B-1----:R-:W-:Y:S08]  /*8980*/  HMMA.16816.F32.BF16 R84, R20.reuse, R4, R84 ;  /* 0x000000041454723c */ /* 0x042ff00000041854 */
[C---:B------:R-:W-:Y:S01]  /*8990*/  HMMA.16816.F32.BF16 R88, R20.reuse, R6, R88 ;  /* 0x000000061458723c */ /* 0x040fe20000041858 */
[----:B------:R-:W1:Y:S07]  /*89a0*/  LDSM.16.MT88.4 R4, [R233+0x7900] ;  /* 0x00790000e904783b */ /* 0x000e6e0000004200 */
[C---:B----4-:R-:W-:Y:S08]  /*89b0*/  HMMA.16816.F32.BF16 R92, R20.reuse, R8, R92 ;  /* 0x00000008145c723c */ /* 0x050ff0000004185c */
[C---:B------:R-:W-:Y:S01]  /*89c0*/  HMMA.16816.F32.BF16 R96, R20.reuse, R10, R96 ;  /* 0x0000000a1460723c */ /* 0x040fe20000041860 */
[----:B------:R-:W3:Y:S07]  /*89d0*/  LDSM.16.MT88.4 R8, [R232+0x7900] ;  /* 0x00790000e808783b */ /* 0x000eee0000004200 */
[C---:B--2---:R-:W-:Y:S08]  /*89e0*/  HMMA.16816.F32.BF16 R120, R20.reuse, R24, R12 ;  /* 0x000000181478723c */ /* 0x044ff0000004180c */
[C---:B------:R-:W-:Y:S08]  /*89f0*/  HMMA.16816.F32.BF16 R100, R20.reuse, R26, R100 ;  /* 0x0000001a1464723c */ /* 0x040ff00000041864 */
[C---:B-1----:R-:W-:Y:S08]  /*8a00*/  HMMA.16816.F32.BF16 R104, R20.reuse, R4, R104 ;  /* 0x000000041468723c */ /* 0x042ff00000041868 */
[C---:B------:R-:W-:Y:S08]  /*8a10*/  HMMA.16816.F32.BF16 R108, R20.reuse, R6, R108 ;  /* 0x00000006146c723c */ /* 0x040ff0000004186c */
[C---:B---3--:R-:W-:Y:S08]  /*8a20*/  HMMA.16816.F32.BF16 R116, R20.reuse, R8, R16 ;  /* 0x000000081474723c */ /* 0x048ff00000041810 */
[----:B------:R-:W-:Y:S01]  /*8a30*/  HMMA.16816.F32.BF16 R112, R20, R10, R112 ;  /* 0x0000000a1470723c */ /* 0x000fe20000041870 */
[----:B------:R-:W-:-:S07]  /*8a40*/  @P1 BRA `(.L_x_6) ;  /* 0xffffcd1000001947 */ /* 0x000fce000383ffff */
.L_x_5:
[----:B------:R-:W1:Y:S01]  /*8a50*/  SHFL.BFLY PT, R4, R249, 0x2, 0x1f ;  /* 0x0c401f00f9047f89 */ /* 0x000e6200000e0000 */
[----:B------:R-:W-:-:S02]  /*8a60*/  MOV R5, RZ ;  /* 0x000000ff00057202 */ /* 0x000fc40000000f00 */
[----:B------:R-:W-:Y:S01]  /*8a70*/  MOV R6, 0xff800000 ;  /* 0xff80000000067802 */ /* 0x000fe20000000f00 */
[----:B------:R-:W2:Y:S01]  /*8a80*/  SHFL.BFLY PT, R2, R248, 0x2, 0x1f ;  /* 0x0c401f00f8027f89 */ /* 0x000ea200000e0000 */
[----:B------:R-:W-:Y:S01]  /*8a90*/  PLOP3.LUT P2, PT, PT, PT, PT, 0x8, 0x0 ;  /* 0x000000000000781c */ /* 0x000fe20003f4e170 */
[----:B-1----:R-:W-:Y:S02]  /*8aa0*/  FADD.FTZ R4, R4, R249 ;  /* 0x000000f904047221 */ /* 0x002fe40000010000 */
[----:B--2---:R-:W-:-:S03]  /*8ab0*/  FADD.FTZ R248, R2, R248 ;  /* 0x000000f802f87221 */ /* 0x004fc60000010000 */
[----:B------:R-:W1:Y:S04]  /*8ac0*/  SHFL.BFLY PT, R0, R4, 0x1, 0x1f ;  /* 0x0c201f0004007f89 */ /* 0x000e6800000e0000 */
[----:B------:R-:W2:Y:S01]  /*8ad0*/  SHFL.BFLY PT, R2, R248, 0x1, 0x1f ;  /* 0x0c201f00f8027f89 */ /* 0x000ea200000e0000 */
[----:B-1----:R-:W-:Y:S01]  /*8ae0*/  FADD.FTZ R4, R4, R0 ;  /* 0x0000000004047221 */ /* 0x002fe20000010000 */
[----:B------:R-:W-:Y:S01]  /*8af0*/  MOV R0, RZ ;  /* 0x000000ff00007202 */ /* 0x000fe20000000f00 */
[----:B--2---:R-:W-:-:S03]  /*8b00*/  FADD.FTZ R2, R2, R248 ;  /* 0x000000f802027221 */ /* 0x004fc60000010000 */
[----:B------:R-:W-:Y:S02]  /*8b10*/  FSETP.NE.FTZ.AND P1, PT, R4, RZ, PT ;  /* 0x000000ff0400720b */ /* 0x000fe40003f35000 */
[----:B------:R-:W-:-:S11]  /*8b20*/  FSETP.NE.FTZ.AND P0, PT, R2, RZ, PT ;  /* 0x000000ff0200720b */ /* 0x000fd60003f15000 */
[----:B------:R-:W1:Y:S01]  /*8b30*/  @P1 MUFU.RCP R5, R4 ;  /* 0x0000000400051308 */ /* 0x000e620000001000 */
[----:B------:R-:W-:Y:S02]  /*8b40*/  @P1 MOV R7, 0x3f317218 ;  /* 0x3f31721800071802 */ /* 0x000fe40000000f00 */
[----:B------:R-:W-:-:S03]  /*8b50*/  @P0 MOV R9, 0x3f317218 ;  /* 0x3f31721800090802 */ /* 0x000fc60000000f00 */
[----:B------:R-:W-:Y:S02]  /*8b60*/  @P1 FMUL.FTZ R7, R7, c[0x0][0x2d0] ;  /* 0x0000b40007071a20 */ /* 0x000fe40000410000 */
[----:B------:R-:W2:Y:S01]  /*8b70*/  @P1 MUFU.LG2 R4, R4 ;  /* 0x0000000400041308 */ /* 0x000ea20000000c00 */
[----:B-1----:R-:W-:-:S07]  /*8b80*/  FMUL.FTZ R128, R5, R128 ;  /* 0x0000008005807220 */ /* 0x002fce0000410000 */
[----:B------:R-:W1:Y:S01]  /*8b90*/  @P0 MUFU.RCP R0, R2 ;  /* 0x0000000200000308 */ /* 0x000e620000001000 */
[C---:B------:R-:W-:Y:S02]  /*8ba0*/  FMUL.FTZ R129, R5.reuse, R129 ;  /* 0x0000008105817220 */ /* 0x040fe40000410000 */
[C---:B------:R-:W-:Y:S02]  /*8bb0*/  FMUL.FTZ R124, R5.reuse, R124 ;  /* 0x0000007c057c7220 */ /* 0x040fe40000410000 */
[C---:B------:R-:W-:Y:S02]  /*8bc0*/  FMUL.FTZ R125, R5.reuse, R125 ;  /* 0x0000007d057d7220 */ /* 0x040fe40000410000 */
[C---:B------:R-:W-:Y:S02]  /*8bd0*/  FMUL.FTZ R68, R5.reuse, R68 ;  /* 0x0000004405447220 */ /* 0x040fe40000410000 */
[C---:B------:R-:W-:Y:S02]  /*8be0*/  FMUL.FTZ R69, R5.reuse, R69 ;  /* 0x0000004505457220 */ /* 0x040fe40000410000 */
[----:B------:R-:W-:-:S02]  /*8bf0*/  FMUL.FTZ R72, R5, R72 ;  /* 0x0000004805487220 */ /* 0x000fc40000410000 */
        /* <DEDUP_REMOVED lines=24> */
[----:B------:R-:W-:Y:S02]  /*8d80*/  FMUL.FTZ R113, R5, R113 ;  /* 0x0000007105717220 */ /* 0x000fe40000410000 */
[----:B------:R3:W4:Y:S01]  /*8d90*/  @P0 MUFU.LG2 R5, R2 ;  /* 0x0000000200050308 */ /* 0x0007220000000c00 */
[----:B--2---:R-:W-:Y:S02]  /*8da0*/  @P1 FMUL.FTZ R4, R4, 0.69314718246459960938 ;  /* 0x3f31721804041820 */ /* 0x004fe40000410000 */
[C---:B-1----:R-:W-:Y:S02]  /*8db0*/  FMUL.FTZ R130, R0.reuse, R130 ;  /* 0x0000008200827220 */ /* 0x042fe40000410000 */
[C---:B------:R-:W-:Y:S02]  /*8dc0*/  FMUL.FTZ R131, R0.reuse, R131 ;  /* 0x0000008300837220 */ /* 0x040fe40000410000 */
[C---:B------:R-:W-:Y:S02]  /*8dd0*/  FMUL.FTZ R126, R0.reuse, R126 ;  /* 0x0000007e007e7220 */ /* 0x040fe40000410000 */
[----:B------:R-:W-:-:S02]  /*8de0*/  FMUL.FTZ R127, R0, R127 ;  /* 0x0000007f007f7220 */ /* 0x000fc40000410000 */
[C---:B------:R-:W-:Y:S02]  /*8df0*/  FMUL.FTZ R70, R0.reuse, R70 ;  /* 0x0000004600467220 */ /* 0x040fe40000410000 */
[C---:B------:R-:W-:Y:S02]  /*8e00*/  FMUL.FTZ R71, R0.reuse, R71 ;  /* 0x0000004700477220 */ /* 0x040fe40000410000 */
[C---:B------:R-:W-:Y:S01]  /*8e10*/  FMUL.FTZ R74, R0.reuse, R74 ;  /* 0x0000004a004a7220 */ /* 0x040fe20000410000 */
[----:B---3--:R-:W-:Y:S01]  /*8e20*/  MOV R2, 0xff800000 ;  /* 0xff80000000027802 */ /* 0x008fe20000000f00 */
[----:B----4-:R-:W-:Y:S02]  /*8e30*/  @P0 FMUL.FTZ R8, R5, 0.69314718246459960938 ;  /* 0x3f31721805080820 */ /* 0x010fe40000410000 */
[----:B------:R-:W-:Y:S02]  /*8e40*/  @P0 FMUL.FTZ R5, R9, c[0x0][0x2d0] ;  /* 0x0000b40009050a20 */ /* 0x000fe40000410000 */
        /* <DEDUP_REMOVED lines=25> */
[----:B------:R-:W-:Y:S02]  /*8fe0*/  @P1 FFMA.FTZ R2, R7, R132, R4 ;  /* 0x0000008407021223 */ /* 0x000fe40000010004 */
[----:B------:R-:W-:Y:S02]  /*8ff0*/  @P0 FFMA.FTZ R6, R5, R3, R8 ;  /* 0x0000000305060223 */ /* 0x000fe40000010008 */
.L_x_3:
[----:B------:R-:W-:Y:S05]  /*9000*/  @P2 BRA `(.L_x_9) ;  /* 0x0000135000002947 */ /* 0x000fea0003800000 */
[----:B------:R-:W1:Y:S01]  /*9010*/  S2R R0, SR_CTAID.Y ;  /* 0x0000000000007919 */ /* 0x000e620000002600 */
[----:B------:R-:W-:Y:S01]  /*9020*/  IMAD R5, RZ, RZ, -UR10 ;  /* 0x8000000aff057e24 */ /* 0x000fe2000f8e02ff */
[----:B------:R-:W-:Y:S01]  /*9030*/  USHF.R.S32.HI UR6, URZ, 0x1f, UR10 ;  /* 0x0000001f3f067899 */ /* 0x000fe2000801140a */
[----:B------:R-:W-:Y:S01]  /*9040*/  IMAD.MOV.U32 R9, RZ, RZ, c[0x0][0x4e8] ;  /* 0x00013a00ff097624 */ /* 0x000fe200078e00ff */
[----:B------:R-:W2:Y:S01]  /*9050*/  S2R R11, SR_TID.X ;  /* 0x00000000000b7919 */ /* 0x000ea20000002100 */
[----:B------:R-:W-:Y:S01]  /*9060*/  ULDC.64 UR4, c[0x0][0x4d0] ;  /* 0x0001340000047ab9 */ /* 0x000fe20000000a00 */
[----:B------:R-:W-:Y:S01]  /*9070*/  BSSY B0, `(.L_x_10) ;  /* 0x00000cc000007945 */ /* 0x000fe20003800000 */
[----:B------:R-:W-:Y:S01]  /*9080*/  UIMAD UR7, UR6, UR4, URZ ;  /* 0x00000004060772a4 */ /* 0x000fe2000f8e023f */
[----:B------:R-:W3:Y:S01]  /*9090*/  S2R R8, SR_CTAID.Z ;  /* 0x0000000000087919 */ /* 0x000ee20000002700 */
[----:B------:R-:W-:-:S03]  /*90a0*/  UIMAD.WIDE.U32 UR8, UR10, UR4, URZ ;  /* 0x000000040a0872a5 */ /* 0x000fc6000f8e003f */
[----:B------:R-:W-:Y:S01]  /*90b0*/  BAR.SYNC.DEFER_BLOCKING 0x1, 0x100 ;  /* 0x0044000000007b1d */ /* 0x000fe20000010000 */
[----:B------:R-:W-:Y:S01]  /*90c0*/  UIMAD UR7, UR10, UR5, UR7 ;  /* 0x000000050a0772a4 */ /* 0x000fe2000f8e0207 */
[C---:B------:R-:W-:Y:S01]  /*90d0*/  ISETP.NE.AND P1, PT, R9.reuse, 0x1, PT ;  /* 0x000000010900780c */ /* 0x040fe20003f25270 */
[----:B------:R-:W-:Y:S01]  /*90e0*/  IMAD.U32 R16, RZ, RZ, UR8 ;  /* 0x00000008ff107e24 */ /* 0x000fe2000f8e00ff */
[----:B------:R-:W-:Y:S01]  /*90f0*/  MOV R17, UR9 ;  /* 0x0000000900117c02 */ /* 0x000fe20008000f00 */
[----:B------:R-:W-:Y:S01]  /*9100*/  UIADD3 UR7, UR9, UR7, URZ ;  /* 0x0000000709077290 */ /* 0x000fe2000fffe03f */
[----:B------:R-:W-:Y:S01]  /*9110*/  IMAD R9, R9, c[0x0][0x388], RZ ;  /* 0x0000e20009097a24 */ /* 0x000fe200078e02ff */
[----:B------:R-:W-:Y:S02]  /*9120*/  ULDC.64 UR4, c[0x0][0x438] ;  /* 0x00010e0000047ab9 */ /* 0x000fe40000000a00 */
[----:B------:R-:W-:Y:S02]  /*9130*/  UIMAD.WIDE.U32 UR14, UR10, UR4, URZ ;  /* 0x000000040a0e72a5 */ /* 0x000fe4000f8e003f */
[----:B------:R-:W-:Y:S01]  /*9140*/  UIMAD UR4, UR6, UR4, URZ ;  /* 0x00000004060472a4 */ /* 0x000fe2000f8e023f */
[----:B-1----:R-:W-:-:S02]  /*9150*/  IMAD R5, R5, c[0x0][0x550], R0 ;  /* 0x0001540005057a24 */ /* 0x002fc400078e0200 */
[----:B------:R-:W-:Y:S01]  /*9160*/  IMAD.U32 R17, RZ, RZ, UR7 ;  /* 0x00000007ff117e24 */ /* 0x000fe2000f8e00ff */
[----:B------:R-:W-:Y:S01]  /*9170*/  UIMAD UR4, UR10, UR5, UR4 ;  /* 0x000000050a0472a4 */ /* 0x000fe2000f8e0204 */
[----:B--2---:R-:W-:Y:S01]  /*9180*/  SHF.R.S32.HI R0, RZ, 0x1f, R11 ;  /* 0x0000001fff007819 */ /* 0x004fe2000001140b */
[----:B------:R-:W-:Y:S01]  /*9190*/  IMAD.U32 R15, RZ, RZ, UR15 ;  /* 0x0000000fff0f7e24 */ /* 0x000fe2000f8e00ff */
[----:B------:R-:W-:Y:S01]  /*91a0*/  MOV R14, UR14 ;  /* 0x0000000e000e7c02 */ /* 0x000fe20008000f00 */
[----:B------:R-:W-:Y:S01]  /*91b0*/  UIADD3 UR4, UR15, UR4, URZ ;  /* 0x000000040f047290 */ /* 0x000fe2000fffe03f */
[-C--:B------:R-:W-:Y:S01]  /*91c0*/  LEA.HI R13, R0, R11.reuse, RZ, 0x5 ;  /* 0x0000000b000d7211 */ /* 0x080fe200078f28ff */
[----:B---3--:R-:W-:Y:S01]  /*91d0*/  IMAD.WIDE.U32 R16, R8, c[0x0][0x4d8], R16 ;  /* 0x0001360008107a25 */ /* 0x008fe200078e0010 */
[----:B------:R-:W-:Y:S02]  /*91e0*/  LEA.HI R0, R0, R11, RZ, 0x2 ;  /* 0x0000000b00007211 */ /* 0x000fe400078f10ff */
[----:B------:R-:W-:Y:S01]  /*91f0*/  LOP3.LUT R4, R13, 0xffffffe0, RZ, 0xc0, !PT ;  /* 0xffffffe00d047812 */ /* 0x000fe200078ec0ff */
[----:B------:R-:W-:Y:S01]  /*9200*/  IMAD.U32 R15, RZ, RZ, UR4 ;  /* 0x00000004ff0f7e24 */ /* 0x000fe2000f8e00ff */
[----:B------:R-:W-:-:S02]  /*9210*/  LOP3.LUT R0, R0, 0xfffffffc, RZ, 0xc0, !PT ;  /* 0xfffffffc00007812 */ /* 0x000fc400078ec0ff */
[--C-:B------:R-:W-:Y:S01]  /*9220*/  SHF.R.S32.HI R7, RZ, 0x5, R13.reuse ;  /* 0x00000005ff077819 */ /* 0x100fe2000001140d */
[----:B------:R-:W-:Y:S01]  /*9230*/  IMAD.IADD R4, R11, 0x1, -R4 ;  /* 0x000000010b047824 */ /* 0x000fe200078e0a04 */
[----:B------:R-:W-:Y:S01]  /*9240*/  SHF.R.S32.HI R13, RZ, 0x1f, R13 ;  /* 0x0000001fff0d7819 */ /* 0x000fe2000001140d */
[----:B------:R-:W-:Y:S01]  /*9250*/  IMAD.WIDE.U32 R14, R8, c[0x0][0x440], R14 ;  /* 0x00011000080e7a25 */ /* 0x000fe200078e000e */
[----:B------:R-:W-:Y:S02]  /*9260*/  IADD3 R11, -R0, R11, RZ ;  /* 0x0000000b000b7210 */ /* 0x000fe40007ffe1ff */
[----:B------:R-:W1:Y:S01]  /*9270*/  S2R R0, SR_CTAID.X ;  /* 0x0000000000007919 */ /* 0x000e620000002500 */
[----:B------:R-:W-:Y:S02]  /*9280*/  LEA.HI R13, R13, R7, RZ, 0x3 ;  /* 0x000000070d0d7211 */ /* 0x000fe400078f18ff */
[----:B------:R-:W-:Y:S02]  /*9290*/  SHF.R.S32.HI R3, RZ, 0x1f, R4 ;  /* 0x0000001fff037819 */ /* 0x000fe40000011404 */
[----:B------:R-:W-:-:S02]  /*92a0*/  LOP3.LUT R13, R13, 0xffffff8, RZ, 0xc0, !PT ;  /* 0x0ffffff80d0d7812 */ /* 0x000fc400078ec0ff */
[----:B------:R-:W-:Y:S02]  /*92b0*/  LEA.HI R10, R11, R11, RZ, 0x1 ;  /* 0x0000000b0b0a7211 */ /* 0x000fe400078f08ff */
[----:B------:R-:W-:Y:S01]  /*92c0*/  LEA.HI R3, R3, R4, RZ, 0x2 ;  /* 0x0000000403037211 */ /* 0x000fe200078f10ff */
[----:B------:R-:W-:Y:S01]  /*92d0*/  IMAD.IADD R13, R7, 0x1, -R13 ;  /* 0x00000001070d7824 */ /* 0x000fe200078e0a0d */
[----:B------:R-:W-:Y:S02]  /*92e0*/  LOP3.LUT R10, R10, 0x1ffffffe, RZ, 0xc0, !PT ;  /* 0x1ffffffe0a0a7812 */ /* 0x000fe400078ec0ff */
[----:B------:R-:W-:Y:S02]  /*92f0*/  SHF.R.S32.HI R12, RZ, 0x2, R3 ;  /* 0x00000002ff0c7819 */ /* 0x000fe40000011403 */
[----:B------:R-:W-:Y:S02]  /*9300*/  SHF.R.S32.HI R7, RZ, 0x1f, R8 ;  /* 0x0000001fff077819 */ /* 0x000fe40000011408 */
[----:B------:R-:W-:Y:S01]  /*9310*/  IADD3 R10, R11, -R10, RZ ;  /* 0x8000000a0b0a7210 */ /* 0x000fe20007ffe0ff */
[----:B------:R-:W-:Y:S01]  /*9320*/  IMAD R12, R13, 0x10, R12 ;  /* 0x000000100d0c7824 */ /* 0x000fe200078e020c */
[----:B------:R-:W-:Y:S01]  /*9330*/  LOP3.LUT R3, R3, 0x7ffffffc, RZ, 0xc0, !PT ;  /* 0x7ffffffc03037812 */ /* 0x000fe200078ec0ff */
[----:B------:R-:W-:-:S02]  /*9340*/  IMAD R11, R7, c[0x0][0x4d8], RZ ;  /* 0x00013600070b7a24 */ /* 0x000fc400078e02ff */
[----:B------:R-:W-:Y:S02]  /*9350*/  IMAD R10, R10, 0x8, R12 ;  /* 0x000000080a0a7824 */ /* 0x000fe400078e020c */
[----:B------:R-:W-:Y:S02]  /*9360*/  IMAD R7, R7, c[0x0][0x440], RZ ;  /* 0x0001100007077a24 */ /* 0x000fe400078e02ff */
[----:B------:R-:W-:Y:S01]  /*9370*/  IMAD R11, R8, c[0x0][0x4dc], R11 ;  /* 0x00013700080b7a24 */ /* 0x000fe200078e020b */
[----:B-1----:R-:W-:Y:S01]  /*9380*/  LEA R10, R0, R10, 0x7 ;  /* 0x0000000a000a7211 */ /* 0x002fe200078e38ff */
[----:B------:R-:W-:Y:S01]  /*9390*/  IMAD R7, R8, c[0x0][0x444], R7 ;  /* 0x0001110008077a24 */ /* 0x000fe200078e0207 */
[----:B------:R-:W-:Y:S01]  /*93a0*/  SHF.R.S32.HI R8, RZ, 0x1f, R5 ;  /* 0x0000001fff087819 */ /* 0x000fe20000011405 */
[----:B------:R-:W-:Y:S01]  /*93b0*/  IMAD.IADD R17, R17, 0x1, R11 ;  /* 0x0000000111117824 */ /* 0x000fe200078e020b */
[----:B------:R-:W-:Y:S01]  /*93c0*/  MOV R11, R10 ;  /* 0x0000000a000b7202 */ /* 0x000fe20000000f00 */
[----:B------:R-:W-:Y:S01]  /*93d0*/  IMAD.IADD R15, R15, 0x1, R7 ;  /* 0x000000010f0f7824 */ /* 0x000fe200078e0207 */
[----:B------:R-:W-:Y:S01]  /*93e0*/  LEA R0, R0, R12, 0x7 ;  /* 0x0000000c00007211 */ /* 0x000fe200078e38ff */
[----:B------:R-:W-:-:S04]  /*93f0*/  @P1 IMAD.HI.U32 R7, R10, c[0x0][0x4ec], RZ ;  /* 0x00013b000a071a27 */ /* 0x000fc800078e00ff */
[C---:B------:R-:W-:Y:S01]  /*9400*/  IMAD R13, R8.reuse, c[0x0][0x4e0], RZ ;  /* 0x00013800080d7a24 */ /* 0x040fe200078e02ff */
[----:B------:R-:W-:Y:S01]  /*9410*/  @P1 SHF.R.U32.HI R11, RZ, c[0x0][0x4f0], R7 ;  /* 0x00013c00ff0b1a19 */ /* 0x000fe20000011607 */
[----:B------:R-:W-:Y:S02]  /*9420*/  IMAD R8, R8, c[0x0][0x448], RZ ;  /* 0x0001120008087a24 */ /* 0x000fe400078e02ff */
[C---:B------:R-:W-:Y:S02]  /*9430*/  IMAD R13, R5.reuse, c[0x0][0x4e4], R13 ;  /* 0x00013900050d7a24 */ /* 0x040fe400078e020d */
[----:B------:R-:W-:Y:S02]  /*9440*/  IMAD.MOV R7, RZ, RZ, -R11 ;  /* 0x000000ffff077224 */ /* 0x000fe400078e0a0b */
[C---:B------:R-:W-:Y:S02]  /*9450*/  IMAD R8, R5.reuse, c[0x0][0x44c], R8 ;  /* 0x0001130005087a24 */ /* 0x040fe400078e0208 */
[----:B------:R-:W-:-:S04]  /*9460*/  IMAD.WIDE.U32 R14, R5, c[0x0][0x448], R14 ;  /* 0x00011200050e7a25 */ /* 0x000fc800078e000e */
[----:B------:R-:W-:Y:S01]  /*9470*/  IMAD.WIDE.U32 R18, R5, c[0x0][0x4e0], R16 ;  /* 0x0001380005127a25 */ /* 0x000fe200078e0010 */
[----:B------:R-:W-:-:S03]  /*9480*/  MOV R16, R10 ;  /* 0x0000000a00107202 */ /* 0x000fc60000000f00 */
[----:B------:R-:W-:Y:S01]  /*9490*/  @P1 IMAD.HI.U32 R5, R10, c[0x0][0x4ec], RZ ;  /* 0x00013b000a051a27 */ /* 0x000fe200078e00ff */
[----:B------:R-:W-:-:S03]  /*94a0*/  IADD3 R18, P0, R11, R18, RZ ;  /* 0x000000120b127210 */ /* 0x000fc60007f1e0ff */
[----:B------:R-:W-:Y:S01]  /*94b0*/  IMAD R7, R7, c[0x0][0x4e8], R10 ;  /* 0x00013a0007077a24 */ /* 0x000fe200078e020a */
[----:B------:R-:W-:Y:S01]  /*94c0*/  @P1 SHF.R.U32.HI R16, RZ, c[0x0][0x4f0], R5 ;  /* 0x00013c00ff101a19 */ /* 0x000fe20000011605 */
[----:B------:R-:W-:Y:S01]  /*94d0*/  IMAD.IADD R15, R15, 0x1, R8 ;  /* 0x000000010f0f7824 */ /* 0x000fe200078e0208 */
[----:B------:R-:W-:Y:S01]  /*94e0*/  SHF.R.S32.HI R8, RZ, 0x1f, R11 ;  /* 0x0000001fff087819 */ /* 0x000fe2000001140b */
[----:B------:R-:W-:Y:S01]  /*94f0*/  IMAD.IADD R3, R4, 0x1, -R3 ;  /* 0x0000000104037824 */ /* 0x000fe200078e0a03 */
[----:B------:R-:W-:Y:S01]  /*9500*/  SHF.R.S32.HI R5, RZ, 0x1f, R7 ;  /* 0x0000001fff057819 */ /* 0x000fe20000011407 */
[----:B------:R-:W-:Y:S01]  /*9510*/  IMAD.WIDE.U32 R14, R16, c[0x0][0x430], R14 ;  /* 0x00010c00100e7a25 */ /* 0x000fe200078e000e */
[----:B------:R-:W-:Y:S02]  /*9520*/  IADD3.X R19, R8, R19, R13, P0, !PT ;  /* 0x0000001308137210 */ /* 0x000fe400007fe40d */
[----:B------:R-:W-:Y:S01]  /*9530*/  SHF.R.S32.HI R11, RZ, 0x1f, R16 ;  /* 0x0000001fff0b7819 */ /* 0x000fe20000011410 */
[----:B------:R-:W-:Y:S01]  /*9540*/  IMAD R5, R5, c[0x0][0x4c8], RZ ;  /* 0x0001320005057a24 */ /* 0x000fe200078e02ff */
[----:B------:R-:W-:Y:S01]  /*9550*/  IADD3 R8, -R16, RZ, RZ ;  /* 0x000000ff10087210 */ /* 0x000fe20007ffe1ff */
[----:B------:R-:W-:Y:S01]  /*9560*/  IMAD.WIDE.U32 R18, R7, c[0x0][0x4c8], R18 ;  /* 0x0001320007127a25 */ /* 0x000fe200078e0012 */
[----:B------:R-:W-:-:S03]  /*9570*/  LOP3.LUT P1, RZ, R4, 0x3, RZ, 0xc0, !PT ;  /* 0x0000000304ff7812 */ /* 0x000fc6000782c0ff */
[----:B------:R-:W-:Y:S01]  /*9580*/  IMAD R5, R7, c[0x0][0x4cc], R5 ;  /* 0x0001330007057a24 */ /* 0x000fe200078e0205 */
[----:B------:R-:W-:Y:S01]  /*9590*/  LEA R7, P0, R18, c[0x0][0x4a8], 0x2 ;  /* 0x00012a0012077a11 */ /* 0x000fe200078010ff */
[----:B------:R-:W-:Y:S01]  /*95a0*/  IMAD R11, R11, c[0x0][0x430], RZ ;  /* 0x00010c000b0b7a24 */ /* 0x000fe200078e02ff */
[----:B------:R-:W-:Y:S01]  /*95b0*/  ISETP.GE.OR P2, PT, R0, R9, P1 ;  /* 0x000000090000720c */ /* 0x000fe20000f46670 */
[----:B------:R-:W-:Y:S02]  /*95c0*/  IMAD.IADD R5, R19, 0x1, R5 ;  /* 0x0000000113057824 */ /* 0x000fe400078e0205 */
[----:B------:R-:W-:Y:S01]  /*95d0*/  IMAD R11, R16, c[0x0][0x434], R11 ;  /* 0x00010d00100b7a24 */ /* 0x000fe200078e020b */
[----:B------:R-:W-:Y:S01]  /*95e0*/  SHFL.IDX PT, R12, R7, RZ, 0x1c1f ;  /* 0x001c1fff070c7589 */ /* 0x000fe200000e0000 */
[----:B------:R-:W-:Y:S01]  /*95f0*/  IMAD R8, R8, c[0x0][0x4e8], R10 ;  /* 0x00013a0008087a24 */ /* 0x000fe200078e020a */
[----:B------:R-:W-:Y:S01]  /*9600*/  LEA.HI.X R5, R18, c[0x0][0x4ac], R5, 0x2, P0 ;  /* 0x00012b0012057a11 */ /* 0x000fe200000f1405 */
[----:B------:R-:W-:Y:S01]  /*9610*/  IMAD.IADD R15, R15, 0x1, R11 ;  /* 0x000000010f0f7824 */ /* 0x000fe200078e020b */
[----:B------:R1:W-:Y:S02]  /*9620*/  SHFL.IDX PT, R16, R7, 0x1, 0x1c1f ;  /* 0x003c1f0007107f89 */ /* 0x0003e400000e0000 */
[----:B------:R-:W-:Y:S01]  /*9630*/  SHF.R.S32.HI R10, RZ, 0x1f, R8 ;  /* 0x0000001fff0a7819 */ /* 0x000fe20000011408 */
[----:B------:R-:W-:Y:S01]  /*9640*/  IMAD.WIDE.U32 R14, R8, c[0x0][0x428], R14 ;  /* 0x00010a00080e7a25 */ /* 0x000fe200078e000e */
[----:B------:R-:W2:Y:S03]  /*9650*/  SHFL.IDX PT, R13, R5, RZ, 0x1c1f ;  /* 0x001c1fff050d7589 */ /* 0x000ea600000e0000 */
[----:B------:R-:W-:Y:S01]  /*9660*/  IMAD R10, R10, c[0x0][0x428], RZ ;  /* 0x00010a000a0a7a24 */ /* 0x000fe200078e02ff */
[----:B------:R3:W4:Y:S03]  /*9670*/  SHFL.IDX PT, R17, R5, 0x1, 0x1c1f ;  /* 0x003c1f0005117f89 */ /* 0x00072600000e0000 */
[----:B------:R-:W-:-:S05]  /*9680*/  IMAD R10, R8, c[0x0][0x42c], R10 ;  /* 0x00010b00080a7a24 */ /* 0x000fca00078e020a */
[----:B------:R-:W-:Y:S02]  /*9690*/  IADD3 R10, R15, R10, RZ ;  /* 0x0000000a0f0a7210 */ /* 0x000fe40007ffe0ff */
[----:B-1----:R-:W-:-:S04]  /*96a0*/  LEA R7, P0, R14, c[0x0][0x400], 0x2 ;  /* 0x000100000e077a11 */ /* 0x002fc800078010ff */
[----:B------:R-:W-:Y:S01]  /*96b0*/  LEA.HI.X R10, R14, c[0x0][0x404], R10, 0x2, P0 ;  /* 0x000101000e0a7a11 */ /* 0x000fe200000f140a */
[----:B--2---:R1:W-:Y:S01]  /*96c0*/  @!P2 ST.E [R12.64], R2 ;  /* 0x000000020c00a985 */ /* 0x0043e2000c10190c */
[----:B---3--:R-:W-:-:S03]  /*96d0*/  IADD3 R5, R0, 0x8, RZ ;  /* 0x0000000800057810 */ /* 0x008fc60007ffe0ff */
[----:B------:R1:W2:Y:S01]  /*96e0*/  SHFL.IDX PT, R14, R7, RZ, 0x1c1f ;  /* 0x001c1fff070e7589 */ /* 0x0002a200000e0000 */
[----:B------:R-:W-:-:S03]  /*96f0*/  ISETP.GE.OR P1, PT, R5, R9, P1 ;  /* 0x000000090500720c */ /* 0x000fc60000f26670 */
[----:B------:R1:W3:Y:S01]  /*9700*/  SHFL.IDX PT, R15, R10, RZ, 0x1c1f ;  /* 0x001c1fff0a0f7589 */ /* 0x0002e200000e0000 */
[----:B------:R-:W-:Y:S02]  /*9710*/  ISETP.GE.AND P0, PT, R5, R9, PT ;  /* 0x000000090500720c */ /* 0x000fe40003f06270 */
[----:B------:R-:W-:-:S07]  /*9720*/  SHF.L.U32 R5, R3, 0x1, RZ ;  /* 0x0000000103057819 */ /* 0x000fce00000006ff */
[----:B----4-:R1:W-:Y:S01]  /*9730*/  @!P1 ST.E [R16.64], R6 ;  /* 0x0000000610009985 */ /* 0x0103e2000c10190c */
[----:B------:R-:W-:-:S13]  /*9740*/  ISETP.GE.AND P1, PT, R0, R9, PT ;  /* 0x000000090000720c */ /* 0x000fda0003f26270 */
[----:B------:R-:W-:Y:S05]  /*9750*/  @P1 BRA `(.L_x_11) ;  /* 0x000005d000001947 */ /* 0x000fea0003800000 */
[C---:B--23--:R-:W-:Y:S02]  /*9760*/  IADD3 R4, R5.reuse, 0x8, RZ ;  /* 0x0000000805047810 */ /* 0x04cfe40007ffe0ff */
[C---:B------:R-:W-:Y:S02]  /*9770*/  IADD3 R3, R5.reuse, 0x10, RZ ;  /* 0x0000001005037810 */ /* 0x040fe40007ffe0ff */
[----:B------:R-:W-:Y:S02]  /*9780*/  ISETP.GE.AND P3, PT, R4, c[0x0][0x3c8], PT ;  /* 0x0000f20004007a0c */ /* 0x000fe40003f66270 */
[----:B-1----:R-:W-:Y:S02]  /*9790*/  IADD3 R2, R5, 0x18, RZ ;  /* 0x0000001805027810 */ /* 0x002fe40007ffe0ff */
[----:B------:R-:W-:Y:S02]  /*97a0*/  ISETP.GE.AND P2, PT, R3, c[0x0][0x3c8], PT ;  /* 0x0000f20003007a0c */ /* 0x000fe40003f46270 */
[----:B------:R-:W-:-:S02]  /*97b0*/  ISETP.GE.AND P4, PT, R5, c[0x0][0x3c8], PT ;  /* 0x0000f20005007a0c */ /* 0x000fc40003f86270 */
[----:B------:R-:W-:Y:S02]  /*97c0*/  ISETP.GE.AND P1, PT, R2, c[0x0][0x3c8], PT ;  /* 0x0000f20002007a0c */ /* 0x000fe40003f26270 */
[C---:B------:R-:W-:Y:S02]  /*97d0*/  IADD3 R0, R5.reuse, 0x20, RZ ;  /* 0x0000002005007810 */ /* 0x040fe40007ffe0ff */
[----:B------:R-:W-:Y:S02]  /*97e0*/  IADD3 R6, R5, 0x28, RZ ;  /* 0x0000002805067810 */ /* 0x000fe40007ffe0ff */
[----:B------:R-:W-:Y:S02]  /*97f0*/  @!P3 LEA.HI R4, R4, R4, RZ, 0x1 ;  /* 0x000000040404b211 */ /* 0x000fe400078f08ff */
[----:B------:R-:W-:Y:S02]  /*9800*/  ISETP.GE.AND P6, PT, R0, c[0x0][0x3c8], PT ;  /* 0x0000f20000007a0c */ /* 0x000fe40003fc6270 */
[----:B------:R-:W-:Y:S01]  /*9810*/  @!P2 LEA.HI R3, R3, R3, RZ, 0x1 ;  /* 0x000000030303a211 */ /* 0x000fe200078f08ff */
[----:B------:R-:W-:Y:S01]  /*9820*/  @!P4 IMAD.WIDE R8, R5, 0x4, R14 ;  /* 0x000000040508c825 */ /* 0x000fe200078e020e */
[----:B------:R-:W-:-:S02]  /*9830*/  @!P3 LOP3.LUT R4, R4, 0xfffffffe, RZ, 0xc0, !PT ;  /* 0xfffffffe0404b812 */ /* 0x000fc400078ec0ff */
[----:B------:R-:W-:Y:S02]  /*9840*/  @!P1 LEA.HI R2, R2, R2, RZ, 0x1 ;  /* 0x0000000202029211 */ /* 0x000fe400078f08ff */
[----:B------:R-:W-:Y:S01]  /*9850*/  @!P2 LOP3.LUT R3, R3, 0xfffffffe, RZ, 0xc0, !PT ;  /* 0xfffffffe0303a812 */ /* 0x000fe200078ec0ff */
[--C-:B------:R-:W-:Y:S01]  /*9860*/  @!P3 IMAD.WIDE R12, R4, 0x4, R14.reuse ;  /* 0x00000004040cb825 */ /* 0x100fe200078e020e */
[----:B------:R1:W-:Y:S01]  /*9870*/  @!P4 ST.E.64 [R8.64], R128 ;  /* 0x000000800800c985 */ /* 0x0003e2000c101b0c */
[----:B------:R-:W-:Y:S02]  /*9880*/  IADD3 R4, R5, 0x30, RZ ;  /* 0x0000003005047810 */ /* 0x000fe40007ffe0ff */
[----:B------:R-:W-:Y:S01]  /*9890*/  @!P2 IMAD.WIDE R16, R3, 0x4, R14 ;  /* 0x000000040310a825 */ /* 0x000fe200078e020e */
[----:B------:R2:W-:Y:S01]  /*98a0*/  @!P3 ST.E.64 [R12.64], R124 ;  /* 0x0000007c0c00b985 */ /* 0x0005e2000c101b0c */
[----:B------:R-:W-:Y:S02]  /*98b0*/  IADD3 R3, R5, 0x38, RZ ;  /* 0x0000003805037810 */ /* 0x000fe40007ffe0ff */
[----:B------:R-:W-:Y:S01]  /*98c0*/  ISETP.GE.AND P5, PT, R6, c[0x0][0x3c8], PT ;  /* 0x0000f20006007a0c */ /* 0x000fe20003fa6270 */
[----:B------:R3:W-:Y:S01]  /*98d0*/  @!P2 ST.E.64 [R16.64], R68 ;  /* 0x000000441000a985 */ /* 0x0007e2000c101b0c */
[----:B------:R-:W-:-:S02]  /*98e0*/  ISETP.GE.AND P4, PT, R4, c[0x0][0x3c8], PT ;  /* 0x0000f20004007a0c */ /* 0x000fc40003f86270 */
[----:B------:R-:W-:Y:S02]  /*98f0*/  ISETP.GE.AND P3, PT, R3, c[0x0][0x3c8], PT ;  /* 0x0000f20003007a0c */ /* 0x000fe40003f66270 */
[----:B------:R-:W-:-:S04]  /*9900*/  @!P6 LEA.HI R0, R0, R0, RZ, 0x1 ;  /* 0x000000000000e211 */ /* 0x000fc800078f08ff */
[----:B------:R-:W-:-:S03]  /*9910*/  @!P6 LOP3.LUT R0, R0, 0xfffffffe, RZ, 0xc0, !PT ;  /* 0xfffffffe0000e812 */ /* 0x000fc600078ec0ff */
[----:B------:R-:W-:Y:S02]  /*9920*/  @!P5 LEA.HI R6, R6, R6, RZ, 0x1 ;  /* 0x000000060606d211 */ /* 0x000fe400078f08ff */
[----:B------:R-:W-:Y:S02]  /*9930*/  @!P4 LEA.HI R4, R4, R4, RZ, 0x1 ;  /* 0x000000040404c211 */ /* 0x000fe400078f08ff */
[----:B------:R-:W-:Y:S02]  /*9940*/  @!P3 LEA.HI R3, R3, R3, RZ, 0x1 ;  /* 0x000000030303b211 */ /* 0x000fe400078f08ff */
[----:B------:R-:W-:Y:S02]  /*9950*/  @!P5 LOP3.LUT R6, R6, 0xfffffffe, RZ, 0xc0, !PT ;  /* 0xfffffffe0606d812 */ /* 0x000fe400078ec0ff */
[----:B------:R-:W-:Y:S02]  /*9960*/  @!P4 LOP3.LUT R4, R4, 0xfffffffe, RZ, 0xc0, !PT ;  /* 0xfffffffe0404c812 */ /* 0x000fe400078ec0ff */
[----:B-1----:R-:W-:-:S02]  /*9970*/  @!P1 LOP3.LUT R9, R2, 0xfffffffe, RZ, 0xc0, !PT ;  /* 0xfffffffe02099812 */ /* 0x002fc400078ec0ff */
[C---:B------:R-:W-:Y:S02]  /*9980*/  IADD3 R8, R5.reuse, 0x40, RZ ;  /* 0x0000004005087810 */ /* 0x040fe40007ffe0ff */
[----:B------:R-:W-:Y:S01]  /*9990*/  IADD3 R2, R5, 0x48, RZ ;  /* 0x0000004805027810 */ /* 0x000fe20007ffe0ff */
[--C-:B--2---:R-:W-:Y:S01]  /*99a0*/  @!P1 IMAD.WIDE R12, R9, 0x4, R14.reuse ;  /* 0x00000004090c9825 */ /* 0x104fe200078e020e */
[----:B------:R-:W-:Y:S02]  /*99b0*/  ISETP.GE.AND P2, PT, R8, c[0x0][0x3c8], PT ;  /* 0x0000f20008007a0c */ /* 0x000fe40003f46270 */
[----:B------:R-:W-:Y:S01]  /*99c0*/  @!P3 LOP3.LUT R3, R3, 0xfffffffe, RZ, 0xc0, !PT ;  /* 0xfffffffe0303b812 */ /* 0x000fe200078ec0ff */
[--C-:B---3--:R-:W-:Y:S01]  /*99d0*/  @!P4 IMAD.WIDE R16, R4, 0x4, R14.reuse ;  /* 0x000000040410c825 */ /* 0x108fe200078e020e */
[----:B------:R1:W-:Y:S01]  /*99e0*/  @!P1 ST.E.64 [R12.64], R72 ;  /* 0x000000480c009985 */ /* 0x0003e2000c101b0c */
[----:B------:R-:W-:Y:S02]  /*99f0*/  ISETP.GE.AND P1, PT, R2, c[0x0][0x3c8], PT ;  /* 0x0000f20002007a0c */ /* 0x000fe40003f26270 */
[----:B------:R-:W-:Y:S01]  /*9a00*/  @!P3 IMAD.WIDE R18, R3, 0x4, R14 ;  /* 0x000000040312b825 */ /* 0x000fe200078e020e */
[----:B------:R-:W-:-:S05]  /*9a10*/  IADD3 R4, R5, 0x58, RZ ;  /* 0x0000005805047810 */ /* 0x000fca0007ffe0ff */
[----:B------:R-:W-:-:S04]  /*9a20*/  @!P2 LEA.HI R8, R8, R8, RZ, 0x1 ;  /* 0x000000080808a211 */ /* 0x000fc800078f08ff */
[----:B------:R-:W-:Y:S02]  /*9a30*/  @!P2 LOP3.LUT R8, R8, 0xfffffffe, RZ, 0xc0, !PT ;  /* 0xfffffffe0808a812 */ /* 0x000fe400078ec0ff */
[----:B------:R-:W-:-:S03]  /*9a40*/  @!P1 LEA.HI R2, R2, R2, RZ, 0x1 ;  /* 0x0000000202029211 */ /* 0x000fc600078f08ff */
[----:B------:R-:W-:Y:S01]  /*9a50*/  @!P2 IMAD.WIDE R8, R8, 0x4, R14 ;  /* 0x000000040808a825 */ /* 0x000fe200078e020e */
[----:B------:R-:W-:-:S05]  /*9a60*/  @!P1 LOP3.LUT R2, R2, 0xfffffffe, RZ, 0xc0, !PT ;  /* 0xfffffffe02029812 */ /* 0x000fca00078ec0ff */
[----:B------:R-:W-:-:S04]  /*9a70*/  @!P1 IMAD.WIDE R2, R2, 0x4, R14 ;  /* 0x0000000402029825 */ /* 0x000fc800078e020e */
[----:B-1----:R-:W-:Y:S01]  /*9a80*/  @!P6 IMAD.WIDE R12, R0, 0x4, R14 ;  /* 0x00000004000ce825 */ /* 0x002fe200078e020e */
[----:B------:R-:W-:-:S04]  /*9a90*/  IADD3 R0, R5, 0x50, RZ ;  /* 0x0000005005007810 */ /* 0x000fc80007ffe0ff */
[----:B------:R1:W-:Y:S01]  /*9aa0*/  @!P6 ST.E.64 [R12.64], R76 ;  /* 0x0000004c0c00e985 */ /* 0x0003e2000c101b0c */
[----:B------:R-:W-:-:S13]  /*9ab0*/  ISETP.GE.AND P6, PT, R0, c[0x0][0x3c8], PT ;  /* 0x0000f20000007a0c */ /* 0x000fda0003fc6270 */
[----:B------:R-:W-:-:S04]  /*9ac0*/  @!P6 LEA.HI R0, R0, R0, RZ, 0x1 ;  /* 0x000000000000e211 */ /* 0x000fc800078f08ff */
[----:B------:R-:W-:Y:S01]  /*9ad0*/  @!P6 LOP3.LUT R0, R0, 0xfffffffe, RZ, 0xc0, !PT ;  /* 0xfffffffe0000e812 */ /* 0x000fe200078ec0ff */
[----:B-1----:R-:W-:Y:S01]  /*9ae0*/  @!P5 IMAD.WIDE R12, R6, 0x4, R14 ;  /* 0x00000004060cd825 */ /* 0x002fe200078e020e */
[----:B------:R-:W-:-:S04]  /*9af0*/  IADD3 R6, R5, 0x68, RZ ;  /* 0x0000006805067810 */ /* 0x000fc80007ffe0ff */
[----:B------:R1:W-:Y:S01]  /*9b00*/  @!P5 ST.E.64 [R12.64], R80 ;  /* 0x000000500c00d985 */ /* 0x0003e2000c101b0c */
[----:B------:R-:W-:-:S03]  /*9b10*/  ISETP.GE.AND P5, PT, R4, c[0x0][0x3c8], PT ;  /* 0x0000f20004007a0c */ /* 0x000fc60003fa6270 */
[----:B------:R2:W-:Y:S04]  /*9b20*/  @!P4 ST.E.64 [R16.64], R84 ;  /* 0x000000541000c985 */ /* 0x0005e8000c101b0c */
[----:B------:R3:W-:Y:S01]  /*9b30*/  @!P3 ST.E.64 [R18.64], R88 ;  /* 0x000000581200b985 */ /* 0x0007e2000c101b0c */
[----:B------:R-:W-:-:S03]  /*9b40*/  ISETP.GE.AND P3, PT, R6, c[0x0][0x3c8], PT ;  /* 0x0000f20006007a0c */ /* 0x000fc60003f66270 */
[----:B------:R4:W-:Y:S02]  /*9b50*/  @!P2 ST.E.64 [R8.64], R92 ;  /* 0x0000005c0800a985 */ /* 0x0009e4000c101b0c */
[----:B------:R-:W-:Y:S02]  /*9b60*/  @!P5 LEA.HI R4, R4, R4, RZ, 0x1 ;  /* 0x000000040404d211 */ /* 0x000fe400078f08ff */
[----:B------:R5:W-:Y:S02]  /*9b70*/  @!P1 ST.E.64 [R2.64], R96 ;  /* 0x0000006002009985 */ /* 0x000be4000c101b0c */
[----:B------:R-:W-:-:S04]  /*9b80*/  @!P5 LOP3.LUT R4, R4, 0xfffffffe, RZ, 0xc0, !PT ;  /* 0xfffffffe0404d812 */ /* 0x000fc800078ec0ff */
[----:B------:R-:W-:-:S04]  /*9b90*/  @!P3 LEA.HI R6, R6, R6, RZ, 0x1 ;  /* 0x000000060606b211 */ /* 0x000fc800078f08ff */
[----:B------:R-:W-:Y:S01]  /*9ba0*/  @!P3 LOP3.LUT R6, R6, 0xfffffffe, RZ, 0xc0, !PT ;  /* 0xfffffffe0606b812 */ /* 0x000fe200078ec0ff */
[----:B-1----:R-:W-:-:S04]  /*9bb0*/  @!P6 IMAD.WIDE R12, R0, 0x4, R14 ;  /* 0x00000004000ce825 */ /* 0x002fc800078e020e */
[--C-:B--2---:R-:W-:Y:S01]  /*9bc0*/  @!P5 IMAD.WIDE R16, R4, 0x4, R14.reuse ;  /* 0x000000040410d825 */ /* 0x104fe200078e020e */
[----:B------:R1:W-:Y:S03]  /*9bd0*/  @!P6 ST.E.64 [R12.64], R120 ;  /* 0x000000780c00e985 */ /* 0x0003e6000c101b0c */
[----:B---3--:R-:W-:Y:S01]  /*9be0*/  @!P3 IMAD.WIDE R18, R6, 0x4, R14 ;  /* 0x000000040612b825 */ /* 0x008fe200078e020e */
[----:B------:R1:W-:Y:S01]  /*9bf0*/  @!P5 ST.E.64 [R16.64], R100 ;  /* 0x000000641000d985 */ /* 0x0003e2000c101b0c */
[C---:B----4-:R-:W-:Y:S02]  /*9c00*/  IADD3 R8, R5.reuse, 0x60, RZ ;  /* 0x0000006005087810 */ /* 0x050fe40007ffe0ff */
[C---:B-----5:R-:W-:Y:S02]  /*9c10*/  IADD3 R3, R5.reuse, 0x70, RZ ;  /* 0x0000007005037810 */ /* 0x060fe40007ffe0ff */
[----:B------:R-:W-:-:S02]  /*9c20*/  IADD3 R2, R5, 0x78, RZ ;  /* 0x0000007805027810 */ /* 0x000fc40007ffe0ff */
[----:B------:R-:W-:Y:S02]  /*9c30*/  ISETP.GE.AND P4, PT, R8, c[0x0][0x3c8], PT ;  /* 0x0000f20008007a0c */ /* 0x000fe40003f86270 */
[----:B------:R-:W-:Y:S02]  /*9c40*/  ISETP.GE.AND P2, PT, R3, c[0x0][0x3c8], PT ;  /* 0x0000f20003007a0c */ /* 0x000fe40003f46270 */
[----:B------:R-:W-:-:S09]  /*9c50*/  ISETP.GE.AND P1, PT, R2, c[0x0][0x3c8], PT ;  /* 0x0000f20002007a0c */ /* 0x000fd20003f26270 */
[----:B------:R-:W-:Y:S02]  /*9c60*/  @!P4 LEA.HI R8, R8, R8, RZ, 0x1 ;  /* 0x000000080808c211 */ /* 0x000fe400078f08ff */
[----:B------:R-:W-:Y:S02]  /*9c70*/  @!P2 LEA.HI R3, R3, R3, RZ, 0x1 ;  /* 0x000000030303a211 */ /* 0x000fe400078f08ff */
[----:B------:R-:W-:Y:S02]  /*9c80*/  @!P1 LEA.HI R2, R2, R2, RZ, 0x1 ;  /* 0x0000000202029211 */ /* 0x000fe400078f08ff */
[----:B------:R-:W-:Y:S02]  /*9c90*/  @!P4 LOP3.LUT R8, R8, 0xfffffffe, RZ, 0xc0, !PT ;  /* 0xfffffffe0808c812 */ /* 0x000fe400078ec0ff */
[----:B------:R-:W-:Y:S02]  /*9ca0*/  @!P2 LOP3.LUT R3, R3, 0xfffffffe, RZ, 0xc0, !PT ;  /* 0xfffffffe0303a812 */ /* 0x000fe400078ec0ff */
[----:B------:R-:W-:Y:S01]  /*9cb0*/  @!P1 LOP3.LUT R2, R2, 0xfffffffe, RZ, 0xc0, !PT ;  /* 0xfffffffe02029812 */ /* 0x000fe200078ec0ff */
[----:B------:R-:W-:-:S04]  /*9cc0*/  @!P4 IMAD.WIDE R8, R8, 0x4, R14 ;  /* 0x000000040808c825 */ /* 0x000fc800078e020e */
[--C-:B------:R-:W-:Y:S01]  /*9cd0*/  @!P2 IMAD.WIDE R20, R3, 0x4, R14.reuse ;  /* 0x000000040314a825 */ /* 0x100fe200078e020e */
[----:B------:R1:W-:Y:S03]  /*9ce0*/  @!P4 ST.E.64 [R8.64], R104 ;  /* 0x000000680800c985 */ /* 0x0003e6000c101b0c */
[----:B------:R-:W-:Y:S01]  /*9cf0*/  @!P1 IMAD.WIDE R2, R2, 0x4, R14 ;  /* 0x0000000402029825 */ /* 0x000fe200078e020e */
[----:B------:R1:W-:Y:S04]  /*9d00*/  @!P3 ST.E.64 [R18.64], R108 ;  /* 0x0000006c1200b985 */ /* 0x0003e8000c101b0c */
[----:B------:R1:W-:Y:S04]  /*9d10*/  @!P2 ST.E.64 [R20.64], R116 ;  /* 0x000000741400a985 */ /* 0x0003e8000c101b0c */
[----:B------:R1:W-:Y:S02]  /*9d20*/  @!P1 ST.E.64 [R2.64], R112 ;  /* 0x0000007002009985 */ /* 0x0003e4000c101b0c */
.L_x_11:
[----:B--23--:R-:W-:Y:S05]  /*9d30*/  BSYNC B0 ;  /* 0x0000000000007941 */ /* 0x00cfea0003800000 */
.L_x_10:
[----:B------:R2:W3:Y:S04]  /*9d40*/  SHFL.IDX PT, R11, R10, 0x1, 0x1c1f ;  /* 0x003c1f000a0b7f89 */ /* 0x0004e800000e0000 */
[----:B-1----:R2:W1:Y:S01]  /*9d50*/  SHFL.IDX PT, R10, R7, 0x1, 0x1c1f ;  /* 0x003c1f00070a7f89 */ /* 0x00246200000e0000 */
[----:B------:R-:W-:Y:S05]  /*9d60*/  @P0 EXIT ;  /* 0x000000000000094d */ /* 0x000fea0003800000 */
[C---:B------:R-:W-:Y:S02]  /*9d70*/  ISETP.GE.AND P0, PT, R5.reuse, c[0x0][0x3c8], PT ;  /* 0x0000f20005007a0c */ /* 0x040fe40003f06270 */
[----:B------:R-:W-:-:S02]  /*9d80*/  IADD3 R2, R5, 0x8, RZ ;  /* 0x0000000805027810 */ /* 0x000fc40007ffe0ff */
[C---:B------:R-:W-:Y:S02]  /*9d90*/  IADD3 R0, R5.reuse, 0x10, RZ ;  /* 0x0000001005007810 */ /* 0x040fe40007ffe0ff */
[----:B------:R-:W-:Y:S02]  /*9da0*/  ISETP.GE.AND P6, PT, R2, c[0x0][0x3c8], PT ;  /* 0x0000f20002007a0c */ /* 0x000fe40003fc6270 */
[C---:B------:R-:W-:Y:S02]  /*9db0*/  IADD3 R8, R5.reuse, 0x18, RZ ;  /* 0x0000001805087810 */ /* 0x040fe40007ffe0ff */
[----:B------:R-:W-:Y:S02]  /*9dc0*/  ISETP.GE.AND P5, PT, R0, c[0x0][0x3c8], PT ;  /* 0x0000f20000007a0c */ /* 0x000fe40003fa6270 */
[----:B------:R-:W-:Y:S01]  /*9dd0*/  ISETP.GE.AND P4, PT, R8, c[0x0][0x3c8], PT ;  /* 0x0000f20008007a0c */ /* 0x000fe20003f86270 */
[C---:B-123--:R-:W-:Y:S01]  /*9de0*/  @!P0 IMAD.WIDE R6, R5.reuse, 0x4, R10 ;  /* 0x0000000405068825 */ /* 0x04efe200078e020a */
[----:B------:R-:W-:-:S02]  /*9df0*/  IADD3 R4, R5, 0x30, RZ ;  /* 0x0000003005047810 */ /* 0x000fc40007ffe0ff */
[----:B------:R-:W-:Y:S02]  /*9e00*/  IADD3 R3, R5, 0x38, RZ ;  /* 0x0000003805037810 */ /* 0x000fe40007ffe0ff */
[----:B------:R1:W-:Y:S01]  /*9e10*/  @!P0 ST.E.64 [R6.64], R130 ;  /* 0x0000008206008985 */ /* 0x0003e2000c101b0c */
[----:B------:R-:W-:Y:S02]  /*9e20*/  @!P6 LEA.HI R2, R2, R2, RZ, 0x1 ;  /* 0x000000020202e211 */ /* 0x000fe400078f08ff */
[----:B------:R-:W-:Y:S02]  /*9e30*/  ISETP.GE.AND P1, PT, R4, c[0x0][0x3c8], PT ;  /* 0x0000f20004007a0c */ /* 0x000fe40003f26270 */
[----:B------:R-:W-:Y:S02]  /*9e40*/  ISETP.GE.AND P0, PT, R3, c[0x0][0x3c8], PT ;  /* 0x0000f20003007a0c */ /* 0x000fe40003f06270 */
[----:B------:R-:W-:Y:S02]  /*9e50*/  @!P5 LEA.HI R0, R0, R0, RZ, 0x1 ;  /* 0x000000000000d211 */ /* 0x000fe400078f08ff */
[----:B------:R-:W-:-:S02]  /*9e60*/  @!P6 LOP3.LUT R2, R2, 0xfffffffe, RZ, 0xc0, !PT ;  /* 0xfffffffe0202e812 */ /* 0x000fc400078ec0ff */
[----:B------:R-:W-:Y:S02]  /*9e70*/  @!P4 LEA.HI R8, R8, R8, RZ, 0x1 ;  /* 0x000000080808c211 */ /* 0x000fe400078f08ff */
[----:B------:R-:W-:Y:S01]  /*9e80*/  @!P5 LOP3.LUT R0, R0, 0xfffffffe, RZ, 0xc0, !PT ;  /* 0xfffffffe0000d812 */ /* 0x000fe200078ec0ff */
[--C-:B------:R-:W-:Y:S01]  /*9e90*/  @!P6 IMAD.WIDE R12, R2, 0x4, R10.reuse ;  /* 0x00000004020ce825 */ /* 0x100fe200078e020a */
[----:B------:R-:W-:Y:S02]  /*9ea0*/  @!P4 LOP3.LUT R8, R8, 0xfffffffe, RZ, 0xc0, !PT ;  /* 0xfffffffe0808c812 */ /* 0x000fe400078ec0ff */
[----:B------:R-:W-:Y:S01]  /*9eb0*/  @!P1 LEA.HI R4, R4, R4, RZ, 0x1 ;  /* 0x0000000404049211 */ /* 0x000fe200078f08ff */
[--C-:B------:R-:W-:Y:S01]  /*9ec0*/  @!P5 IMAD.WIDE R14, R0, 0x4, R10.reuse ;  /* 0x00000004000ed825 */ /* 0x100fe200078e020a */
[----:B------:R-:W-:Y:S01]  /*9ed0*/  @!P6 ST.E.64 [R12.64], R126 ;  /* 0x0000007e0c00e985 */ /* 0x000fe2000c101b0c */
[----:B------:R-:W-:Y:S02]  /*9ee0*/  @!P0 LEA.HI R3, R3, R3, RZ, 0x1 ;  /* 0x0000000303038211 */ /* 0x000fe400078f08ff */
[----:B------:R-:W-:Y:S01]  /*9ef0*/  @!P4 IMAD.WIDE R8, R8, 0x4, R10 ;  /* 0x000000040808c825 */ /* 0x000fe200078e020a */
[----:B------:R-:W-:Y:S01]  /*9f00*/  IADD3 R2, R5, 0x40, RZ ;  /* 0x0000004005027810 */ /* 0x000fe20007ffe0ff */
[----:B------:R2:W-:Y:S01]  /*9f10*/  @!P5 ST.E.64 [R14.64], R70 ;  /* 0x000000460e00d985 */ /* 0x0005e2000c101b0c */
[----:B------:R-:W-:-:S02]  /*9f20*/  @!P1 LOP3.LUT R4, R4, 0xfffffffe, RZ, 0xc0, !PT ;  /* 0xfffffffe04049812 */ /* 0x000fc400078ec0ff */
[C---:B------:R-:W-:Y:S01]  /*9f30*/  IADD3 R0, R5.reuse, 0x48, RZ ;  /* 0x0000004805007810 */ /* 0x040fe20007ffe0ff */
[----:B------:R3:W-:Y:S01]  /*9f40*/  @!P4 ST.E.64 [R8.64], R74 ;  /* 0x0000004a0800c985 */ /* 0x0007e2000c101b0c */
[C---:B-1----:R-:W-:Y:S02]  /*9f50*/  IADD3 R7, R5.reuse, 0x20, RZ ;  /* 0x0000002005077810 */ /* 0x042fe40007ffe0ff */
[----:B------:R-:W-:Y:S02]  /*9f60*/  IADD3 R6, R5, 0x28, RZ ;  /* 0x0000002805067810 */ /* 0x000fe40007ffe0ff */
[----:B------:R-:W-:Y:S02]  /*9f70*/  ISETP.GE.AND P3, PT, R7, c[0x0][0x3c8], PT ;  /* 0x0000f20007007a0c */ /* 0x000fe40003f66270 */
[----:B------:R-:W-:Y:S02]  /*9f80*/  ISETP.GE.AND P2, PT, R6, c[0x0][0x3c8], PT ;  /* 0x0000f20006007a0c */ /* 0x000fe40003f46270 */
[----:B------:R-:W-:-:S02]  /*9f90*/  @!P0 LOP3.LUT R3, R3, 0xfffffffe, RZ, 0xc0, !PT ;  /* 0xfffffffe03038812 */ /* 0x000fc400078ec0ff */
[----:B------:R-:W-:Y:S02]  /*9fa0*/  ISETP.GE.AND P6, PT, R2, c[0x0][0x3c8], PT ;  /* 0x0000f20002007a0c */ /* 0x000fe40003fc6270 */
[----:B------:R-:W-:Y:S01]  /*9fb0*/  ISETP.GE.AND P5, PT, R0, c[0x0][0x3c8], PT ;  /* 0x0000f20000007a0c */ /* 0x000fe20003fa6270 */
[----:B------:R-:W-:Y:S01]  /*9fc0*/  @!P0 IMAD.WIDE R16, R3, 0x4, R10 ;  /* 0x0000000403108825 */ /* 0x000fe200078e020a */
[----:B------:R-:W-:-:S03]  /*9fd0*/  IADD3 R3, R5, 0x70, RZ ;  /* 0x0000007005037810 */ /* 0x000fc60007ffe0ff */
[----:B------:R-:W-:Y:S02]  /*9fe0*/  @!P3 LEA.HI R7, R7, R7, RZ, 0x1 ;  /* 0x000000070707b211 */ /* 0x000fe400078f08ff */
[----:B------:R-:W-:Y:S02]  /*9ff0*/  @!P2 LEA.HI R6, R6, R6, RZ, 0x1 ;  /* 0x000000060606a211 */ /* 0x000fe400078f08ff */
[----:B------:R-:W-:Y:S02]  /*a000*/  @!P3 LOP3.LUT R7, R7, 0xfffffffe, RZ, 0xc0, !PT ;  /* 0xfffffffe0707b812 */ /* 0x000fe400078ec0ff */
[----:B------:R-:W-:Y:S01]  /*a010*/  @!P2 LOP3.LUT R6, R6, 0xfffffffe, RZ, 0xc0, !PT ;  /* 0xfffffffe0606a812 */ /* 0x000fe200078ec0ff */
[--C-:B--2---:R-:W-:Y:S01]  /*a020*/  @!P1 IMAD.WIDE R14, R4, 0x4, R10.reuse ;  /* 0x00000004040e9825 */ /* 0x104fe200078e020a */
[----:B------:R-:W-:Y:S02]  /*a030*/  IADD3 R4, R5, 0x68, RZ ;  /* 0x0000006805047810 */ /* 0x000fe40007ffe0ff */
[----:B------:R-:W-:Y:S01]  /*a040*/  @!P6 LEA.HI R2, R2, R2, RZ, 0x1 ;  /* 0x000000020202e211 */ /* 0x000fe200078f08ff */
[----:B------:R-:W-:Y:S01]  /*a050*/  @!P3 IMAD.WIDE R12, R7, 0x4, R10 ;  /* 0x00000004070cb825 */ /* 0x000fe200078e020a */
[----:B---3--:R-:W-:-:S02]  /*a060*/  IADD3 R8, R5, 0x50, RZ ;  /* 0x0000005005087810 */ /* 0x008fc40007ffe0ff */
[----:B------:R-:W-:Y:S01]  /*a070*/  @!P5 LEA.HI R0, R0, R0, RZ, 0x1 ;  /* 0x000000000000d211 */ /* 0x000fe200078f08ff */
[----:B------:R-:W-:Y:S01]  /*a080*/  @!P2 IMAD.WIDE R6, R6, 0x4, R10 ;  /* 0x000000040606a825 */ /* 0x000fe200078e020a */
[----:B------:R1:W-:Y:S01]  /*a090*/  @!P3 ST.E.64 [R12.64], R78 ;  /* 0x0000004e0c00b985 */ /* 0x0003e2000c101b0c */
[----:B------:R-:W-:Y:S02]  /*a0a0*/  ISETP.GE.AND P4, PT, R8, c[0x0][0x3c8], PT ;  /* 0x0000f20008007a0c */ /* 0x000fe40003f86270 */
[----:B------:R-:W-:Y:S01]  /*a0b0*/  @!P6 LOP3.LUT R2, R2, 0xfffffffe, RZ, 0xc0, !PT ;  /* 0xfffffffe0202e812 */ /* 0x000fe200078ec0ff */
[----:B------:R2:W-:Y:S01]  /*a0c0*/  @!P2 ST.E.64 [R6.64], R82 ;  /* 0x000000520600a985 */ /* 0x0005e2000c101b0c */
[----:B------:R-:W-:-:S03]  /*a0d0*/  @!P5 LOP3.LUT R0, R0, 0xfffffffe, RZ, 0xc0, !PT ;  /* 0xfffffffe0000d812 */ /* 0x000fc600078ec0ff */
[----:B------:R3:W-:Y:S01]  /*a0e0*/  @!P1 ST.E.64 [R14.64], R86 ;  /* 0x000000560e009985 */ /* 0x0007e2000c101b0c */
[----:B------:R-:W-:-:S03]  /*a0f0*/  ISETP.GE.AND P1, PT, R4, c[0x0][0x3c8], PT ;  /* 0x0000f20004007a0c */ /* 0x000fc60003f26270 */
[----:B------:R-:W-:Y:S01]  /*a100*/  @!P0 ST.E.64 [R16.64], R90 ;  /* 0x0000005a10008985 */ /* 0x000fe2000c101b0c */
[----:B------:R-:W-:Y:S02]  /*a110*/  ISETP.GE.AND P0, PT, R3, c[0x0][0x3c8], PT ;  /* 0x0000f20003007a0c */ /* 0x000fe40003f06270 */
[----:B------:R-:W-:-:S04]  /*a120*/  @!P4 LEA.HI R8, R8, R8, RZ, 0x1 ;  /* 0x000000080808c211 */ /* 0x000fc800078f08ff */
[----:B------:R-:W-:-:S03]  /*a130*/  @!P4 LOP3.LUT R8, R8, 0xfffffffe, RZ, 0xc0, !PT ;  /* 0xfffffffe0808c812 */ /* 0x000fc600078ec0ff */
[----:B------:R-:W-:Y:S02]  /*a140*/  @!P1 LEA.HI R4, R4, R4, RZ, 0x1 ;  /* 0x0000000404049211 */ /* 0x000fe400078f08ff */
[--C-:B------:R-:W-:Y:S02]  /*a150*/  @!P4 IMAD.WIDE R8, R8, 0x4, R10.reuse ;  /* 0x000000040808c825 */ /* 0x100fe400078e020a */
[----:B------:R-:W-:Y:S02]  /*a160*/  @!P0 LEA.HI R3, R3, R3, RZ, 0x1 ;  /* 0x0000000303038211 */ /* 0x000fe400078f08ff */
[----:B------:R-:W-:Y:S01]  /*a170*/  @!P1 LOP3.LUT R4, R4, 0xfffffffe, RZ, 0xc0, !PT ;  /* 0xfffffffe04049812 */ /* 0x000fe200078ec0ff */
[----:B-1----:R-:W-:Y:S01]  /*a180*/  @!P6 IMAD.WIDE R12, R2, 0x4, R10 ;  /* 0x00000004020ce825 */ /* 0x002fe200078e020a */
[----:B------:R-:W-:Y:S02]  /*a190*/  @!P0 LOP3.LUT R3, R3, 0xfffffffe, RZ, 0xc0, !PT ;  /* 0xfffffffe03038812 */ /* 0x000fe400078ec0ff */
[----:B--2---:R-:W-:-:S02]  /*a1a0*/  IADD3 R7, R5, 0x58, RZ ;  /* 0x0000005805077810 */ /* 0x004fc40007ffe0ff */
[----:B------:R1:W-:Y:S01]  /*a1b0*/  @!P6 ST.E.64 [R12.64], R94 ;  /* 0x0000005e0c00e985 */ /* 0x0003e2000c101b0c */
[----:B------:R-:W-:Y:S01]  /*a1c0*/  IADD3 R6, R5, 0x60, RZ ;  /* 0x0000006005067810 */ /* 0x000fe20007ffe0ff */
[--C-:B------:R-:W-:Y:S01]  /*a1d0*/  @!P0 IMAD.WIDE R2, R3, 0x4, R10.reuse ;  /* 0x0000000403028825 */ /* 0x100fe200078e020a */
[----:B------:R-:W-:Y:S02]  /*a1e0*/  ISETP.GE.AND P3, PT, R7, c[0x0][0x3c8], PT ;  /* 0x0000f20007007a0c */ /* 0x000fe40003f66270 */
[----:B------:R-:W-:Y:S01]  /*a1f0*/  ISETP.GE.AND P2, PT, R6, c[0x0][0x3c8], PT ;  /* 0x0000f20006007a0c */ /* 0x000fe20003f46270 */
[----:B---3--:R-:W-:Y:S01]  /*a200*/  @!P5 IMAD.WIDE R14, R0, 0x4, R10 ;  /* 0x00000004000ed825 */ /* 0x008fe200078e020a */
[----:B------:R-:W-:-:S04]  /*a210*/  IADD3 R0, R5, 0x78, RZ ;  /* 0x0000007805007810 */ /* 0x000fc80007ffe0ff */
[----:B------:R2:W-:Y:S04]  /*a220*/  @!P5 ST.E.64 [R14.64], R98 ;  /* 0x000000620e00d985 */ /* 0x0005e8000c101b0c */
[----:B------:R3:W-:Y:S01]  /*a230*/  @!P4 ST.E.64 [R8.64], R122 ;  /* 0x0000007a0800c985 */ /* 0x0007e2000c101b0c */
[----:B------:R-:W-:Y:S02]  /*a240*/  @!P3 LEA.HI R7, R7, R7, RZ, 0x1 ;  /* 0x000000070707b211 */ /* 0x000fe400078f08ff */
[----:B------:R-:W-:Y:S02]  /*a250*/  @!P2 LEA.HI R6, R6, R6, RZ, 0x1 ;  /* 0x000000060606a211 */ /* 0x000fe400078f08ff */
[----:B------:R-:W-:Y:S02]  /*a260*/  @!P3 LOP3.LUT R7, R7, 0xfffffffe, RZ, 0xc0, !PT ;  /* 0xfffffffe0707b812 */ /* 0x000fe400078ec0ff */
[----:B------:R-:W-:-:S03]  /*a270*/  @!P2 LOP3.LUT R6, R6, 0xfffffffe, RZ, 0xc0, !PT ;  /* 0xfffffffe0606a812 */ /* 0x000fc600078ec0ff */
[----:B-1----:R-:W-:-:S04]  /*a280*/  @!P3 IMAD.WIDE R12, R7, 0x4, R10 ;  /* 0x00000004070cb825 */ /* 0x002fc800078e020a */
[--C-:B------:R-:W-:Y:S01]  /*a290*/  @!P2 IMAD.WIDE R6, R6, 0x4, R10.reuse ;  /* 0x000000040606a825 */ /* 0x100fe200078e020a */
[----:B------:R3:W-:Y:S04]  /*a2a0*/  @!P3 ST.E.64 [R12.64], R102 ;  /* 0x000000660c00b985 */ /* 0x0007e8000c101b0c */
[----:B------:R3:W-:Y:S01]  /*a2b0*/  @!P2 ST.E.64 [R6.64], R106 ;  /* 0x0000006a0600a985 */ /* 0x0007e2000c101b0c */
[----:B--2---:R-:W-:-:S05]  /*a2c0*/  @!P1 IMAD.WIDE R14, R4, 0x4, R10 ;  /* 0x00000004040e9825 */ /* 0x004fca00078e020a */
[----:B------:R3:W-:Y:S04]  /*a2d0*/  @!P1 ST.E.64 [R14.64], R110 ;  /* 0x0000006e0e009985 */ /* 0x0007e8000c101b0c */
[----:B------:R3:W-:Y:S01]  /*a2e0*/  @!P0 ST.E.64 [R2.64], R118 ;  /* 0x0000007602008985 */ /* 0x0007e2000c101b0c */
[----:B------:R-:W-:-:S13]  /*a2f0*/  ISETP.GE.AND P0, PT, R0, c[0x0][0x3c8], PT ;  /* 0x0000f20000007a0c */ /* 0x000fda0003f06270 */
[----:B------:R-:W-:Y:S05]  /*a300*/  @P0 EXIT ;  /* 0x000000000000094d */ /* 0x000fea0003800000 */
[----:B------:R-:W-:-:S04]  /*a310*/  LEA.HI R0, R0, R0, RZ, 0x1 ;  /* 0x0000000000007211 */ /* 0x000fc800078f08ff */
[----:B------:R-:W-:-:S05]  /*a320*/  LOP3.LUT R0, R0, 0xfffffffe, RZ, 0xc0, !PT ;  /* 0xfffffffe00007812 */ /* 0x000fca00078ec0ff */
[----:B------:R-:W-:-:S05]  /*a330*/  IMAD.WIDE R10, R0, 0x4, R10 ;  /* 0x00000004000a7825 */ /* 0x000fca00078e020a */
[----:B------:R-:W-:Y:S01]  /*a340*/  ST.E.64 [R10.64], R114 ;  /* 0x000000720a007985 */ /* 0x000fe2000c101b0c */
[----:B------:R-:W-:Y:S05]  /*a350*/  EXIT ;  /* 0x000000000000794d */ /* 0x000fea0003800000 */
.L_x_9:
[----:B------:R-:W1:Y:S02]  /*a360*/  S2R R3, SR_TID.X ;  /* 0x0000000000037919 */ /* 0x000e640000002100 */
[----:B-1----:R-:W-:-:S13]  /*a370*/  ISETP.GT.AND P0, PT, R3, 0x7f, PT ;  /* 0x0000007f0300780c */ /* 0x002fda0003f04270 */
[----:B------:R-:W-:Y:S05]  /*a380*/  @P0 EXIT ;  /* 0x000000000000094d */ /* 0x000fea0003800000 */
[----:B------:R-:W1:Y:S01]  /*a390*/  S2R R7, SR_CTAID.X ;  /* 0x0000000000077919 */ /* 0x000e620000002500 */
[----:B------:R-:W-:-:S05]  /*a3a0*/  MOV R0, c[0x0][0x4e8] ;  /* 0x00013a0000007a02 */ /* 0x000fca0000000f00 */
[----:B------:R-:W-:Y:S01]  /*a3b0*/  IMAD R2, R0, c[0x0][0x388], RZ ;  /* 0x0000e20000027a24 */ /* 0x000fe200078e02ff */
[----:B-1----:R-:W-:-:S04]  /*a3c0*/  LEA R7, R7, R3, 0x7 ;  /* 0x0000000307077211 */ /* 0x002fc800078e38ff */
[----:B------:R-:W-:-:S13]  /*a3d0*/  ISETP.GE.AND P0, PT, R7, R2, PT ;  /* 0x000000020700720c */ /* 0x000fda0003f06270 */
[----:B------:R-:W-:Y:S05]  /*a3e0*/  @P0 EXIT ;  /* 0x000000000000094d */ /* 0x000fea0003800000 */
[----:B------:R-:W1:Y:S01]  /*a3f0*/  S2R R4, SR_CTAID.Z ;  /* 0x0000000000047919 */ /* 0x000e620000002700 */
[----:B------:R-:W-:Y:S01]  /*a400*/  USHF.R.S32.HI UR6, URZ, 0x1f, UR10 ;  /* 0x0000001f3f067899 */ /* 0x000fe2000801140a */
[----:B------:R-:W-:Y:S01]  /*a410*/  ISETP.NE.AND P0, PT, R0, 0x1, PT ;  /* 0x000000010000780c */ /* 0x000fe20003f05270 */
[----:B------:R-:W-:Y:S01]  /*a420*/  ULDC.64 UR4, c[0x0][0x4d0] ;  /* 0x0001340000047ab9 */ /* 0x000fe20000000a00 */
[----:B------:R-:W2:Y:S01]  /*a430*/  S2R R3, SR_CTAID.Y ;  /* 0x0000000000037919 */ /* 0x000ea20000002600 */
[----:B------:R-:W-:Y:S01]  /*a440*/  UIMAD UR6, UR6, UR4, URZ ;  /* 0x00000004060672a4 */ /* 0x000fe2000f8e023f */
[----:B------:R-:W-:Y:S01]  /*a450*/  IADD3 R2, RZ, -UR10, RZ ;  /* 0x8000000aff027c10 */ /* 0x000fe2000fffe0ff */
[----:B------:R-:W-:Y:S01]  /*a460*/  UIMAD.WIDE.U32 UR8, UR10, UR4, URZ ;  /* 0x000000040a0872a5 */ /* 0x000fe2000f8e003f */
[----:B------:R-:W-:Y:S01]  /*a470*/  MOV R6, R7 ;  /* 0x0000000700067202 */ /* 0x000fe20000000f00 */
[----:B------:R-:W-:-:S04]  /*a480*/  UIMAD UR4, UR10, UR5, UR6 ;  /* 0x000000050a0472a4 */ /* 0x000fc8000f8e0206 */
[----:B------:R-:W-:Y:S01]  /*a490*/  UIADD3 UR4, UR9, UR4, URZ ;  /* 0x0000000409047290 */ /* 0x000fe2000fffe03f */
[----:B------:R-:W-:Y:S01]  /*a4a0*/  MOV R9, UR9 ;  /* 0x0000000900097c02 */ /* 0x000fe20008000f00 */
[----:B------:R-:W-:-:S04]  /*a4b0*/  @P0 IMAD.HI.U32 R5, R7, c[0x0][0x4ec], RZ ;  /* 0x00013b0007050a27 */ /* 0x000fc800078e00ff */
[----:B------:R-:W-:Y:S01]  /*a4c0*/  IMAD.U32 R8, RZ, RZ, UR8 ;  /* 0x00000008ff087e24 */ /* 0x000fe2000f8e00ff */
[----:B------:R-:W-:Y:S01]  /*a4d0*/  @P0 SHF.R.U32.HI R6, RZ, c[0x0][0x4f0], R5 ;  /* 0x00013c00ff060a19 */ /* 0x000fe20000011605 */
[----:B------:R-:W-:Y:S01]  /*a4e0*/  IMAD.U32 R9, RZ, RZ, UR4 ;  /* 0x00000004ff097e24 */ /* 0x000fe2000f8e00ff */
[----:B-1----:R-:W-:-:S03]  /*a4f0*/  SHF.R.S32.HI R0, RZ, 0x1f, R4 ;  /* 0x0000001fff007819 */ /* 0x002fc60000011404 */
[----:B------:R-:W-:-:S04]  /*a500*/  IMAD.WIDE.U32 R8, R4, c[0x0][0x4d8], R8 ;  /* 0x0001360004087a25 */ /* 0x000fc800078e0008 */
[----:B------:R-:W-:Y:S02]  /*a510*/  IMAD R0, R0, c[0x0][0x4d8], RZ ;  /* 0x0001360000007a24 */ /* 0x000fe400078e02ff */
[----:B--2---:R-:W-:Y:S02]  /*a520*/  IMAD R2, R2, c[0x0][0x550], R3 ;  /* 0x0001540002027a24 */ /* 0x004fe400078e0203 */
[----:B------:R-:W-:Y:S01]  /*a530*/  IMAD R0, R4, c[0x0][0x4dc], R0 ;  /* 0x0001370004007a24 */ /* 0x000fe200078e0200 */
[----:B------:R-:W-:Y:S02]  /*a540*/  IADD3 R4, -R6, RZ, RZ ;  /* 0x000000ff06047210 */ /* 0x000fe40007ffe1ff */
[----:B------:R-:W-:Y:S01]  /*a550*/  SHF.R.S32.HI R3, RZ, 0x1f, R2 ;  /* 0x0000001fff037819 */ /* 0x000fe20000011402 */
[----:B------:R-:W-:Y:S01]  /*a560*/  IMAD.IADD R9, R0, 0x1, R9 ;  /* 0x0000000100097824 */ /* 0x000fe200078e0209 */
[----:B------:R-:W-:Y:S01]  /*a570*/  SHF.R.S32.HI R0, RZ, 0x1f, R6 ;  /* 0x0000001fff007819 */ /* 0x000fe20000011406 */
[----:B------:R-:W-:-:S02]  /*a580*/  IMAD R4, R4, c[0x0][0x4e8], R7 ;  /* 0x00013a0004047a24 */ /* 0x000fc400078e0207 */
[----:B------:R-:W-:Y:S02]  /*a590*/  IMAD R3, R3, c[0x0][0x4e0], RZ ;  /* 0x0001380003037a24 */ /* 0x000fe400078e02ff */
[----:B------:R-:W-:-:S04]  /*a5a0*/  IMAD.WIDE.U32 R8, R2, c[0x0][0x4e0], R8 ;  /* 0x0001380002087a25 */ /* 0x000fc800078e0008 */
[----:B------:R-:W-:Y:S01]  /*a5b0*/  IMAD R3, R2, c[0x0][0x4e4], R3 ;  /* 0x0001390002037a24 */ /* 0x000fe200078e0203 */
[----:B------:R-:W-:Y:S02]  /*a5c0*/  SHF.R.S32.HI R2, RZ, 0x1f, R4 ;  /* 0x0000001fff027819 */ /* 0x000fe40000011404 */
[----:B------:R-:W-:-:S03]  /*a5d0*/  IADD3 R6, P0, R6, R8, RZ ;  /* 0x0000000806067210 */ /* 0x000fc60007f1e0ff */
[----:B------:R-:W-:Y:S01]  /*a5e0*/  IMAD R2, R2, c[0x0][0x4c8], RZ ;  /* 0x0001320002027a24 */ /* 0x000fe200078e02ff */
[----:B------:R-:W-:Y:S02]  /*a5f0*/  IADD3.X R7, R0, R9, R3, P0, !PT ;  /* 0x0000000900077210 */ /* 0x000fe400007fe403 */
[----:B------:R-:W-:Y:S01]  /*a600*/  MOV R0, 0xff800000 ;  /* 0xff80000000007802 */ /* 0x000fe20000000f00 */
[C---:B------:R-:W-:Y:S02]  /*a610*/  IMAD R2, R4.reuse, c[0x0][0x4cc], R2 ;  /* 0x0001330004027a24 */ /* 0x040fe400078e0202 */
[----:B------:R-:W-:-:S05]  /*a620*/  IMAD.WIDE.U32 R6, R4, c[0x0][0x4c8], R6 ;  /* 0x0001320004067a25 */ /* 0x000fca00078e0006 */
[----:B------:R-:W-:Y:S02]  /*a630*/  IADD3 R2, R7, R2, RZ ;  /* 0x0000000207027210 */ /* 0x000fe40007ffe0ff */
[----:B------:R-:W-:-:S04]  /*a640*/  LEA R4, P0, R6, c[0x0][0x4a8], 0x2 ;  /* 0x00012a0006047a11 */ /* 0x000fc800078010ff */
[----:B------:R-:W-:-:S05]  /*a650*/  LEA.HI.X R5, R6, c[0x0][0x4ac], R2, 0x2, P0 ;  /* 0x00012b0006057a11 */ /* 0x000fca00000f1402 */
[----:B------:R-:W-:Y:S01]  /*a660*/  STG.E [R4.64], R0 ;  /* 0x0000000004007986 */ /* 0x000fe2000c10190c */
[----:B------:R-:W-:Y:S05]  /*a670*/  EXIT ;  /* 0x000000000000794d */ /* 0x000fea0003800000 */
.L_x_12:
[----:B------:R-:W-:-:S00]  /*a680*/  BRA `(.L_x_12) ;  /* 0xfffffff000007947 */ /* 0x000fc0000383ffff */
[----:B------:R-:W-:-:S00]  /*a690*/  NOP ;  /* 0x0000000000007918 */ /* 0x000fc00000000000 */
        /* <DEDUP_REMOVED lines=14> */
.L_x_1784:


//--------------------- .text._ZN7cutlass13device_kernelIN5flash19enable_sm80_to_sm89INS1_16FlashAttnFwdSm80INS1_25CollectiveMainloopFwdSm80ILi8ELi1ELb1EN4cute5tupleIJNS5_1CILi128EEENS7_ILi96EEES8_EEELi128ENS_10bfloat16_tEfNS_4arch4Sm80ELb0ELb1ELb0ELb0ELb1ELb0ELb1ELb1EEENS1_21CollectiveEpilogueFwdINS6_IJS8_S8_S9_EEENS6_IJNS7_ILi1EEESH_SH_EEESB_SD_Li256ELb0ELb1ELb1ELb0EEENS1_19SingleTileSchedulerILb0ELb1ELb1ELi128EEEEEEEEEvNT_6ParamsE --------------------------
	.section	.text._ZN7cutlass13device_kernelIN5flash19enable_sm80_to_sm89INS1_16FlashAttnFwdSm80INS1_25CollectiveMainloopFwdSm80ILi8ELi1ELb1EN4cute5tupleIJNS5_1CILi128EEENS7_ILi96EEES8_EEELi128ENS_10bfloat16_tEfNS_4arch4Sm80ELb0ELb1ELb0ELb0ELb1ELb0ELb1ELb1EEENS1_21CollectiveEpilogueFwdINS6_IJS8_S8_S9_EEENS6_IJNS7_ILi1EEESH_SH_EEESB_SD_Li256ELb0ELb1ELb1ELb0EEENS1_19SingleTileSchedulerILb0ELb1ELb1ELi128EEEEEEEEEvNT_6ParamsE,"ax",@progbits
	.sectioninfo	@"SHI_REGISTERS=254"
	.align	128
.text._ZN7cutlass13device_kernelIN5flash19enable_sm80_to_sm89INS1_16FlashAttnFwdSm80INS1_25CollectiveMainloopFwdSm80ILi8ELi1ELb1EN4cute5tupleIJNS5_1CILi128EEENS7_ILi96EEES8_EEELi128ENS_10bfloat16_tEfNS_4arch4Sm80ELb0ELb1ELb0ELb0ELb1ELb0ELb1ELb1EEENS1_21CollectiveEpilogueFwdINS6_IJS8_S8_S9_EEENS6_IJNS7_ILi1EEESH_SH_EEESB_SD_Li256ELb0ELb1ELb1ELb0EEENS1_19SingleTileSchedulerILb0ELb1ELb1ELi128EEEEEEEEEvNT_6ParamsE:
        .type           _ZN7cutlass13device_kernelIN5flash19enable_sm80_to_sm89INS1_16FlashAttnFwdSm80INS1_25CollectiveMainloopFwdSm80ILi8ELi1ELb1EN4cute5tupleIJNS5_1CILi128EEENS7_ILi96EEES8_EEELi128ENS_10bfloat16_tEfNS_4arch4Sm80ELb0ELb1ELb0ELb0ELb1ELb0ELb1ELb1EEENS1_21CollectiveEpilogueFwdINS6_IJS8_S8_S9_EEENS6_IJNS7_ILi1EEESH_SH_EEESB_SD_Li256ELb0ELb1ELb1ELb0EEENS1_19SingleTileSchedulerILb0ELb1ELb1ELi128EEEEEEEEEvNT_6ParamsE,@function
        .size           _ZN7cutlass13device_kernelIN5flash19enable_sm80_to_sm89INS1_16FlashAttnFwdSm80INS1_25CollectiveMainloopFwdSm80ILi8ELi1ELb1EN4cute5tupleIJNS5_1CILi128EEENS7_ILi96EEES8_EEELi128ENS_10bfloat16_tEfNS_4arch4Sm80ELb0ELb1ELb0ELb0ELb1ELb0ELb1ELb1EEENS1_21CollectiveEpilogueFwdINS6_IJS8_S8_S9_EEENS6_IJNS7_ILi1EEESH_SH_EEESB_SD_Li256ELb0ELb1ELb1ELb0EEENS1_19SingleTileSchedulerILb0ELb1ELb1ELi128EEEEEEEEEvNT_6ParamsE,(.L_x_1785 - _ZN7cutlass13device_kernelIN5flash19enable_sm80_to_sm89INS1_16FlashAttnFwdSm80INS1_25CollectiveMainloopFwdSm80ILi8ELi1ELb1EN4cute5tupleIJNS5_1CILi128EEENS7_ILi96EEES8_EEELi128ENS_10bfloat16_tEfNS_4arch4Sm80ELb0ELb1ELb0ELb0ELb1ELb0ELb1ELb1EEENS1_21CollectiveEpilogueFwdINS6_IJS8_S8_S9_EEENS6_IJNS7_ILi1EEESH_SH_EEESB_SD_Li256ELb0ELb1ELb1ELb0EEENS1_19SingleTileSchedulerILb0ELb1ELb1ELi128EEEEEEEEEvNT_6ParamsE)
        .other          _ZN7cutlass13device_kernelIN5flash19enable_sm80_to_sm89INS1_16FlashAttnFwdSm80INS1_25CollectiveMainloopFwdSm80ILi8ELi1ELb1EN4cute5tupleIJNS5_1CILi128EEENS7_ILi96EEES8_EEELi128ENS_10bfloat16_tEfNS_4arch4Sm80ELb0ELb1ELb0ELb0ELb1ELb0ELb1ELb1EEENS1_21CollectiveEpilogueFwdINS6_IJS8_S8_S9_EEENS6_IJNS7_ILi1EEESH_SH_EEESB_SD_Li256ELb0ELb1ELb1ELb0EEENS1_19SingleTileSchedulerILb0ELb1ELb1ELi128EEEEEEEEEvNT_6ParamsE,@"STO_CUDA_ENTRY STV_DEFAULT"
_ZN7cutlass13device_kernelIN5flash19enable_sm80_to_sm89INS1_16FlashAttnFwdSm80INS1_25CollectiveMainloopFwdSm80ILi8ELi1ELb1EN4cute5tupleIJNS5_1CILi128EEENS7_ILi96EEES8_EEELi128ENS_10bfloat16_tEfNS_4arch4Sm80ELb0ELb1ELb0ELb0ELb1ELb0ELb1ELb1EEENS1_21CollectiveEpilogueFwdINS6_IJS8_S8_S9_EEENS6_IJNS7_ILi1EEESH_SH_EEESB_SD_Li256ELb0ELb1ELb1ELb0EEENS1_19SingleTileSchedulerILb0ELb1ELb1ELi128EEEEEEEEEvNT_6ParamsE:
        /* <DEDUP_REMOVED lines=17> */
.L_x_13:
[----:B------:R-:W-:Y:S02]  /*0110*/  ULDC.64 UR4, c[0x0][0x550] ;  /* 0x0001540000047ab9 */ /* 0x000fe40000000a00 */
[----:B------:R-:W-:Y:S02]  /*0120*/  UISETP.NE.AND UP0, UPT, UR4, 0x1, UPT ;  /* 0x000000010400788c */ /* 0x000fe4000bf05270 */
[----:B------:R-:W-:-:S02]  /*0130*/  UIMAD.WIDE.U32 UR12, UR6, UR5, URZ ;  /* 0x00000005060c72a5 */ /* 0x000fc4000f8e003f */
[----:B------:R-:W-:Y:S02]  /*0140*/  ULDC UR4, c[0x0][0x558] ;  /* 0x0001560000047ab9 */ /* 0x000fe40000000800 */
[----:B------:R-:W-:-:S05]  /*0150*/  UMOV UR9, UR6 ;  /* 0x0000000600097c82 */ /* 0x000fca0008000000 */
[----:B------:R-:W-:-:S03]  /*0160*/  @UP0 USHF.R.U32.HI UR9, URZ, UR4, UR13 ;  /* 0x000000043f090299 */ /* 0x000fc6000801160d */
.L_x_14:
[----:B------:R-:W-:Y:S01]  /*0170*/  ISETP.LE.AND P0, PT, RZ, UR10, PT ;  /* 0x0000000aff007c0c */ /* 0x000fe2000bf03270 */
[----:B------:R-:W-:Y:S02]  /*0180*/  UIADD3 UR4, -UR9, URZ, URZ ;  /* 0x0000003f09047290 */ /* 0x000fe4000fffe13f */
[----:B------:R-:W-:Y:S02]  /*0190*/  ULDC UR7, c[0x0][0x550] ;  /* 0x0001540000077ab9 */ /* 0x000fe40000000800 */
[----:B------:R-:W-:-:S08]  /*01a0*/  UIMAD UR7, UR4, UR7, UR6 ;  /* 0x00000007040772a4 */ /* 0x000fd0000f8e0206 */
[----:B------:R-:W-:Y:S05]  /*01b0*/  @!P0 EXIT ;  /* 0x000000000000894d */ /* 0x000fea0003800000 */
[----:B------:R-:W1:Y:S01]  /*01c0*/  S2UR UR19, SR_CTAID.X ;  /* 0x00000000001379c3 */ /* 0x000e620000002500 */
[----:B------:R-:W-:Y:S01]  /*01d0*/  ULDC.64 UR4, c[0x0][0x370] ;  /* 0x0000dc0000047ab9 */ /* 0x000fe20000000a00 */
[----:B------:R-:W-:Y:S01]  /*01e0*/  IMAD.MOV.U32 R220, RZ, RZ, RZ ;  /* 0x000000ffffdc7224 */ /* 0x000fe200078e00ff */
[----:B------:R-:W-:Y:S02]  /*01f0*/  UISETP.NE.U32.AND UP0, UPT, URZ, UR4, UPT ;  /* 0x000000043f00728c */ /* 0x000fe4000bf05070 */
[----:B------:R-:W-:Y:S02]  /*0200*/  ULDC.64 UR12, c[0x0][0x370] ;  /* 0x0000dc00000c7ab9 */ /* 0x000fe40000000a00 */
[----:B------:R-:W-:Y:S02]  /*0210*/  UISETP.NE.AND.EX UP0, UPT, URZ, UR5, UPT, UP0 ;  /* 0x000000053f00728c */ /* 0x000fe4000bf05300 */
[----:B------:R-:W-:Y:S02]  /*0220*/  ULDC UR6, c[0x0][0x2c4] ;  /* 0x0000b10000067ab9 */ /* 0x000fe40000000800 */
[----:B------:R-:W-:-:S02]  /*0230*/  UISETP.NE.AND UP2, UPT, UR6, 0x1, UPT ;  /* 0x000000010600788c */ /* 0x000fc4000bf45270 */
[----:B------:R-:W-:Y:S01]  /*0240*/  PLOP3.LUT P0, PT, PT, PT, UP0, 0x80, 0x0 ;  /* 0x000000000000781c */ /* 0x000fe20003f0f008 */
[----:B------:R-:W-:-:S04]  /*0250*/  ULDC.64 UR14, c[0x0][0x118] ;  /* 0x00004600000e7ab9 */ /* 0x000fc80000000a00 */
[----:B------:R-:W-:Y:S02]  /*0260*/  @UP0 UMOV UR4, 0x4 ;  /* 0x0000000400040882 */ /* 0x000fe40000000000 */
[----:B------:R-:W-:Y:S02]  /*0270*/  @UP0 UIMAD.WIDE UR4, UR10, UR4, UR12 ;  /* 0x000000040a0402a5 */ /* 0x000fe4000f8e020c */
[----:B-1----:R-:W-:-:S04]  /*0280*/  USHF.L.U32 UR19, UR19, 0x7, URZ ;  /* 0x0000000713137899 */ /* 0x002fc8000800063f */
[----:B------:R-:W-:Y:S01]  /*0290*/  MOV R2, UR4 ;  /* 0x0000000400027c02 */ /* 0x000fe20008000f00 */
[----:B------:R-:W-:Y:S01]  /*02a0*/  IMAD.U32 R3, RZ, RZ, UR5 ;  /* 0x00000005ff037e24 */ /* 0x000fe2000f8e00ff */
[----:B------:R-:W-:Y:S02]  /*02b0*/  @UP2 UIADD3 UR12, UR19, 0x7f, URZ ;  /* 0x0000007f130c2890 */ /* 0x000fe4000fffe03f */
[----:B------:R-:W-:Y:S02]  /*02c0*/  ULDC.64 UR4, c[0x0][0x2c8] ;  /* 0x0000b20000047ab9 */ /* 0x000fe40000000a00 */
[----:B------:R-:W-:Y:S01]  /*02d0*/  UIMAD.WIDE.U32 UR12, UR12, UR4, URZ ;  /* 0x000000040c0c72a5 */ /* 0x000fe2000f8e003f */
[----:B------:R1:W5:Y:S01]  /*02e0*/  @P0 LDG.E R220, [R2.64] ;  /* 0x0000000e02dc0981 */ /* 0x000362000c1e1900 */
[----:B------:R-:W-:Y:S02]  /*02f0*/  ULDC UR8, c[0x0][0x2ac] ;  /* 0x0000ab0000087ab9 */ /* 0x000fe40000000800 */
[----:B------:R-:W-:-:S02]  /*0300*/  ULDC UR4, c[0x0][0x1d0] ;  /* 0x0000740000047ab9 */ /* 0x000fc40000000800 */
[----:B------:R-:W-:Y:S02]  /*0310*/  UIADD3 UR11, UR19, 0x7f, URZ ;  /* 0x0000007f130b7890 */ /* 0x000fe4000fffe03f */
[----:B------:R-:W-:Y:S02]  /*0320*/  @UP2 USHF.R.U32.HI UR11, URZ, UR5, UR13 ;  /* 0x000000053f0b2299 */ /* 0x000fe4000801160d */
[----:B------:R-:W-:Y:S02]  /*0330*/  UIMAD UR8, UR8, UR4, URZ ;  /* 0x00000004080872a4 */ /* 0x000fe4000f8e023f */
[----:B------:R-:W-:Y:S02]  /*0340*/  UMOV UR12, 0x1 ;  /* 0x00000001000c7882 */ /* 0x000fe40000000000 */
[----:B------:R-:W-:Y:S02]  /*0350*/  ULDC.64 UR4, c[0x0][0x328] ;  /* 0x0000ca0000047ab9 */ /* 0x000fe40000000a00 */
[----:B------:R-:W-:-:S02]  /*0360*/  UISETP.LE.AND UP1, UPT, UR12, UR5, UPT ;  /* 0x000000050c00728c */ /* 0x000fc4000bf23270 */
[----:B------:R-:W-:Y:S02]  /*0370*/  ULDC UR13, c[0x0][0x168] ;  /* 0x00005a00000d7ab9 */ /* 0x000fe40000000800 */
[----:B------:R-:W-:Y:S02]  /*0380*/  UIADD3 UR13, UR8, -UR13, UR12 ;  /* 0x8000000d080d7290 */ /* 0x000fe4000fffe00c */
[----:B------:R-:W-:Y:S02]  /*0390*/  PLOP3.LUT P0, PT, PT, PT, UP1, 0x40, 0x0 ;  /* 0x000000000000781c */ /* 0x000fe40003f0e818 */
[----:B------:R-:W-:-:S04]  /*03a0*/  UIADD3 UR5, UR13, UR11, URZ ;  /* 0x0000000b0d057290 */ /* 0x000fc8000fffe03f */
[----:B------:R-:W-:-:S07]  /*03b0*/  UIADD3 UR11, UR5, UR4, URZ ;  /* 0x00000004050b7290 */ /* 0x000fce000fffe03f */
[----:B------:R-:W-:Y:S05]  /*03c0*/  @P0 BRA `(.L_x_15) ;  /* 0x0000014000000947 */ /* 0x000fea0003800000 */
[----:B-1----:R-:W-:Y:S01]  /*03d0*/  ISETP.LT.AND P0, PT, RZ, UR5, PT ;  /* 0x00000005ff007c0c */ /* 0x002fe2000bf01270 */
[----:B------:R-:W-:-:S12]  /*03e0*/  UIADD3 UR13, UR5, -0x1, URZ ;  /* 0xffffffff050d7890 */ /* 0x000fd8000fffe03f */
[----:B------:R-:W-:Y:S05]  /*03f0*/  @P0 BRA `(.L_x_16) ;  /* 0x0000008000000947 */ /* 0x000fea0003800000 */
[----:B------:R-:W-:Y:S02]  /*0400*/  ULDC UR4, c[0x0][0x32c] ;  /* 0x0000cb0000047ab9 */ /* 0x000fe40000000800 */
[----:B------:R-:W-:Y:S02]  /*0410*/  UISETP.NE.AND UP0, UPT, UR12, UR4, UPT ;  /* 0x000000040c00728c */ /* 0x000fe4000bf05270 */
[----:B------:R-:W-:-:S03]  /*0420*/  UIADD3 UR13, -UR5, URZ, URZ ;  /* 0x0000003f050d7290 */ /* 0x000fc6000fffe13f */
[----:B------:R-:W-:Y:S02]  /*0430*/  ULDC.64 UR4, c[0x0][0x330] ;  /* 0x0000cc0000047ab9 */ /* 0x000fe40000000a00 */
[----:B------:R-:W-:-:S04]  /*0440*/  UIMAD.WIDE.U32 UR16, UR13, UR4, URZ ;  /* 0x000000040d1072a5 */ /* 0x000fc8000f8e003f */
[----:B------:R-:W-:-:S04]  /*0450*/  @UP0 USHF.R.U32.HI UR13, URZ, UR5, UR17 ;  /* 0x000000053f0d0299 */ /* 0x000fc80008011611 */
[----:B------:R-:W-:Y:S01]  /*0460*/  ULOP3.LUT UR13, URZ, UR13, URZ, 0x33, !UPT ;  /* 0x0000000d3f0d7292 */ /* 0x000fe2000f8e333f */
[----:B------:R-:W-:Y:S05]  /*0470*/  BRA `(.L_x_17) ;  /* 0x0000005000007947 */ /* 0x000fea0003800000 */
.L_x_16:
[----:B------:R-:W-:Y:S02]  /*0480*/  ULDC UR4, c[0x0][0x32c] ;  /* 0x0000cb0000047ab9 */ /* 0x000fe40000000800 */
[----:B------:R-:W-:-:S03]  /*0490*/  UISETP.NE.AND UP0, UPT, UR12, UR4, UPT ;  /* 0x000000040c00728c */ /* 0x000fc6000bf05270 */
[----:B------:R-:W-:Y:S02]  /*04a0*/  ULDC.64 UR4, c[0x0][0x330] ;  /* 0x0000cc0000047ab9 */ /* 0x000fe40000000a00 */
[----:B------:R-:W-:-:S06]  /*04b0*/  UIMAD.WIDE.U32 UR16, UR13, UR4, URZ ;  /* 0x000000040d1072a5 */ /* 0x000fcc000f8e003f */
[----:B------:R-:W-:Y:S02]  /*04c0*/  @UP0 USHF.R.U32.HI UR13, URZ, UR5, UR17 ;  /* 0x000000053f0d0299 */ /* 0x000fe40008011611 */
.L_x_17:
[----:B------:R-:W-:Y:S02]  /*04d0*/  ULDC UR4, c[0x0][0x32c] ;  /* 0x0000cb0000047ab9 */ /* 0x000fe40000000800 */
[----:B------:R-:W-:-:S04]  /*04e0*/  UIMAD UR4, UR13, UR4, UR4 ;  /* 0x000000040d0472a4 */ /* 0x000fc8000f8e0204 */
[----:B------:R-:W-:-:S04]  /*04f0*/  UISETP.LT.AND UP0, UPT, UR11, UR4, UPT ;  /* 0x000000040b00728c */ /* 0x000fc8000bf01270 */
[----:B------:R-:W-:Y:S02]  /*0500*/  USEL UR11, UR11, UR4, UP0 ;  /* 0x000000040b0b7287 */ /* 0x000fe40008000000 */
.L_x_15:
[----:B-1----:R-:W-:Y:S01]  /*0510*/  UIADD3 UR12, UR8, 0x5f, URZ ;  /* 0x0000005f080c7890 */ /* 0x002fe2000fffe03f */
[----:B------:R-:W-:Y:S01]  /*0520*/  PLOP3.LUT P0, PT, PT, PT, UP1, 0x40, 0x0 ;  /* 0x000000000000781c */ /* 0x000fe20003f0e818 */
[----:B------:R-:W-:Y:S02]  /*0530*/  UIADD3 UR20, UR11, 0x5f, URZ ;  /* 0x0000005f0b147890 */ /* 0x000fe4000fffe03f */
[----:B------:R-:W-:Y:S02]  /*0540*/  ULDC.64 UR4, c[0x0][0x2c8] ;  /* 0x0000b20000047ab9 */ /* 0x000fe40000000a00 */
[----:B------:R-:W-:Y:S02]  /*0550*/  UIMAD.WIDE.U32 UR16, UR19, UR4, URZ ;  /* 0x00000004131072a5 */ /* 0x000fe4000f8e003f */
[----:B------:R-:W-:Y:S02]  /*0560*/  UIMAD.WIDE UR12, UR12, 0x2aaaaaab, URZ ;  /* 0x2aaaaaab0c0c78a5 */ /* 0x000fe4000f8e023f */
[----:B------:R-:W-:-:S02]  /*0570*/  UIMAD.WIDE UR20, UR20, 0x2aaaaaab, URZ ;  /* 0x2aaaaaab141478a5 */ /* 0x000fc4000f8e023f */
[----:B------:R-:W-:Y:S02]  /*0580*/  UMOV UR4, UR19 ;  /* 0x0000001300047c82 */ /* 0x000fe40008000000 */
[----:B------:R-:W-:Y:S02]  /*0590*/  @UP2 USHF.R.U32.HI UR4, URZ, UR5, UR17 ;  /* 0x000000053f042299 */ /* 0x000fe40008011611 */
[----:B------:R-:W-:Y:S02]  /*05a0*/  ULDC UR18, c[0x0][0x168] ;  /* 0x00005a0000127ab9 */ /* 0x000fe40000000800 */
[----:B------:R-:W-:Y:S02]  /*05b0*/  UMOV UR17, UR13 ;  /* 0x0000000d00117c82 */ /* 0x000fe40008000000 */
[----:B------:R-:W-:Y:S02]  /*05c0*/  UMOV UR13, UR21 ;  /* 0x00000015000d7c82 */ /* 0x000fe40008000000 */
[----:B------:R-:W-:-:S02]  /*05d0*/  UIADD3 UR18, UR8, -UR18, URZ ;  /* 0x8000001208127290 */ /* 0x000fc4000fffe03f */
[----:B------:R-:W-:Y:S02]  /*05e0*/  USHF.R.U32.HI UR12, URZ, 0x1f, UR17 ;  /* 0x0000001f3f0c7899 */ /* 0x000fe40008011611 */
[----:B------:R-:W-:Y:S02]  /*05f0*/  USHF.R.U32.HI UR11, URZ, 0x1f, UR13 ;  /* 0x0000001f3f0b7899 */ /* 0x000fe4000801160d */
[----:B------:R-:W-:Y:S02]  /*0600*/  UIADD3 UR4, UR18, UR4, URZ ;  /* 0x0000000412047290 */ /* 0x000fe4000fffe03f */
[----:B------:R-:W-:Y:S02]  /*0610*/  ULDC UR5, c[0x0][0x324] ;  /* 0x0000c90000057ab9 */ /* 0x000fe40000000800 */
[----:B------:R-:W-:Y:S02]  /*0620*/  ULEA.HI.SX32 UR12, UR17, UR12, 0x1c ;  /* 0x0000000c110c7291 */ /* 0x000fe4000f8fe23f */
[----:B------:R-:W-:-:S02]  /*0630*/  ULEA.HI.SX32 UR11, UR13, UR11, 0x1c ;  /* 0x0000000b0d0b7291 */ /* 0x000fc4000f8fe23f */
[----:B------:R-:W-:Y:S02]  /*0640*/  UIADD3 UR5, UR4, -UR5, URZ ;  /* 0x8000000504057290 */ /* 0x000fe4000fffe03f */
[----:B------:R-:W-:-:S04]  /*0650*/  UISETP.LT.AND UP0, UPT, UR12, UR11, UPT ;  /* 0x0000000b0c00728c */ /* 0x000fc8000bf01270 */
[----:B------:R-:W-:Y:S01]  /*0660*/  USEL UR11, UR12, UR11, UP0 ;  /* 0x0000000b0c0b7287 */ /* 0x000fe20008000000 */
[----:B------:R-:W-:Y:S01]  /*0670*/  MOV R2, UR5 ;  /* 0x0000000500027c02 */ /* 0x000fe20008000f00 */
[----:B------:R-:W-:Y:S05]  /*0680*/  @P0 BRA `(.L_x_18) ;  /* 0x0000010000000947 */ /* 0x000fea0003800000 */
[----:B------:R-:W-:-:S04]  /*0690*/  MOV R3, UR4 ;  /* 0x0000000400037c02 */ /* 0x000fc80008000f00 */
[----:B------:R-:W-:-:S13]  /*06a0*/  ISETP.GT.AND P0, PT, R3, -0x1, PT ;  /* 0xffffffff0300780c */ /* 0x000fda0003f04270 */
[----:B------:R-:W-:Y:S05]  /*06b0*/  @P0 BRA `(.L_x_19) ;  /* 0x0000007000000947 */ /* 0x000fea0003800000 */
[----:B------:R-:W-:Y:S01]  /*06c0*/  IMAD.MOV.U32 R0, RZ, RZ, c[0x0][0x32c] ;  /* 0x0000cb00ff007624 */ /* 0x000fe200078e00ff */
[----:B------:R-:W-:-:S04]  /*06d0*/  LOP3.LUT R3, RZ, R3, RZ, 0x33, !PT ;  /* 0x00000003ff037212 */ /* 0x000fc800078e33ff */
[----:B------:R-:W-:-:S13]  /*06e0*/  ISETP.NE.AND P0, PT, R0, 0x1, PT ;  /* 0x000000010000780c */ /* 0x000fda0003f05270 */
[----:B------:R-:W-:-:S05]  /*06f0*/  @P0 IMAD.HI.U32 R0, R3, c[0x0][0x330], RZ ;  /* 0x0000cc0003000a27 */ /* 0x000fca00078e00ff */
[----:B------:R-:W-:-:S04]  /*0700*/  @P0 SHF.R.U32.HI R3, RZ, c[0x0][0x334], R0 ;  /* 0x0000cd00ff030a19 */ /* 0x000fc80000011600 */
[----:B------:R-:W-:Y:S01]  /*0710*/  LOP3.LUT R3, RZ, R3, RZ, 0x33, !PT ;  /* 0x00000003ff037212 */ /* 0x000fe200078e33ff */
[----:B------:R-:W-:Y:S05]  /*0720*/  BRA `(.L_x_20) ;  /* 0x0000004000007947 */ /* 0x000fea0003800000 */
.L_x_19:
[----:B------:R-:W-:-:S04]  /*0730*/  MOV R0, c[0x0][0x32c] ;  /* 0x0000cb0000007a02 */ /* 0x000fc80000000f00 */
[----:B------:R-:W-:-:S13]  /*0740*/  ISETP.NE.AND P0, PT, R0, 0x1, PT ;  /* 0x000000010000780c */ /* 0x000fda0003f05270 */
[----:B------:R-:W-:-:S05]  /*0750*/  @P0 IMAD.HI.U32 R0, R3, c[0x0][0x330], RZ ;  /* 0x0000cc0003000a27 */ /* 0x000fca00078e00ff */
[----:B------:R-:W-:-:S05]  /*0760*/  @P0 SHF.R.U32.HI R3, RZ, c[0x0][0x334], R0 ;  /* 0x0000cd00ff030a19 */ /* 0x000fca0000011600 */
.L_x_20:
[----:B------:R-:W-:-:S05]  /*0770*/  IMAD R3, R3, c[0x0][0x32c], RZ ;  /* 0x0000cb0003037a24 */ /* 0x000fca00078e02ff */
[----:B------:R-:W-:-:S05]  /*0780*/  IMNMX R2, R2, R3, !PT ;  /* 0x0000000302027217 */ /* 0x000fca0007800200 */
.L_x_18:
[----:B------:R-:W-:Y:S01]  /*0790*/  IMAD.HI R3, R2, 0x2aaaaaab, RZ ;  /* 0x2aaaaaab02037827 */ /* 0x000fe200078e02ff */
[----:B------:R-:W-:Y:S02]  /*07a0*/  USHF.R.U32.HI UR5, URZ, 0x10, UR7 ;  /* 0x000000103f057899 */ /* 0x000fe40008011607 */
[----:B------:R-:W-:Y:S01]  /*07b0*/  ULDC UR4, c[0x0][0x338] ;  /* 0x0000ce0000047ab9 */ /* 0x000fe20000000800 */
[----:B------:R-:W-:Y:S01]  /*07c0*/  IMAD.MOV.U32 R14, RZ, RZ, RZ ;  /* 0x000000ffff0e7224 */ /* 0x000fe200078e00ff */
[----:B------:R-:W-:Y:S01]  /*07d0*/  SHF.R.U32.HI R0, RZ, 0x1f, R3 ;  /* 0x0000001fff007819 */ /* 0x000fe20000011603 */
[----:B------:R-:W-:-:S03]  /*07e0*/  UISETP.NE.AND UP0, UPT, UR5, URZ, UPT ;  /* 0x0000003f0500728c */ /* 0x000fc6000bf05270 */
[----:B------:R-:W-:Y:S01]  /*07f0*/  LEA.HI.SX32 R0, R3, R0, 0x1c ;  /* 0x0000000003007211 */ /* 0x000fe200078fe2ff */
[----:B------:R-:W-:-:S03]  /*0800*/  USEL UR4, UR5, UR4, UP0 ;  /* 0x0000000405047287 */ /* 0x000fc60008000000 */
[----:B------:R-:W-:-:S04]  /*0810*/  IMNMX R215, RZ, R0, !PT ;  /* 0x00000000ffd77217 */ /* 0x000fc80007800200 */
[----:B------:R-:W-:-:S13]  /*0820*/  ISETP.LT.AND P0, PT, R215, UR11, PT ;  /* 0x0000000bd7007c0c */ /* 0x000fda000bf01270 */
[----:B------:R-:W-:Y:S05]  /*0830*/  @!P0 BRA `(.L_x_21) ;  /* 0x000001c000008947 */ /* 0x000fea0003800000 */
[----:B------:R-:W-:Y:S01]  /*0840*/  IMAD.U32 R0, RZ, RZ, UR4 ;  /* 0x00000004ff007e24 */ /* 0x000fe2000f8e00ff */
[----:B------:R-:W-:-:S04]  /*0850*/  UIADD3 UR5, UR4, -0x1, UR11 ;  /* 0xffffffff04057890 */ /* 0x000fc8000fffe00b */
[-C--:B------:R-:W-:Y:S02]  /*0860*/  IABS R4, R0.reuse ;  /* 0x0000000000047213 */ /* 0x080fe40000000000 */
[----:B------:R-:W-:Y:S02]  /*0870*/  IADD3 R5, -R215, UR5, RZ ;  /* 0x00000005d7057c10 */ /* 0x000fe4000fffe1ff */
[----:B------:R-:W1:Y:S01]  /*0880*/  I2F.RP R8, R4 ;  /* 0x0000000400087306 */ /* 0x000e620000209400 */
[----:B------:R-:W-:Y:S02]  /*0890*/  IABS R0, R0 ;  /* 0x0000000000007213 */ /* 0x000fe40000000000 */
[----:B------:R-:W-:Y:S02]  /*08a0*/  IABS R2, R5 ;  /* 0x0000000500027213 */ /* 0x000fe40000000000 */
[----:B------:R-:W-:Y:S01]  /*08b0*/  LOP3.LUT R5, R5, UR4, RZ, 0x3c, !PT ;  /* 0x0000000405057c12 */ /* 0x000fe2000f8e3cff */
[----:B------:R-:W-:-:S03]  /*08c0*/  IMAD.MOV R0, RZ, RZ, -R0 ;  /* 0x000000ffff007224 */ /* 0x000fc600078e0a00 */
[----:B------:R-:W-:Y:S01]  /*08d0*/  ISETP.GE.AND P0, PT, R5, RZ, PT ;  /* 0x000000ff0500720c */ /* 0x000fe20003f06270 */
[----:B-1----:R-:W1:Y:S02]  /*08e0*/  MUFU.RCP R6, R8 ;  /* 0x0000000800067308 */ /* 0x002e640000001000 */
[----:B-1----:R-:W-:-:S06]  /*08f0*/  IADD3 R6, R6, 0xffffffe, RZ ;  /* 0x0ffffffe06067810 */ /* 0x002fcc0007ffe0ff */
[----:B------:R-:W1:Y:S02]  /*0900*/  F2I.FTZ.U32.TRUNC.NTZ R7, R6 ;  /* 0x0000000600077305 */ /* 0x000e64000021f000 */
[----:B-1----:R-:W-:Y:S02]  /*0910*/  IMAD.MOV R3, RZ, RZ, -R7 ;  /* 0x000000ffff037224 */ /* 0x002fe400078e0a07 */
[----:B------:R-:W-:Y:S02]  /*0920*/  IMAD.MOV.U32 R6, RZ, RZ, RZ ;  /* 0x000000ffff067224 */ /* 0x000fe400078e00ff */
[----:B------:R-:W-:-:S04]  /*0930*/  IMAD R3, R3, R4, RZ ;  /* 0x0000000403037224 */ /* 0x000fc800078e02ff */
[----:B------:R-:W-:-:S06]  /*0940*/  IMAD.HI.U32 R3, R7, R3, R6 ;  /* 0x0000000307037227 */ /* 0x000fcc00078e0006 */
[----:B------:R-:W-:-:S04]  /*0950*/  IMAD.HI.U32 R3, R3, R2, RZ ;  /* 0x0000000203037227 */ /* 0x000fc800078e00ff */
[----:B------:R-:W-:-:S05]  /*0960*/  IMAD R7, R3, R0, R2 ;  /* 0x0000000003077224 */ /* 0x000fca00078e0202 */
[----:B------:R-:W-:-:S13]  /*0970*/  ISETP.GT.U32.AND P1, PT, R4, R7, PT ;  /* 0x000000070400720c */ /* 0x000fda0003f24070 */
[----:B------:R-:W-:Y:S01]  /*0980*/  @!P1 IMAD.IADD R7, R7, 0x1, -R4 ;  /* 0x0000000107079824 */ /* 0x000fe200078e0a04 */
[----:B------:R-:W-:Y:S02]  /*0990*/  @!P1 IADD3 R3, R3, 0x1, RZ ;  /* 0x0000000103039810 */ /* 0x000fe40007ffe0ff */
[----:B------:R-:W-:Y:S02]  /*09a0*/  ISETP.NE.AND P1, PT, RZ, UR4, PT ;  /* 0x00000004ff007c0c */ /* 0x000fe4000bf25270 */
[----:B------:R-:W-:-:S13]  /*09b0*/  ISETP.GE.U32.AND P2, PT, R7, R4, PT ;  /* 0x000000040700720c */ /* 0x000fda0003f46070 */
[----:B------:R-:W-:-:S05]  /*09c0*/  @P2 IADD3 R3, R3, 0x1, RZ ;  /* 0x0000000103032810 */ /* 0x000fca0007ffe0ff */
[----:B------:R-:W-:Y:S01]  /*09d0*/  @!P0 IMAD.MOV R3, RZ, RZ, -R3 ;  /* 0x000000ffff038224 */ /* 0x000fe200078e0a03 */
[----:B------:R-:W-:-:S05]  /*09e0*/  @!P1 LOP3.LUT R3, RZ, UR4, RZ, 0x33, !PT ;  /* 0x00000004ff039c12 */ /* 0x000fca000f8e33ff */
[----:B------:R-:W-:Y:S02]  /*09f0*/  IMAD.MOV.U32 R14, RZ, RZ, R3 ;  /* 0x000000ffff0e7224 */ /* 0x000fe400078e0003 */
.L_x_21:
[----:B------:R-:W-:Y:S01]  /*0a00*/  ULOP3.LUT UR7, UR7, 0xffff, URZ, 0xc0, !UPT ;  /* 0x0000ffff07077892 */ /* 0x000fe2000f8ec03f */
[----:B------:R-:W-:Y:S01]  /*0a10*/  PLOP3.LUT P2, PT, PT, PT, PT, 0x80, 0x0 ;  /* 0x000000000000781c */ /* 0x000fe20003f4f070 */
[----:B------:R-:W-:Y:S01]  /*0a20*/  IMAD.MOV.U32 R7, RZ, RZ, RZ ;  /* 0x000000ffff077224 */ /* 0x000fe200078e00ff */
[----:B------:R-:W-:Y:S01]  /*0a30*/  MOV R5, RZ ;  /* 0x000000ff00057202 */ /* 0x000fe20000000f00 */
[----:B------:R-:W-:Y:S01]  /*0a40*/  CS2R R66, SRZ ;  /* 0x0000000000427805 */ /* 0x000fe2000001ff00 */
[----:B------:R-:W-:Y:S01]  /*0a50*/  CS2R R64, SRZ ;  /* 0x0000000000407805 */ /* 0x000fe2000001ff00 */
[----:B------:R-:W-:Y:S01]  /*0a60*/  IMAD R215, R14, UR7, R215 ;  /* 0x000000070ed77c24 */ /* 0x000fe2000f8e02d7 */
[----:B------:R-:W-:Y:S01]  /*0a70*/  CS2R R62, SRZ ;  /* 0x00000000003e7805 */ /* 0x000fe2000001ff00 */
[----:B------:R-:W-:Y:S01]  /*0a80*/  CS2R R60, SRZ ;  /* 0x00000000003c7805 */ /* 0x000fe2000001ff00 */
[----:B------:R-:W-:Y:S01]  /*0a90*/  CS2R R58, SRZ ;  /* 0x00000000003a7805 */ /* 0x000fe2000001ff00 */
[----:B------:R-:W-:Y:S01]  /*0aa0*/  IMAD.IADD R14, R215, 0x1, R14 ;  /* 0x00000001d70e7824 */ /* 0x000fe200078e020e */
[----:B------:R-:W-:Y:S01]  /*0ab0*/  CS2R R56, SRZ ;  /* 0x0000000000387805 */ /* 0x000fe2000001ff00 */
[----:B------:R-:W-:Y:S01]  /*0ac0*/  CS2R R54, SRZ ;  /* 0x0000000000367805 */ /* 0x000fe2000001ff00 */
[----:B------:R-:W-:Y:S01]  /*0ad0*/  CS2R R52, SRZ ;  /* 0x0000000000347805 */ /* 0x000fe2000001ff00 */
[----:B------:R-:W-:Y:S01]  /*0ae0*/  CS2R R106, SRZ ;  /* 0x00000000006a7805 */ /* 0x000fe2000001ff00 */
[----:B------:R-:W-:Y:S01]  /*0af0*/  IMNMX R14, R14, UR11, PT ;  /* 0x0000000b0e0e7c17 */ /* 0x000fe2000b800200 */
[----:B------:R-:W-:Y:S01]  /*0b00*/  CS2R R104, SRZ ;  /* 0x0000000000687805 */ /* 0x000fe2000001ff00 */
[----:B------:R-:W-:Y:S01]  /*0b10*/  CS2R R110, SRZ ;  /* 0x00000000006e7805 */ /* 0x000fe2000001ff00 */
[----:B------:R-:W-:Y:S01]  /*0b20*/  CS2R R108, SRZ ;  /* 0x00000000006c7805 */ /* 0x000fe2000001ff00 */
[----:B------:R-:W-:Y:S01]  /*0b30*/  ISETP.GT.AND P0, PT, R14, R215, PT ;  /* 0x000000d70e00720c */ /* 0x000fe20003f04270 */
        /* <DEDUP_REMOVED lines=31> */
[----:B------:R-:W-:Y:S01]  /*0d30*/  IMAD.MOV.U32 R13, RZ, RZ, 0x60 ;  /* 0x00000060ff0d7424 */ /* 0x000fe200078e00ff */
[----:B------:R-:W-:Y:S02]  /*0d40*/  ULDC.64 UR4, c[0x0][0x2b0] ;  /* 0x0000ac0000047ab9 */ /* 0x000fe40000000a00 */
[----:B------:R-:W-:Y:S01]  /*0d50*/  LEA.HI R4, R103, R100, RZ, 0x3 ;  /* 0x0000006467047211 */ /* 0x000fe200078f18ff */
[----:B------:R-:W2:Y:S01]  /*0d60*/  @P0 LDG.E R2, [R2.64] ;  /* 0x0000000e02020981 */ /* 0x000ea2000c1e1900 */
[----:B------:R-:W-:Y:S02]  /*0d70*/  IMAD.MOV.U32 R0, RZ, RZ, c[0x0][0x2b8] ;  /* 0x0000ae00ff007624 */ /* 0x000fe400078e00ff */
[----:B------:R-:W-:Y:S01]  /*0d80*/  LOP3.LUT R39, R4, 0xfffffff8, RZ, 0xc0, !PT ;  /* 0xfffffff804277812 */ /* 0x000fe200078ec0ff */
[----:B------:R-:W-:Y:S01]  /*0d90*/  IMAD R12, R14, R13, -0x60 ;  /* 0xffffffa00e0c7424 */ /* 0x000fe200078e020d */
[----:B------:R-:W-:Y:S01]  /*0da0*/  SHF.R.S32.HI R4, RZ, 0x3, R4 ;  /* 0x00000003ff047819 */ /* 0x000fe20000011404 */
[----:B------:R-:W-:Y:S01]  /*0db0*/  IMAD.MOV.U32 R216, RZ, RZ, RZ ;  /* 0x000000ffffd87224 */ /* 0x000fe200078e00ff */
[----:B------:R-:W-:Y:S01]  /*0dc0*/  ISETP.NE.AND P3, PT, R0, 0x1, PT ;  /* 0x000000010000780c */ /* 0x000fe20003f65270 */
[----:B------:R-:W-:-:S04]  /*0dd0*/  IMAD.IADD R39, R100, 0x1, -R39 ;  /* 0x0000000164277824 */ /* 0x000fc800078e0a27 */
[----:B------:R-:W-:-:S04]  /*0de0*/  IMAD R219, R39, 0x20, R4 ;  /* 0x0000002027db7824 */ /* 0x000fc800078e0204 */
[----:B------:R-:W-:-:S05]  /*0df0*/  IMAD.IADD R217, R219, 0x1, R12 ;  /* 0x00000001dbd97824 */ /* 0x000fca00078e020c */
[C---:B------:R-:W-:Y:S01]  /*0e00*/  ISETP.GE.AND P2, PT, R217.reuse, UR8, PT ;  /* 0x00000008d9007c0c */ /* 0x040fe2000bf46270 */
[----:B-----5:R-:W-:-:S03]  /*0e10*/  IMAD.IADD R217, R217, 0x1, R220 ;  /* 0x00000001d9d97824 */ /* 0x020fc600078e02dc */
[----:B------:R-:W-:Y:S01]  /*0e20*/  ISETP.GT.OR P2, PT, R219, 0x5f, P2 ;  /* 0x0000005fdb00780c */ /* 0x000fe20001744670 */
[----:B------:R-:W-:-:S04]  /*0e30*/  @P3 IMAD.HI.U32 R0, R217, c[0x0][0x2bc], RZ ;  /* 0x0000af00d9003a27 */ /* 0x000fc800078e00ff */
[----:B------:R-:W-:Y:S01]  /*0e40*/  IMAD.MOV.U32 R6, RZ, RZ, R217 ;  /* 0x000000ffff067224 */ /* 0x000fe200078e00d9 */
[----:B------:R-:W-:Y:S01]  /*0e50*/  @P3 SHF.R.U32.HI R6, RZ, c[0x0][0x2c0], R0 ;  /* 0x0000b000ff063a19 */ /* 0x000fe20000011600 */
[----:B------:R-:W-:Y:S01]  /*0e60*/  BAR.SYNC.DEFER_BLOCKING 0x0 ;  /* 0x0000000000007b1d */ /* 0x000fe20000010000 */
[----:B------:R-:W-:Y:S02]  /*0e70*/  USHF.R.S32.HI UR16, URZ, 0x1f, UR9 ;  /* 0x0000001f3f107899 */ /* 0x000fe40008011409 */
[----:B------:R-:W-:-:S03]  /*0e80*/  USHF.R.S32.HI UR17, URZ, 0x1f, UR10 ;  /* 0x0000001f3f117899 */ /* 0x000fc6000801140a */
[----:B--2---:R1:W2:Y:S02]  /*0e90*/  @P0 R2UR UR11, R2 ;  /* 0x00000000020b03c2 */ /* 0x0042a400000e0000 */
[----:B--2---:R-:W-:Y:S02]  /*0ea0*/  @!UP0 UMOV UR11, UR10 ;  /* 0x0000000a000b8c82 */ /* 0x004fe40008000000 */
[----:B------:R-:W-:Y:S02]  /*0eb0*/  USHF.R.S32.HI UR7, URZ, 0x1f, UR11 ;  /* 0x0000001f3f077899 */ /* 0x000fe4000801140b */
[----:B------:R-:W-:Y:S02]  /*0ec0*/  UIMAD.WIDE.U32 UR12, UR11, UR4, URZ ;  /* 0x000000040b0c72a5 */ /* 0x000fe4000f8e003f */
[----:B------:R-:W-:-:S04]  /*0ed0*/  UIMAD UR7, UR7, UR4, URZ ;  /* 0x00000004070772a4 */ /* 0x000fc8000f8e023f */
[----:B------:R-:W-:Y:S01]  /*0ee0*/  UIMAD UR7, UR11, UR5, UR7 ;  /* 0x000000050b0772a4 */ /* 0x000fe2000f8e0207 */
[----:B------:R-:W-:Y:S02]  /*0ef0*/  @!P2 IADD3 R3, P1, R6, UR12, RZ ;  /* 0x0000000c0603ac10 */ /* 0x000fe4000ff3e0ff */
[----:B------:R-:W-:Y:S02]  /*0f00*/  ULDC.64 UR4, c[0x0][0x1b8] ;  /* 0x00006e0000047ab9 */ /* 0x000fe40000000a00 */
[----:B------:R-:W-:-:S06]  /*0f10*/  UIADD3 UR7, UR13, UR7, URZ ;  /* 0x000000070d077290 */ /* 0x000fcc000fffe03f */
[----:B------:R-:W-:Y:S02]  /*0f20*/  @!P2 LEA.HI.X.SX32 R0, R6, UR7, 0x1, P1 ;  /* 0x000000070600ac11 */ /* 0x000fe400088f0eff */
[----:B-1----:R-:W-:-:S04]  /*0f30*/  @!P2 LEA R2, P0, R3, c[0x0][0x2a0], 0x2 ;  /* 0x0000a8000302aa11 */ /* 0x002fc800078010ff */
[----:B------:R-:W-:-:S05]  /*0f40*/  @!P2 LEA.HI.X R3, R3, c[0x0][0x2a4], R0, 0x2, P0 ;  /* 0x0000a9000303aa11 */ /* 0x000fca00000f1400 */
[----:B------:R1:W2:Y:S01]  /*0f50*/  @!P2 LDG.E R216, [R2.64] ;  /* 0x0000000e02d8a981 */ /* 0x0002a2000c1e1900 */
[----:B------:R-:W-:Y:S01]  /*0f60*/  PLOP3.LUT P1, PT, PT, PT, UP2, 0x80, 0x0 ;  /* 0x000000000000781c */ /* 0x000fe20003f2f028 */
[----:B------:R-:W-:Y:S01]  /*0f70*/  UIMAD UR11, UR16, UR4, URZ ;  /* 0x00000004100b72a4 */ /* 0x000fe2000f8e023f */
[----:B------:R-:W-:Y:S01]  /*0f80*/  PLOP3.LUT P0, PT, PT, PT, UP2, 0x80, 0x0 ;  /* 0x000000000000781c */ /* 0x000fe20003f0f028 */
[----:B------:R-:W-:Y:S01]  /*0f90*/  UIMAD.WIDE.U32 UR20, UR9, UR4, URZ ;  /* 0x00000004091472a5 */ /* 0x000fe2000f8e003f */
[----:B------:R-:W-:Y:S01]  /*0fa0*/  IADD3 R0, R219, UR19, RZ ;  /* 0x00000013db007c10 */ /* 0x000fe2000fffe0ff */
[----:B------:R-:W-:Y:S01]  /*0fb0*/  UIMAD UR11, UR9, UR5, UR11 ;  /* 0x00000005090b72a4 */ /* 0x000fe2000f8e020b */
[----:B------:R-:W-:Y:S01]  /*0fc0*/  IMAD.SHL.U32 R231, R39, 0x8, RZ ;  /* 0x0000000827e77824 */ /* 0x000fe200078e00ff */
[-C--:B------:R-:W-:Y:S01]  /*0fd0*/  LEA.HI R218, R103, R100.reuse, RZ, 0x6 ;  /* 0x0000006467da7211 */ /* 0x080fe200078f30ff */
[----:B------:R-:W-:Y:S01]  /*0fe0*/  ULDC.64 UR4, c[0x0][0x1c0] ;  /* 0x0000700000047ab9 */ /* 0x000fe20000000a00 */
[----:B------:R-:W-:Y:S01]  /*0ff0*/  IMAD.MOV.U32 R5, RZ, RZ, R0 ;  /* 0x000000ffff057224 */ /* 0x000fe200078e0000 */
[----:B------:R-:W-:Y:S01]  /*1000*/  UIMAD UR17, UR17, UR4, URZ ;  /* 0x00000004111172a4 */ /* 0x000fe2000f8e023f */
[C---:B------:R-:W-:Y:S01]  /*1010*/  IADD3 R38, R231.reuse, 0x40, RZ ;  /* 0x00000040e7267810 */ /* 0x040fe20007ffe0ff */
[----:B------:R-:W-:Y:S01]  /*1020*/  UIADD3 UR21, UR21, UR11, URZ ;  /* 0x0000000b15157290 */ /* 0x000fe2000fffe03f */
[----:B------:R-:W-:Y:S01]  /*1030*/  IMAD.MOV R6, RZ, RZ, -R6 ;  /* 0x000000ffff067224 */ /* 0x000fe200078e0a06 */
[----:B------:R-:W-:Y:S01]  /*1040*/  UIMAD UR5, UR10, UR5, UR17 ;  /* 0x000000050a0572a4 */ /* 0x000fe2000f8e0211 */
[----:B------:R-:W-:Y:S01]  /*1050*/  IMAD.SHL.U32 R218, R218, 0x8, RZ ;  /* 0x00000008dada7824 */ /* 0x000fe200078e00ff */
[----:B------:R-:W-:Y:S01]  /*1060*/  UIMAD.WIDE.U32 UR10, UR10, UR4, UR20 ;  /* 0x000000040a0a72a5 */ /* 0x000fe2000f8e0014 */
[----:B------:R-:W-:Y:S01]  /*1070*/  ISETP.GE.AND P2, PT, R231, c[0x0][0x198], PT ;  /* 0x00006600e7007a0c */ /* 0x000fe20003f46270 */
[----:B------:R-:W-:Y:S01]  /*1080*/  IMAD R217, R6, c[0x0][0x2b8], R217 ;  /* 0x0000ae0006d97a24 */ /* 0x000fe200078e02d9 */
[----:B------:R-:W-:Y:S01]  /*1090*/  ULDC UR4, c[0x0][0x168] ;  /* 0x00005a0000047ab9 */ /* 0x000fe20000000800 */
[----:B------:R-:W-:Y:S01]  /*10a0*/  LEA.HI R214, R103, R100, RZ, 0x4 ;  /* 0x0000006467d67211 */ /* 0x000fe200078f20ff */
[----:B------:R-:W-:Y:S01]  /*10b0*/  UIADD3 UR5, UR11, UR5, URZ ;  /* 0x000000050b057290 */ /* 0x000fe2000fffe03f */
[----:B------:R-:W-:Y:S01]  /*10c0*/  IMAD.U32 R9, RZ, RZ, UR11 ;  /* 0x0000000bff097e24 */ /* 0x000fe2000f8e00ff */
[----:B------:R-:W-:Y:S01]  /*10d0*/  UIMAD UR6, UR6, UR4, URZ ;  /* 0x00000004060672a4 */ /* 0x000fe2000f8e023f */
[----:B-1----:R-:W-:Y:S01]  /*10e0*/  @P1 IMAD.HI.U32 R2, R0, c[0x0][0x2c8], RZ ;  /* 0x0000b20000021a27 */ /* 0x002fe200078e00ff */
[----:B------:R-:W-:-:S02]  /*10f0*/  SHF.R.S32.HI R24, RZ, 0x1f, R217 ;  /* 0x0000001fff187819 */ /* 0x000fc400000114d9 */
[----:B------:R-:W-:Y:S01]  /*1100*/  ISETP.GE.AND P4, PT, R38, c[0x0][0x198], PT ;  /* 0x0000660026007a0c */ /* 0x000fe20003f86270 */
[----:B------:R-:W-:Y:S01]  /*1110*/  IMAD.U32 R8, RZ, RZ, UR10 ;  /* 0x0000000aff087e24 */ /* 0x000fe2000f8e00ff */
[----:B------:R-:W-:Y:S01]  /*1120*/  @P0 SHF.R.U32.HI R5, RZ, c[0x0][0x2cc], R2 ;  /* 0x0000b300ff050a19 */ /* 0x000fe20000011602 */
[----:B------:R-:W-:Y:S01]  /*1130*/  IMAD.U32 R9, RZ, RZ, UR5 ;  /* 0x00000005ff097e24 */ /* 0x000fe2000f8e00ff */
[----:B------:R-:W-:Y:S01]  /*1140*/  ULDC.64 UR4, c[0x0][0x1e8] ;  /* 0x00007a0000047ab9 */ /* 0x000fe20000000a00 */
[----:B------:R-:W-:Y:S01]  /*1150*/  IMAD R6, R24, c[0x0][0x1e0], RZ ;  /* 0x0000780018067a24 */ /* 0x000fe200078e02ff */
[--C-:B------:R-:W-:Y:S01]  /*1160*/  SHF.R.S32.HI R2, RZ, 0x1f, R5.reuse ;  /* 0x0000001fff027819 */ /* 0x100fe20000011405 */
[----:B------:R-:W-:Y:S01]  /*1170*/  IMAD.MOV R3, RZ, RZ, -R5 ;  /* 0x000000ffff037224 */ /* 0x000fe200078e0a05 */
[----:B------:R-:W-:Y:S01]  /*1180*/  UIMAD.WIDE.U32 UR10, UR9, UR4, URZ ;  /* 0x00000004090a72a5 */ /* 0x000fe2000f8e003f */
[----:B------:R-:W-:Y:S01]  /*1190*/  IMAD.WIDE.U32 R8, R5, c[0x0][0x1b0], R8 ;  /* 0x00006c0005087a25 */ /* 0x000fe200078e0008 */
[----:B------:R-:W-:Y:S01]  /*11a0*/  UIMAD UR4, UR16, UR4, URZ ;  /* 0x00000004100472a4 */ /* 0x000fe2000f8e023f */
[----:B------:R-:W-:-:S02]  /*11b0*/  LEA.HI R102, R103, R100, RZ, 0x5 ;  /* 0x0000006467667211 */ /* 0x000fc400078f28ff */
[----:B------:R-:W-:Y:S01]  /*11c0*/  IMAD R3, R3, c[0x0][0x2c4], R0 ;  /* 0x0000b10003037a24 */ /* 0x000fe200078e0200 */
[----:B------:R-:W-:Y:S01]  /*11d0*/  UIMAD UR4, UR9, UR5, UR4 ;  /* 0x00000005090472a4 */ /* 0x000fe2000f8e0204 */
[----:B------:R-:W-:Y:S01]  /*11e0*/  IMAD R2, R2, c[0x0][0x1b0], RZ ;  /* 0x00006c0002027a24 */ /* 0x000fe200078e02ff */
[----:B------:R-:W-:Y:S01]  /*11f0*/  SHF.R.S32.HI R101, RZ, 0x5, R102 ;  /* 0x00000005ff657819 */ /* 0x000fe20000011466 */
[----:B------:R-:W-:Y:S01]  /*1200*/  IMAD R6, R217, c[0x0][0x1e4], R6 ;  /* 0x00007900d9067a24 */ /* 0x000fe200078e0206 */
[----:B------:R-:W-:Y:S01]  /*1210*/  SHF.R.S32.HI R0, RZ, 0x1f, R3 ;  /* 0x0000001fff007819 */ /* 0x000fe20000011403 */
[----:B------:R-:W-:Y:S02]  /*1220*/  IMAD R5, R5, c[0x0][0x1b4], R2 ;  /* 0x00006d0005057a24 */ /* 0x000fe400078e0202 */
[----:B------:R-:W-:Y:S02]  /*1230*/  IMAD R13, R14, -0x60, R13 ;  /* 0xffffffa00e0d7824 */ /* 0x000fe400078e020d */
[----:B------:R-:W-:Y:S01]  /*1240*/  IMAD.IADD R9, R9, 0x1, R5 ;  /* 0x0000000109097824 */ /* 0x000fe200078e0205 */
[----:B------:R-:W-:Y:S01]  /*1250*/  SHF.R.S32.HI R5, RZ, 0x1f, R38 ;  /* 0x0000001fff057819 */ /* 0x000fe20000011426 */
[----:B------:R-:W-:-:S02]  /*1260*/  IMAD R0, R0, c[0x0][0x1a8], RZ ;  /* 0x00006a0000007a24 */ /* 0x000fc400078e02ff */
[----:B------:R-:W-:Y:S01]  /*1270*/  IMAD.WIDE.U32 R8, R3, c[0x0][0x1a8], R8 ;  /* 0x00006a0003087a25 */ /* 0x000fe200078e0008 */
[----:B------:R-:W-:-:S03]  /*1280*/  LEA.HI R230, R5, R38, RZ, 0x3 ;  /* 0x0000002605e67211 */ /* 0x000fc600078f18ff */
[----:B------:R-:W-:Y:S01]  /*1290*/  IMAD R0, R3, c[0x0][0x1ac], R0 ;  /* 0x00006b0003007a24 */ /* 0x000fe200078e0200 */
[----:B------:R-:W-:Y:S01]  /*12a0*/  LEA R17, P0, R8, c[0x0][0x160], 0x1 ;  /* 0x0000580008117a11 */ /* 0x000fe200078008ff */
[----:B------:R-:W-:Y:S01]  /*12b0*/  IMAD.MOV.U32 R37, RZ, RZ, 0x20 ;  /* 0x00000020ff257424 */ /* 0x000fe200078e00ff */
[----:B------:R-:W-:Y:S01]  /*12c0*/  LOP3.LUT R230, R230, 0xfffffff8, RZ, 0xc0, !PT ;  /* 0xfffffff8e6e67812 */ /* 0x000fe200078ec0ff */
[----:B------:R-:W-:Y:S02]  /*12d0*/  IMAD.IADD R15, R9, 0x1, R0 ;  /* 0x00000001090f7824 */ /* 0x000fe400078e0200 */
[----:B------:R-:W-:Y:S01]  /*12e0*/  IMAD.SHL.U32 R0, R4, 0x40, RZ ;  /* 0x0000004004007824 */ /* 0x000fe200078e00ff */
[----:B------:R-:W-:Y:S01]  /*12f0*/  SHFL.IDX PT, R2, R17, RZ, 0x181f ;  /* 0x00181fff11027589 */ /* 0x000fe200000e0000 */
[----:B------:R-:W-:Y:S01]  /*1300*/  IMAD.WIDE R46, R230, 0x2, RZ ;  /* 0x00000002e62e7825 */ /* 0x000fe200078e02ff */
[----:B------:R-:W-:Y:S02]  /*1310*/  LEA.HI.X R15, R8, c[0x0][0x164], R15, 0x1, P0 ;  /* 0x00005900080f7a11 */ /* 0x000fe400000f0c0f */
[----:B------:R-:W-:Y:S01]  /*1320*/  LOP3.LUT R0, R0, 0x1c0, RZ, 0xc0, !PT ;  /* 0x000001c000007812 */ /* 0x000fe200078ec0ff */
[----:B------:R-:W-:Y:S01]  /*1330*/  SHFL.IDX PT, R20, R17, 0x1, 0x181f ;  /* 0x00381f0011147f89 */ /* 0x000fe200000e0000 */
[----:B------:R-:W-:-:S02]  /*1340*/  SHF.R.S32.HI R233, RZ, 0x1f, R230 ;  /* 0x0000001fffe97819 */ /* 0x000fc400000114e6 */
[----:B------:R-:W-:Y:S01]  /*1350*/  SHF.R.U32.HI R8, RZ, 0x3, R0 ;  /* 0x00000003ff087819 */ /* 0x000fe20000011600 */
[----:B------:R-:W1:Y:S01]  /*1360*/  SHFL.IDX PT, R3, R15, RZ, 0x181f ;  /* 0x00181fff0f037589 */ /* 0x000e6200000e0000 */
[----:B------:R-:W-:Y:S02]  /*1370*/  LOP3.LUT R7, R0, 0x38, R231, 0xf8, !PT ;  /* 0x0000003800077812 */ /* 0x000fe400078ef8e7 */
[----:B------:R-:W-:Y:S01]  /*1380*/  IADD3 R0, R4, UR19, RZ ;  /* 0x0000001304007c10 */ /* 0x000fe2000fffe0ff */
[----:B------:R-:W3:Y:S01]  /*1390*/  SHFL.IDX PT, R21, R15, 0x1, 0x181f ;  /* 0x00381f000f157f89 */ /* 0x000ee200000e0000 */
[----:B------:R-:W-:Y:S02]  /*13a0*/  LOP3.LUT R7, R7, R8, RZ, 0x3c, !PT ;  /* 0x0000000807077212 */ /* 0x000fe400078e3cff */
[----:B------:R-:W-:Y:S02]  /*13b0*/  ISETP.GE.AND P0, PT, R0, UR6, PT ;  /* 0x0000000600007c0c */ /* 0x000fe4000bf06270 */
[----:B------:R-:W-:-:S02]  /*13c0*/  LOP3.LUT R218, R7, 0xfffffe00, R218, 0xf8, !PT ;  /* 0xfffffe0007da7812 */ /* 0x000fc400078ef8da */
[C---:B------:R-:W-:Y:S02]  /*13d0*/  IADD3 R5, R0.reuse, 0x40, RZ ;  /* 0x0000004000057810 */ /* 0x040fe40007ffe0ff */
[----:B------:R-:W-:Y:S01]  /*13e0*/  IADD3 R7, R0, 0x20, RZ ;  /* 0x0000002000077810 */ /* 0x000fe20007ffe0ff */
[----:B------:R-:W-:Y:S01]  /*13f0*/  IMAD.SHL.U32 R218, R218, 0x2, RZ ;  /* 0x00000002dada7824 */ /* 0x000fe200078e00ff */
[----:B------:R-:W-:Y:S02]  /*1400*/  ISETP.GE.AND P5, PT, R5, UR6, PT ;  /* 0x0000000605007c0c */ /* 0x000fe4000bfa6270 */
[----:B------:R-:W-:Y:S02]  /*1410*/  LOP3.LUT R5, R214, 0xfffffff0, RZ, 0xc0, !PT ;  /* 0xfffffff0d6057812 */ /* 0x000fe400078ec0ff */
[----:B------:R-:W-:Y:S02]  /*1420*/  ISETP.GE.AND P6, PT, R7, UR6, PT ;  /* 0x0000000607007c0c */ /* 0x000fe4000bfc6270 */
[----:B------:R-:W-:Y:S01]  /*1430*/  IADD3 R0, R0, 0x60, RZ ;  /* 0x0000006000007810 */ /* 0x000fe20007ffe0ff */
[----:B------:R-:W-:Y:S01]  /*1440*/  IMAD.IADD R5, R100, 0x1, -R5 ;  /* 0x0000000164057824 */ /* 0x000fe200078e0a05 */
[----:B------:R-:W-:Y:S01]  /*1450*/  IADD3 R226, R218, 0x100, RZ ;  /* 0x00000100dae27810 */ /* 0x000fe20007ffe0ff */
[C-C-:B-1----:R-:W-:Y:S01]  /*1460*/  @!P0 IMAD.WIDE R8, R231.reuse, 0x2, R2.reuse ;  /* 0x00000002e7088825 */ /* 0x142fe200078e0202 */
[----:B------:R-:W-:Y:S01]  /*1470*/  ISETP.GE.AND P1, PT, R0, UR6, PT ;  /* 0x0000000600007c0c */ /* 0x000fe2000bf26270 */
[----:B------:R-:W-:Y:S01]  /*1480*/  UIADD3 UR6, UR11, UR4, URZ ;  /* 0x000000040b067290 */ /* 0x000fe2000fffe03f */
[----:B------:R-:W-:Y:S01]  /*1490*/  IADD3 R225, R218, 0x3100, RZ ;  /* 0x00003100dae17810 */ /* 0x000fe20007ffe0ff */
[----:B------:R-:W-:Y:S01]  /*14a0*/  @!P0 IMAD.WIDE R10, R230, 0x2, R2 ;  /* 0x00000002e60a8825 */ /* 0x000fe200078e0202 */
[----:B------:R-:W-:Y:S01]  /*14b0*/  SHF.R.S32.HI R3, RZ, 0x4, R214 ;  /* 0x00000004ff037819 */ /* 0x000fe200000114d6 */
[----:B------:R1:W-:Y:S01]  /*14c0*/  @!P0 LDGSTS.E.BYPASS.LTC128B.128 [R218+0x100], [R8.64], !P2 ;  /* 0x0010000008da8fae */ /* 0x0003e2000d101d4e */
[----:B------:R-:W-:Y:S01]  /*14d0*/  SHF.R.S32.HI R2, RZ, 0x1f, R5 ;  /* 0x0000001fff027819 */ /* 0x000fe20000011405 */
[--C-:B---3--:R-:W-:Y:S01]  /*14e0*/  @!P6 IMAD.WIDE R22, R231, 0x2, R20.reuse ;  /* 0x00000002e716e825 */ /* 0x108fe200078e0214 */
[----:B------:R-:W-:Y:S01]  /*14f0*/  LEA.HI R214, R214, R3, RZ, 0x1 ;  /* 0x00000003d6d67211 */ /* 0x000fe200078f08ff */
[----:B------:R3:W-:Y:S01]  /*1500*/  @!P0 LDGSTS.E.BYPASS.LTC128B.128 [R218+0x4100], [R10.64], !P4 ;  /* 0x041000000ada8fae */ /* 0x0007e2000e101d4e */
[----:B------:R-:W-:Y:S01]  /*1510*/  LEA.HI R2, R2, R5, RZ, 0x3 ;  /* 0x0000000502027211 */ /* 0x000fe200078f18ff */
[----:B------:R-:W-:Y:S01]  /*1520*/  @!P6 IMAD.WIDE R20, R230, 0x2, R20 ;  /* 0x00000002e614e825 */ /* 0x000fe200078e0214 */
[----:B------:R-:W-:Y:S01]  /*1530*/  LOP3.LUT R214, R214, 0xfffffffe, RZ, 0xc0, !PT ;  /* 0xfffffffed6d67812 */ /* 0x000fe200078ec0ff */
[----:B------:R4:W-:Y:S01]  /*1540*/  @!P6 LDGSTS.E.BYPASS.LTC128B.128 [R218+0x1100], [R22.64], !P2 ;  /* 0x0110000016daefae */ /* 0x0009e2000d101d4e */
[C---:B------:R-:W-:Y:S01]  /*1550*/  LOP3.LUT R0, R2.reuse, 0xfffffff8, RZ, 0xc0, !PT ;  /* 0xfffffff802007812 */ /* 0x040fe200078ec0ff */
[----:B------:R-:W-:Y:S01]  /*1560*/  IMAD.SHL.U32 R2, R2, 0x40, RZ ;  /* 0x0000004002027824 */ /* 0x000fe200078e00ff */
[----:B------:R-:W-:Y:S01]  /*1570*/  ULDC.64 UR4, c[0x0][0x210] ;  /* 0x0000840000047ab9 */ /* 0x000fe20000000a00 */
[----:B------:R-:W-:Y:S01]  /*1580*/  IMAD.IADD R214, R3, 0x1, -R214 ;  /* 0x0000000103d67824 */ /* 0x000fe200078e0ad6 */
[----:B------:R4:W-:Y:S01]  /*1590*/  @!P6 LDGSTS.E.BYPASS.LTC128B.128 [R218+0x5100], [R20.64], !P4 ;  /* 0x0510000014daefae */ /* 0x0009e2000e101d4e */
[----:B------:R-:W-:Y:S01]  /*15a0*/  IMAD.IADD R0, R5, 0x1, -R0 ;  /* 0x0000000105007824 */ /* 0x000fe200078e0a00 */
[----:B------:R-:W-:Y:S01]  /*15b0*/  UIMAD UR16, UR16, UR4, URZ ;  /* 0x00000004101072a4 */ /* 0x000fe2000f8e023f */
[C---:B------:R-:W-:Y:S01]  /*15c0*/  IADD3 R224, R218.reuse, 0x1100, RZ ;  /* 0x00001100dae07810 */ /* 0x040fe20007ffe0ff */
[----:B------:R-:W-:Y:S01]  /*15d0*/  UIMAD.WIDE.U32 UR20, UR9, UR4, URZ ;  /* 0x00000004091472a5 */ /* 0x000fe2000f8e003f */
[----:B------:R-:W-:Y:S01]  /*15e0*/  IADD3 R223, R218, 0x4100, RZ ;  /* 0x00004100dadf7810 */ /* 0x000fe20007ffe0ff */
[----:B------:R-:W-:-:S04]  /*15f0*/  UIMAD UR16, UR9, UR5, UR16 ;  /* 0x00000005091072a4 */ /* 0x000fc8000f8e0210 */
[----:B------:R-:W-:Y:S01]  /*1600*/  UIADD3 UR16, UR21, UR16, URZ ;  /* 0x0000001015107290 */ /* 0x000fe2000fffe03f */
[----:B-1----:R-:W-:-:S04]  /*1610*/  IMAD.WIDE.U32 R8, R217, c[0x0][0x1e0], RZ ;  /* 0x00007800d9087a25 */ /* 0x002fc800078e00ff */
[----:B------:R-:W-:Y:S01]  /*1620*/  IMAD.IADD R7, R9, 0x1, R6 ;  /* 0x0000000109077824 */ /* 0x000fe200078e0206 */
[----:B---3--:R-:W-:Y:S01]  /*1630*/  SHFL.IDX PT, R10, R17, 0x2, 0x181f ;  /* 0x00581f00110a7f89 */ /* 0x008fe200000e0000 */
[----:B------:R-:W-:-:S03]  /*1640*/  IMAD.MOV.U32 R6, RZ, RZ, R8 ;  /* 0x000000ffff067224 */ /* 0x000fc600078e0008 */
[----:B------:R-:W1:Y:S04]  /*1650*/  SHFL.IDX PT, R11, R15, 0x2, 0x181f ;  /* 0x00581f000f0b7f89 */ /* 0x000e6800000e0000 */
[----:B------:R-:W-:Y:S04]  /*1660*/  SHFL.IDX PT, R8, R17, 0x3, 0x181f ;  /* 0x00781f0011087f89 */ /* 0x000fe800000e0000 */
[----:B------:R3:W3:Y:S01]  /*1670*/  SHFL.IDX PT, R9, R15, 0x3, 0x181f ;  /* 0x00781f000f097f89 */ /* 0x0006e200000e0000 */
[----:B-1----:R-:W-:-:S04]  /*1680*/  @!P5 IMAD.WIDE R18, R231, 0x2, R10 ;  /* 0x00000002e712d825 */ /* 0x002fc800078e020a */
[C---:B----4-:R-:W-:Y:S01]  /*1690*/  @!P5 IMAD.WIDE R20, R230.reuse, 0x2, R10 ;  /* 0x00000002e614d825 */ /* 0x050fe200078e020a */
[----:B------:R1:W-:Y:S01]  /*16a0*/  @!P5 LDGSTS.E.BYPASS.LTC128B.128 [R218+0x2100], [R18.64], !P2 ;  /* 0x0210000012dadfae */ /* 0x0003e2000d101d4e */
[----:B---3--:R-:W-:Y:S02]  /*16b0*/  IADD3 R15, R13, UR8, RZ ;  /* 0x000000080d0f7c10 */ /* 0x008fe4000fffe0ff */
[C---:B------:R-:W-:Y:S01]  /*16c0*/  @!P1 IMAD.WIDE R10, R231.reuse, 0x2, R8 ;  /* 0x00000002e70a9825 */ /* 0x040fe200078e0208 */
[----:B------:R3:W-:Y:S01]  /*16d0*/  @!P5 LDGSTS.E.BYPASS.LTC128B.128 [R218+0x6100], [R20.64], !P4 ;  /* 0x0610000014dadfae */ /* 0x0007e2000e101d4e */
[----:B------:R-:W-:Y:S02]  /*16e0*/  ISETP.GE.AND P5, PT, R231, c[0x0][0x1d4], PT ;  /* 0x00007500e7007a0c */ /* 0x000fe40003fa6270 */
[----:B------:R-:W-:Y:S01]  /*16f0*/  IMAD.IADD R36, R15, 0x1, -R4 ;  /* 0x000000010f247824 */ /* 0x000fe200078e0a04 */
[----:B------:R4:W-:Y:S01]  /*1700*/  @!P1 LDGSTS.E.BYPASS.LTC128B.128 [R218+0x3100], [R10.64], !P2 ;  /* 0x031000000ada9fae */ /* 0x0009e2000d101d4e */
[----:B------:R-:W-:-:S03]  /*1710*/  @!P1 IMAD.WIDE R26, R230, 0x2, R8 ;  /* 0x00000002e61a9825 */ /* 0x000fc600078e0208 */
[----:B------:R-:W-:Y:S01]  /*1720*/  ISETP.GE.AND P2, PT, R36, 0x21, PT ;  /* 0x000000212400780c */ /* 0x000fe20003f46270 */
[----:B------:R-:W-:Y:S01]  /*1730*/  IMAD.SHL.U32 R8, R214, 0x8, RZ ;  /* 0x00000008d6087824 */ /* 0x000fe200078e00ff */
[----:B------:R1:W-:Y:S01]  /*1740*/  @!P1 LDGSTS.E.BYPASS.LTC128B.128 [R218+0x7100], [R26.64], !P4 ;  /* 0x071000001ada9fae */ /* 0x0003e2000e101d4e */
[----:B------:R-:W-:Y:S01]  /*1750*/  ISETP.GT.AND P1, PT, R36, 0x40, PT ;  /* 0x000000402400780c */ /* 0x000fe20003f24270 */
[----:B------:R-:W-:Y:S01]  /*1760*/  IMAD.SHL.U32 R4, R4, 0x8, RZ ;  /* 0x0000000804047824 */ /* 0x000fe200078e00ff */
[----:B------:R-:W-:Y:S01]  /*1770*/  ISETP.GE.AND P4, PT, R38, c[0x0][0x1d4], PT ;  /* 0x0000750026007a0c */ /* 0x000fe20003f86270 */
[----:B------:R-:W0:Y:S03]  /*1780*/  LDGDEPBAR ;  /* 0x00000000000079af */ /* 0x000e260000000000 */
[----:B------:R-:W-:Y:S02]  /*1790*/  SEL R232, RZ, 0x10, P4 ;  /* 0x00000010ffe87807 */ /* 0x000fe40002000000 */
[----:B--2---:R-:W-:Y:S01]  /*17a0*/  SHF.R.S32.HI R40, RZ, 0x1f, R216 ;  /* 0x0000001fff287819 */ /* 0x004fe200000114d8 */
[----:B------:R-:W-:-:S04]  /*17b0*/  IMAD.WIDE.U32 R6, R216, c[0x0][0x1f0], R6 ;  /* 0x00007c00d8067a25 */ /* 0x000fc800078e0006 */
[----:B------:R-:W-:Y:S01]  /*17c0*/  IMAD R3, R40, c[0x0][0x1f0], RZ ;  /* 0x00007c0028037a24 */ /* 0x000fe200078e02ff */
[----:B------:R-:W-:Y:S01]  /*17d0*/  IADD3 R16, P0, R6, UR10, RZ ;  /* 0x0000000a06107c10 */ /* 0x000fe2000ff1e0ff */
[----:B------:R-:W-:Y:S02]  /*17e0*/  IMAD.U32 R6, RZ, RZ, UR9 ;  /* 0x00000009ff067e24 */ /* 0x000fe4000f8e00ff */
[----:B------:R-:W-:-:S05]  /*17f0*/  IMAD R3, R216, c[0x0][0x1f4], R3 ;  /* 0x00007d00d8037a24 */ /* 0x000fca00078e0203 */
[----:B------:R-:W-:Y:S01]  /*1800*/  IADD3.X R3, R7, UR6, R3, P0, !PT ;  /* 0x0000000607037c10 */ /* 0x000fe200087fe403 */
[----:B------:R-:W-:Y:S01]  /*1810*/  IMAD R7, R217, c[0x0][0x1e0], RZ ;  /* 0x00007800d9077a24 */ /* 0x000fe200078e02ff */
[----:B------:R-:W-:-:S03]  /*1820*/  LEA R5, P0, R16, c[0x0][0x1c8], 0x1 ;  /* 0x0000720010057a11 */ /* 0x000fc600078008ff */
[----:B------:R-:W-:Y:S01]  /*1830*/  IMAD R7, R216, c[0x0][0x1f0], R7 ;  /* 0x00007c00d8077a24 */ /* 0x000fe200078e0207 */
[----:B------:R-:W-:Y:S01]  /*1840*/  LEA.HI.X R3, R16, c[0x0][0x1cc], R3, 0x1, P0 ;  /* 0x0000730010037a11 */ /* 0x000fe200000f0c03 */
[----:B------:R-:W-:Y:S01]  /*1850*/  SHFL.IDX PT, R22, R5, 0x1, 0x181f ;  /* 0x00381f0005167f89 */ /* 0x000fe200000e0000 */
[----:B------:R-:W-:Y:S01]  /*1860*/  ISETP.GE.AND P0, PT, R36, 0x1, PT ;  /* 0x000000012400780c */ /* 0x000fe20003f06270 */
[----:B------:R-:W-:Y:S02]  /*1870*/  IMAD R6, R6, c[0x0][0x1e8], R7 ;  /* 0x00007a0006067a24 */ /* 0x000fe400078e0207 */
[----:B------:R2:W-:Y:S01]  /*1880*/  SHFL.IDX PT, R16, R5, RZ, 0x181f ;  /* 0x00181fff05107589 */ /* 0x0005e200000e0000 */
[----:B------:R-:W-:Y:S02]  /*1890*/  IMAD.SHL.U32 R7, R0, 0x40, RZ ;  /* 0x0000004000077824 */ /* 0x000fe400078e00ff */
[----:B------:R-:W-:Y:S01]  /*18a0*/  LEA R6, R6, c[0x0][0x1c8], 0x1 ;  /* 0x0000720006067a11 */ /* 0x000fe200078e08ff */
[----:B------:R-:W3:Y:S04]  /*18b0*/  SHFL.IDX PT, R17, R3, RZ, 0x181f ;  /* 0x00181fff03117589 */ /* 0x000ee800000e0000 */
[----:B------:R-:W3:Y:S04]  /*18c0*/  SHFL.IDX PT, R23, R3, 0x1, 0x181f ;  /* 0x00381f0003177f89 */ /* 0x000ee800000e0000 */
[----:B-1----:R1:W-:Y:S04]  /*18d0*/  SHFL.IDX PT, R18, R6, 0x2, 0x181f ;  /* 0x00581f0006127f89 */ /* 0x0023e800000e0000 */
[----:B------:R4:W4:Y:S01]  /*18e0*/  SHFL.IDX PT, R19, R3, 0x2, 0x181f ;  /* 0x00581f0003137f89 */ /* 0x00092200000e0000 */
[----:B--2---:R-:W-:-:S04]  /*18f0*/  LOP3.LUT R5, R7, 0x1c0, RZ, 0xc0, !PT ;  /* 0x000001c007057812 */ /* 0x004fc800078ec0ff */
[----:B-1----:R-:W-:Y:S01]  /*1900*/  LOP3.LUT R6, R5, 0x8, R8, 0xf8, !PT ;  /* 0x0000000805067812 */ /* 0x002fe200078ef808 */
[----:B---3--:R-:W-:Y:S01]  /*1910*/  @P0 IMAD.WIDE R8, R231, 0x2, R16 ;  /* 0x00000002e7080825 */ /* 0x008fe200078e0210 */
[----:B----4-:R-:W-:-:S03]  /*1920*/  SHF.R.U32.HI R3, RZ, 0x3, R5 ;  /* 0x00000003ff037819 */ /* 0x010fc60000011605 */
[----:B------:R-:W-:Y:S01]  /*1930*/  @P0 IMAD.WIDE R16, R230, 0x2, R16 ;  /* 0x00000002e6100825 */ /* 0x000fe200078e0210 */
[----:B------:R1:W-:Y:S01]  /*1940*/  @P0 LDGSTS.E.BYPASS.LTC128B.128 [R218+0x8100], [R8.64], !P5 ;  /* 0x0810000008da0fae */ /* 0x0003e2000e901d4e */
[----:B------:R-:W-:Y:S02]  /*1950*/  LOP3.LUT R3, R6, R3, RZ, 0x3c, !PT ;  /* 0x0000000306037212 */ /* 0x000fe400078e3cff */
[----:B------:R-:W-:Y:S01]  /*1960*/  @P2 IMAD.WIDE R6, R231, 0x2, R22 ;  /* 0x00000002e7062825 */ /* 0x000fe200078e0216 */
[----:B------:R2:W-:Y:S01]  /*1970*/  @P0 LDGSTS.E.BYPASS.LTC128B.128 [R218+0xb100], [R16.64], !P4 ;  /* 0x0b10000010da0fae */ /* 0x0005e2000e101d4e */
[----:B------:R-:W-:Y:S02]  /*1980*/  LOP3.LUT R2, R3, 0xfffffe00, R2, 0xf8, !PT ;  /* 0xfffffe0003027812 */ /* 0x000fe400078ef802 */
[C---:B------:R-:W-:Y:S01]  /*1990*/  @P2 IMAD.WIDE R22, R230.reuse, 0x2, R22 ;  /* 0x00000002e6162825 */ /* 0x040fe200078e0216 */
[----:B------:R3:W-:Y:S03]  /*19a0*/  @P2 LDGSTS.E.BYPASS.LTC128B.128 [R218+0x9100], [R6.64], !P5 ;  /* 0x0910000006da2fae */ /* 0x0007e6000e901d4e */
[--C-:B------:R-:W-:Y:S01]  /*19b0*/  @P1 IMAD.WIDE R10, R231, 0x2, R18.reuse ;  /* 0x00000002e70a1825 */ /* 0x100fe200078e0212 */
[----:B------:R4:W-:Y:S03]  /*19c0*/  @P2 LDGSTS.E.BYPASS.LTC128B.128 [R218+0xc100], [R22.64], !P4 ;  /* 0x0c10000016da2fae */ /* 0x0009e6000e101d4e */
[----:B------:R-:W-:Y:S01]  /*19d0*/  @P1 IMAD.WIDE R18, R230, 0x2, R18 ;  /* 0x00000002e6121825 */ /* 0x000fe200078e0212 */
[----:B------:R1:W-:Y:S03]  /*19e0*/  @P1 LDGSTS.E.BYPASS.LTC128B.128 [R218+0xa100], [R10.64], !P5 ;  /* 0x0a1000000ada1fae */ /* 0x0003e6000e901d4e */
[----:B------:R-:W-:Y:S01]  /*19f0*/  IMAD.SHL.U32 R5, R39, 0x40, RZ ;  /* 0x0000004027057824 */ /* 0x000fe200078e00ff */
[----:B------:R2:W-:Y:S01]  /*1a00*/  @P1 LDGSTS.E.BYPASS.LTC128B.128 [R218+0xd100], [R18.64], !P4 ;  /* 0x0d10000012da1fae */ /* 0x0005e2000e101d4e */
[----:B------:R-:W-:-:S02]  /*1a10*/  R2P PR, R0, 0x6 ;  /* 0x0000000600007804 */ /* 0x000fc40000000000 */
[----:B------:R-:W-:Y:S01]  /*1a20*/  LOP3.LUT P0, RZ, R39, 0x2, RZ, 0xc0, !PT ;  /* 0x0000000227ff7812 */ /* 0x000fe2000780c0ff */
[----:B------:R-:W0:Y:S01]  /*1a30*/  LDGDEPBAR ;  /* 0x00000000000079af */ /* 0x000e220000000000 */
[----:B------:R-:W-:Y:S02]  /*1a40*/  LOP3.LUT R5, R5, 0x1c0, RZ, 0xc0, !PT ;  /* 0x000001c005057812 */ /* 0x000fe400078ec0ff */
[----:B------:R-:W-:Y:S02]  /*1a50*/  LOP3.LUT P6, RZ, R39, 0x4, RZ, 0xc0, !PT ;  /* 0x0000000427ff7812 */ /* 0x000fe400078cc0ff */
[----:B------:R-:W-:Y:S02]  /*1a60*/  LOP3.LUT R3, R5, 0x8, R4, 0xf8, !PT ;  /* 0x0000000805037812 */ /* 0x000fe400078ef804 */
[----:B------:R-:W-:Y:S01]  /*1a70*/  SHF.R.U32.HI R4, RZ, 0x3, R5 ;  /* 0x00000003ff047819 */ /* 0x000fe20000011605 */
[----:B------:R-:W-:Y:S02]  /*1a80*/  IMAD.MOV.U32 R5, RZ, RZ, 0x10 ;  /* 0x00000010ff057424 */ /* 0x000fe400078e00ff */
[----:B---3--:R-:W-:Y:S01]  /*1a90*/  IMAD R7, R101, 0x400, R2 ;  /* 0x0000040065077824 */ /* 0x008fe200078e0202 */
[----:B------:R-:W-:-:S02]  /*1aa0*/  LOP3.LUT R3, R3, R4, RZ, 0x3c, !PT ;  /* 0x0000000403037212 */ /* 0x000fc400078e3cff */
[----:B------:R-:W-:Y:S02]  /*1ab0*/  SEL R5, R5, 0xfffffff0, !P1 ;  /* 0xfffffff005057807 */ /* 0x000fe40004800000 */
[----:B------:R-:W-:Y:S01]  /*1ac0*/  LEA R4, R7, 0x100, 0x1 ;  /* 0x0000010007047811 */ /* 0x000fe200078e08ff */
[----:B------:R-:W-:Y:S01]  /*1ad0*/  IMAD R214, R214, 0x200, R3 ;  /* 0x00000200d6d67824 */ /* 0x000fe200078e0203 */
[----:B------:R-:W-:Y:S01]  /*1ae0*/  SEL R3, R37, 0xffffffe0, !P2 ;  /* 0xffffffe025037807 */ /* 0x000fe20005000000 */
[----:B------:R-:W-:Y:S02]  /*1af0*/  IMAD.SHL.U32 R7, R7, 0x2, RZ ;  /* 0x0000000207077824 */ /* 0x000fe400078e00ff */
[--C-:B------:R-:W-:Y:S02]  /*1b00*/  IMAD R6, R5, 0x2, R4.reuse ;  /* 0x0000000205067824 */ /* 0x100fe400078e0204 */
[----:B------:R-:W-:Y:S01]  /*1b10*/  IMAD R4, R3, 0x2, R4 ;  /* 0x0000000203047824 */ /* 0x000fe200078e0204 */
[----:B------:R-:W-:-:S04]  /*1b20*/  DEPBAR.LE SB0, 0x1 ;  /* 0x000080400000791a */ /* 0x000fc80000000000 */
[----:B------:R-:W-:Y:S01]  /*1b30*/  BAR.SYNC.DEFER_BLOCKING 0x0 ;  /* 0x0000000000007b1d */ /* 0x000fe20000010000 */
[----:B------:R-:W-:Y:S02]  /*1b40*/  IMAD R0, R3, 0x2, R6 ;  /* 0x0000000203007824 */ /* 0x000fe400078e0206 */
[----:B------:R-:W-:-:S05]  /*1b50*/  IMAD.SHL.U32 R214, R214, 0x2, RZ ;  /* 0x00000002d6d67824 */ /* 0x000fca00078e00ff */
[C---:B------:R-:W-:Y:S01]  /*1b60*/  IADD3 R213, R214.reuse, 0x8120, RZ ;  /* 0x00008120d6d57810 */ /* 0x040fe20007ffe0ff */
[----:B------:R-:W-:Y:S04]  /*1b70*/  LDSM.16.M88.4 R124, [R7+0x100] ;  /* 0x00010000077c783b */ /* 0x000fe80000000200 */
[----:B------:R3:W-:Y:S04]  /*1b80*/  LDSM.16.M88.4 R180, [R7+0x4100] ;  /* 0x0041000007b4783b */ /* 0x0007e80000000200 */
[----:B------:R-:W-:Y:S04]  /*1b90*/  LDSM.16.M88.4 R144, [R6] ;  /* 0x000000000690783b */ /* 0x000fe80000000200 */
[----:B------:R1:W-:Y:S04]  /*1ba0*/  LDSM.16.M88.4 R184, [R6+0x4000] ;  /* 0x0040000006b8783b */ /* 0x0003e80000000200 */
[----:B------:R-:W-:Y:S04]  /*1bb0*/  LDSM.16.M88.4 R172, [R4] ;  /* 0x0000000004ac783b */ /* 0x000fe80000000200 */
[----:B------:R-:W-:Y:S04]  /*1bc0*/  LDSM.16.M88.4 R188, [R4+0x4000] ;  /* 0x0040000004bc783b */ /* 0x000fe80000000200 */
[----:B------:R-:W-:Y:S01]  /*1bd0*/  LDSM.16.M88.4 R176, [R0] ;  /* 0x0000000000b0783b */ /* 0x000fe20000000200 */
[----:B---3--:R-:W-:-:S03]  /*1be0*/  IADD3 R7, R214, 0x8100, RZ ;  /* 0x00008100d6077810 */ /* 0x008fc60007ffe0ff */
[----:B------:R-:W-:Y:S01]  /*1bf0*/  LDSM.16.M88.4 R192, [R0+0x4000] ;  /* 0x0040000000c0783b */ /* 0x000fe20000000200 */
[----:B------:R-:W-:-:S03]  /*1c00*/  @P0 IADD3 R213, R7, -0x20, RZ ;  /* 0xffffffe007d50810 */ /* 0x000fc60007ffe0ff */
[----:B------:R-:W-:Y:S01]  /*1c10*/  BAR.SYNC.DEFER_BLOCKING 0x0 ;  /* 0x0000000000007b1d */ /* 0x000fe20000010000 */
[----:B-1----:R-:W-:Y:S01]  /*1c20*/  IMAD R6, R24, c[0x0][0x208], RZ ;  /* 0x0000820018067a24 */ /* 0x002fe200078e02ff */
[C---:B------:R-:W-:Y:S02]  /*1c30*/  IADD3 R207, R213.reuse, 0x800, RZ ;  /* 0x00000800d5cf7810 */ /* 0x040fe40007ffe0ff */
[----:B------:R-:W-:Y:S01]  /*1c40*/  IADD3 R206, R213, 0x1000, RZ ;  /* 0x00001000d5ce7810 */ /* 0x000fe20007ffe0ff */
[----:B------:R-:W-:Y:S01]  /*1c50*/  IMAD R6, R217, c[0x0][0x20c], R6 ;  /* 0x00008300d9067a24 */ /* 0x000fe200078e0206 */
[C---:B------:R-:W-:Y:S02]  /*1c60*/  IADD3 R205, R213.reuse, 0x1800, RZ ;  /* 0x00001800d5cd7810 */ /* 0x040fe40007ffe0ff */
[C---:B------:R-:W-:Y:S02]  /*1c70*/  IADD3 R204, R213.reuse, 0x2000, RZ ;  /* 0x00002000d5cc7810 */ /* 0x040fe40007ffe0ff */
[----:B------:R-:W-:-:S02]  /*1c80*/  IADD3 R203, R213, 0x2800, RZ ;  /* 0x00002800d5cb7810 */ /* 0x000fc40007ffe0ff */
[C---:B------:R-:W-:Y:S02]  /*1c90*/  IADD3 R201, R213.reuse, 0x3000, RZ ;  /* 0x00003000d5c97810 */ /* 0x040fe40007ffe0ff */
[C---:B------:R-:W-:Y:S02]  /*1ca0*/  IADD3 R200, R213.reuse, 0x3800, RZ ;  /* 0x00003800d5c87810 */ /* 0x040fe40007ffe0ff */
[C---:B------:R-:W-:Y:S02]  /*1cb0*/  IADD3 R199, R213.reuse, 0x4000, RZ ;  /* 0x00004000d5c77810 */ /* 0x040fe40007ffe0ff */
[C---:B------:R-:W-:Y:S02]  /*1cc0*/  IADD3 R198, R213.reuse, 0x4800, RZ ;  /* 0x00004800d5c67810 */ /* 0x040fe40007ffe0ff */
[----:B------:R-:W-:Y:S01]  /*1cd0*/  IADD3 R197, R213, 0x5000, RZ ;  /* 0x00005000d5c57810 */ /* 0x000fe20007ffe0ff */
[----:B------:R-:W-:-:S04]  /*1ce0*/  DEPBAR.LE SB0, 0x0 ;  /* 0x000080000000791a */ /* 0x000fc80000000000 */
[----:B------:R-:W-:Y:S01]  /*1cf0*/  BAR.SYNC.DEFER_BLOCKING 0x0 ;  /* 0x0000000000007b1d */ /* 0x000fe20000010000 */
[----:B------:R-:W-:-:S05]  /*1d00*/  IADD3 R196, R213, 0x5800, RZ ;  /* 0x00005800d5c47810 */ /* 0x000fca0007ffe0ff */
[----:B------:R-:W1:Y:S04]  /*1d10*/  LDSM.16.M88.4 R28, [R214+0x8100] ;  /* 0x00810000d61c783b */ /* 0x000e680000000200 */
[----:B------:R-:W-:Y:S04]  /*1d20*/  LDSM.16.M88.4 R32, [R213] ;  /* 0x00000000d520783b */ /* 0x000fe80000000200 */
[----:B----4-:R-:W3:Y:S04]  /*1d30*/  LDSM.16.M88.4 R20, [R214+0x8900] ;  /* 0x00890000d614783b */ /* 0x010ee80000000200 */
[----:B--2---:R-:W2:Y:S04]  /*1d40*/  LDSM.16.M88.4 R16, [R213+0x800] ;  /* 0x00080000d510783b */ /* 0x004ea80000000200 */
[----:B------:R-:W4:Y:S04]  /*1d50*/  LDSM.16.M88.4 R56, [R214+0x9100] ;  /* 0x00910000d638783b */ /* 0x000f280000000200 */
[----:B------:R-:W-:Y:S04]  /*1d60*/  LDSM.16.M88.4 R48, [R214+0x9900] ;  /* 0x00990000d630783b */ /* 0x000fe80000000200 */
[----:B------:R-:W-:Y:S04]  /*1d70*/  LDSM.16.M88.4 R60, [R213+0x1800] ;  /* 0x00180000d53c783b */ /* 0x000fe80000000200 */
[----:B------:R-:W-:Y:S04]  /*1d80*/  LDSM.16.M88.4 R72, [R213+0x2000] ;  /* 0x00200000d548783b */ /* 0x000fe80000000200 */
[----:B------:R-:W-:Y:S01]  /*1d90*/  LDSM.16.M88.4 R68, [R213+0x2800] ;  /* 0x00280000d544783b */ /* 0x000fe20000000200 */
[C---:B-1----:R-:W-:Y:S08]  /*1da0*/  HMMA.16816.F32.BF16 R8, R124.reuse, R28, RZ ;  /* 0x0000001c7c08723c */ /* 0x042ff000000418ff */
[C---:B------:R-:W-:Y:S08]  /*1db0*/  HMMA.16816.F32.BF16 R28, R124.reuse, R30, RZ ;  /* 0x0000001e7c1c723c */ /* 0x040ff000000418ff */
[----:B---3--:R-:W-:Y:S08]  /*1dc0*/  HMMA.16816.F32.BF16 R24, R124, R20, RZ ;  /* 0x000000147c18723c */ /* 0x008ff000000418ff */
[----:B------:R-:W-:Y:S07]  /*1dd0*/  HMMA.16816.F32.BF16 R8, R144, R32, R8 ;  /* 0x000000209008723c */ /* 0x000fee0000041808 */
[----:B------:R-:W-:Y:S01]  /*1de0*/  IMAD.WIDE.U32 R32, R217, c[0x0][0x208], RZ ;  /* 0x00008200d9207a25 */ /* 0x000fe200078e00ff */
[----:B------:R-:W-:Y:S03]  /*1df0*/  HMMA.16816.F32.BF16 R20, R124, R22, RZ ;  /* 0x000000167c14723c */ /* 0x000fe600000418ff */
[----:B------:R-:W-:-:S02]  /*1e00*/  IMAD.IADD R7, R33, 0x1, R6 ;  /* 0x0000000121077824 */ /* 0x000fc400078e0206 */
[----:B------:R-:W-:Y:S02]  /*1e10*/  IMAD.MOV.U32 R6, RZ, RZ, R32 ;  /* 0x000000ffff067224 */ /* 0x000fe400078e0020 */
[----:B------:R-:W-:Y:S01]  /*1e20*/  IMAD R33, R40, c[0x0][0x218], RZ ;  /* 0x0000860028217a24 */ /* 0x000fe200078e02ff */
[----:B------:R-:W-:Y:S01]  /*1e30*/  HMMA.16816.F32.BF16 R28, R144, R34, R28 ;  /* 0x00000022901c723c */ /* 0x000fe2000004181c */
[----:B------:R-:W-:-:S04]  /*1e40*/  IMAD.WIDE.U32 R6, R216, c[0x0][0x218], R6 ;  /* 0x00008600d8067a25 */ /* 0x000fc800078e0006 */
[----:B------:R-:W-:Y:S01]  /*1e50*/  IMAD R0, R216, c[0x0][0x21c], R33 ;  /* 0x00008700d8007a24 */ /* 0x000fe200078e0221 */
[----:B------:R-:W-:Y:S01]  /*1e60*/  IADD3 R4, P0, R6, UR20, RZ ;  /* 0x0000001406047c10 */ /* 0x000fe2000ff1e0ff */
[----:B------:R-:W-:Y:S01]  /*1e70*/  LDSM.16.M88.4 R32, [R213+0x1000] ;  /* 0x00100000d520783b */ /* 0x000fe20000000200 */
[----:B--2---:R-:W-:Y:S02]  /*1e80*/  HMMA.16816.F32.BF16 R24, R144, R16, R24 ;  /* 0x000000109018723c */ /* 0x004fe40000041818 */
[----:B------:R-:W-:Y:S02]  /*1e90*/  IADD3.X R7, R7, UR16, R0, P0, !PT ;  /* 0x0000001007077c10 */ /* 0x000fe400087fe400 */
[----:B------:R-:W-:-:S04]  /*1ea0*/  LEA R41, P0, R4, c[0x0][0x1f8], 0x1 ;  /* 0x00007e0004297a11 */ /* 0x000fc800078008ff */
[----:B------:R-:W-:Y:S01]  /*1eb0*/  LEA.HI.X R40, R4, c[0x0][0x1fc], R7, 0x1, P0 ;  /* 0x00007f0004287a11 */ /* 0x000fe200000f0c07 */
[----:B------:R-:W1:Y:S01]  /*1ec0*/  SHFL.IDX PT, R66, R41, RZ, 0x181f ;  /* 0x00181fff29427589 */ /* 0x000e6200000e0000 */
[----:B------:R-:W-:Y:S01]  /*1ed0*/  HMMA.16816.F32.BF16 R20, R144, R18, R20 ;  /* 0x000000129014723c */ /* 0x000fe20000041814 */
[----:B------:R-:W-:Y:S02]  /*1ee0*/  IMAD.WIDE R6, R231, 0x2, RZ ;  /* 0x00000002e7067825 */ /* 0x000fe400078e02ff */
[----:B------:R-:W2:Y:S04]  /*1ef0*/  SHFL.IDX PT, R84, R41, 0x1, 0x181f ;  /* 0x00381f0029547f89 */ /* 0x000ea800000e0000 */
[----:B------:R-:W3:Y:S01]  /*1f00*/  SHFL.IDX PT, R82, R41, 0x2, 0x181f ;  /* 0x00581f0029527f89 */ /* 0x000ee200000e0000 */
[C---:B----4-:R-:W-:Y:S03]  /*1f10*/  HMMA.16816.F32.BF16 R16, R124.reuse, R56, RZ ;  /* 0x000000387c10723c */ /* 0x050fe600000418ff */
[----:B------:R-:W4:Y:S04]  /*1f20*/  SHFL.IDX PT, R44, R40, RZ, 0x181f ;  /* 0x00181fff282c7589 */ /* 0x000f2800000e0000 */
[----:B------:R-:W4:Y:S01]  /*1f30*/  SHFL.IDX PT, R4, R40, 0x1, 0x181f ;  /* 0x00381f0028047f89 */ /* 0x000f2200000e0000 */
[----:B------:R-:W-:Y:S03]  /*1f40*/  HMMA.16816.F32.BF16 R56, R124, R58, RZ ;  /* 0x0000003a7c38723c */ /* 0x000fe600000418ff */
[----:B------:R-:W4:Y:S01]  /*1f50*/  SHFL.IDX PT, R0, R40, 0x2, 0x181f ;  /* 0x00581f0028007f89 */ /* 0x000f2200000e0000 */
[----:B-1----:R-:W-:-:S03]  /*1f60*/  IADD3 R64, P2, R66, R6, RZ ;  /* 0x0000000642407210 */ /* 0x002fc60007f5e0ff */
[----:B------:R-:W1:Y:S01]  /*1f70*/  LDSM.16.M88.4 R40, [R214+0xa100] ;  /* 0x00a10000d628783b */ /* 0x000e620000000200 */
[----:B------:R-:W-:Y:S01]  /*1f80*/  HMMA.16816.F32.BF16 R52, R124, R48, RZ ;  /* 0x000000307c34723c */ /* 0x000fe200000418ff */
[C---:B--2---:R-:W-:Y:S02]  /*1f90*/  IADD3 R80, P1, R6.reuse, R84, RZ ;  /* 0x0000005406507210 */ /* 0x044fe40007f3e0ff */
[----:B---3--:R-:W-:-:S05]  /*1fa0*/  IADD3 R6, P0, R6, R82, RZ ;  /* 0x0000005206067210 */ /* 0x008fca0007f1e0ff */
[----:B------:R-:W-:Y:S01]  /*1fb0*/  HMMA.16816.F32.BF16 R16, R144, R32, R16 ;  /* 0x000000209010723c */ /* 0x000fe20000041810 */
[----:B----4-:R-:W-:Y:S01]  /*1fc0*/  IMAD.X R65, R44, 0x1, R7, P2 ;  /* 0x000000012c417824 */ /* 0x010fe200010e0607 */
[----:B------:R-:W-:Y:S01]  /*1fd0*/  IADD3 R66, P2, R66, R46, RZ ;  /* 0x0000002e42427210 */ /* 0x000fe20007f5e0ff */
[----:B------:R-:W-:Y:S01]  /*1fe0*/  IMAD.X R81, R7, 0x1, R4, P1 ;  /* 0x0000000107517824 */ /* 0x000fe200008e0604 */
[----:B------:R-:W-:-:S03]  /*1ff0*/  IADD3 R84, P1, R46, R84, RZ ;  /* 0x000000542e547210 */ /* 0x000fc60007f3e0ff */
[----:B------:R-:W-:Y:S01]  /*2000*/  IMAD.X R67, R44, 0x1, R47, P2 ;  /* 0x000000012c437824 */ /* 0x000fe200010e062f */
[----:B------:R-:W-:Y:S01]  /*2010*/  ISETP.GE.AND P2, PT, R231, c[0x0][0x1d4], PT ;  /* 0x00007500e7007a0c */ /* 0x000fe20003f46270 */
[----:B------:R-:W-:Y:S01]  /*2020*/  IMAD.X R7, R7, 0x1, R0, P0 ;  /* 0x0000000107077824 */ /* 0x000fe200000e0600 */
[----:B------:R-:W-:Y:S01]  /*2030*/  IADD3 R82, P0, R46, R82, RZ ;  /* 0x000000522e527210 */ /* 0x000fe20007f1e0ff */
[C---:B------:R-:W-:Y:S01]  /*2040*/  IMAD.X R85, R47.reuse, 0x1, R4, P1 ;  /* 0x000000012f557824 */ /* 0x040fe200008e0604 */
[----:B------:R-:W-:Y:S01]  /*2050*/  ISETP.GE.AND P1, PT, R38, c[0x0][0x1d4], PT ;  /* 0x0000750026007a0c */ /* 0x000fe20003f26270 */
[----:B------:R-:W-:Y:S01]  /*2060*/  HMMA.16816.F32.BF16 R56, R144, R34, R56 ;  /* 0x000000229038723c */ /* 0x000fe20000041838 */
[----:B------:R-:W2:Y:S01]  /*2070*/  LDSM.16.M88.4 R32, [R214+0xa900] ;  /* 0x00a90000d620783b */ /* 0x000ea20000000200 */
[----:B------:R-:W-:Y:S01]  /*2080*/  IMAD.X R83, R47, 0x1, R0, P0 ;  /* 0x000000012f537824 */ /* 0x000fe200000e0600 */
[----:B------:R-:W-:Y:S02]  /*2090*/  ISETP.LT.OR P0, PT, R36, 0x1, P2 ;  /* 0x000000012400780c */ /* 0x000fe40001701670 */
[----:B------:R-:W-:-:S02]  /*20a0*/  SEL R0, R37, 0xffffffe0, !P6 ;  /* 0xffffffe025007807 */ /* 0x000fc40007000000 */
[----:B------:R-:W-:Y:S01]  /*20b0*/  ISETP.LT.OR P6, PT, R36, 0x1, P1 ;  /* 0x000000012400780c */ /* 0x000fe20000fc1670 */
[----:B------:R-:W-:Y:S02]  /*20c0*/  HMMA.16816.F32.BF16 R48, R124, R50, RZ ;  /* 0x000000327c30723c */ /* 0x000fe400000418ff */
[C---:B------:R-:W-:Y:S02]  /*20d0*/  IMAD R211, R0.reuse, 0x2, R214 ;  /* 0x0000000200d37824 */ /* 0x040fe400078e02d6 */
[----:B------:R-:W-:Y:S01]  /*20e0*/  IMAD R202, R0, 0x2, R213 ;  /* 0x0000000200ca7824 */ /* 0x000fe200078e02d5 */
[----:B------:R-:W-:-:S03]  /*20f0*/  IADD3 R0, R14, -0x1, RZ ;  /* 0xffffffff0e007810 */ /* 0x000fc60007ffe0ff */
[----:B------:R-:W-:Y:S01]  /*2100*/  @!PT LDS RZ, [RZ] ;  /* 0x00000000fffff984 */ /* 0x000fe20000000800 */
[----:B------:R-:W-:Y:S01]  /*2110*/  @!PT LDS RZ, [RZ] ;  /* 0x00000000fffff984 */ /* 0x000fe20000000800 */
[----:B------:R-:W-:Y:S01]  /*2120*/  @!PT LDS RZ, [RZ] ;  /* 0x00000000fffff984 */ /* 0x000fe20000000800 */
[----:B------:R3:W-:Y:S01]  /*2130*/  LDGSTS.E.BYPASS.LTC128B.128 [R218+0x100], [R64.64], !P0 ;  /* 0x0010000040da7fae */ /* 0x0007e2000c101d4e */
[C---:B------:R-:W-:Y:S01]  /*2140*/  ISETP.LT.OR P0, PT, R36.reuse, 0x21, P2 ;  /* 0x000000212400780c */ /* 0x040fe20001701670 */
[----:B------:R-:W-:Y:S01]  /*2150*/  HMMA.16816.F32.BF16 R52, R144, R60, R52 ;  /* 0x0000003c9034723c */ /* 0x000fe20000041834 */
[C---:B------:R-:W-:Y:S01]  /*2160*/  ISETP.LT.OR P2, PT, R36.reuse, 0x41, P2 ;  /* 0x000000412400780c */ /* 0x040fe20001741670 */
[----:B------:R3:W-:Y:S01]  /*2170*/  LDGSTS.E.BYPASS.LTC128B.128 [R218+0x3100], [R66.64], !P6 ;  /* 0x0310000042da7fae */ /* 0x0007e2000f101d4e */
[C---:B------:R-:W-:Y:S02]  /*2180*/  ISETP.LT.OR P6, PT, R36.reuse, 0x21, P1 ;  /* 0x000000212400780c */ /* 0x040fe40000fc1670 */
[----:B------:R-:W-:-:S03]  /*2190*/  ISETP.LT.OR P1, PT, R36, 0x41, P1 ;  /* 0x000000412400780c */ /* 0x000fc60000f21670 */
[----:B-1----:R-:W-:Y:S04]  /*21a0*/  HMMA.16816.F32.BF16 R44, R124, R40, RZ ;  /* 0x000000287c2c723c */ /* 0x002fe800000418ff */
[----:B------:R1:W-:Y:S01]  /*21b0*/  LDGSTS.E.BYPASS.LTC128B.128 [R218+0x1100], [R80.64], !P0 ;  /* 0x0110000050da7fae */ /* 0x0003e2000c101d4e */
[----:B------:R-:W-:-:S03]  /*21c0*/  ISETP.GT.AND P0, PT, R0, R215, PT ;  /* 0x000000d70000720c */ /* 0x000fc60003f04270 */
[----:B------:R4:W-:Y:S01]  /*21d0*/  LDGSTS.E.BYPASS.LTC128B.128 [R218+0x4100], [R84.64], !P6 ;  /* 0x0410000054da7fae */ /* 0x0009e2000f101d4e */
[----:B------:R-:W-:Y:S03]  /*21e0*/  HMMA.16816.F32.BF16 R48, R144, R62, R48 ;  /* 0x0000003e9030723c */ /* 0x000fe60000041830 */
[----:B------:R1:W-:Y:S04]  /*21f0*/  LDGSTS.E.BYPASS.LTC128B.128 [R218+0x2100], [R6.64], !P2 ;  /* 0x0210000006da7fae */ /* 0x0003e8000d101d4e */
[----:B------:R1:W-:Y:S01]  /*2200*/  LDGSTS.E.BYPASS.LTC128B.128 [R218+0x5100], [R82.64], !P1 ;  /* 0x0510000052da7fae */ /* 0x0003e2000c901d4e */
[----:B------:R-:W-:Y:S01]  /*2210*/  HMMA.16816.F32.BF16 R40, R124, R42, RZ ;  /* 0x0000002a7c28723c */ /* 0x000fe200000418ff */
[----:B------:R-:W-:-:S02]  /*2220*/  ISETP.GT.AND P1, PT, R219, 0x5f, PT ;  /* 0x0000005fdb00780c */ /* 0x000fc40003f24270 */
[----:B------:R-:W-:Y:S04]  /*2230*/  LDSM.16.M88.4 R60, [R211+0x9100] ;  /* 0x00910000d33c783b */ /* 0x000fe80000000200 */
[----:B---3--:R-:W3:Y:S01]  /*2240*/  LDSM.16.M88.4 R64, [R211+0x8100] ;  /* 0x00810000d340783b */ /* 0x008ee20000000200 */
[C---:B--2---:R-:W-:Y:S03]  /*2250*/  HMMA.16816.F32.BF16 R36, R124.reuse, R32, RZ ;  /* 0x000000207c24723c */ /* 0x044fe600000418ff */
[----:B------:R-:W2:Y:S04]  /*2260*/  LDSM.16.M88.4 R76, [R211+0x8900] ;  /* 0x00890000d34c783b */ /* 0x000ea80000000200 */
[----:B------:R-:W-:Y:S01]  /*2270*/  LDSM.16.M88.4 R92, [R214+0xd100] ;  /* 0x00d10000d65c783b */ /* 0x000fe20000000200 */
[----:B------:R-:W-:Y:S03]  /*2280*/  HMMA.16816.F32.BF16 R32, R124, R34, RZ ;  /* 0x000000227c20723c */ /* 0x000fe600000418ff */
[----:B------:R-:W-:Y:S04]  /*2290*/  LDSM.16.M88.4 R88, [R213+0x3000] ;  /* 0x00300000d558783b */ /* 0x000fe80000000200 */
[----:B----4-:R-:W-:Y:S01]  /*22a0*/  LDSM.16.M88.4 R84, [R213+0x3800] ;  /* 0x00380000d554783b */ /* 0x010fe20000000200 */
[C---:B------:R-:W-:Y:S03]  /*22b0*/  HMMA.16816.F32.BF16 R44, R144.reuse, R72, R44 ;  /* 0x00000048902c723c */ /* 0x040fe6000004182c */
[----:B-1----:R-:W-:Y:S04]  /*22c0*/  LDSM.16.M88.4 R80, [R213+0x4000] ;  /* 0x00400000d550783b */ /* 0x002fe80000000200 */
[----:B------:R-:W-:Y:S01]  /*22d0*/  LDSM.16.M88.4 R96, [R211+0xc100] ;  /* 0x00c10000d360783b */ /* 0x000fe20000000200 */
[C---:B------:R-:W-:Y:S03]  /*22e0*/  HMMA.16816.F32.BF16 R40, R144.reuse, R74, R40 ;  /* 0x0000004a9028723c */ /* 0x040fe60000041828 */
[----:B------:R-:W1:Y:S04]  /*22f0*/  LDSM.16.M88.4 R72, [R211+0x9900] ;  /* 0x00990000d348783b */ /* 0x000e680000000200 */
[----:B------:R-:W0:Y:S01]  /*2300*/  LDGDEPBAR ;  /* 0x00000000000079af */ /* 0x000e220000000000 */
[C---:B------:R-:W-:Y:S08]  /*2310*/  HMMA.16816.F32.BF16 R36, R144.reuse, R68, R36 ;  /* 0x000000449024723c */ /* 0x040ff00000041824 */
[----:B------:R-:W-:Y:S01]  /*2320*/  HMMA.16816.F32.BF16 R32, R144, R70, R32 ;  /* 0x000000469020723c */ /* 0x000fe20000041820 */
[----:B------:R-:W4:Y:S07]  /*2330*/  LDSM.16.M88.4 R68, [R211+0xa100] ;  /* 0x00a10000d344783b */ /* 0x000f2e0000000200 */
[C---:B---3--:R-:W-:Y:S08]  /*2340*/  HMMA.16816.F32.BF16 R8, R172.reuse, R64, R8 ;  /* 0x00000040ac08723c */ /* 0x048ff00000041808 */
[C---:B------:R-:W-:Y:S01]  /*2350*/  HMMA.16816.F32.BF16 R28, R172.reuse, R66, R28 ;  /* 0x00000042ac1c723c */ /* 0x040fe2000004181c */
[----:B------:R-:W3:Y:S07]  /*2360*/  LDSM.16.M88.4 R64, [R211+0xa900] ;  /* 0x00a90000d340783b */ /* 0x000eee0000000200 */
[C---:B------:R-:W-:Y:S08]  /*2370*/  HMMA.16816.F32.BF16 R16, R172.reuse, R60, R16 ;  /* 0x0000003cac10723c */ /* 0x040ff00000041810 */
[C---:B------:R-:W-:Y:S01]  /*2380*/  HMMA.16816.F32.BF16 R56, R172.reuse, R62, R56 ;  /* 0x0000003eac38723c */ /* 0x040fe20000041838 */
[----:B------:R-:W3:Y:S07]  /*2390*/  LDSM.16.M88.4 R60, [R202+0x800] ;  /* 0x00080000ca3c783b */ /* 0x000eee0000000200 */
[C---:B--2---:R-:W-:Y:S08]  /*23a0*/  HMMA.16816.F32.BF16 R24, R172.reuse, R76, R24 ;  /* 0x0000004cac18723c */ /* 0x044ff00000041818 */
[C---:B------:R-:W-:Y:S01]  /*23b0*/  HMMA.16816.F32.BF16 R20, R172.reuse, R78, R20 ;  /* 0x0000004eac14723c */ /* 0x040fe20000041814 */
[----:B------:R-:W2:Y:S07]  /*23c0*/  LDSM.16.M88.4 R76, [R202] ;  /* 0x00000000ca4c783b */ /* 0x000eae0000000200 */
[C---:B-1----:R-:W-:Y:S08]  /*23d0*/  HMMA.16816.F32.BF16 R52, R172.reuse, R72, R52 ;  /* 0x00000048ac34723c */ /* 0x042ff00000041834 */
[C---:B------:R-:W-:Y:S01]  /*23e0*/  HMMA.16816.F32.BF16 R48, R172.reuse, R74, R48 ;  /* 0x0000004aac30723c */ /* 0x040fe20000041830 */
[----:B------:R-:W1:Y:S07]  /*23f0*/  LDSM.16.M88.4 R72, [R202+0x1000] ;  /* 0x00100000ca48783b */ /* 0x000e6e0000000200 */
[C---:B----4-:R-:W-:Y:S08]  /*2400*/  HMMA.16816.F32.BF16 R44, R172.reuse, R68, R44 ;  /* 0x00000044ac2c723c */ /* 0x050ff0000004182c */
[C---:B------:R-:W-:Y:S01]  /*2410*/  HMMA.16816.F32.BF16 R40, R172.reuse, R70, R40 ;  /* 0x00000046ac28723c */ /* 0x040fe20000041828 */
[----:B------:R-:W4:Y:S07]  /*2420*/  LDSM.16.M88.4 R68, [R202+0x1800] ;  /* 0x00180000ca44783b */ /* 0x000f2e0000000200 */
[C---:B---3--:R-:W-:Y:S08]  /*2430*/  HMMA.16816.F32.BF16 R36, R172.reuse, R64, R36 ;  /* 0x00000040ac24723c */ /* 0x048ff00000041824 */
[----:B------:R-:W-:Y:S01]  /*2440*/  HMMA.16816.F32.BF16 R32, R172, R66, R32 ;  /* 0x00000042ac20723c */ /* 0x000fe20000041820 */
[----:B------:R-:W3:Y:S07]  /*2450*/  LDSM.16.M88.4 R64, [R202+0x2000] ;  /* 0x00200000ca40783b */ /* 0x000eee0000000200 */
[C---:B------:R-:W-:Y:S08]  /*2460*/  HMMA.16816.F32.BF16 R24, R176.reuse, R60, R24 ;  /* 0x0000003cb018723c */ /* 0x040ff00000041818 */
[C---:B------:R-:W-:Y:S01]  /*2470*/  HMMA.16816.F32.BF16 R20, R176.reuse, R62, R20 ;  /* 0x0000003eb014723c */ /* 0x040fe20000041814 */
[----:B------:R-:W3:Y:S07]  /*2480*/  LDSM.16.M88.4 R60, [R214+0xb100] ;  /* 0x00b10000d63c783b */ /* 0x000eee0000000200 */
[C---:B--2---:R-:W-:Y:S08]  /*2490*/  HMMA.16816.F32.BF16 R8, R176.reuse, R76, R8 ;  /* 0x0000004cb008723c */ /* 0x044ff00000041808 */
[C---:B------:R-:W-:Y:S01]  /*24a0*/  HMMA.16816.F32.BF16 R28, R176.reuse, R78, R28 ;  /* 0x0000004eb01c723c */ /* 0x040fe2000004181c */
[----:B------:R-:W2:Y:S07]  /*24b0*/  LDSM.16.M88.4 R76, [R202+0x2800] ;  /* 0x00280000ca4c783b */ /* 0x000eae0000000200 */
        /* <DEDUP_REMOVED lines=10> */
[----:B------:R-:W-:Y:S01]  /*2560*/  HMMA.16816.F32.BF16 R28, R180, R62, R28 ;  /* 0x0000003eb41c723c */ /* 0x000fe2000004181c */
[----:B------:R-:W3:Y:S07]  /*2570*/  LDSM.16.M88.4 R60, [R214+0xd900] ;  /* 0x00d90000d63c783b */ /* 0x000eee0000000200 */
[C---:B--2---:R-:W-:Y:S08]  /*2580*/  HMMA.16816.F32.BF16 R36, R176.reuse, R76, R36 ;  /* 0x0000004cb024723c */ /* 0x044ff00000041824 */
[----:B------:R-:W-:Y:S01]  /*2590*/  HMMA.16816.F32.BF16 R32, R176, R78, R32 ;  /* 0x0000004eb020723c */ /* 0x000fe20000041820 */
[----:B------:R-:W-:Y:S07]  /*25a0*/  LDSM.16.M88.4 R76, [R213+0x4800] ;  /* 0x00480000d54c783b */ /* 0x000fee0000000200 */
[C---:B-1----:R-:W-:Y:S08]  /*25b0*/  HMMA.16816.F32.BF16 R24, R180.reuse, R72, R24 ;  /* 0x00000048b418723c */ /* 0x042ff00000041818 */
[C---:B------:R-:W-:Y:S01]  /*25c0*/  HMMA.16816.F32.BF16 R20, R180.reuse, R74, R20 ;  /* 0x0000004ab414723c */ /* 0x040fe20000041814 */
[----:B------:R-:W1:Y:S07]  /*25d0*/  LDSM.16.M88.4 R72, [R213+0x5000] ;  /* 0x00500000d548783b */ /* 0x000e6e0000000200 */
[C---:B----4-:R-:W-:Y:S08]  /*25e0*/  HMMA.16816.F32.BF16 R16, R180.reuse, R68, R16 ;  /* 0x00000044b410723c */ /* 0x050ff00000041810 */
[C---:B------:R-:W-:Y:S01]  /*25f0*/  HMMA.16816.F32.BF16 R56, R180.reuse, R70, R56 ;  /* 0x00000046b438723c */ /* 0x040fe20000041838 */
[----:B------:R-:W2:Y:S07]  /*2600*/  LDSM.16.M88.4 R68, [R213+0x5800] ;  /* 0x00580000d544783b */ /* 0x000eae0000000200 */
[C---:B---3--:R-:W-:Y:S08]  /*2610*/  HMMA.16816.F32.BF16 R52, R180.reuse, R64, R52 ;  /* 0x00000040b434723c */ /* 0x048ff00000041834 */
[C---:B------:R-:W-:Y:S01]  /*2620*/  HMMA.16816.F32.BF16 R48, R180.reuse, R66, R48 ;  /* 0x00000042b430723c */ /* 0x040fe20000041830 */
[----:B------:R-:W3:Y:S07]  /*2630*/  LDSM.16.M88.4 R64, [R211+0xb100] ;  /* 0x00b10000d340783b */ /* 0x000eee0000000200 */
[C---:B------:R-:W-:Y:S08]  /*2640*/  HMMA.16816.F32.BF16 R36, R180.reuse, R60, R36 ;  /* 0x0000003cb424723c */ /* 0x040ff00000041824 */
[C---:B------:R-:W-:Y:S01]  /*2650*/  HMMA.16816.F32.BF16 R32, R180.reuse, R62, R32 ;  /* 0x0000003eb420723c */ /* 0x040fe20000041820 */
[----:B------:R-:W4:Y:S07]  /*2660*/  LDSM.16.M88.4 R60, [R211+0xb900] ;  /* 0x00b90000d33c783b */ /* 0x000f2e0000000200 */
[C---:B------:R-:W-:Y:S08]  /*2670*/  HMMA.16816.F32.BF16 R44, R180.reuse, R92, R44 ;  /* 0x0000005cb42c723c */ /* 0x040ff0000004182c */
[----:B------:R-:W-:Y:S01]  /*2680*/  HMMA.16816.F32.BF16 R40, R180, R94, R40 ;  /* 0x0000005eb428723c */ /* 0x000fe20000041828 */
[----:B------:R-:W-:Y:S07]  /*2690*/  LDSM.16.M88.4 R92, [R211+0xc900] ;  /* 0x00c90000d35c783b */ /* 0x000fee0000000200 */
[C---:B------:R-:W-:Y:S08]  /*26a0*/  HMMA.16816.F32.BF16 R8, R184.reuse, R88, R8 ;  /* 0x00000058b808723c */ /* 0x040ff00000041808 */
[C---:B------:R-:W-:Y:S01]  /*26b0*/  HMMA.16816.F32.BF16 R28, R184.reuse, R90, R28 ;  /* 0x0000005ab81c723c */ /* 0x040fe2000004181c */
[----:B------:R-:W2:Y:S07]  /*26c0*/  LDSM.16.M88.4 R88, [R211+0xd100] ;  /* 0x00d10000d358783b */ /* 0x000eae0000000200 */
[C---:B------:R-:W-:Y:S08]  /*26d0*/  HMMA.16816.F32.BF16 R24, R184.reuse, R84, R24 ;  /* 0x00000054b818723c */ /* 0x040ff00000041818 */
[C---:B------:R-:W-:Y:S01]  /*26e0*/  HMMA.16816.F32.BF16 R20, R184.reuse, R86, R20 ;  /* 0x00000056b814723c */ /* 0x040fe20000041814 */
[----:B------:R-:W2:Y:S07]  /*26f0*/  LDSM.16.M88.4 R84, [R211+0xd900] ;  /* 0x00d90000d354783b */ /* 0x000eae0000000200 */
[C---:B-1----:R-:W-:Y:S08]  /*2700*/  HMMA.16816.F32.BF16 R44, R184.reuse, R72, R44 ;  /* 0x00000048b82c723c */ /* 0x042ff0000004182c */
[C---:B------:R-:W-:Y:S08]  /*2710*/  HMMA.16816.F32.BF16 R16, R184.reuse, R80, R16 ;  /* 0x00000050b810723c */ /* 0x040ff00000041810 */
[C---:B------:R-:W-:Y:S01]  /*2720*/  HMMA.16816.F32.BF16 R56, R184.reuse, R82, R56 ;  /* 0x00000052b838723c */ /* 0x040fe20000041838 */
[----:B------:R-:W-:Y:S07]  /*2730*/  LDSM.16.M88.4 R80, [R202+0x3000] ;  /* 0x00300000ca50783b */ /* 0x000fee0000000200 */
[C---:B------:R-:W-:Y:S08]  /*2740*/  HMMA.16816.F32.BF16 R52, R184.reuse, R76, R52 ;  /* 0x0000004cb834723c */ /* 0x040ff00000041834 */
[C---:B------:R-:W-:Y:S01]  /*2750*/  HMMA.16816.F32.BF16 R48, R184.reuse, R78, R48 ;  /* 0x0000004eb830723c */ /* 0x040fe20000041830 */
[----:B------:R-:W-:Y:S07]  /*2760*/  LDSM.16.M88.4 R76, [R202+0x3800] ;  /* 0x00380000ca4c783b */ /* 0x000fee0000000200 */
[C---:B------:R-:W-:Y:S01]  /*2770*/  HMMA.16816.F32.BF16 R40, R184.reuse, R74, R40 ;  /* 0x0000004ab828723c */ /* 0x040fe20000041828 */
[----:B------:R-:W-:Y:S07]  /*2780*/  LDSM.16.M88.4 R72, [R202+0x4000] ;  /* 0x00400000ca48783b */ /* 0x000fee0000000200 */
[C---:B--2---:R-:W-:Y:S08]  /*2790*/  HMMA.16816.F32.BF16 R36, R184.reuse, R68, R36 ;  /* 0x00000044b824723c */ /* 0x044ff00000041824 */
[----:B------:R-:W-:Y:S01]  /*27a0*/  HMMA.16816.F32.BF16 R32, R184, R70, R32 ;  /* 0x00000046b820723c */ /* 0x000fe20000041820 */
[----:B------:R-:W-:Y:S07]  /*27b0*/  LDSM.16.M88.4 R68, [R202+0x4800] ;  /* 0x00480000ca44783b */ /* 0x000fee0000000200 */
[C---:B---3--:R-:W-:Y:S08]  /*27c0*/  HMMA.16816.F32.BF16 R8, R188.reuse, R64, R8 ;  /* 0x00000040bc08723c */ /* 0x048ff00000041808 */
[C---:B------:R-:W-:Y:S01]  /*27d0*/  HMMA.16816.F32.BF16 R28, R188.reuse, R66, R28 ;  /* 0x00000042bc1c723c */ /* 0x040fe2000004181c */
[----:B------:R-:W1:Y:S07]  /*27e0*/  LDSM.16.M88.4 R64, [R202+0x5000] ;  /* 0x00500000ca40783b */ /* 0x000e6e0000000200 */
[C---:B----4-:R-:W-:Y:S08]  /*27f0*/  HMMA.16816.F32.BF16 R24, R188.reuse, R60, R24 ;  /* 0x0000003cbc18723c */ /* 0x050ff00000041818 */
[----:B------:R-:W-:Y:S01]  /*2800*/  HMMA.16816.F32.BF16 R20, R188, R62, R20 ;  /* 0x0000003ebc14723c */ /* 0x000fe20000041814 */
[----:B------:R-:W2:Y:S01]  /*2810*/  LDSM.16.M88.4 R60, [R202+0x5800] ;  /* 0x00580000ca3c783b */ /* 0x000ea20000000200 */
[----:B------:R-:W-:-:S06]  /*2820*/  DEPBAR.LE SB0, 0x0 ;  /* 0x000080000000791a */ /* 0x000fcc0000000000 */
        /* <DEDUP_REMOVED lines=17> */
[C---:B------:R-:W-:Y:S07]  /*2940*/  HMMA.16816.F32.BF16 R64, R192.reuse, R66, R40 ;  /* 0x00000042c040723c */ /* 0x040fee0000041828 */
[----:B------:R-:W-:Y:S01]  /*2950*/  SHF.R.S32.HI R40, RZ, 0x1f, R231 ;  /* 0x0000001fff287819 */ /* 0x000fe200000114e7 */
[C---:B--2---:R-:W-:Y:S08]  /*2960*/  HMMA.16816.F32.BF16 R36, R192.reuse, R60, R36 ;  /* 0x0000003cc024723c */ /* 0x044ff00000041824 */
[----:B------:R-:W-:Y:S01]  /*2970*/  HMMA.16816.F32.BF16 R32, R192, R62, R32 ;  /* 0x0000003ec020723c */ /* 0x000fe20000041820 */
[----:B------:R-:W-:Y:S06]  /*2980*/  BAR.SYNC.DEFER_BLOCKING 0x0 ;  /* 0x0000000000007b1d */ /* 0x000fec0000010000 */
[----:B------:R-:W-:Y:S05]  /*2990*/  @!P0 BRA `(.L_x_23) ;  /* 0x000003d000008947 */ /* 0x000fea0003800000 */
[----:B------:R-:W-:Y:S01]  /*29a0*/  IADD3 R217, R219, R12, R220 ;  /* 0x0000000cdbd97210 */ /* 0x000fe20007ffe0dc */
[----:B------:R-:W-:-:S03]  /*29b0*/  IMAD.MOV.U32 R216, RZ, RZ, RZ ;  /* 0x000000ffffd87224 */ /* 0x000fc600078e00ff */
[----:B------:R-:W-:-:S05]  /*29c0*/  IADD3 R217, R217, -0x60, RZ ;  /* 0xffffffa0d9d97810 */ /* 0x000fca0007ffe0ff */
[----:B------:R-:W-:-:S04]  /*29d0*/  @P3 IMAD.HI.U32 R4, R217, c[0x0][0x2bc], RZ ;  /* 0x0000af00d9043a27 */ /* 0x000fc800078e00ff */
[----:B------:R-:W-:Y:S01]  /*29e0*/  IMAD.MOV.U32 R0, RZ, RZ, R217 ;  /* 0x000000ffff007224 */ /* 0x000fe200078e00d9 */
[----:B------:R-:W-:-:S04]  /*29f0*/  @P3 SHF.R.U32.HI R0, RZ, c[0x0][0x2c0], R4 ;  /* 0x0000b000ff003a19 */ /* 0x000fc80000011604 */
[----:B------:R-:W-:-:S04]  /*2a00*/  @!P1 IADD3 R7, P0, R0, UR12, RZ ;  /* 0x0000000c00079c10 */ /* 0x000fc8000ff1e0ff */
[----:B------:R-:W-:Y:S02]  /*2a10*/  @!P1 LEA.HI.X.SX32 R4, R0, UR7, 0x1, P0 ;  /* 0x0000000700049c11 */ /* 0x000fe400080f0eff */
[----:B------:R-:W-:-:S04]  /*2a20*/  @!P1 LEA R6, P0, R7, c[0x0][0x2a0], 0x2 ;  /* 0x0000a80007069a11 */ /* 0x000fc800078010ff */
[----:B------:R-:W-:-:S05]  /*2a30*/  @!P1 LEA.HI.X R7, R7, c[0x0][0x2a4], R4, 0x2, P0 ;  /* 0x0000a90007079a11 */ /* 0x000fca00000f1404 */
[----:B------:R-:W2:Y:S01]  /*2a40*/  @!P1 LDG.E R216, [R6.64] ;  /* 0x0000000e06d89981 */ /* 0x000ea2000c1e1900 */
[----:B------:R-:W-:Y:S01]  /*2a50*/  IMAD.MOV R0, RZ, RZ, -R0 ;  /* 0x000000ffff007224 */ /* 0x000fe200078e0a00 */
[----:B------:R-:W-:Y:S02]  /*2a60*/  IADD3 R63, -R232, 0x10, RZ ;  /* 0x00000010e83f7810 */ /* 0x000fe40007ffe1ff */
[----:B------:R-:W-:Y:S01]  /*2a70*/  SHF.L.U64.HI R12, R231, 0x1, R40 ;  /* 0x00000001e70c7819 */ /* 0x000fe20000010228 */
[----:B------:R-:W-:Y:S01]  /*2a80*/  IMAD R217, R0, c[0x0][0x2b8], R217 ;  /* 0x0000ae0000d97a24 */ /* 0x000fe200078e02d9 */
[----:B------:R-:W-:-:S03]  /*2a90*/  LOP3.LUT R63, R63, 0xf, RZ, 0xc0, !PT ;  /* 0x0000000f3f3f7812 */ /* 0x000fc600078ec0ff */
[----:B------:R-:W-:Y:S01]  /*2aa0*/  IMAD.WIDE.U32 R42, R217, c[0x0][0x1e0], RZ ;  /* 0x00007800d92a7a25 */ /* 0x000fe200078e00ff */
[----:B------:R-:W-:-:S05]  /*2ab0*/  SHF.R.S32.HI R0, RZ, 0x1f, R217 ;  /* 0x0000001fff007819 */ /* 0x000fca00000114d9 */
[----:B------:R-:W-:-:S04]  /*2ac0*/  IMAD R0, R0, c[0x0][0x1e0], RZ ;  /* 0x0000780000007a24 */ /* 0x000fc800078e02ff */
[----:B------:R-:W-:-:S04]  /*2ad0*/  IMAD R41, R217, c[0x0][0x1e4], R0 ;  /* 0x00007900d9297a24 */ /* 0x000fc800078e0200 */
        /* <DEDUP_REMOVED lines=10> */
[----:B------:R-:W-:Y:S02]  /*2b80*/  LEA R4, P0, R70, c[0x0][0x1c8], 0x1 ;  /* 0x0000720046047a11 */ /* 0x000fe400078008ff */
[----:B------:R-:W-:Y:S02]  /*2b90*/  LOP3.LUT R68, R68, 0xf, RZ, 0xc0, !PT ;  /* 0x0000000f44447812 */ /* 0x000fe400078ec0ff */
[----:B------:R-:W-:Y:S01]  /*2ba0*/  LEA.HI.X R70, R70, c[0x0][0x1cc], R7, 0x1, P0 ;  /* 0x0000730046467a11 */ /* 0x000fe200000f0c07 */
[----:B------:R-:W1:Y:S01]  /*2bb0*/  SHFL.IDX PT, R62, R4, 0x2, 0x181f ;  /* 0x00581f00043e7f89 */ /* 0x000e6200000e0000 */
[----:B------:R-:W-:-:S03]  /*2bc0*/  IMAD.SHL.U32 R7, R231, 0x2, RZ ;  /* 0x00000002e7077824 */ /* 0x000fc600078e00ff */
[----:B------:R-:W2:Y:S04]  /*2bd0*/  SHFL.IDX PT, R41, R70, 0x2, 0x181f ;  /* 0x00581f0046297f89 */ /* 0x000ea800000e0000 */
[----:B------:R-:W-:Y:S04]  /*2be0*/  SHFL.IDX PT, R60, R4, RZ, 0x181f ;  /* 0x00181fff043c7589 */ /* 0x000fe800000e0000 */
[----:B------:R3:W4:Y:S04]  /*2bf0*/  SHFL.IDX PT, R42, R4, 0x1, 0x181f ;  /* 0x00381f00042a7f89 */ /* 0x00072800000e0000 */
[----:B------:R-:W-:Y:S04]  /*2c00*/  SHFL.IDX PT, R61, R70, RZ, 0x181f ;  /* 0x00181fff463d7589 */ /* 0x000fe800000e0000 */
[----:B------:R5:W5:Y:S01]  /*2c10*/  SHFL.IDX PT, R43, R70, 0x1, 0x181f ;  /* 0x00381f00462b7f89 */ /* 0x000b6200000e0000 */
[----:B-1----:R-:W-:-:S04]  /*2c20*/  IADD3 R68, P2, P0, R68, R62, R7 ;  /* 0x0000003e44447210 */ /* 0x002fc8000785e007 */
[----:B--2---:R-:W-:Y:S02]  /*2c30*/  IADD3.X R69, RZ, R41, R12, P2, P0 ;  /* 0x00000029ff457210 */ /* 0x004fe400017e040c */
[----:B------:R-:W-:Y:S02]  /*2c40*/  IADD3 R62, P2, P0, R63, R62, R0 ;  /* 0x0000003e3f3e7210 */ /* 0x000fe4000785e000 */
[----:B---3--:R-:W-:-:S04]  /*2c50*/  SHF.L.U64.HI R4, R230, 0x1, R233 ;  /* 0x00000001e6047819 */ /* 0x008fc800000102e9 */
[----:B------:R-:W-:Y:S02]  /*2c60*/  IADD3.X R63, RZ, R41, R4, P2, P0 ;  /* 0x00000029ff3f7210 */ /* 0x000fe400017e0404 */
[-C--:B----4-:R-:W-:Y:S02]  /*2c70*/  IADD3 R72, P0, R42, R7.reuse, RZ ;  /* 0x000000072a487210 */ /* 0x090fe40007f1e0ff */
[C---:B-----5:R-:W-:Y:S02]  /*2c80*/  IADD3 R70, P6, R60.reuse, R7, RZ ;  /* 0x000000073c467210 */ /* 0x060fe40007fde0ff */
[-C--:B------:R-:W-:Y:S01]  /*2c90*/  IADD3 R60, P2, R60, R0.reuse, RZ ;  /* 0x000000003c3c7210 */ /* 0x080fe20007f5e0ff */
[--C-:B------:R-:W-:Y:S01]  /*2ca0*/  IMAD.X R73, R43, 0x1, R12.reuse, P0 ;  /* 0x000000012b497824 */ /* 0x100fe200000e060c */
[----:B------:R-:W-:Y:S01]  /*2cb0*/  ISETP.NE.U32.AND P0, PT, R232, RZ, PT ;  /* 0x000000ffe800720c */ /* 0x000fe20003f05070 */
[C---:B------:R-:W-:Y:S01]  /*2cc0*/  IMAD.X R71, R61.reuse, 0x1, R12, P6 ;  /* 0x000000013d477824 */ /* 0x040fe200030e060c */
[----:B------:R-:W-:Y:S01]  /*2cd0*/  IADD3 R42, P6, R42, R0, RZ ;  /* 0x000000002a2a7210 */ /* 0x000fe20007fde0ff */
[----:B------:R-:W-:Y:S01]  /*2ce0*/  IMAD.X R61, R61, 0x1, R4, P2 ;  /* 0x000000013d3d7824 */ /* 0x000fe200010e0604 */
[----:B------:R-:W-:-:S02]  /*2cf0*/  ISETP.NE.U32.AND P2, PT, R6, RZ, PT ;  /* 0x000000ff0600720c */ /* 0x000fc40003f45070 */
[----:B------:R1:W-:Y:S01]  /*2d00*/  LDGSTS.E.BYPASS.LTC128B.128 [R218+0x8100], [R70.64], !P5 ;  /* 0x0810000046da7fae */ /* 0x0003e2000e901d4e */
[----:B------:R-:W-:-:S03]  /*2d10*/  IMAD.X R43, R43, 0x1, R4, P6 ;  /* 0x000000012b2b7824 */ /* 0x000fc600030e0604 */
[----:B------:R1:W-:Y:S04]  /*2d20*/  LDGSTS.E.BYPASS.LTC128B.128 [R218+0xb100], [R60.64], !P4 ;  /* 0x0b1000003cda7fae */ /* 0x0003e8000e101d4e */
[----:B------:R1:W-:Y:S04]  /*2d30*/  LDGSTS.E.BYPASS.LTC128B.128 [R218+0x9100], [R72.64], !P5 ;  /* 0x0910000048da7fae */ /* 0x0003e8000e901d4e */
[----:B------:R1:W-:Y:S04]  /*2d40*/  LDGSTS.E.BYPASS.LTC128B.128 [R218+0xc100], [R42.64], !P4 ;  /* 0x0c1000002ada7fae */ /* 0x0003e8000e101d4e */
[----:B------:R1:W-:Y:S04]  /*2d50*/  LDGSTS.E.BYPASS.LTC128B.128.ZFILL [R218+0xa100], [R68.64], P2 ;  /* 0x0a10000044da7fae */ /* 0x0003e80009141d4e */
[----:B------:R1:W-:Y:S02]  /*2d60*/  LDGSTS.E.BYPASS.LTC128B.128.ZFILL [R218+0xd100], [R62.64], P0 ;  /* 0x0d1000003eda7fae */ /* 0x0003e40008141d4e */
.L_x_23:
[----:B------:R-:W-:Y:S01]  /*2d70*/  LOP3.LUT R7, R102, 0xffffffe0, RZ, 0xc0, !PT ;  /* 0xffffffe066077812 */ /* 0x000fe200078ec0ff */
[----:B------:R-:W-:Y:S01]  /*2d80*/  ULDC UR17, c[0x0][0x324] ;  /* 0x0000c90000117ab9 */ /* 0x000fe20000000800 */
[----:B------:R-:W-:Y:S01]  /*2d90*/  LEA.HI R41, R103, R100, RZ, 0x2 ;  /* 0x0000006467297211 */ /* 0x000fe200078f10ff */
[----:B------:R-:W-:Y:S01]  /*2da0*/  ULOP3.LUT UR17, URZ, UR17, URZ, 0x33, !UPT ;  /* 0x000000113f117292 */ /* 0x000fe2000f8e333f */
[----:B------:R-:W-:Y:S01]  /*2db0*/  SHF.R.S32.HI R12, RZ, 0x1f, R101 ;  /* 0x0000001fff0c7819 */ /* 0x000fe20000011465 */
[----:B------:R-:W-:Y:S01]  /*2dc0*/  IMAD.IADD R4, R100, 0x1, -R7 ;  /* 0x0000000164047824 */ /* 0x000fe200078e0a07 */
[----:B------:R-:W-:Y:S01]  /*2dd0*/  LOP3.LUT R41, R41, 0xfffffffc, RZ, 0xc0, !PT ;  /* 0xfffffffc29297812 */ /* 0x000fe200078ec0ff */
[----:B------:R-:W0:Y:S01]  /*2de0*/  LDGDEPBAR ;  /* 0x00000000000079af */ /* 0x000e220000000000 */
[----:B------:R-:W-:-:S02]  /*2df0*/  LEA.HI R12, R12, R101, RZ, 0x3 ;  /* 0x000000650c0c7211 */ /* 0x000fc400078f18ff */
[----:B------:R-:W-:Y:S01]  /*2e00*/  SHF.R.S32.HI R7, RZ, 0x1f, R4 ;  /* 0x0000001fff077819 */ /* 0x000fe20000011404 */
[----:B------:R-:W-:Y:S01]  /*2e10*/  IMAD.IADD R100, R100, 0x1, -R41 ;  /* 0x0000000164647824 */ /* 0x000fe200078e0a29 */
[----:B------:R-:W-:Y:S02]  /*2e20*/  LOP3.LUT R12, R12, 0xffffff8, RZ, 0xc0, !PT ;  /* 0x0ffffff80c0c7812 */ /* 0x000fe400078ec0ff */
[----:B------:R-:W-:Y:S02]  /*2e30*/  LEA.HI R0, R7, R4, RZ, 0x2 ;  /* 0x0000000407007211 */ /* 0x000fe400078f10ff */
[----:B------:R-:W-:Y:S01]  /*2e40*/  LEA.HI R6, R100, R100, RZ, 0x1 ;  /* 0x0000006464067211 */ /* 0x000fe200078f08ff */
[----:B------:R-:W-:Y:S01]  /*2e50*/  IMAD.IADD R12, R101, 0x1, -R12 ;  /* 0x00000001650c7824 */ /* 0x000fe200078e0a0c */
[----:B------:R-:W-:Y:S02]  /*2e60*/  PLOP3.LUT P2, PT, PT, PT, UP2, 0x80, 0x0 ;  /* 0x000000000000781c */ /* 0x000fe40003f4f028 */
[----:B------:R-:W-:-:S02]  /*2e70*/  LEA.HI.SX32 R7, R0, UR19, 0x1e ;  /* 0x0000001300077c11 */ /* 0x000fc4000f8ff2ff */
[----:B------:R-:W-:Y:S02]  /*2e80*/  LOP3.LUT R41, R6, 0x1ffffffe, RZ, 0xc0, !PT ;  /* 0x1ffffffe06297812 */ /* 0x000fe400078ec0ff */
[----:B------:R-:W-:Y:S01]  /*2e90*/  PLOP3.LUT P0, PT, PT, PT, UP2, 0x80, 0x0 ;  /* 0x000000000000781c */ /* 0x000fe20003f0f028 */
[----:B------:R-:W-:Y:S02]  /*2ea0*/  IMAD R7, R12, 0x10, R7 ;  /* 0x000000100c077824 */ /* 0x000fe400078e0207 */
[----:B------:R-:W-:Y:S01]  /*2eb0*/  IMAD.IADD R100, R100, 0x1, -R41 ;  /* 0x0000000164647824 */ /* 0x000fe200078e0a29 */
[----:B------:R-:W-:-:S03]  /*2ec0*/  LOP3.LUT R41, R0, 0x7ffffffc, RZ, 0xc0, !PT ;  /* 0x7ffffffc00297812 */ /* 0x000fc600078ec0ff */
[----:B------:R-:W-:Y:S02]  /*2ed0*/  IMAD R221, R100, 0x8, R7 ;  /* 0x0000000864dd7824 */ /* 0x000fe400078e0207 */
[----:B------:R-:W-:Y:S02]  /*2ee0*/  IMAD.IADD R41, R4, 0x1, -R41 ;  /* 0x0000000104297824 */ /* 0x000fe400078e0a29 */
[----:B------:R-:W-:-:S04]  /*2ef0*/  @P2 IMAD.HI.U32 R6, R221, c[0x0][0x2c8], RZ ;  /* 0x0000b200dd062a27 */ /* 0x000fc800078e00ff */
[----:B------:R-:W-:Y:S01]  /*2f00*/  IMAD.MOV.U32 R7, RZ, RZ, R221 ;  /* 0x000000ffff077224 */ /* 0x000fe200078e00dd */
[----:B------:R-:W-:Y:S01]  /*2f10*/  @P0 SHF.R.U32.HI R7, RZ, c[0x0][0x2cc], R6 ;  /* 0x0000b300ff070a19 */ /* 0x000fe20000011606 */
[----:B------:R-:W-:Y:S01]  /*2f20*/  IMAD.SHL.U32 R222, R41, 0x2, RZ ;  /* 0x0000000229de7824 */ /* 0x000fe200078e00ff */
[----:B------:R-:W-:Y:S01]  /*2f30*/  PLOP3.LUT P0, PT, PT, PT, UP1, 0x40, 0x0 ;  /* 0x000000000000781c */ /* 0x000fe20003f0e818 */
[----:B------:R-:W-:Y:S02]  /*2f40*/  IMAD.MOV.U32 R4, RZ, RZ, c[0x0][0x2ac] ;  /* 0x0000ab00ff047624 */ /* 0x000fe400078e00ff */
[----:B------:R-:W2:Y:S01]  /*2f50*/  SHFL.IDX PT, R0, R7, RZ, 0x1c1f ;  /* 0x001c1fff07007589 */ /* 0x000ea200000e0000 */
[----:B-1----:R-:W-:Y:S01]  /*2f60*/  IADD3 R43, -R222, 0x1, R15 ;  /* 0x00000001de2b7810 */ /* 0x002fe20007ffe10f */
[----:B------:R-:W-:Y:S02]  /*2f70*/  IMAD R41, R4, c[0x0][0x1d0], R13 ;  /* 0x0000740004297a24 */ /* 0x000fe400078e020d */
[--C-:B------:R-:W-:Y:S01]  /*2f80*/  IMAD.IADD R15, R13, 0x1, -R222.reuse ;  /* 0x000000010d0f7824 */ /* 0x100fe200078e0ade */
[----:B------:R-:W-:Y:S01]  /*2f90*/  IADD3 R43, R43, -c[0x0][0x168], RZ ;  /* 0x80005a002b2b7a10 */ /* 0x000fe20007ffe0ff */
[----:B------:R-:W-:-:S03]  /*2fa0*/  IMAD.IADD R41, R41, 0x1, -R222 ;  /* 0x0000000129297824 */ /* 0x000fc600078e0ade */
[C---:B------:R-:W-:Y:S02]  /*2fb0*/  IADD3 R60, R43.reuse, c[0x0][0x328], RZ ;  /* 0x0000ca002b3c7a10 */ /* 0x040fe40007ffe0ff */
[----:B------:R-:W-:-:S03]  /*2fc0*/  IADD3 R43, R43, UR17, RZ ;  /* 0x000000112b2b7c10 */ /* 0x000fc6000fffe0ff */
[--C-:B--2---:R-:W-:Y:S02]  /*2fd0*/  IMAD.IADD R62, R60, 0x1, R0.reuse ;  /* 0x000000013c3e7824 */ /* 0x104fe400078e0200 */
[----:B------:R-:W-:-:S03]  /*2fe0*/  IMAD.IADD R61, R43, 0x1, R0 ;  /* 0x000000012b3d7824 */ /* 0x000fc600078e0200 */
[----:B------:R-:W-:Y:S01]  /*2ff0*/  IMNMX R62, R62, R41, PT ;  /* 0x000000293e3e7217 */ /* 0x000fe20003800200 */
[----:B------:R-:W-:Y:S05]  /*3000*/  @P0 BRA `(.L_x_24) ;  /* 0x0000015000000947 */ /* 0x000fea0003800000 */
[----:B------:R-:W-:Y:S01]  /*3010*/  IMAD.U32 R63, RZ, RZ, UR8 ;  /* 0x00000008ff3f7e24 */ /* 0x000fe2000f8e00ff */
[----:B------:R-:W-:Y:S04]  /*3020*/  BSSY B0, `(.L_x_25) ;  /* 0x000000f000007945 */ /* 0x000fe80003800000 */
[----:B------:R-:W-:-:S04]  /*3030*/  IADD3 R4, R63, -c[0x0][0x168], R0 ;  /* 0x80005a003f047a10 */ /* 0x000fc80007ffe000 */
        /* <DEDUP_REMOVED lines=9> */
.L_x_26:
[----:B------:R-:W-:-:S04]  /*30d0*/  MOV R0, c[0x0][0x32c] ;  /* 0x0000cb0000007a02 */ /* 0x000fc80000000f00 */
[----:B------:R-:W-:-:S13]  /*30e0*/  ISETP.NE.AND P0, PT, R0, 0x1, PT ;  /* 0x000000010000780c */ /* 0x000fda0003f05270 */
[----:B------:R-:W-:-:S05]  /*30f0*/  @P0 IMAD.HI.U32 R0, R4, c[0x0][0x330], RZ ;  /* 0x0000cc0004000a27 */ /* 0x000fca00078e00ff */
[----:B------:R-:W-:Y:S02]  /*3100*/  @P0 SHF.R.U32.HI R4, RZ, c[0x0][0x334], R0 ;  /* 0x0000cd00ff040a19 */ /* 0x000fe40000011600 */
.L_x_27:
[----:B------:R-:W-:Y:S05]  /*3110*/  BSYNC B0 ;  /* 0x0000000000007941 */ /* 0x000fea0003800000 */
.L_x_25:
[----:B------:R-:W-:-:S05]  /*3120*/  IMAD R4, R4, c[0x0][0x32c], R15 ;  /* 0x0000cb0004047a24 */ /* 0x000fca00078e020f */
[----:B------:R-:W-:Y:S02]  /*3130*/  IADD3 R63, R4, c[0x0][0x32c], RZ ;  /* 0x0000cb00043f7a10 */ /* 0x000fe40007ffe0ff */
[----:B------:R-:W-:Y:S02]  /*3140*/  IMNMX R61, R61, R4, !PT ;  /* 0x000000043d3d7217 */ /* 0x000fe40007800200 */
[----:B------:R-:W-:Y:S02]  /*3150*/  IMNMX R62, R62, R63, PT ;  /* 0x0000003f3e3e7217 */ /* 0x000fe40003800200 */
.L_x_24:
[C---:B------:R-:W-:Y:S01]  /*3160*/  ISETP.GE.AND P0, PT, R13.reuse, 0x2, PT ;  /* 0x000000020d00780c */ /* 0x040fe20003f06270 */
[----:B------:R-:W1:Y:S01]  /*3170*/  SHFL.IDX PT, R7, R7, 0x1, 0x1c1f ;  /* 0x003c1f0007077f89 */ /* 0x000e6200000e0000 */
[----:B------:R-:W-:Y:S02]  /*3180*/  ISETP.GE.AND P2, PT, R13, 0x9, PT ;  /* 0x000000090d00780c */ /* 0x000fe40003f46270 */
[----:B------:R-:W-:Y:S02]  /*3190*/  P2R R0, PR, RZ, 0x1 ;  /* 0x00000001ff007803 */ /* 0x000fe40000000000 */
[----:B------:R-:W-:-:S02]  /*31a0*/  ISETP.GT.AND P0, PT, R61, 0x1, !P0 ;  /* 0x000000013d00780c */ /* 0x000fc40004704270 */
[----:B------:R-:W-:Y:S02]  /*31b0*/  P2R R75, PR, RZ, 0x4 ;  /* 0x00000004ff4b7803 */ /* 0x000fe40000000000 */
[----:B------:R-:W-:Y:S02]  /*31c0*/  ISETP.LT.OR P0, PT, R62, 0x2, P0 ;  /* 0x000000023e00780c */ /* 0x000fe40000701670 */
[----:B------:R-:W-:Y:S02]  /*31d0*/  ISETP.GE.AND P6, PT, R13, 0x59, PT ;  /* 0x000000590d00780c */ /* 0x000fe40003fc6270 */
[----:B------:R-:W-:Y:S02]  /*31e0*/  FSEL R12, R9, -INF , !P0 ;  /* 0xff800000090c7808 */ /* 0x000fe40004000000 */
[----:B------:R-:W-:Y:S02]  /*31f0*/  ISETP.GT.AND P0, PT, R61, 0x8, !P2 ;  /* 0x000000083d00780c */ /* 0x000fe40005704270 */
[----:B------:R-:W-:-:S02]  /*3200*/  ISETP.GE.AND P2, PT, R13, 0xa, PT ;  /* 0x0000000a0d00780c */ /* 0x000fc40003f46270 */
[----:B------:R-:W-:Y:S02]  /*3210*/  ISETP.LT.OR P0, PT, R62, 0x9, P0 ;  /* 0x000000093e00780c */ /* 0x000fe40000701670 */
[----:B------:R-:W-:Y:S02]  /*3220*/  P2R R74, PR, RZ, 0x4 ;  /* 0x00000004ff4a7803 */ /* 0x000fe40000000000 */
[----:B------:R-:W-:Y:S01]  /*3230*/  FSEL R42, R28, -INF , !P0 ;  /* 0xff8000001c2a7808 */ /* 0x000fe20004000000 */
[--C-:B-1----:R-:W-:Y:S01]  /*3240*/  IMAD.IADD R60, R60, 0x1, R7.reuse ;  /* 0x000000013c3c7824 */ /* 0x102fe200078e0207 */
[----:B------:R-:W-:Y:S01]  /*3250*/  ISETP.GT.AND P0, PT, R61, 0x9, !P2 ;  /* 0x000000093d00780c */ /* 0x000fe20005704270 */
[----:B------:R-:W-:Y:S01]  /*3260*/  IMAD.IADD R43, R43, 0x1, R7 ;  /* 0x000000012b2b7824 */ /* 0x000fe200078e0207 */
[----:B------:R-:W-:Y:S02]  /*3270*/  ISETP.GE.AND P2, PT, R13, 0x11, PT ;  /* 0x000000110d00780c */ /* 0x000fe40003f46270 */
[----:B------:R-:W-:-:S02]  /*3280*/  ISETP.LT.OR P0, PT, R62, 0xa, P0 ;  /* 0x0000000a3e00780c */ /* 0x000fc40000701670 */
[----:B------:R-:W-:Y:S02]  /*3290*/  P2R R73, PR, RZ, 0x4 ;  /* 0x00000004ff497803 */ /* 0x000fe40000000000 */
[----:B------:R-:W-:Y:S02]  /*32a0*/  FSEL R28, R29, -INF , !P0 ;  /* 0xff8000001d1c7808 */ /* 0x000fe40004000000 */
[----:B------:R-:W-:Y:S02]  /*32b0*/  ISETP.GT.AND P0, PT, R61, 0x10, !P2 ;  /* 0x000000103d00780c */ /* 0x000fe40005704270 */
[----:B------:R-:W-:Y:S02]  /*32c0*/  ISETP.GE.AND P2, PT, R13, 0x12, PT ;  /* 0x000000120d00780c */ /* 0x000fe40003f46270 */
[----:B------:R-:W-:Y:S02]  /*32d0*/  ISETP.LT.OR P0, PT, R62, 0x11, P0 ;  /* 0x000000113e00780c */ /* 0x000fe40000701670 */
[----:B------:R-:W-:-:S02]  /*32e0*/  P2R R72, PR, RZ, 0x4 ;  /* 0x00000004ff487803 */ /* 0x000fc40000000000 */
[----:B------:R-:W-:Y:S02]  /*32f0*/  FSEL R24, R24, -INF , !P0 ;  /* 0xff80000018187808 */ /* 0x000fe40004000000 */
[----:B------:R-:W-:Y:S02]  /*3300*/  ISETP.GT.AND P0, PT, R61, 0x11, !P2 ;  /* 0x000000113d00780c */ /* 0x000fe40005704270 */
[----:B------:R-:W-:Y:S02]  /*3310*/  ISETP.GE.AND P2, PT, R13, 0x19, PT ;  /* 0x000000190d00780c */ /* 0x000fe40003f46270 */
[----:B------:R-:W-:Y:S02]  /*3320*/  ISETP.LT.OR P0, PT, R62, 0x12, P0 ;  /* 0x000000123e00780c */ /* 0x000fe40000701670 */
[----:B------:R-:W-:Y:S02]  /*3330*/  P2R R71, PR, RZ, 0x4 ;  /* 0x00000004ff477803 */ /* 0x000fe40000000000 */
[----:B------:R-:W-:-:S02]  /*3340*/  FSEL R6, R25, -INF , !P0 ;  /* 0xff80000019067808 */ /* 0x000fc40004000000 */
[----:B------:R-:W-:Y:S02]  /*3350*/  ISETP.GT.AND P0, PT, R61, 0x18, !P2 ;  /* 0x000000183d00780c */ /* 0x000fe40005704270 */
[----:B------:R-:W-:Y:S02]  /*3360*/  ISETP.GE.AND P2, PT, R13, 0x1a, PT ;  /* 0x0000001a0d00780c */ /* 0x000fe40003f46270 */
[----:B------:R-:W-:Y:S02]  /*3370*/  ISETP.LT.OR P0, PT, R62, 0x19, P0 ;  /* 0x000000193e00780c */ /* 0x000fe40000701670 */
[----:B------:R-:W-:Y:S02]  /*3380*/  P2R R9, PR, RZ, 0x4 ;  /* 0x00000004ff097803 */ /* 0x000fe40000000000 */
[----:B------:R-:W-:Y:S02]  /*3390*/  FSEL R4, R20, -INF , !P0 ;  /* 0xff80000014047808 */ /* 0x000fe40004000000 */
[----:B------:R-:W-:-:S02]  /*33a0*/  ISETP.GT.AND P0, PT, R61, 0x19, !P2 ;  /* 0x000000193d00780c */ /* 0x000fc40005704270 */
[----:B------:R-:W-:Y:S02]  /*33b0*/  ISETP.GE.AND P2, PT, R13, 0x21, PT ;  /* 0x000000210d00780c */ /* 0x000fe40003f46270 */
[----:B------:R-:W-:Y:S02]  /*33c0*/  ISETP.LT.OR P0, PT, R62, 0x1a, P0 ;  /* 0x0000001a3e00780c */ /* 0x000fe40000701670 */
[----:B------:R-:W-:Y:S02]  /*33d0*/  P2R R70, PR, RZ, 0x4 ;  /* 0x00000004ff467803 */ /* 0x000fe40000000000 */
[----:B------:R-:W-:Y:S02]  /*33e0*/  FSEL R20, R21, -INF , !P0 ;  /* 0xff80000015147808 */ /* 0x000fe40004000000 */
[----:B------:R-:W-:Y:S02]  /*33f0*/  ISETP.GT.AND P0, PT, R61, 0x20, !P2 ;  /* 0x000000203d00780c */ /* 0x000fe40005704270 */
[----:B------:R-:W-:-:S02]  /*3400*/  ISETP.GE.AND P2, PT, R13, 0x22, PT ;  /* 0x000000220d00780c */ /* 0x000fc40003f46270 */
[----:B------:R-:W-:Y:S02]  /*3410*/  ISETP.LT.OR P0, PT, R62, 0x21, P0 ;  /* 0x000000213e00780c */ /* 0x000fe40000701670 */
[----:B------:R-:W-:Y:S02]  /*3420*/  P2R R69, PR, RZ, 0x4 ;  /* 0x00000004ff457803 */ /* 0x000fe40000000000 */
[----:B------:R-:W-:Y:S02]  /*3430*/  FSEL R120, R16, -INF , !P0 ;  /* 0xff80000010787808 */ /* 0x000fe40004000000 */
[----:B------:R-:W-:Y:S02]  /*3440*/  ISETP.GT.AND P0, PT, R61, 0x21, !P2 ;  /* 0x000000213d00780c */ /* 0x000fe40005704270 */
        /* <DEDUP_REMOVED lines=12> */
[----:B------:R-:W-:Y:S02]  /*3510*/  IMNMX R41, R60, R41, PT ;  /* 0x000000293c297217 */ /* 0x000fe40003800200 */
[----:B------:R-:W-:-:S02]  /*3520*/  FSEL R128, R57, -INF , !P0 ;  /* 0xff80000039807808 */ /* 0x000fc40004000000 */
[----:B------:R-:W-:Y:S02]  /*3530*/  ISETP.GT.AND P0, PT, R61, 0x30, !P2 ;  /* 0x000000303d00780c */ /* 0x000fe40005704270 */
[----:B------:R-:W-:Y:S02]  /*3540*/  P2R R57, PR, RZ, 0x4 ;  /* 0x00000004ff397803 */ /* 0x000fe40000000000 */
[----:B------:R-:W-:Y:S02]  /*3550*/  ISETP.LT.OR P0, PT, R62, 0x31, P0 ;  /* 0x000000313e00780c */ /* 0x000fe40000701670 */
[----:B------:R-:W-:Y:S02]  /*3560*/  ISETP.GE.AND P2, PT, R13, 0x32, PT ;  /* 0x000000320d00780c */ /* 0x000fe40003f46270 */
[----:B------:R-:W-:Y:S02]  /*3570*/  FSEL R158, R52, -INF , !P0 ;  /* 0xff800000349e7808 */ /* 0x000fe40004000000 */
[----:B------:R-:W-:-:S02]  /*3580*/  ISETP.GT.AND P0, PT, R61, 0x31, !P2 ;  /* 0x000000313d00780c */ /* 0x000fc40005704270 */
[----:B------:R-:W-:Y:S02]  /*3590*/  P2R R56, PR, RZ, 0x4 ;  /* 0x00000004ff387803 */ /* 0x000fe40000000000 */
[----:B------:R-:W-:Y:S02]  /*35a0*/  ISETP.LT.OR P0, PT, R62, 0x32, P0 ;  /* 0x000000323e00780c */ /* 0x000fe40000701670 */
[----:B------:R-:W-:Y:S02]  /*35b0*/  ISETP.GE.AND P2, PT, R13, 0x39, PT ;  /* 0x000000390d00780c */ /* 0x000fe40003f46270 */
[----:B------:R-:W-:Y:S02]  /*35c0*/  FSEL R142, R53, -INF , !P0 ;  /* 0xff800000358e7808 */ /* 0x000fe40004000000 */
[----:B------:R-:W-:Y:S02]  /*35d0*/  ISETP.GT.AND P0, PT, R61, 0x38, !P2 ;  /* 0x000000383d00780c */ /* 0x000fe40005704270 */
[----:B------:R-:W-:-:S02]  /*35e0*/  P2R R53, PR, RZ, 0x4 ;  /* 0x00000004ff357803 */ /* 0x000fc40000000000 */
[----:B------:R-:W-:Y:S02]  /*35f0*/  ISETP.LT.OR P0, PT, R62, 0x39, P0 ;  /* 0x000000393e00780c */ /* 0x000fe40000701670 */
[----:B------:R-:W-:Y:S02]  /*3600*/  ISETP.GE.AND P2, PT, R13, 0x3a, PT ;  /* 0x0000003a0d00780c */ /* 0x000fe40003f46270 */
[----:B------:R-:W-:Y:S02]  /*3610*/  FSEL R148, R48, -INF , !P0 ;  /* 0xff80000030947808 */ /* 0x000fe40004000000 */
[----:B------:R-:W-:Y:S02]  /*3620*/  ISETP.GT.AND P0, PT, R61, 0x39, !P2 ;  /* 0x000000393d00780c */ /* 0x000fe40005704270 */
[----:B------:R-:W-:Y:S02]  /*3630*/  P2R R52, PR, RZ, 0x4 ;  /* 0x00000004ff347803 */ /* 0x000fe40000000000 */
[----:B------:R-:W-:-:S02]  /*3640*/  ISETP.LT.OR P0, PT, R62, 0x3a, P0 ;  /* 0x0000003a3e00780c */ /* 0x000fc40000701670 */
[----:B------:R-:W-:Y:S02]  /*3650*/  ISETP.GE.AND P2, PT, R13, 0x41, PT ;  /* 0x000000410d00780c */ /* 0x000fe40003f46270 */
[----:B------:R-:W-:Y:S02]  /*3660*/  FSEL R150, R49, -INF , !P0 ;  /* 0xff80000031967808 */ /* 0x000fe40004000000 */
[----:B------:R-:W-:Y:S02]  /*3670*/  ISETP.GT.AND P0, PT, R61, 0x40, !P2 ;  /* 0x000000403d00780c */ /* 0x000fe40005704270 */
[----:B------:R-:W-:Y:S02]  /*3680*/  P2R R48, PR, RZ, 0x4 ;  /* 0x00000004ff307803 */ /* 0x000fe40000000000 */
[----:B------:R-:W-:Y:S02]  /*3690*/  ISETP.LT.OR P0, PT, R62, 0x41, P0 ;  /* 0x000000413e00780c */ /* 0x000fe40000701670 */
[----:B------:R-:W-:-:S02]  /*36a0*/  ISETP.GE.AND P2, PT, R13, 0x42, PT ;  /* 0x000000420d00780c */ /* 0x000fc40003f46270 */
[----:B------:R-:W-:Y:S02]  /*36b0*/  FSEL R160, R44, -INF , !P0 ;  /* 0xff8000002ca07808 */ /* 0x000fe40004000000 */
[----:B------:R-:W-:Y:S02]  /*36c0*/  ISETP.GT.AND P0, PT, R61, 0x41, !P2 ;  /* 0x000000413d00780c */ /* 0x000fe40005704270 */
[----:B------:R-:W-:Y:S02]  /*36d0*/  P2R R44, PR, RZ, 0x4 ;  /* 0x00000004ff2c7803 */ /* 0x000fe40000000000 */
[----:B------:R-:W-:Y:S02]  /*36e0*/  ISETP.LT.OR P0, PT, R62, 0x42, P0 ;  /* 0x000000423e00780c */ /* 0x000fe40000701670 */
[----:B------:R-:W-:Y:S02]  /*36f0*/  ISETP.GE.AND P2, PT, R13, 0x49, PT ;  /* 0x000000490d00780c */ /* 0x000fe40003f46270 */
        /* <DEDUP_REMOVED lines=21> */
[----:B------:R-:W-:-:S04]  /*3850*/  ISETP.GT.AND P0, PT, R61, 0x58, !P6 ;  /* 0x000000583d00780c */ /* 0x000fc80007704270 */
[----:B------:R-:W-:-:S04]  /*3860*/  ISETP.LT.OR P0, PT, R62, 0x59, P0 ;  /* 0x000000593e00780c */ /* 0x000fc80000701670 */
[----:B------:R-:W-:Y:S02]  /*3870*/  FSEL R136, R32, -INF , !P0 ;  /* 0xff80000020887808 */ /* 0x000fe40004000000 */
[----:B------:R-:W-:Y:S02]  /*3880*/  ISETP.GT.AND P0, PT, R61, RZ, !P2 ;  /* 0x000000ff3d00720c */ /* 0x000fe40005704270 */
[----:B------:R-:W-:Y:S02]  /*3890*/  P2R R32, PR, RZ, 0x4 ;  /* 0x00000004ff207803 */ /* 0x000fe40000000000 */
[----:B------:R-:W-:Y:S02]  /*38a0*/  ISETP.LT.OR P0, PT, R62, 0x1, P0 ;  /* 0x000000013e00780c */ /* 0x000fe40000701670 */
[----:B------:R-:W-:Y:S02]  /*38b0*/  ISETP.GE.AND P2, PT, R13, 0x5a, PT ;  /* 0x0000005a0d00780c */ /* 0x000fe40003f46270 */
[----:B------:R-:W-:-:S02]  /*38c0*/  FSEL R8, R8, -INF , !P0 ;  /* 0xff80000008087808 */ /* 0x000fc40004000000 */
[----:B------:R-:W-:-:S04]  /*38d0*/  ISETP.GT.AND P0, PT, R61, 0x59, !P2 ;  /* 0x000000593d00780c */ /* 0x000fc80005704270 */
[----:B------:R-:W-:-:S04]  /*38e0*/  ISETP.LT.OR P0, PT, R62, 0x5a, P0 ;  /* 0x0000005a3e00780c */ /* 0x000fc80000701670 */
[----:B------:R-:W-:Y:S02]  /*38f0*/  FSEL R134, R33, -INF , !P0 ;  /* 0xff80000021867808 */ /* 0x000fe40004000000 */
[----:B------:R-:W-:-:S13]  /*3900*/  PLOP3.LUT P0, PT, PT, PT, UP1, 0x40, 0x0 ;  /* 0x000000000000781c */ /* 0x000fda0003f0e818 */
        /* <DEDUP_REMOVED lines=13> */
.L_x_30:
[----:B------:R-:W-:-:S04]  /*39e0*/  MOV R7, c[0x0][0x32c] ;  /* 0x0000cb0000077a02 */ /* 0x000fc80000000f00 */
[----:B------:R-:W-:-:S13]  /*39f0*/  ISETP.NE.AND P0, PT, R7, 0x1, PT ;  /* 0x000000010700780c */ /* 0x000fda0003f05270 */
[----:B------:R-:W-:-:S05]  /*3a00*/  @P0 IMAD.HI.U32 R7, R36, c[0x0][0x330], RZ ;  /* 0x0000cc0024070a27 */ /* 0x000fca00078e00ff */
[----:B------:R-:W-:Y:S02]  /*3a10*/  @P0 SHF.R.U32.HI R36, RZ, c[0x0][0x334], R7 ;  /* 0x0000cd00ff240a19 */ /* 0x000fe40000011607 */
.L_x_31:
[----:B------:R-:W-:Y:S05]  /*3a20*/  BSYNC B0 ;  /* 0x0000000000007941 */ /* 0x000fea0003800000 */
.L_x_29:
[----:B------:R-:W-:-:S05]  /*3a30*/  IMAD R60, R36, c[0x0][0x32c], R15 ;  /* 0x0000cb00243c7a24 */ /* 0x000fca00078e020f */
[----:B------:R-:W-:Y:S02]  /*3a40*/  IADD3 R36, R60, c[0x0][0x32c], RZ ;  /* 0x0000cb003c247a10 */ /* 0x000fe40007ffe0ff */
[----:B------:R-:W-:Y:S02]  /*3a50*/  IMNMX R43, R43, R60, !PT ;  /* 0x0000003c2b2b7217 */ /* 0x000fe40007800200 */
[----:B------:R-:W-:Y:S02]  /*3a60*/  IMNMX R41, R41, R36, PT ;  /* 0x0000002429297217 */ /* 0x000fe40003800200 */
.L_x_28:
[----:B------:R-:W-:Y:S01]  /*3a70*/  ISETP.NE.AND P0, PT, R75, RZ, PT ;  /* 0x000000ff4b00720c */ /* 0x000fe20003f05270 */
[----:B------:R-:W-:Y:S01]  /*3a80*/  IMAD.SHL.U32 R212, R2, 0x2, RZ ;  /* 0x0000000202d47824 */ /* 0x000fe200078e00ff */
[----:B------:R-:W-:Y:S01]  /*3a90*/  FMNMX.FTZ R13, R8, R12, !PT ;  /* 0x0000000c080d7209 */ /* 0x000fe20007810000 */
[----:B------:R-:W-:Y:S01]  /*3aa0*/  ULDC.64 UR4, c[0x0][0x2c8] ;  /* 0x0000b20000047ab9 */ /* 0x000fe20000000a00 */
[----:B------:R-:W-:Y:S01]  /*3ab0*/  ISETP.GT.AND P0, PT, R43, 0x8, !P0 ;  /* 0x000000082b00780c */ /* 0x000fe20004704270 */
[----:B------:R-:W-:Y:S01]  /*3ac0*/  IMAD R210, R5, 0x2, R212 ;  /* 0x0000000205d27824 */ /* 0x000fe200078e02d4 */
[----:B------:R-:W-:Y:S01]  /*3ad0*/  FMNMX.FTZ R13, R42, R13, !PT ;  /* 0x0000000d2a0d7209 */ /* 0x000fe20007810000 */
[----:B------:R-:W-:Y:S01]  /*3ae0*/  LDSM.16.MT88.4 R100, [R212+0x3100] ;  /* 0x00310000d464783b */ /* 0x000fe20000004200 */
[----:B------:R-:W-:Y:S01]  /*3af0*/  ISETP.LT.OR P0, PT, R41, 0x9, P0 ;  /* 0x000000092900780c */ /* 0x000fe20000701670 */
[C---:B------:R-:W-:Y:S01]  /*3b00*/  IMAD R208, R3.reuse, 0x2, R210 ;  /* 0x0000000203d07824 */ /* 0x040fe200078e02d2 */
[----:B------:R-:W-:Y:S01]  /*3b10*/  FMNMX.FTZ R13, R28, R13, !PT ;  /* 0x0000000d1c0d7209 */ /* 0x000fe20007810000 */
[----:B------:R-:W-:Y:S01]  /*3b20*/  IMAD R209, R3, 0x2, R212 ;  /* 0x0000000203d17824 */ /* 0x000fe200078e02d4 */
[----:B------:R-:W-:Y:S01]  /*3b30*/  FSEL R7, R30, -INF , !P0 ;  /* 0xff8000001e077808 */ /* 0x000fe20004000000 */
[----:B------:R-:W-:Y:S01]  /*3b40*/  LDSM.16.MT88.4 R76, [R210+0x100] ;  /* 0x00010000d24c783b */ /* 0x000fe20000004200 */
[----:B------:R-:W-:Y:S01]  /*3b50*/  ISETP.NE.AND P0, PT, R74, RZ, PT ;  /* 0x000000ff4a00720c */ /* 0x000fe20003f05270 */
[----:B------:R-:W-:Y:S01]  /*3b60*/  UIMAD.WIDE.U32 UR22, UR19, UR4, URZ ;  /* 0x00000004131672a5 */ /* 0x000fe2000f8e003f */
[----:B------:R-:W-:Y:S01]  /*3b70*/  FMNMX.FTZ R13, R24, R13, !PT ;  /* 0x0000000d180d7209 */ /* 0x000fe20007810000 */
[----:B------:R-:W-:Y:S01]  /*3b80*/  LDSM.16.MT88.4 R92, [R208+0x100] ;  /* 0x00010000d05c783b */ /* 0x000fe20000004200 */
[----:B------:R-:W-:Y:S01]  /*3b90*/  ISETP.GT.AND P0, PT, R43, 0x9, !P0 ;  /* 0x000000092b00780c */ /* 0x000fe20004704270 */
[----:B------:R-:W-:Y:S01]  /*3ba0*/  @UP2 USHF.R.U32.HI UR19, URZ, UR5, UR23 ;  /* 0x000000053f132299 */ /* 0x000fe20008011617 */
[----:B------:R-:W-:Y:S01]  /*3bb0*/  FMNMX.FTZ R13, R6, R13, !PT ;  /* 0x0000000d060d7209 */ /* 0x000fe20007810000 */
[----:B------:R-:W-:Y:S01]  /*3bc0*/  LDSM.16.MT88.4 R84, [R209+0x100] ;  /* 0x00010000d154783b */ /* 0x000fe20000004200 */
[----:B------:R-:W-:Y:S01]  /*3bd0*/  ISETP.LT.OR P0, PT, R41, 0xa, P0 ;  /* 0x0000000a2900780c */ /* 0x000fe20000701670 */
[----:B------:R-:W-:Y:S01]  /*3be0*/  UIADD3 UR4, UR18, UR19, URZ ;  /* 0x0000001312047290 */ /* 0x000fe2000fffe03f */
[----:B------:R-:W-:Y:S01]  /*3bf0*/  FMNMX.FTZ R13, R4, R13, !PT ;  /* 0x0000000d040d7209 */ /* 0x000fe20007810000 */
[----:B------:R-:W-:Y:S01]  /*3c00*/  LDSM.16.MT88.4 R104, [R210+0x3100] ;  /* 0x00310000d268783b */ /* 0x000fe20000004200 */
[----:B------:R-:W-:Y:S01]  /*3c10*/  FSEL R31, R31, -INF , !P0 ;  /* 0xff8000001f1f7808 */ /* 0x000fe20004000000 */
[----:B------:R-:W-:Y:S01]  /*3c20*/  ULDC UR18, c[0x0][0x328] ;  /* 0x0000ca0000127ab9 */ /* 0x000fe20000000800 */
[----:B------:R-:W-:Y:S01]  /*3c30*/  ISETP.NE.AND P0, PT, R73, RZ, PT ;  /* 0x000000ff4900720c */ /* 0x000fe20003f05270 */
[----:B------:R-:W-:Y:S01]  /*3c40*/  UIADD3 UR18, UR4, UR18, URZ ;  /* 0x0000001204127290 */ /* 0x000fe2000fffe03f */
[----:B------:R-:W-:-:S02]  /*3c50*/  FMNMX.FTZ R13, R20, R13, !PT ;  /* 0x0000000d140d7209 */ /* 0x000fc40007810000 */
[----:B------:R-:W-:Y:S02]  /*3c60*/  ISETP.GT.AND P0, PT, R43, 0x10, !P0 ;  /* 0x000000102b00780c */ /* 0x000fe40004704270 */
[----:B------:R-:W-:Y:S02]  /*3c70*/  FMNMX.FTZ R13, R120, R13, !PT ;  /* 0x0000000d780d7209 */ /* 0x000fe40007810000 */
[----:B------:R-:W-:Y:S02]  /*3c80*/  ISETP.LT.OR P0, PT, R41, 0x11, P0 ;  /* 0x000000112900780c */ /* 0x000fe40000701670 */
[----:B------:R-:W-:Y:S02]  /*3c90*/  FMNMX.FTZ R13, R132, R13, !PT ;  /* 0x0000000d840d7209 */ /* 0x000fe40007810000 */
[----:B------:R-:W-:Y:S02]  /*3ca0*/  FSEL R15, R26, -INF , !P0 ;  /* 0xff8000001a0f7808 */ /* 0x000fe40004000000 */
[----:B------:R-:W-:-:S02]  /*3cb0*/  ISETP.NE.AND P0, PT, R72, RZ, PT ;  /* 0x000000ff4800720c */ /* 0x000fc40003f05270 */
[----:B------:R-:W-:Y:S02]  /*3cc0*/  FMNMX.FTZ R13, R122, R13, !PT ;  /* 0x0000000d7a0d7209 */ /* 0x000fe40007810000 */
[----:B------:R-:W-:Y:S02]  /*3cd0*/  ISETP.GT.AND P0, PT, R43, 0x11, !P0 ;  /* 0x000000112b00780c */ /* 0x000fe40004704270 */
[----:B------:R-:W-:Y:S02]  /*3ce0*/  FMNMX.FTZ R13, R128, R13, !PT ;  /* 0x0000000d800d7209 */ /* 0x000fe40007810000 */
[----:B------:R-:W-:Y:S02]  /*3cf0*/  ISETP.LT.OR P0, PT, R41, 0x12, P0 ;  /* 0x000000122900780c */ /* 0x000fe40000701670 */
[----:B------:R-:W-:Y:S02]  /*3d00*/  FMNMX.FTZ R13, R158, R13, !PT ;  /* 0x0000000d9e0d7209 */ /* 0x000fe40007810000 */
[----:B------:R-:W-:-:S02]  /*3d10*/  FSEL R27, R27, -INF , !P0 ;  /* 0xff8000001b1b7808 */ /* 0x000fc40004000000 */
[----:B------:R-:W-:Y:S02]  /*3d20*/  ISETP.NE.AND P0, PT, R71, RZ, PT ;  /* 0x000000ff4700720c */ /* 0x000fe40003f05270 */
[----:B------:R-:W-:Y:S02]  /*3d30*/  FMNMX.FTZ R13, R142, R13, !PT ;  /* 0x0000000d8e0d7209 */ /* 0x000fe40007810000 */
[----:B------:R-:W-:Y:S02]  /*3d40*/  ISETP.GT.AND P0, PT, R43, 0x18, !P0 ;  /* 0x000000182b00780c */ /* 0x000fe40004704270 */
[----:B------:R-:W-:Y:S02]  /*3d50*/  FMNMX.FTZ R13, R148, R13, !PT ;  /* 0x0000000d940d7209 */ /* 0x000fe40007810000 */
[----:B------:R-:W-:Y:S02]  /*3d60*/  ISETP.LT.OR P0, PT, R41, 0x19, P0 ;  /* 0x000000192900780c */ /* 0x000fe40000701670 */
[----:B------:R-:W-:-:S02]  /*3d70*/  FMNMX.FTZ R13, R150, R13, !PT ;  /* 0x0000000d960d7209 */ /* 0x000fc40007810000 */
[----:B------:R-:W-:Y:S02]  /*3d80*/  FSEL R17, R22, -INF , !P0 ;  /* 0xff80000016117808 */ /* 0x000fe40004000000 */
[----:B------:R-:W-:Y:S02]  /*3d90*/  ISETP.NE.AND P0, PT, R9, RZ, PT ;  /* 0x000000ff0900720c */ /* 0x000fe40003f05270 */
[----:B------:R-:W-:Y:S02]  /*3da0*/  FMNMX.FTZ R13, R160, R13, !PT ;  /* 0x0000000da00d7209 */ /* 0x000fe40007810000 */
[----:B------:R-:W-:Y:S02]  /*3db0*/  ISETP.GT.AND P0, PT, R43, 0x19, !P0 ;  /* 0x000000192b00780c */ /* 0x000fe40004704270 */
[----:B------:R-:W-:Y:S02]  /*3dc0*/  FMNMX.FTZ R13, R154, R13, !PT ;  /* 0x0000000d9a0d7209 */ /* 0x000fe40007810000 */
[----:B------:R-:W-:-:S02]  /*3dd0*/  ISETP.LT.OR P0, PT, R41, 0x1a, P0 ;  /* 0x0000001a2900780c */ /* 0x000fc40000701670 */
[----:B------:R-:W-:Y:S02]  /*3de0*/  FMNMX.FTZ R13, R156, R13, !PT ;  /* 0x0000000d9c0d7209 */ /* 0x000fe40007810000 */
[----:B------:R-:W-:Y:S02]  /*3df0*/  FSEL R9, R23, -INF , !P0 ;  /* 0xff80000017097808 */ /* 0x000fe40004000000 */
[----:B------:R-:W-:Y:S02]  /*3e00*/  ISETP.NE.AND P0, PT, R70, RZ, PT ;  /* 0x000000ff4600720c */ /* 0x000fe40003f05270 */
[----:B------:R-:W-:Y:S02]  /*3e10*/  FMNMX.FTZ R13, R152, R13, !PT ;  /* 0x0000000d980d7209 */ /* 0x000fe40007810000 */
[----:B------:R-:W-:Y:S02]  /*3e20*/  ISETP.GT.AND P0, PT, R43, 0x20, !P0 ;  /* 0x000000202b00780c */ /* 0x000fe40004704270 */
[----:B------:R-:W-:-:S02]  /*3e30*/  FMNMX.FTZ R13, R140, R13, !PT ;  /* 0x0000000d8c0d7209 */ /* 0x000fc40007810000 */
[----:B------:R-:W-:Y:S02]  /*3e40*/  ISETP.LT.OR P0, PT, R41, 0x21, P0 ;  /* 0x000000212900780c */ /* 0x000fe40000701670 */
[----:B------:R-:W-:Y:S02]  /*3e50*/  FMNMX.FTZ R13, R138, R13, !PT ;  /* 0x0000000d8a0d7209 */ /* 0x000fe40007810000 */
[----:B------:R-:W-:Y:S02]  /*3e60*/  FSEL R119, R18, -INF , !P0 ;  /* 0xff80000012777808 */ /* 0x000fe40004000000 */
[----:B------:R-:W-:Y:S02]  /*3e70*/  ISETP.NE.AND P0, PT, R69, RZ, PT ;  /* 0x000000ff4500720c */ /* 0x000fe40003f05270 */
[----:B------:R-:W-:Y:S02]  /*3e80*/  FMNMX.FTZ R13, R136, R13, !PT ;  /* 0x0000000d880d7209 */ /* 0x000fe40007810000 */
[----:B------:R-:W-:-:S02]  /*3e90*/  ISETP.GT.AND P0, PT, R43, 0x21, !P0 ;  /* 0x000000212b00780c */ /* 0x000fc40004704270 */
[----:B------:R-:W-:Y:S02]  /*3ea0*/  ISETP.GT.AND P6, PT, R43, 0x58, !P6 ;  /* 0x000000582b00780c */ /* 0x000fe400077c4270 */
[----:B------:R-:W-:Y:S02]  /*3eb0*/  ISETP.LT.OR P0, PT, R41, 0x22, P0 ;  /* 0x000000222900780c */ /* 0x000fe40000701670 */
[----:B------:R-:W-:Y:S02]  /*3ec0*/  ISETP.GT.AND P2, PT, R43, 0x59, !P2 ;  /* 0x000000592b00780c */ /* 0x000fe40005744270 */
[----:B------:R-:W-:Y:S02]  /*3ed0*/  FSEL R139, R19, -INF , !P0 ;  /* 0xff800000138b7808 */ /* 0x000fe40004000000 */
[----:B------:R-:W-:Y:S02]  /*3ee0*/  ISETP.NE.AND P0, PT, R68, RZ, PT ;  /* 0x000000ff4400720c */ /* 0x000fe40003f05270 */
[----:B------:R-:W-:Y:S01]  /*3ef0*/  ISETP.LT.OR P6, PT, R41, 0x59, P6 ;  /* 0x000000592900780c */ /* 0x000fe200037c1670 */
[----:B------:R-:W-:Y:S01]  /*3f00*/  LDSM.16.MT88.4 R68, [R212+0x100] ;  /* 0x00010000d444783b */ /* 0x000fe20000004200 */
[----:B------:R-:W-:-:S02]  /*3f10*/  ISETP.GT.AND P0, PT, R43, 0x28, !P0 ;  /* 0x000000282b00780c */ /* 0x000fc40004704270 */
[C---:B------:R-:W-:Y:S02]  /*3f20*/  ISETP.LT.OR P2, PT, R41.reuse, 0x5a, P2 ;  /* 0x0000005a2900780c */ /* 0x040fe40001741670 */
[----:B------:R-:W-:Y:S02]  /*3f30*/  ISETP.LT.OR P0, PT, R41, 0x29, P0 ;  /* 0x000000292900780c */ /* 0x000fe40000701670 */
[----:B------:R-:W-:Y:S02]  /*3f40*/  FSEL R123, R34, -INF , !P6 ;  /* 0xff800000227b7808 */ /* 0x000fe40007000000 */
[----:B------:R-:W-:Y:S02]  /*3f50*/  FSEL R129, R58, -INF , !P0 ;  /* 0xff8000003a817808 */ /* 0x000fe40004000000 */
[----:B------:R-:W-:Y:S02]  /*3f60*/  ISETP.NE.AND P0, PT, R63, RZ, PT ;  /* 0x000000ff3f00720c */ /* 0x000fe40003f05270 */
[----:B------:R-:W-:-:S02]  /*3f70*/  FSEL R121, R35, -INF , !P2 ;  /* 0xff80000023797808 */ /* 0x000fc40005000000 */
[----:B------:R-:W-:Y:S02]  /*3f80*/  ISETP.GT.AND P0, PT, R43, 0x29, !P0 ;  /* 0x000000292b00780c */ /* 0x000fe40004704270 */
[----:B------:R-:W-:Y:S02]  /*3f90*/  IADD3 R168, R14, -0x2, RZ ;  /* 0xfffffffe0ea87810 */ /* 0x000fe40007ffe0ff */
[----:B------:R-:W-:-:S04]  /*3fa0*/  ISETP.LT.OR P0, PT, R41, 0x2a, P0 ;  /* 0x0000002a2900780c */ /* 0x000fc80000701670 */
[----:B------:R-:W-:Y:S02]  /*3fb0*/  FSEL R137, R59, -INF , !P0 ;  /* 0xff8000003b897808 */ /* 0x000fe40004000000 */
[----:B------:R-:W-:-:S04]  /*3fc0*/  ISETP.NE.AND P0, PT, R57, RZ, PT ;  /* 0x000000ff3900720c */ /* 0x000fc80003f05270 */
[----:B------:R-:W-:-:S04]  /*3fd0*/  ISETP.GT.AND P0, PT, R43, 0x30, !P0 ;  /* 0x000000302b00780c */ /* 0x000fc80004704270 */
[----:B------:R-:W-:-:S04]  /*3fe0*/  ISETP.LT.OR P0, PT, R41, 0x31, P0 ;  /* 0x000000312900780c */ /* 0x000fc80000701670 */
[----:B------:R-:W-:Y:S02]  /*3ff0*/  FSEL R141, R54, -INF , !P0 ;  /* 0xff800000368d7808 */ /* 0x000fe40004000000 */
[----:B------:R-:W-:Y:S02]  /*4000*/  ISETP.NE.AND P0, PT, R56, RZ, PT ;  /* 0x000000ff3800720c */ /* 0x000fe40003f05270 */
[----:B------:R-:W-:Y:S02]  /*4010*/  LDSM.16.MT88.4 R56, [R209+0x3100] ;  /* 0x00310000d138783b */ /* 0x000fe40000004200 */
[----:B------:R-:W-:-:S04]  /*4020*/  ISETP.GT.AND P0, PT, R43, 0x31, !P0 ;  /* 0x000000312b00780c */ /* 0x000fc80004704270 */
[----:B------:R-:W-:-:S04]  /*4030*/  ISETP.LT.OR P0, PT, R41, 0x32, P0 ;  /* 0x000000322900780c */ /* 0x000fc80000701670 */
[----:B------:R-:W-:Y:S02]  /*4040*/  FSEL R159, R55, -INF , !P0 ;  /* 0xff800000379f7808 */ /* 0x000fe40004000000 */
[----:B------:R-:W-:-:S04]  /*4050*/  ISETP.NE.AND P0, PT, R53, RZ, PT ;  /* 0x000000ff3500720c */ /* 0x000fc80003f05270 */
        /* <DEDUP_REMOVED lines=23> */
[----:B------:R-:W-:Y:S02]  /*41d0*/  ISETP.NE.AND P0, PT, R0, RZ, PT ;  /* 0x000000ff0000720c */ /* 0x000fe40003f05270 */
[----:B------:R-:W-:Y:S02]  /*41e0*/  FMNMX.FTZ R0, R134, R13, !PT ;  /* 0x0000000d86007209 */ /* 0x000fe40007810000 */
[----:B------:R-:W-:-:S03]  /*41f0*/  ISETP.GT.AND P0, PT, R43, 0x1, !P0 ;  /* 0x000000012b00780c */ /* 0x000fc60004704270 */
[----:B------:R-:W1:Y:S01]  /*4200*/  SHFL.BFLY PT, R13, R0, 0x2, 0x1f ;  /* 0x0c401f00000d7f89 */ /* 0x000e6200000e0000 */
[----:B------:R-:W-:-:S04]  /*4210*/  ISETP.LT.OR P0, PT, R41, 0x2, P0 ;  /* 0x000000022900780c */ /* 0x000fc80000701670 */
[----:B------:R-:W-:Y:S02]  /*4220*/  FSEL R11, R11, -INF , !P0 ;  /* 0xff8000000b0b7808 */ /* 0x000fe40004000000 */
[----:B------:R-:W-:Y:S02]  /*4230*/  ISETP.NE.AND P0, PT, R32, RZ, PT ;  /* 0x000000ff2000720c */ /* 0x000fe40003f05270 */
[----:B------:R-:W-:Y:S02]  /*4240*/  LDSM.16.MT88.4 R32, [R209+0x3900] ;  /* 0x00390000d120783b */ /* 0x000fe40000004200 */
[----:B------:R-:W-:-:S04]  /*4250*/  ISETP.GT.AND P0, PT, R43, RZ, !P0 ;  /* 0x000000ff2b00720c */ /* 0x000fc80004704270 */
[----:B------:R-:W-:-:S04]  /*4260*/  ISETP.LT.OR P0, PT, R41, 0x1, P0 ;  /* 0x000000012900780c */ /* 0x000fc80000701670 */
[----:B------:R-:W-:Y:S02]  /*4270*/  FSEL R10, R10, -INF , !P0 ;  /* 0xff8000000a0a7808 */ /* 0x000fe40004000000 */
[----:B------:R-:W-:Y:S02]  /*4280*/  ISETP.NE.AND P0, PT, R21, RZ, PT ;  /* 0x000000ff1500720c */ /* 0x000fe40003f05270 */
[----:B-1----:R-:W-:Y:S02]  /*4290*/  FMNMX.FTZ R19, R0, R13, !PT ;  /* 0x0000000d00137209 */ /* 0x002fe40007810000 */
[----:B------:R-:W-:-:S03]  /*42a0*/  ISETP.GT.AND P0, PT, R43, 0x50, !P0 ;  /* 0x000000502b00780c */ /* 0x000fc60004704270 */
[----:B------:R-:W1:Y:S01]  /*42b0*/  SHFL.BFLY PT, R0, R19, 0x1, 0x1f ;  /* 0x0c201f0013007f89 */ /* 0x000e6200000e0000 */
[----:B------:R-:W-:-:S04]  /*42c0*/  ISETP.LT.OR P0, PT, R41, 0x51, P0 ;  /* 0x000000512900780c */ /* 0x000fc80000701670 */
        /* <DEDUP_REMOVED lines=8> */
[----:B------:R-:W-:Y:S01]  /*4350*/  FMNMX.FTZ R16, R15, R16, !PT ;  /* 0x000000100f107209 */ /* 0x000fe20007810000 */
[----:B------:R-:W-:Y:S01]  /*4360*/  LDSM.16.MT88.4 R36, [R210+0x3900] ;  /* 0x00390000d224783b */ /* 0x000fe20000004200 */
[----:B-1----:R-:W-:Y:S02]  /*4370*/  FMNMX.FTZ R0, R19, R0, !PT ;  /* 0x0000000013007209 */ /* 0x002fe40007810000 */
[----:B------:R-:W-:Y:S02]  /*4380*/  FMNMX.FTZ R16, R27, R16, !PT ;  /* 0x000000101b107209 */ /* 0x000fe40007810000 */
[C---:B------:R-:W-:Y:S01]  /*4390*/  FSETP.NEU.FTZ.AND P0, PT, R0.reuse, -INF , PT ;  /* 0xff8000000000780b */ /* 0x040fe20003f1d000 */
[----:B------:R-:W-:Y:S01]  /*43a0*/  FMUL.FTZ R135, R0, c[0x0][0x2d0] ;  /* 0x0000b40000877a20 */ /* 0x000fe20000410000 */
[----:B------:R-:W-:-:S04]  /*43b0*/  FMNMX.FTZ R16, R17, R16, !PT ;  /* 0x0000001011107209 */ /* 0x000fc80007810000 */
[----:B------:R-:W-:Y:S02]  /*43c0*/  FMNMX.FTZ R16, R9, R16, !PT ;  /* 0x0000001009107209 */ /* 0x000fe40007810000 */
[----:B------:R-:W-:Y:S02]  /*43d0*/  FSEL R135, R135, RZ, P0 ;  /* 0x000000ff87877208 */ /* 0x000fe40000000000 */
[----:B------:R-:W-:-:S03]  /*43e0*/  FMNMX.FTZ R16, R119, R16, !PT ;  /* 0x0000001077107209 */ /* 0x000fc60007810000 */
[--C-:B------:R-:W-:Y:S01]  /*43f0*/  FFMA.FTZ R47, R12, c[0x0][0x2d0], -R135.reuse ;  /* 0x0000b4000c2f7a23 */ /* 0x100fe20000010887 */
[----:B------:R-:W-:Y:S01]  /*4400*/  FMNMX.FTZ R16, R139, R16, !PT ;  /* 0x000000108b107209 */ /* 0x000fe20007810000 */
[--C-:B------:R-:W-:Y:S02]  /*4410*/  FFMA.FTZ R116, R8, c[0x0][0x2d0], -R135.reuse ;  /* 0x0000b40008747a23 */ /* 0x100fe40000010887 */
[--C-:B------:R-:W-:Y:S01]  /*4420*/  FFMA.FTZ R50, R42, c[0x0][0x2d0], -R135.reuse ;  /* 0x0000b4002a327a23 */ /* 0x100fe20000010887 */
[----:B------:R-:W-:Y:S01]  /*4430*/  FMNMX.FTZ R16, R129, R16, !PT ;  /* 0x0000001081107209 */ /* 0x000fe20007810000 */
[--C-:B------:R-:W-:Y:S01]  /*4440*/  FFMA.FTZ R43, R28, c[0x0][0x2d0], -R135.reuse ;  /* 0x0000b4001c2b7a23 */ /* 0x100fe20000010887 */
[----:B------:R-:W-:Y:S01]  /*4450*/  MUFU.EX2 R47, R47 ;  /* 0x0000002f002f7308 */ /* 0x000fe20000000800 */
[--C-:B------:R-:W-:Y:S01]  /*4460*/  FFMA.FTZ R41, R6, c[0x0][0x2d0], -R135.reuse ;  /* 0x0000b40006297a23 */ /* 0x100fe20000010887 */
[----:B------:R-:W-:Y:S01]  /*4470*/  FMNMX.FTZ R16, R137, R16, !PT ;  /* 0x0000001089107209 */ /* 0x000fe20007810000 */
[----:B------:R-:W-:-:S02]  /*4480*/  FFMA.FTZ R44, R4, c[0x0][0x2d0], -R135 ;  /* 0x0000b400042c7a23 */ /* 0x000fc40000010887 */
[--C-:B------:R-:W-:Y:S01]  /*4490*/  FFMA.FTZ R48, R24, c[0x0][0x2d0], -R135.reuse ;  /* 0x0000b40018307a23 */ /* 0x100fe20000010887 */
[----:B------:R-:W-:Y:S01]  /*44a0*/  FMNMX.FTZ R16, R141, R16, !PT ;  /* 0x000000108d107209 */ /* 0x000fe20007810000 */
[--C-:B------:R-:W-:Y:S01]  /*44b0*/  FFMA.FTZ R51, R132, c[0x0][0x2d0], -R135.reuse ;  /* 0x0000b40084337a23 */ /* 0x100fe20000010887 */
[----:B------:R-:W1:Y:S01]  /*44c0*/  MUFU.EX2 R116, R116 ;  /* 0x0000007400747308 */ /* 0x000e620000000800 */
        /* <DEDUP_REMOVED lines=13> */
[----:B------:R-:W2:Y:S01]  /*45a0*/  MUFU.EX2 R43, R43 ;  /* 0x0000002b002b7308 */ /* 0x000ea20000000800 */
[----:B-1----:R-:W-:Y:S01]  /*45b0*/  F2FP.BF16.PACK_AB R64, R47, R116 ;  /* 0x000000742f40723e */ /* 0x002fe200000010ff */
[----:B------:R-:W-:Y:S01]  /*45c0*/  FFMA.FTZ R136, R136, c[0x0][0x2d0], -R135 ;  /* 0x0000b40088887a23 */ /* 0x000fe20000010887 */
[----:B------:R-:W-:Y:S01]  /*45d0*/  FMNMX.FTZ R16, R155, R16, !PT ;  /* 0x000000109b107209 */ /* 0x000fe20007810000 */
[----:B------:R-:W-:-:S03]  /*45e0*/  FADD.FTZ R47, R116, R47 ;  /* 0x0000002f742f7221 */ /* 0x000fc60000010000 */
[----:B------:R-:W-:Y:S01]  /*45f0*/  FMNMX.FTZ R16, R151, R16, !PT ;  /* 0x0000001097107209 */ /* 0x000fe20007810000 */
[----:B------:R-:W-:Y:S03]  /*4600*/  MUFU.EX2 R48, R48 ;  /* 0x0000003000307308 */ /* 0x000fe60000000800 */
[----:B------:R-:W-:-:S04]  /*4610*/  FMNMX.FTZ R16, R143, R16, !PT ;  /* 0x000000108f107209 */ /* 0x000fc80007810000 */
[----:B------:R-:W-:Y:S01]  /*4620*/  FMNMX.FTZ R16, R133, R16, !PT ;  /* 0x0000001085107209 */ /* 0x000fe20007810000 */
[----:B------:R-:W-:Y:S01]  /*4630*/  MUFU.EX2 R41, R41 ;  /* 0x0000002900297308 */ /* 0x000fe20000000800 */
[----:B--2---:R-:W-:Y:S01]  /*4640*/  F2FP.BF16.PACK_AB R66, R43, R50 ;  /* 0x000000322b42723e */ /* 0x004fe200000010ff */
[----:B------:R-:W-:Y:S01]  /*4650*/  FADD.FTZ R50, R50, R47 ;  /* 0x0000002f32327221 */ /* 0x000fe20000010000 */
[----:B------:R-:W-:-:S03]  /*4660*/  FMNMX.FTZ R16, R131, R16, !PT ;  /* 0x0000001083107209 */ /* 0x000fc60007810000 */
[----:B------:R-:W-:Y:S01]  /*4670*/  FADD.FTZ R43, R43, R50 ;  /* 0x000000322b2b7221 */ /* 0x000fe20000010000 */
[----:B------:R-:W-:Y:S01]  /*4680*/  FMNMX.FTZ R16, R123, R16, !PT ;  /* 0x000000107b107209 */ /* 0x000fe20007810000 */
[----:B------:R-:W-:Y:S03]  /*4690*/  MUFU.EX2 R44, R44 ;  /* 0x0000002c002c7308 */ /* 0x000fe60000000800 */
[----:B------:R-:W-:-:S05]  /*46a0*/  FMNMX.FTZ R18, R121, R16, !PT ;  /* 0x0000001079127209 */ /* 0x000fca0007810000 */
[----:B------:R-:W1:Y:S01]  /*46b0*/  SHFL.BFLY PT, R13, R18, 0x2, 0x1f ;  /* 0x0c401f00120d7f89 */ /* 0x000e6200000e0000 */
[----:B------:R-:W-:Y:S08]  /*46c0*/  MUFU.EX2 R120, R120 ;  /* 0x0000007800787308 */ /* 0x000ff00000000800 */
[----:B------:R-:W-:Y:S08]  /*46d0*/  MUFU.EX2 R51, R51 ;  /* 0x0000003300337308 */ /* 0x000ff00000000800 */
[----:B------:R-:W-:Y:S01]  /*46e0*/  MUFU.EX2 R122, R122 ;  /* 0x0000007a007a7308 */ /* 0x000fe20000000800 */
[----:B-1----:R-:W-:-:S07]  /*46f0*/  FMNMX.FTZ R16, R18, R13, !PT ;  /* 0x0000000d12107209 */ /* 0x002fce0007810000 */
[----:B------:R-:W-:Y:S01]  /*4700*/  MUFU.EX2 R117, R117 ;  /* 0x0000007500757308 */ /* 0x000fe20000000800 */
[----:B------:R-:W1:Y:S07]  /*4710*/  SHFL.BFLY PT, R13, R16, 0x1, 0x1f ;  /* 0x0c201f00100d7f89 */ /* 0x000e6e00000e0000 */
[----:B------:R-:W-:Y:S08]  /*4720*/  MUFU.EX2 R142, R142 ;  /* 0x0000008e008e7308 */ /* 0x000ff00000000800 */
[----:B------:R-:W-:Y:S08]  /*4730*/  MUFU.EX2 R148, R148 ;  /* 0x0000009400947308 */ /* 0x000ff00000000800 */
[----:B------:R-:W-:Y:S01]  /*4740*/  MUFU.EX2 R154, R154 ;  /* 0x0000009a009a7308 */ /* 0x000fe20000000800 */
[----:B-1----:R-:W-:Y:S01]  /*4750*/  FMNMX.FTZ R12, R13, R16, !PT ;  /* 0x000000100d0c7209 */ /* 0x002fe20007810000 */
[----:B------:R-:W-:-:S02]  /*4760*/  FFMA.FTZ R13, R20, c[0x0][0x2d0], -R135 ;  /* 0x0000b400140d7a23 */ /* 0x000fc40000010887 */
[----:B------:R-:W-:Y:S01]  /*4770*/  LDSM.16.MT88.4 R20, [R209+0x900] ;  /* 0x00090000d114783b */ /* 0x000fe20000004200 */
[C---:B------:R-:W-:Y:S01]  /*4780*/  FSETP.NEU.FTZ.AND P0, PT, R12.reuse, -INF , PT ;  /* 0xff8000000c00780b */ /* 0x040fe20003f1d000 */
[----:B------:R-:W-:Y:S02]  /*4790*/  FMUL.FTZ R130, R12, c[0x0][0x2d0] ;  /* 0x0000b4000c827a20 */ /* 0x000fe40000410000 */
[----:B------:R-:W-:Y:S03]  /*47a0*/  MUFU.EX2 R152, R152 ;  /* 0x0000009800987308 */ /* 0x000fe60000000800 */
[----:B------:R-:W-:Y:S02]  /*47b0*/  FSEL R130, R130, RZ, P0 ;  /* 0x000000ff82827208 */ /* 0x000fe40000000000 */
[----:B------:R-:W-:-:S03]  /*47c0*/  PLOP3.LUT P0, PT, PT, PT, UP1, 0x40, 0x0 ;  /* 0x000000000000781c */ /* 0x000fc60003f0e818 */
[----:B------:R-:W-:Y:S01]  /*47d0*/  MUFU.EX2 R13, R13 ;  /* 0x0000000d000d7308 */ /* 0x000fe20000000800 */
[--C-:B------:R-:W-:Y:S02]  /*47e0*/  FFMA.FTZ R49, R10, c[0x0][0x2d0], -R130.reuse ;  /* 0x0000b4000a317a23 */ /* 0x100fe40000010882 */
[--C-:B------:R-:W-:Y:S02]  /*47f0*/  FFMA.FTZ R118, R11, c[0x0][0x2d0], -R130.reuse ;  /* 0x0000b4000b767a23 */ /* 0x100fe40000010882 */
[--C-:B------:R-:W-:Y:S02]  /*4800*/  FFMA.FTZ R46, R7, c[0x0][0x2d0], -R130.reuse ;  /* 0x0000b400072e7a23 */ /* 0x100fe40000010882 */
[--C-:B------:R-:W-:Y:S01]  /*4810*/  FFMA.FTZ R45, R31, c[0x0][0x2d0], -R130.reuse ;  /* 0x0000b4001f2d7a23 */ /* 0x100fe20000010882 */
[----:B------:R-:W1:Y:S01]  /*4820*/  LDSM.16.MT88.4 R4, [R208+0x3100] ;  /* 0x00310000d004783b */ /* 0x000e620000004200 */
[----:B------:R-:W-:Y:S01]  /*4830*/  MUFU.EX2 R49, R49 ;  /* 0x0000003100317308 */ /* 0x000fe20000000800 */
[----:B------:R-:W-:-:S02]  /*4840*/  FFMA.FTZ R3, R17, c[0x0][0x2d0], -R130 ;  /* 0x0000b40011037a23 */ /* 0x000fc40000010882 */
[----:B------:R-:W2:Y:S01]  /*4850*/  LDSM.16.MT88.4 R16, [R208+0x900] ;  /* 0x00090000d010783b */ /* 0x000ea20000004200 */
[--C-:B------:R-:W-:Y:S02]  /*4860*/  FFMA.FTZ R2, R9, c[0x0][0x2d0], -R130.reuse ;  /* 0x0000b40009027a23 */ /* 0x100fe40000010882 */
[--C-:B------:R-:W-:Y:S01]  /*4870*/  FFMA.FTZ R42, R15, c[0x0][0x2d0], -R130.reuse ;  /* 0x0000b4000f2a7a23 */ /* 0x100fe20000010882 */
[----:B------:R-:W3:Y:S01]  /*4880*/  LDSM.16.MT88.4 R8, [R212+0x3900] ;  /* 0x00390000d408783b */ /* 0x000ee20000004200 */
[----:B------:R-:W4:Y:S01]  /*4890*/  MUFU.EX2 R118, R118 ;  /* 0x0000007600767308 */ /* 0x000f220000000800 */
[--C-:B------:R-:W-:Y:S02]  /*48a0*/  FFMA.FTZ R15, R27, c[0x0][0x2d0], -R130.reuse ;  /* 0x0000b4001b0f7a23 */ /* 0x100fe40000010882 */
[----:B------:R-:W5:Y:S01]  /*48b0*/  LDSM.16.MT88.4 R28, [R212+0x900] ;  /* 0x00090000d41c783b */ /* 0x000f620000004200 */
[--C-:B------:R-:W-:Y:S02]  /*48c0*/  FFMA.FTZ R119, R119, c[0x0][0x2d0], -R130.reuse ;  /* 0x0000b40077777a23 */ /* 0x100fe40000010882 */
[--C-:B------:R-:W-:Y:S01]  /*48d0*/  FFMA.FTZ R128, R139, c[0x0][0x2d0], -R130.reuse ;  /* 0x0000b4008b807a23 */ /* 0x100fe20000010882 */
[----:B------:R-:W1:Y:S01]  /*48e0*/  LDSM.16.MT88.4 R24, [R210+0x900] ;  /* 0x00090000d218783b */ /* 0x000e620000004200 */
[----:B------:R-:W-:Y:S01]  /*48f0*/  MUFU.EX2 R46, R46 ;  /* 0x0000002e002e7308 */ /* 0x000fe20000000800 */
[----:B------:R-:W-:-:S02]  /*4900*/  FFMA.FTZ R129, R129, c[0x0][0x2d0], -R130 ;  /* 0x0000b40081817a23 */ /* 0x000fc40000010882 */
[--C-:B------:R-:W-:Y:S02]  /*4910*/  FFMA.FTZ R132, R137, c[0x0][0x2d0], -R130.reuse ;  /* 0x0000b40089847a23 */ /* 0x100fe40000010882 */
[--C-:B------:R-:W-:Y:S02]  /*4920*/  FFMA.FTZ R137, R158, c[0x0][0x2d0], -R135.reuse ;  /* 0x0000b4009e897a23 */ /* 0x100fe40000010887 */
[----:B------:R-:W-:Y:S01]  /*4930*/  FFMA.FTZ R139, R150, c[0x0][0x2d0], -R135 ;  /* 0x0000b400968b7a23 */ /* 0x000fe20000010887 */
[----:B------:R-:W2:Y:S01]  /*4940*/  MUFU.EX2 R45, R45 ;  /* 0x0000002d002d7308 */ /* 0x000ea20000000800 */
[----:B----4-:R-:W-:Y:S01]  /*4950*/  F2FP.BF16.PACK_AB R65, R118, R49 ;  /* 0x000000317641723e */ /* 0x010fe200000010ff */
[--C-:B------:R-:W-:Y:S02]  /*4960*/  FFMA.FTZ R141, R141, c[0x0][0x2d0], -R130.reuse ;  /* 0x0000b4008d8d7a23 */ /* 0x100fe40000010882 */
[--C-:B------:R-:W-:Y:S02]  /*4970*/  FFMA.FTZ R150, R159, c[0x0][0x2d0], -R130.reuse ;  /* 0x0000b4009f967a23 */ /* 0x100fe40000010882 */
[----:B------:R-:W-:-:S02]  /*4980*/  FFMA.FTZ R149, R149, c[0x0][0x2d0], -R130 ;  /* 0x0000b40095957a23 */ /* 0x000fc40000010882 */
[----:B------:R-:W-:Y:S01]  /*4990*/  MUFU.EX2 R42, R42 ;  /* 0x0000002a002a7308 */ /* 0x000fe20000000800 */
[--C-:B------:R-:W-:Y:S02]  /*49a0*/  FFMA.FTZ R158, R157, c[0x0][0x2d0], -R130.reuse ;  /* 0x0000b4009d9e7a23 */ /* 0x100fe40000010882 */
[--C-:B------:R-:W-:Y:S02]  /*49b0*/  FFMA.FTZ R157, R160, c[0x0][0x2d0], -R135.reuse ;  /* 0x0000b400a09d7a23 */ /* 0x100fe40000010887 */
[----:B------:R-:W-:Y:S02]  /*49c0*/  FFMA.FTZ R159, R156, c[0x0][0x2d0], -R135 ;  /* 0x0000b4009c9f7a23 */ /* 0x000fe40000010887 */
[--C-:B------:R-:W-:Y:S01]  /*49d0*/  FFMA.FTZ R153, R153, c[0x0][0x2d0], -R130.reuse ;  /* 0x0000b40099997a23 */ /* 0x100fe20000010882 */
[----:B--2---:R-:W-:Y:S01]  /*49e0*/  F2FP.BF16.PACK_AB R67, R45, R46 ;  /* 0x0000002e2d43723e */ /* 0x004fe200000010ff */
[----:B------:R-:W2:Y:S01]  /*49f0*/  MUFU.EX2 R15, R15 ;  /* 0x0000000f000f7308 */ /* 0x000ea20000000800 */
[----:B------:R-:W-:-:S02]  /*4a00*/  FFMA.FTZ R156, R155, c[0x0][0x2d0], -R130 ;  /* 0x0000b4009b9c7a23 */ /* 0x000fc40000010882 */
[--C-:B------:R-:W-:Y:S02]  /*4a10*/  FFMA.FTZ R151, R151, c[0x0][0x2d0], -R130.reuse ;  /* 0x0000b40097977a23 */ /* 0x100fe40000010882 */
[--C-:B------:R-:W-:Y:S01]  /*4a20*/  FFMA.FTZ R160, R143, c[0x0][0x2d0], -R130.reuse ;  /* 0x0000b4008fa07a23 */ /* 0x100fe20000010882 */
[C---:B------:R-:W-:Y:S01]  /*4a30*/  HMMA.16816.F32.BF16 R88, R64.reuse, R92, RZ ;  /* 0x0000005c4058723c */ /* 0x040fe200000418ff */
[--C-:B------:R-:W-:Y:S01]  /*4a40*/  FFMA.FTZ R143, R138, c[0x0][0x2d0], -R135.reuse ;  /* 0x0000b4008a8f7a23 */ /* 0x100fe20000010887 */
[----:B------:R-:W-:Y:S01]  /*4a50*/  MUFU.EX2 R3, R3 ;  /* 0x0000000300037308 */ /* 0x000fe20000000800 */
[----:B------:R-:W-:Y:S02]  /*4a60*/  FFMA.FTZ R135, R134, c[0x0][0x2d0], -R135 ;  /* 0x0000b40086877a23 */ /* 0x000fe40000010887 */
[--C-:B------:R-:W-:Y:S02]  /*4a70*/  FFMA.FTZ R133, R133, c[0x0][0x2d0], -R130.reuse ;  /* 0x0000b40085857a23 */ /* 0x100fe40000010882 */
[--C-:B------:R-:W-:Y:S01]  /*4a80*/  FFMA.FTZ R134, R131, c[0x0][0x2d0], -R130.reuse ;  /* 0x0000b40083867a23 */ /* 0x100fe20000010882 */
[----:B------:R-:W-:Y:S01]  /*4a90*/  HMMA.16816.F32.BF16 R92, R64, R94, RZ ;  /* 0x0000005e405c723c */ /* 0x000fe200000418ff */
[----:B------:R-:W-:Y:S01]  /*4aa0*/  FFMA.FTZ R229, R121, c[0x0][0x2d0], -R130 ;  /* 0x0000b40079e57a23 */ /* 0x000fe20000010882 */
[----:B------:R-:W4:Y:S01]  /*4ab0*/  MUFU.EX2 R2, R2 ;  /* 0x0000000200027308 */ /* 0x000f220000000800 */
[----:B------:R-:W-:-:S04]  /*4ac0*/  FADD.FTZ R49, R49, R118 ;  /* 0x0000007631317221 */ /* 0x000fc80000010000 */
[----:B------:R-:W-:Y:S01]  /*4ad0*/  FADD.FTZ R46, R46, R49 ;  /* 0x000000312e2e7221 */ /* 0x000fe20000010000 */
[----:B------:R-:W-:Y:S02]  /*4ae0*/  HMMA.16816.F32.BF16 R96, R64, R100, RZ ;  /* 0x000000644060723c */ /* 0x000fe400000418ff */
[----:B------:R-:W-:Y:S01]  /*4af0*/  MUFU.EX2 R119, R119 ;  /* 0x0000007700777308 */ /* 0x000fe20000000800 */
[----:B------:R-:W-:-:S05]  /*4b00*/  FADD.FTZ R45, R45, R46 ;  /* 0x0000002e2d2d7221 */ /* 0x000fca0000010000 */
[C---:B------:R-:W-:Y:S02]  /*4b10*/  HMMA.16816.F32.BF16 R100, R64.reuse, R102, RZ ;  /* 0x000000664064723c */ /* 0x040fe400000418ff */
[----:B------:R-:W1:Y:S06]  /*4b20*/  MUFU.EX2 R128, R128 ;  /* 0x0000008000807308 */ /* 0x000e6c0000000800 */
[C---:B------:R-:W-:Y:S02]  /*4b30*/  HMMA.16816.F32.BF16 R112, R64.reuse, R68, RZ ;  /* 0x000000444070723c */ /* 0x040fe400000418ff */
[----:B------:R-:W-:Y:S06]  /*4b40*/  MUFU.EX2 R129, R129 ;  /* 0x0000008100817308 */ /* 0x000fec0000000800 */
[C---:B------:R-:W-:Y:S02]  /*4b50*/  HMMA.16816.F32.BF16 R72, R64.reuse, R76, RZ ;  /* 0x0000004c4048723c */ /* 0x040fe400000418ff */
[----:B------:R-:W1:Y:S06]  /*4b60*/  MUFU.EX2 R132, R132 ;  /* 0x0000008400847308 */ /* 0x000e6c0000000800 */
[C---:B------:R-:W-:Y:S02]  /*4b70*/  HMMA.16816.F32.BF16 R80, R64.reuse, R84, RZ ;  /* 0x000000544050723c */ /* 0x040fe400000418ff */
[----:B------:R-:W1:Y:S06]  /*4b80*/  MUFU.EX2 R137, R137 ;  /* 0x0000008900897308 */ /* 0x000e6c0000000800 */
        /* <DEDUP_REMOVED lines=11> */
[----:B------:R-:W2:Y:S06]  /*4c40*/  MUFU.EX2 R157, R157 ;  /* 0x0000009d009d7308 */ /* 0x000eac0000000800 */
[C---:B------:R-:W-:Y:S02]  /*4c50*/  HMMA.16816.F32.BF16 R56, R64.reuse, R58, RZ ;  /* 0x0000003a4038723c */ /* 0x040fe400000418ff */
[----:B------:R-:W3:Y:S06]  /*4c60*/  MUFU.EX2 R159, R159 ;  /* 0x0000009f009f7308 */ /* 0x000eec0000000800 */
[C---:B-1----:R-:W-:Y:S02]  /*4c70*/  HMMA.16816.F32.BF16 R60, R64.reuse, R4, RZ ;  /* 0x00000004403c723c */ /* 0x042fe400000418ff */
[----:B------:R-:W-:Y:S05]  /*4c80*/  MUFU.EX2 R153, R153 ;  /* 0x0000009900997308 */ /* 0x000fea0000000800 */
[----:B------:R-:W-:Y:S01]  /*4c90*/  F2FP.BF16.PACK_AB R4, R41, R48 ;  /* 0x000000302904723e */ /* 0x000fe200000010ff */
[----:B------:R-:W-:Y:S01]  /*4ca0*/  HMMA.16816.F32.BF16 R64, R64, R6, RZ ;  /* 0x000000064040723c */ /* 0x000fe200000418ff */
[----:B--2---:R-:W-:Y:S01]  /*4cb0*/  F2FP.BF16.PACK_AB R5, R15, R42 ;  /* 0x0000002a0f05723e */ /* 0x004fe200000010ff */
[----:B------:R-:W1:Y:S01]  /*4cc0*/  MUFU.EX2 R156, R156 ;  /* 0x0000009c009c7308 */ /* 0x000e620000000800 */
[----:B------:R-:W-:-:S04]  /*4cd0*/  FADD.FTZ R48, R48, R43 ;  /* 0x0000002b30307221 */ /* 0x000fc80000010000 */
[----:B------:R-:W-:Y:S01]  /*4ce0*/  F2FP.BF16.PACK_AB R6, R13, R44 ;  /* 0x0000002c0d06723e */ /* 0x000fe200000010ff */
[----:B------:R-:W-:Y:S01]  /*4cf0*/  FADD.FTZ R41, R41, R48 ;  /* 0x0000003029297221 */ /* 0x000fe20000010000 */
[----:B----4-:R-:W-:Y:S01]  /*4d00*/  F2FP.BF16.PACK_AB R7, R2, R3 ;  /* 0x000000030207723e */ /* 0x010fe200000010ff */
[----:B------:R-:W-:Y:S02]  /*4d10*/  MUFU.EX2 R151, R151 ;  /* 0x0000009700977308 */ /* 0x000fe40000000800 */
[----:B------:R-:W-:-:S04]  /*4d20*/  FADD.FTZ R44, R44, R41 ;  /* 0x000000292c2c7221 */ /* 0x000fc80000010000 */
[C---:B------:R-:W-:Y:S01]  /*4d30*/  HMMA.16816.F32.BF16 R88, R4.reuse, R16, R88 ;  /* 0x000000100458723c */ /* 0x040fe20000041858 */
[----:B------:R-:W-:Y:S01]  /*4d40*/  FADD.FTZ R13, R13, R44 ;  /* 0x0000002c0d0d7221 */ /* 0x000fe20000010000 */
[----:B------:R-:W2:Y:S06]  /*4d50*/  MUFU.EX2 R160, R160 ;  /* 0x000000a000a07308 */ /* 0x000eac0000000800 */
[C---:B------:R-:W-:Y:S01]  /*4d60*/  HMMA.16816.F32.BF16 R92, R4.reuse, R18, R92 ;  /* 0x00000012045c723c */ /* 0x040fe2000004185c */
[----:B------:R-:W4:Y:S01]  /*4d70*/  LDSM.16.MT88.4 R16, [R208+0x3900] ;  /* 0x00390000d010783b */ /* 0x000f220000004200 */
[----:B------:R-:W-:Y:S06]  /*4d80*/  MUFU.EX2 R140, R140 ;  /* 0x0000008c008c7308 */ /* 0x000fec0000000800 */
[C---:B---3--:R-:W-:Y:S02]  /*4d90*/  HMMA.16816.F32.BF16 R96, R4.reuse, R8, R96 ;  /* 0x000000080460723c */ /* 0x048fe40000041860 */
[----:B------:R-:W3:Y:S06]  /*4da0*/  MUFU.EX2 R143, R143 ;  /* 0x0000008f008f7308 */ /* 0x000eec0000000800 */
[C---:B------:R-:W-:Y:S01]  /*4db0*/  HMMA.16816.F32.BF16 R100, R4.reuse, R10, R100 ;  /* 0x0000000a0464723c */ /* 0x040fe20000041864 */
[----:B------:R-:W1:Y:S01]  /*4dc0*/  LDSM.16.MT88.4 R8, [R208+0x1100] ;  /* 0x00110000d008783b */ /* 0x000e620000004200 */
[----:B------:R-:W-:Y:S06]  /*4dd0*/  MUFU.EX2 R136, R136 ;  /* 0x0000008800887308 */ /* 0x000fec0000000800 */
[C---:B-----5:R-:W-:Y:S02]  /*4de0*/  HMMA.16816.F32.BF16 R112, R4.reuse, R28, R112 ;  /* 0x0000001c0470723c */ /* 0x060fe40000041870 */
[----:B------:R-:W5:Y:S06]  /*4df0*/  MUFU.EX2 R135, R135 ;  /* 0x0000008700877308 */ /* 0x000f6c0000000800 */
        /* <DEDUP_REMOVED lines=8> */
[C---:B------:R-:W-:Y:S08]  /*4e80*/  HMMA.16816.F32.BF16 R80, R4.reuse, R20, R80 ;  /* 0x000000140450723c */ /* 0x040ff00000041850 */
[C---:B------:R-:W-:Y:S01]  /*4e90*/  HMMA.16816.F32.BF16 R84, R4.reuse, R22, R84 ;  /* 0x000000160454723c */ /* 0x040fe20000041854 */
[----:B------:R-:W-:Y:S07]  /*4ea0*/  LDSM.16.MT88.4 R20, [R209+0x1100] ;  /* 0x00110000d114783b */ /* 0x000fee0000004200 */
[C---:B------:R-:W-:Y:S08]  /*4eb0*/  HMMA.16816.F32.BF16 R108, R4.reuse, R36, R108 ;  /* 0x00000024046c723c */ /* 0x040ff0000004186c */
[C---:B------:R-:W-:Y:S01]  /*4ec0*/  HMMA.16816.F32.BF16 R104, R4.reuse, R38, R104 ;  /* 0x000000260468723c */ /* 0x040fe20000041868 */
[----:B------:R-:W-:Y:S07]  /*4ed0*/  LDSM.16.MT88.4 R36, [R210+0x4100] ;  /* 0x00410000d224783b */ /* 0x000fee0000004200 */
[C---:B------:R-:W-:Y:S08]  /*4ee0*/  HMMA.16816.F32.BF16 R52, R4.reuse, R32, R52 ;  /* 0x000000200434723c */ /* 0x040ff00000041834 */
[C---:B------:R-:W-:Y:S01]  /*4ef0*/  HMMA.16816.F32.BF16 R56, R4.reuse, R34, R56 ;  /* 0x000000220438723c */ /* 0x040fe20000041838 */
[----:B------:R-:W-:Y:S07]  /*4f00*/  LDSM.16.MT88.4 R32, [R209+0x4100] ;  /* 0x00410000d120783b */ /* 0x000fee0000004200 */
[C---:B----4-:R-:W-:Y:S08]  /*4f10*/  HMMA.16816.F32.BF16 R60, R4.reuse, R16, R60 ;  /* 0x00000010043c723c */ /* 0x050ff0000004183c */
[----:B------:R-:W-:Y:S01]  /*4f20*/  HMMA.16816.F32.BF16 R64, R4, R18, R64 ;  /* 0x000000120440723c */ /* 0x000fe20000041840 */
[----:B------:R-:W4:Y:S06]  /*4f30*/  LDSM.16.MT88.4 R16, [R212+0x4100] ;  /* 0x00410000d410783b */ /* 0x000f2c0000004200 */
[----:B------:R-:W-:Y:S01]  /*4f40*/  F2FP.BF16.PACK_AB R4, R51, R120 ;  /* 0x000000783304723e */ /* 0x000fe200000010ff */
[----:B------:R-:W-:Y:S01]  /*4f50*/  FADD.FTZ R120, R120, R13 ;  /* 0x0000000d78787221 */ /* 0x000fe20000010000 */
[----:B------:R-:W-:-:S02]  /*4f60*/  F2FP.BF16.PACK_AB R6, R117, R122 ;  /* 0x0000007a7506723e */ /* 0x000fc400000010ff */
[----:B------:R-:W-:Y:S01]  /*4f70*/  F2FP.BF16.PACK_AB R5, R128, R119 ;  /* 0x000000778005723e */ /* 0x000fe200000010ff */
[----:B------:R-:W-:Y:S01]  /*4f80*/  FADD.FTZ R51, R51, R120 ;  /* 0x0000007833337221 */ /* 0x000fe20000010000 */
[----:B------:R-:W-:-:S03]  /*4f90*/  F2FP.BF16.PACK_AB R7, R132, R129 ;  /* 0x000000818407723e */ /* 0x000fc600000010ff */
[----:B------:R-:W-:-:S04]  /*4fa0*/  FADD.FTZ R122, R122, R51 ;  /* 0x000000337a7a7221 */ /* 0x000fc80000010000 */
[----:B-1----:R-:W-:Y:S01]  /*4fb0*/  HMMA.16816.F32.BF16 R88, R4, R8, R88 ;  /* 0x000000080458723c */ /* 0x002fe20000041858 */
[----:B------:R-:W-:-:S07]  /*4fc0*/  FADD.FTZ R122, R117, R122 ;  /* 0x0000007a757a7221 */ /* 0x000fce0000010000 */
[C---:B------:R-:W-:Y:S01]  /*4fd0*/  HMMA.16816.F32.BF16 R92, R4.reuse, R10, R92 ;  /* 0x0000000a045c723c */ /* 0x040fe2000004185c */
[----:B------:R-:W1:Y:S07]  /*4fe0*/  LDSM.16.MT88.4 R8, [R208+0x4100] ;  /* 0x00410000d008783b */ /* 0x000e6e0000004200 */
[C---:B------:R-:W-:Y:S08]  /*4ff0*/  HMMA.16816.F32.BF16 R72, R4.reuse, R24, R72 ;  /* 0x000000180448723c */ /* 0x040ff00000041848 */
[C---:B----4-:R-:W-:Y:S08]  /*5000*/  HMMA.16816.F32.BF16 R96, R4.reuse, R16, R96 ;  /* 0x000000100460723c */ /* 0x050ff00000041860 */
[C---:B------:R-:W-:Y:S01]  /*5010*/  HMMA.16816.F32.BF16 R100, R4.reuse, R18, R100 ;  /* 0x000000120464723c */ /* 0x040fe20000041864 */
[----:B------:R-:W4:Y:S07]  /*5020*/  LDSM.16.MT88.4 R16, [R208+0x1900] ;  /* 0x00190000d010783b */ /* 0x000f2e0000004200 */
[C---:B------:R-:W-:Y:S01]  /*5030*/  HMMA.16816.F32.BF16 R76, R4.reuse, R26, R76 ;  /* 0x0000001a044c723c */ /* 0x040fe2000004184c */
[----:B------:R-:W-:Y:S07]  /*5040*/  LDSM.16.MT88.4 R24, [R210+0x1900] ;  /* 0x00190000d218783b */ /* 0x000fee0000004200 */
[C---:B------:R-:W-:Y:S08]  /*5050*/  HMMA.16816.F32.BF16 R108, R4.reuse, R36, R108 ;  /* 0x00000024046c723c */ /* 0x040ff0000004186c */
[C---:B-1----:R-:W-:Y:S08]  /*5060*/  HMMA.16816.F32.BF16 R60, R4.reuse, R8, R60 ;  /* 0x00000008043c723c */ /* 0x042ff0000004183c */
[C---:B------:R-:W-:Y:S01]  /*5070*/  HMMA.16816.F32.BF16 R64, R4.reuse, R10, R64 ;  /* 0x0000000a0440723c */ /* 0x040fe20000041840 */
[----:B------:R-:W1:Y:S07]  /*5080*/  LDSM.16.MT88.4 R8, [R212+0x4900] ;  /* 0x00490000d408783b */ /* 0x000e6e0000004200 */
[C---:B------:R-:W-:Y:S01]  /*5090*/  HMMA.16816.F32.BF16 R104, R4.reuse, R38, R104 ;  /* 0x000000260468723c */ /* 0x040fe20000041868 */
[----:B------:R-:W1:Y:S07]  /*50a0*/  LDSM.16.MT88.4 R36, [R210+0x4900] ;  /* 0x00490000d224783b */ /* 0x000e6e0000004200 */
[C---:B------:R-:W-:Y:S08]  /*50b0*/  HMMA.16816.F32.BF16 R112, R4.reuse, R28, R112 ;  /* 0x0000001c0470723c */ /* 0x040ff00000041870 */
[C---:B------:R-:W-:Y:S01]  /*50c0*/  HMMA.16816.F32.BF16 R68, R4.reuse, R30, R68 ;  /* 0x0000001e0444723c */ /* 0x040fe20000041844 */
[----:B------:R-:W1:Y:S07]  /*50d0*/  LDSM.16.MT88.4 R28, [R212+0x1900] ;  /* 0x00190000d41c783b */ /* 0x000e6e0000004200 */
[C---:B------:R-:W-:Y:S08]  /*50e0*/  HMMA.16816.F32.BF16 R80, R4.reuse, R20, R80 ;  /* 0x000000140450723c */ /* 0x040ff00000041850 */
[C---:B------:R-:W-:Y:S01]  /*50f0*/  HMMA.16816.F32.BF16 R84, R4.reuse, R22, R84 ;  /* 0x000000160454723c */ /* 0x040fe20000041854 */
[----:B------:R-:W1:Y:S07]  /*5100*/  LDSM.16.MT88.4 R20, [R209+0x1900] ;  /* 0x00190000d114783b */ /* 0x000e6e0000004200 */
[C---:B------:R-:W-:Y:S08]  /*5110*/  HMMA.16816.F32.BF16 R52, R4.reuse, R32, R52 ;  /* 0x000000200434723c */ /* 0x040ff00000041834 */
[----:B------:R-:W-:Y:S01]  /*5120*/  HMMA.16816.F32.BF16 R56, R4, R34, R56 ;  /* 0x000000220438723c */ /* 0x000fe20000041838 */
[----:B------:R-:W2:Y:S06]  /*5130*/  LDSM.16.MT88.4 R32, [R209+0x4900] ;  /* 0x00490000d120783b */ /* 0x000eac0000004200 */
[----:B------:R-:W-:Y:S01]  /*5140*/  F2FP.BF16.PACK_AB R4, R142, R137 ;  /* 0x000000898e04723e */ /* 0x000fe200000010ff */
[----:B------:R-:W-:Y:S01]  /*5150*/  FADD.FTZ R137, R137, R122 ;  /* 0x0000007a89897221 */ /* 0x000fe20000010000 */
[----:B------:R-:W-:-:S02]  /*5160*/  F2FP.BF16.PACK_AB R6, R139, R148 ;  /* 0x000000948b06723e */ /* 0x000fc400000010ff */
[----:B------:R-:W-:Y:S01]  /*5170*/  F2FP.BF16.PACK_AB R5, R150, R141 ;  /* 0x0000008d9605723e */ /* 0x000fe200000010ff */
[----:B------:R-:W-:Y:S01]  /*5180*/  FADD.FTZ R137, R142, R137 ;  /* 0x000000898e897221 */ /* 0x000fe20000010000 */
[----:B------:R-:W-:-:S03]  /*5190*/  F2FP.BF16.PACK_AB R7, R158, R149 ;  /* 0x000000959e07723e */ /* 0x000fc600000010ff */
[----:B------:R-:W-:-:S04]  /*51a0*/  FADD.FTZ R148, R148, R137 ;  /* 0x0000008994947221 */ /* 0x000fc80000010000 */
[----:B----4-:R-:W-:Y:S01]  /*51b0*/  HMMA.16816.F32.BF16 R88, R4, R16, R88 ;  /* 0x000000100458723c */ /* 0x010fe20000041858 */
[----:B------:R-:W-:-:S07]  /*51c0*/  FADD.FTZ R148, R139, R148 ;  /* 0x000000948b947221 */ /* 0x000fce0000010000 */
[C---:B------:R-:W-:Y:S01]  /*51d0*/  HMMA.16816.F32.BF16 R92, R4.reuse, R18, R92 ;  /* 0x00000012045c723c */ /* 0x040fe2000004185c */
[----:B------:R-:W4:Y:S07]  /*51e0*/  LDSM.16.MT88.4 R16, [R208+0x4900] ;  /* 0x00490000d010783b */ /* 0x000f2e0000004200 */
[C---:B-1----:R-:W-:Y:S08]  /*51f0*/  HMMA.16816.F32.BF16 R96, R4.reuse, R8, R96 ;  /* 0x000000080460723c */ /* 0x042ff00000041860 */
        /* <DEDUP_REMOVED lines=14> */
[C---:B--2---:R-:W-:Y:S08]  /*52e0*/  HMMA.16816.F32.BF16 R52, R4.reuse, R32, R52 ;  /* 0x000000200434723c */ /* 0x044ff00000041834 */
[C---:B------:R-:W-:Y:S01]  /*52f0*/  HMMA.16816.F32.BF16 R56, R4.reuse, R34, R56 ;  /* 0x000000220438723c */ /* 0x040fe20000041838 */
[----:B------:R-:W-:Y:S07]  /*5300*/  LDSM.16.MT88.4 R32, [R209+0x5100] ;  /* 0x00510000d120783b */ /* 0x000fee0000004200 */
[C---:B----4-:R-:W-:Y:S08]  /*5310*/  HMMA.16816.F32.BF16 R60, R4.reuse, R16, R60 ;  /* 0x00000010043c723c */ /* 0x050ff0000004183c */
        /* <DEDUP_REMOVED lines=14> */
[C---:B------:R-:W-:Y:S01]  /*5400*/  HMMA.16816.F32.BF16 R76, R4.reuse, R26, R76 ;  /* 0x0000001a044c723c */ /* 0x040fe2000004184c */
[----:B------:R-:W4:Y:S07]  /*5410*/  LDSM.16.MT88.4 R24, [R210+0x2900] ;  /* 0x00290000d218783b */ /* 0x000f2e0000004200 */
[C---:B------:R-:W-:Y:S07]  /*5420*/  HMMA.16816.F32.BF16 R108, R4.reuse, R36, R108 ;  /* 0x00000024046c723c */ /* 0x040fee000004186c */
[----:B------:R-:W-:Y:S01]  /*5430*/  FFMA.FTZ R36, R123, c[0x0][0x2d0], -R130 ;  /* 0x0000b4007b247a23 */ /* 0x000fe20000010882 */
[C---:B------:R-:W-:Y:S05]  /*5440*/  HMMA.16816.F32.BF16 R112, R4.reuse, R28, R112 ;  /* 0x0000001c0470723c */ /* 0x040fea0000041870 */
[----:B------:R-:W1:Y:S03]  /*5450*/  MUFU.EX2 R36, R36 ;  /* 0x0000002400247308 */ /* 0x000e660000000800 */
[C---:B------:R-:W-:Y:S01]  /*5460*/  HMMA.16816.F32.BF16 R68, R4.reuse, R30, R68 ;  /* 0x0000001e0444723c */ /* 0x040fe20000041844 */
[----:B------:R-:W-:Y:S07]  /*5470*/  LDSM.16.MT88.4 R28, [R212+0x2900] ;  /* 0x00290000d41c783b */ /* 0x000fee0000004200 */
[C---:B------:R-:W-:Y:S08]  /*5480*/  HMMA.16816.F32.BF16 R80, R4.reuse, R20, R80 ;  /* 0x000000140450723c */ /* 0x040ff00000041850 */
[C---:B------:R-:W-:Y:S01]  /*5490*/  HMMA.16816.F32.BF16 R84, R4.reuse, R22, R84 ;  /* 0x000000160454723c */ /* 0x040fe20000041854 */
[----:B------:R-:W1:Y:S07]  /*54a0*/  LDSM.16.MT88.4 R20, [R209+0x2900] ;  /* 0x00290000d114783b */ /* 0x000e6e0000004200 */
[C---:B--2---:R-:W-:Y:S08]  /*54b0*/  HMMA.16816.F32.BF16 R96, R4.reuse, R16, R96 ;  /* 0x000000100460723c */ /* 0x044ff00000041860 */
[C---:B------:R-:W-:Y:S01]  /*54c0*/  HMMA.16816.F32.BF16 R100, R4.reuse, R18, R100 ;  /* 0x000000120464723c */ /* 0x040fe20000041864 */
[----:B------:R-:W2:Y:S07]  /*54d0*/  LDSM.16.MT88.4 R16, [R208+0x2900] ;  /* 0x00290000d010783b */ /* 0x000eae0000004200 */
[C---:B------:R-:W-:Y:S08]  /*54e0*/  HMMA.16816.F32.BF16 R104, R4.reuse, R38, R104 ;  /* 0x000000260468723c */ /* 0x040ff00000041868 */
[C---:B------:R-:W-:Y:S08]  /*54f0*/  HMMA.16816.F32.BF16 R52, R4.reuse, R32, R52 ;  /* 0x000000200434723c */ /* 0x040ff00000041834 */
[C---:B------:R-:W-:Y:S08]  /*5500*/  HMMA.16816.F32.BF16 R56, R4.reuse, R34, R56 ;  /* 0x000000220438723c */ /* 0x040ff00000041838 */
[C---:B-1----:R-:W-:Y:S08]  /*5510*/  HMMA.16816.F32.BF16 R60, R4.reuse, R8, R60 ;  /* 0x00000008043c723c */ /* 0x042ff0000004183c */
[----:B------:R-:W-:Y:S01]  /*5520*/  HMMA.16816.F32.BF16 R64, R4, R10, R64 ;  /* 0x0000000a0440723c */ /* 0x000fe20000041840 */
[----:B------:R-:W1:Y:S06]  /*5530*/  LDSM.16.MT88.4 R8, [R212+0x5900] ;  /* 0x00590000d408783b */ /* 0x000e6c0000004200 */
[----:B---3--:R-:W-:Y:S01]  /*5540*/  F2FP.BF16.PACK_AB R4, R143, R140 ;  /* 0x0000008c8f04723e */ /* 0x008fe200000010ff */
[----:B------:R-:W-:Y:S01]  /*5550*/  FADD.FTZ R140, R140, R159 ;  /* 0x0000009f8c8c7221 */ /* 0x000fe20000010000 */
[----:B-----5:R-:W-:-:S02]  /*5560*/  F2FP.BF16.PACK_AB R6, R135, R136 ;  /* 0x000000888706723e */ /* 0x020fc400000010ff */
[----:B------:R-:W-:Y:S01]  /*5570*/  F2FP.BF16.PACK_AB R5, R134, R133 ;  /* 0x000000858605723e */ /* 0x000fe200000010ff */
[----:B------:R-:W-:Y:S01]  /*5580*/  FADD.FTZ R143, R143, R140 ;  /* 0x0000008c8f8f7221 */ /* 0x000fe20000010000 */
[----:B------:R-:W-:-:S03]  /*5590*/  F2FP.BF16.PACK_AB R7, R229, R36 ;  /* 0x00000024e507723e */ /* 0x000fc600000010ff */
[----:B------:R-:W-:-:S04]  /*55a0*/  FADD.FTZ R136, R136, R143 ;  /* 0x0000008f88887221 */ /* 0x000fc80000010000 */
[----:B----4-:R-:W-:Y:S01]  /*55b0*/  HMMA.16816.F32.BF16 R72, R4, R24, R72 ;  /* 0x000000180448723c */ /* 0x010fe20000041848 */
[----:B------:R-:W-:-:S06]  /*55c0*/  FADD.FTZ R228, R135, R136 ;  /* 0x0000008887e47221 */ /* 0x000fcc0000010000 */
[----:B------:R-:W-:Y:S01]  /*55d0*/  FADD.FTZ R24, R42, R45 ;  /* 0x0000002d2a187221 */ /* 0x000fe20000010000 */
[----:B------:R-:W-:Y:S03]  /*55e0*/  HMMA.16816.F32.BF16 R80, R4, R20, R80 ;  /* 0x000000140450723c */ /* 0x000fe60000041850 */
[----:B------:R-:W-:-:S04]  /*55f0*/  FADD.FTZ R24, R15, R24 ;  /* 0x000000180f187221 */ /* 0x000fc80000010000 */
[----:B------:R-:W-:Y:S01]  /*5600*/  FADD.FTZ R3, R3, R24 ;  /* 0x0000001803037221 */ /* 0x000fe20000010000 */
[----:B------:R-:W-:Y:S01]  /*5610*/  HMMA.16816.F32.BF16 R84, R4, R22, R84 ;  /* 0x000000160454723c */ /* 0x000fe20000041854 */
[----:B------:R-:W3:Y:S02]  /*5620*/  LDSM.16.MT88.4 R20, [R210+0x5900] ;  /* 0x00590000d214783b */ /* 0x000ee40000004200 */
[----:B------:R-:W-:-:S04]  /*5630*/  FADD.FTZ R2, R2, R3 ;  /* 0x0000000302027221 */ /* 0x000fc80000010000 */
[----:B------:R-:W-:Y:S01]  /*5640*/  FADD.FTZ R119, R119, R2 ;  /* 0x0000000277777221 */ /* 0x000fe20000010000 */
[----:B--2---:R-:W-:Y:S03]  /*5650*/  HMMA.16816.F32.BF16 R88, R4, R16, R88 ;  /* 0x000000100458723c */ /* 0x004fe60000041858 */
[----:B------:R-:W-:-:S04]  /*5660*/  FADD.FTZ R128, R128, R119 ;  /* 0x0000007780807221 */ /* 0x000fc80000010000 */
[----:B------:R-:W-:Y:S01]  /*5670*/  FADD.FTZ R129, R129, R128 ;  /* 0x0000008081817221 */ /* 0x000fe20000010000 */
[----:B------:R-:W-:Y:S01]  /*5680*/  HMMA.16816.F32.BF16 R92, R4, R18, R92 ;  /* 0x00000012045c723c */ /* 0x000fe2000004185c */
[----:B------:R-:W2:Y:S02]  /*5690*/  LDSM.16.MT88.4 R16, [R209+0x5900] ;  /* 0x00590000d110783b */ /* 0x000ea40000004200 */
[----:B------:R-:W-:-:S04]  /*56a0*/  FADD.FTZ R132, R132, R129 ;  /* 0x0000008184847221 */ /* 0x000fc80000010000 */
[----:B------:R-:W-:Y:S01]  /*56b0*/  FADD.FTZ R141, R141, R132 ;  /* 0x000000848d8d7221 */ /* 0x000fe20000010000 */
[----:B-1----:R-:W-:Y:S03]  /*56c0*/  HMMA.16816.F32.BF16 R96, R4, R8, R96 ;  /* 0x000000080460723c */ /* 0x002fe60000041860 */
[----:B------:R-:W-:-:S04]  /*56d0*/  FADD.FTZ R150, R150, R141 ;  /* 0x0000008d96967221 */ /* 0x000fc80000010000 */
[----:B------:R-:W-:Y:S01]  /*56e0*/  FADD.FTZ R149, R149, R150 ;  /* 0x0000009695957221 */ /* 0x000fe20000010000 */
[----:B------:R-:W-:Y:S01]  /*56f0*/  HMMA.16816.F32.BF16 R100, R4, R10, R100 ;  /* 0x0000000a0464723c */ /* 0x000fe20000041864 */
[----:B------:R-:W1:Y:S02]  /*5700*/  LDSM.16.MT88.4 R8, [R208+0x5900] ;  /* 0x00590000d008783b */ /* 0x000e640000004200 */
[----:B------:R-:W-:-:S04]  /*5710*/  FADD.FTZ R158, R158, R149 ;  /* 0x000000959e9e7221 */ /* 0x000fc80000010000 */
[----:B------:R-:W-:Y:S01]  /*5720*/  FADD.FTZ R153, R153, R158 ;  /* 0x0000009e99997221 */ /* 0x000fe20000010000 */
[----:B------:R-:W-:Y:S03]  /*5730*/  HMMA.16816.F32.BF16 R112, R4, R28, R112 ;  /* 0x0000001c0470723c */ /* 0x000fe60000041870 */
        /* <DEDUP_REMOVED lines=8> */
[----:B---3--:R-:W-:Y:S03]  /*57c0*/  HMMA.16816.F32.BF16 R108, R4, R20, R108 ;  /* 0x00000014046c723c */ /* 0x008fe6000004186c */
[----:B------:R-:W-:-:S05]  /*57d0*/  FADD.FTZ R229, R229, R36 ;  /* 0x00000024e5e57221 */ /* 0x000fca0000010000 */
[C---:B------:R-:W-:Y:S08]  /*57e0*/  HMMA.16816.F32.BF16 R104, R4.reuse, R22, R104 ;  /* 0x000000160468723c */ /* 0x040ff00000041868 */
[C---:B--2---:R-:W-:Y:S08]  /*57f0*/  HMMA.16816.F32.BF16 R52, R4.reuse, R16, R52 ;  /* 0x000000100434723c */ /* 0x044ff00000041834 */
[C---:B------:R-:W-:Y:S08]  /*5800*/  HMMA.16816.F32.BF16 R56, R4.reuse, R18, R56 ;  /* 0x000000120438723c */ /* 0x040ff00000041838 */
[C---:B-1----:R-:W-:Y:S08]  /*5810*/  HMMA.16816.F32.BF16 R60, R4.reuse, R8, R60 ;  /* 0x00000008043c723c */ /* 0x042ff0000004183c */
[----:B------:R-:W-:Y:S01]  /*5820*/  HMMA.16816.F32.BF16 R64, R4, R10, R64 ;  /* 0x0000000a0440723c */ /* 0x000fe20000041840 */
[----:B------:R-:W-:Y:S07]  /*5830*/  @P0 BRA `(.L_x_32) ;  /* 0x0000016000000947 */ /* 0x000fee0003800000 */
[----:B------:R-:W-:Y:S01]  /*5840*/  ISETP.LT.AND P0, PT, RZ, UR4, PT ;  /* 0x00000004ff007c0c */ /* 0x000fe2000bf01270 */
[----:B------:R-:W-:-:S12]  /*5850*/  UIADD3 UR19, UR4, -0x1, URZ ;  /* 0xffffffff04137890 */ /* 0x000fd8000fffe03f */
[----:B------:R-:W-:Y:S05]  /*5860*/  @P0 BRA `(.L_x_33) ;  /* 0x0000009000000947 */ /* 0x000fea0003800000 */
[----:B------:R-:W-:Y:S02]  /*5870*/  UMOV UR19, 0x1 ;  /* 0x0000000100137882 */ /* 0x000fe40000000000 */
        /* <DEDUP_REMOVED lines=8> */
.L_x_33:
[----:B------:R-:W-:Y:S02]  /*5900*/  UMOV UR5, 0x1 ;  /* 0x0000000100057882 */ /* 0x000fe40000000000 */
[----:B------:R-:W-:Y:S02]  /*5910*/  ULDC UR4, c[0x0][0x32c] ;  /* 0x0000cb0000047ab9 */ /* 0x000fe40000000800 */
[----:B------:R-:W-:-:S03]  /*5920*/  UISETP.NE.AND UP0, UPT, UR5, UR4, UPT ;  /* 0x000000040500728c */ /* 0x000fc6000bf05270 */
[----:B------:R-:W-:Y:S02]  /*5930*/  ULDC.64 UR4, c[0x0][0x330] ;  /* 0x0000cc0000047ab9 */ /* 0x000fe40000000a00 */
[----:B------:R-:W-:-:S06]  /*5940*/  UIMAD.WIDE.U32 UR22, UR19, UR4, URZ ;  /* 0x00000004131672a5 */ /* 0x000fcc000f8e003f */
[----:B------:R-:W-:Y:S02]  /*5950*/  @UP0 USHF.R.U32.HI UR19, URZ, UR5, UR23 ;  /* 0x000000053f130299 */ /* 0x000fe40008011617 */
.L_x_34:
[----:B------:R-:W-:Y:S02]  /*5960*/  ULDC UR4, c[0x0][0x32c] ;  /* 0x0000cb0000047ab9 */ /* 0x000fe40000000800 */
[----:B------:R-:W-:-:S04]  /*5970*/  UIMAD UR4, UR19, UR4, UR4 ;  /* 0x00000004130472a4 */ /* 0x000fc8000f8e0204 */
[----:B------:R-:W-:-:S04]  /*5980*/  UISETP.LT.AND UP0, UPT, UR18, UR4, UPT ;  /* 0x000000041200728c */ /* 0x000fc8000bf01270 */
[----:B------:R-:W-:-:S03]  /*5990*/  USEL UR18, UR18, UR4, UP0 ;  /* 0x0000000412127287 */ /* 0x000fc60008000000 */
.L_x_32:
[----:B------:R-:W1:Y:S01]  /*59a0*/  R2UR UR4, R215 ;  /* 0x00000000d70473c2 */ /* 0x000e6200000e0000 */
[----:B------:R-:W-:-:S04]  /*59b0*/  UIMAD.WIDE UR18, UR18, 0x2aaaaaab, URZ ;  /* 0x2aaaaaab121278a5 */ /* 0x000fc8000f8e023f */
[----:B------:R-:W-:-:S04]  /*59c0*/  USHF.R.U32.HI UR5, URZ, 0x1f, UR19 ;  /* 0x0000001f3f057899 */ /* 0x000fc80008011613 */
[----:B------:R-:W-:-:S04]  /*59d0*/  ULEA.HI.SX32 UR5, UR19, UR5, 0x1c ;  /* 0x0000000513057291 */ /* 0x000fc8000f8fe23f */
[----:B-1----:R-:W-:-:S04]  /*59e0*/  UISETP.LT.AND UP0, UPT, UR4, UR5, UPT ;  /* 0x000000050400728c */ /* 0x002fc8000bf01270 */
[----:B------:R-:W-:-:S06]  /*59f0*/  USEL UR4, UR4, UR5, !UP0 ;  /* 0x0000000504047287 */ /* 0x000fcc000c000000 */
[----:B------:R-:W-:-:S13]  /*5a00*/  ISETP.GE.AND P0, PT, R168, UR4, PT ;  /* 0x00000004a8007c0c */ /* 0x000fda000bf06270 */
[----:B------:R-:W-:Y:S05]  /*5a10*/  @!P0 BRA `(.L_x_35) ;  /* 0x00003f8000008947 */ /* 0x000fea0003800000 */
[C---:B------:R-:W-:Y:S01]  /*5a20*/  SHF.L.U64.HI R237, R231.reuse, 0x1, R40 ;  /* 0x00000001e7ed7819 */ /* 0x040fe20000010228 */
[----:B------:R-:W-:Y:S01]  /*5a30*/  IMAD.MOV.U32 R2, RZ, RZ, R12 ;  /* 0x000000ffff027224 */ /* 0x000fe200078e000c */
[----:B------:R-:W-:Y:S01]  /*5a40*/  MOV R3, R0 ;  /* 0x0000000000037202 */ /* 0x000fe20000000f00 */
[----:B------:R-:W-:Y:S01]  /*5a50*/  IMAD.MOV.U32 R238, RZ, RZ, R168 ;  /* 0x000000ffffee7224 */ /* 0x000fe200078e00a8 */
[----:B------:R-:W-:Y:S01]  /*5a60*/  SHF.L.U32 R236, R231, 0x1, RZ ;  /* 0x00000001e7ec7819 */ /* 0x000fe200000006ff */
[C---:B------:R-:W-:Y:S01]  /*5a70*/  IMAD.SHL.U32 R234, R230.reuse, 0x2, RZ ;  /* 0x00000002e6ea7824 */ /* 0x040fe200078e00ff */
[----:B------:R-:W-:Y:S02]  /*5a80*/  SHF.L.U64.HI R235, R230, 0x1, R233 ;  /* 0x00000001e6eb7819 */ /* 0x000fe400000102e9 */
.L_x_46:
[----:B------:R-:W-:Y:S04]  /*5a90*/  DEPBAR.LE SB0, 0x0 ;  /* 0x000080000000791a */ /* 0x000fe80000000000 */
[----:B------:R-:W-:Y:S01]  /*5aa0*/  BAR.SYNC.DEFER_BLOCKING 0x0 ;  /* 0x0000000000007b1d */ /* 0x000fe20000010000 */
[----:B------:R-:W-:Y:S05]  /*5ab0*/  ISETP.GT.AND P0, PT, R215, R238, PT ;  /* 0x000000eed700720c */ /* 0x000fea0003f04270 */
[----:B------:R1:W2:Y:S04]  /*5ac0*/  LDSM.16.M88.4 R116, [R214+0x8100] ;  /* 0x00810000d674783b */ /* 0x0002a80000000200 */
[----:B------:R1:W3:Y:S04]  /*5ad0*/  LDSM.16.M88.4 R120, [R214+0x8900] ;  /* 0x00890000d678783b */ /* 0x0002e80000000200 */
[----:B------:R1:W4:Y:S04]  /*5ae0*/  LDSM.16.M88.4 R128, [R214+0x9100] ;  /* 0x00910000d680783b */ /* 0x0003280000000200 */
[----:B------:R1:W1:Y:S04]  /*5af0*/  LDSM.16.M88.4 R132, [R214+0x9900] ;  /* 0x00990000d684783b */ /* 0x0002680000000200 */
[----:B------:R1:W1:Y:S04]  /*5b00*/  LDSM.16.M88.4 R136, [R214+0xa100] ;  /* 0x00a10000d688783b */ /* 0x0002680000000200 */
[----:B------:R1:W1:Y:S04]  /*5b10*/  LDSM.16.M88.4 R140, [R214+0xa900] ;  /* 0x00a90000d68c783b */ /* 0x0002680000000200 */
[----:B------:R1:W1:Y:S04]  /*5b20*/  LDSM.16.M88.4 R148, [R213] ;  /* 0x00000000d594783b */ /* 0x0002680000000200 */
[----:B------:R1:W1:Y:S04]  /*5b30*/  LDSM.16.M88.4 R152, [R207] ;  /* 0x00000000cf98783b */ /* 0x0002680000000200 */
[----:B------:R1:W1:Y:S04]  /*5b40*/  LDSM.16.M88.4 R156, [R206] ;  /* 0x00000000ce9c783b */ /* 0x0002680000000200 */
[----:B------:R1:W1:Y:S04]  /*5b50*/  LDSM.16.M88.4 R160, [R205] ;  /* 0x00000000cda0783b */ /* 0x0002680000000200 */
[----:B------:R1:W1:Y:S04]  /*5b60*/  LDSM.16.M88.4 R164, [R204] ;  /* 0x00000000cca4783b */ /* 0x0002680000000200 */
[----:B------:R1:W1:Y:S01]  /*5b70*/  LDSM.16.M88.4 R168, [R203] ;  /* 0x00000000cba8783b */ /* 0x0002620000000200 */
[----:B------:R-:W-:-:S05]  /*5b80*/  @P0 BRA `(.L_x_36) ;  /* 0x0000028000000947 */ /* 0x000fca0003800000 */
[----:B--23--:R-:W-:Y:S01]  /*5b90*/  SHF.R.S32.HI R5, RZ, 0x1f, R217 ;  /* 0x0000001fff057819 */ /* 0x00cfe200000114d9 */
[----:B------:R-:W-:Y:S01]  /*5ba0*/  IMAD.WIDE.U32 R6, R217, c[0x0][0x208], RZ ;  /* 0x00008200d9067a25 */ /* 0x000fe200078e00ff */
[----:B------:R-:W-:Y:S03]  /*5bb0*/  SHF.R.S32.HI R4, RZ, 0x1f, R216 ;  /* 0x0000001fff047819 */ /* 0x000fe600000114d8 */
[----:B------:R-:W-:Y:S02]  /*5bc0*/  IMAD R5, R5, c[0x0][0x208], RZ ;  /* 0x0000820005057a24 */ /* 0x000fe400078e02ff */
[----:B------:R-:W-:Y:S02]  /*5bd0*/  IMAD R4, R4, c[0x0][0x218], RZ ;  /* 0x0000860004047a24 */ /* 0x000fe400078e02ff */
[----:B------:R-:W-:Y:S02]  /*5be0*/  IMAD R5, R217, c[0x0][0x20c], R5 ;  /* 0x00008300d9057a24 */ /* 0x000fe400078e0205 */
[----:B------:R-:W-:Y:S02]  /*5bf0*/  IMAD R4, R216, c[0x0][0x21c], R4 ;  /* 0x00008700d8047a24 */ /* 0x000fe400078e0204 */
[----:B------:R-:W-:Y:S01]  /*5c00*/  IMAD.IADD R7, R7, 0x1, R5 ;  /* 0x0000000107077824 */ /* 0x000fe200078e0205 */
[----:B------:R-:W-:Y:S03]  /*5c10*/  IADD3 R5, -R232, 0x10, RZ ;  /* 0x00000010e8057810 */ /* 0x000fe60007ffe1ff */
[----:B------:R-:W-:Y:S01]  /*5c20*/  IMAD.WIDE.U32 R6, R216, c[0x0][0x218], R6 ;  /* 0x00008600d8067a25 */ /* 0x000fe200078e0006 */
[----:B------:R-:W-:Y:S04]  /*5c30*/  LOP3.LUT R5, R5, 0xf, RZ, 0xc0, !PT ;  /* 0x0000000f05057812 */ /* 0x000fe800078ec0ff */
[----:B------:R-:W-:Y:S04]  /*5c40*/  IADD3 R0, P0, R6, UR20, RZ ;  /* 0x0000001406007c10 */ /* 0x000fe8000ff1e0ff */
[----:B------:R-:W-:Y:S02]  /*5c50*/  IADD3.X R7, R7, UR16, R4, P0, !PT ;  /* 0x0000001007077c10 */ /* 0x000fe400087fe404 */
[C---:B------:R-:W-:Y:S04]  /*5c60*/  LEA R17, P0, R0.reuse, c[0x0][0x1f8], 0x1 ;  /* 0x00007e0000117a11 */ /* 0x040fe800078008ff */
[----:B------:R-:W-:Y:S01]  /*5c70*/  LEA.HI.X R16, R0, c[0x0][0x1fc], R7, 0x1, P0 ;  /* 0x00007f0000107a11 */ /* 0x000fe200000f0c07 */
[----:B------:R-:W2:Y:S04]  /*5c80*/  SHFL.IDX PT, R11, R17, RZ, 0x181f ;  /* 0x00181fff110b7589 */ /* 0x000ea800000e0000 */
[----:B------:R-:W3:Y:S04]  /*5c90*/  SHFL.IDX PT, R6, R16, RZ, 0x181f ;  /* 0x00181fff10067589 */ /* 0x000ee800000e0000 */
[----:B------:R-:W5:Y:S04]  /*5ca0*/  SHFL.IDX PT, R9, R17, 0x1, 0x181f ;  /* 0x00381f0011097f89 */ /* 0x000f6800000e0000 */
[----:B------:R-:W4:Y:S04]  /*5cb0*/  SHFL.IDX PT, R7, R17, 0x2, 0x181f ;  /* 0x00581f0011077f89 */ /* 0x000f2800000e0000 */
[----:B------:R-:W1:Y:S04]  /*5cc0*/  SHFL.IDX PT, R4, R16, 0x1, 0x181f ;  /* 0x00381f0010047f89 */ /* 0x000e6800000e0000 */
[----:B------:R-:W1:Y:S01]  /*5cd0*/  SHFL.IDX PT, R0, R16, 0x2, 0x181f ;  /* 0x00581f0010007f89 */ /* 0x000e6200000e0000 */
[C---:B--2---:R-:W-:Y:S02]  /*5ce0*/  IADD3 R12, P0, R11.reuse, R236, RZ ;  /* 0x000000ec0b0c7210 */ /* 0x044fe40007f1e0ff */
[----:B------:R-:W-:Y:S03]  /*5cf0*/  IADD3 R10, P6, R11, R234, RZ ;  /* 0x000000ea0b0a7210 */ /* 0x000fe60007fde0ff */
[C---:B---3--:R-:W-:Y:S02]  /*5d00*/  IMAD.X R13, R6.reuse, 0x1, R237, P0 ;  /* 0x00000001060d7824 */ /* 0x048fe400000e06ed */
[----:B------:R-:W-:Y:S01]  /*5d10*/  IMAD.X R11, R6, 0x1, R235, P6 ;  /* 0x00000001060b7824 */ /* 0x000fe200030e06eb */
[C---:B-----5:R-:W-:Y:S02]  /*5d20*/  IADD3 R8, P2, R9.reuse, R236, RZ ;  /* 0x000000ec09087210 */ /* 0x060fe40007f5e0ff */
[----:B------:R2:W-:Y:S01]  /*5d30*/  LDGSTS.E.BYPASS.LTC128B.128 [R226], [R12.64], !P5 ;  /* 0x000000000ce27fae */ /* 0x0005e2000e901d4e */
[----:B------:R-:W-:Y:S02]  /*5d40*/  IADD3 R14, P0, R9, R234, RZ ;  /* 0x000000ea090e7210 */ /* 0x000fe40007f1e0ff */
[----:B----4-:R-:W-:Y:S01]  /*5d50*/  IADD3 R6, P6, R7, R236, RZ ;  /* 0x000000ec07067210 */ /* 0x010fe20007fde0ff */
[----:B------:R2:W-:Y:S01]  /*5d60*/  LDGSTS.E.BYPASS.LTC128B.128 [R225], [R10.64], !P4 ;  /* 0x000000000ae17fae */ /* 0x0005e2000e101d4e */
[C---:B-1----:R-:W-:Y:S02]  /*5d70*/  IMAD.X R9, R4.reuse, 0x1, R237, P2 ;  /* 0x0000000104097824 */ /* 0x042fe400010e06ed */
[----:B------:R-:W-:Y:S01]  /*5d80*/  IMAD.X R15, R4, 0x1, R235, P0 ;  /* 0x00000001040f7824 */ /* 0x000fe200000e06eb */
[----:B------:R-:W-:Y:S01]  /*5d90*/  IADD3 R4, P2, P0, R5, R7, R234 ;  /* 0x0000000705047210 */ /* 0x000fe2000785e0ea */
[----:B------:R-:W-:Y:S01]  /*5da0*/  IMAD.X R7, R0, 0x1, R237, P6 ;  /* 0x0000000100077824 */ /* 0x000fe200030e06ed */
[----:B------:R2:W-:Y:S01]  /*5db0*/  LDGSTS.E.BYPASS.LTC128B.128 [R224], [R8.64], !P5 ;  /* 0x0000000008e07fae */ /* 0x0005e2000e901d4e */
[----:B------:R-:W-:Y:S02]  /*5dc0*/  ISETP.NE.U32.AND P6, PT, R232, RZ, PT ;  /* 0x000000ffe800720c */ /* 0x000fe40003fc5070 */
[----:B------:R-:W-:Y:S01]  /*5dd0*/  IADD3.X R5, RZ, R0, R235, P2, P0 ;  /* 0x00000000ff057210 */ /* 0x000fe200017e04eb */
[----:B------:R2:W-:Y:S04]  /*5de0*/  LDGSTS.E.BYPASS.LTC128B.128 [R223], [R14.64], !P4 ;  /* 0x000000000edf7fae */ /* 0x0005e8000e101d4e */
[----:B------:R2:W-:Y:S06]  /*5df0*/  LDGSTS.E.BYPASS.LTC128B.128 [R226+0x2000], [R6.64], !P5 ;  /* 0x0200000006e27fae */ /* 0x0005ec000e901d4e */
[----:B------:R2:W-:Y:S02]  /*5e00*/  LDGSTS.E.BYPASS.LTC128B.128.ZFILL [R226+0x5000], [R4.64], P6 ;  /* 0x0500000004e27fae */ /* 0x0005e4000b141d4e */
.L_x_36:
[C---:B--23--:R-:W-:Y:S01]  /*5e10*/  HMMA.16816.F32.BF16 R4, R124.reuse, R116, RZ ;  /* 0x000000747c04723c */ /* 0x04cfe200000418ff */
[----:B------:R-:W0:Y:S02]  /*5e20*/  LDGDEPBAR ;  /* 0x00000000000079af */ /* 0x000e240000000000 */
[----:B------:R-:W-:Y:S05]  /*5e30*/  ISETP.GT.AND P0, PT, R238, R215, PT ;  /* 0x000000d7ee00720c */ /* 0x000fea0003f04270 */
[C---:B------:R-:W-:Y:S01]  /*5e40*/  HMMA.16816.F32.BF16 R8, R124.reuse, R118, RZ ;  /* 0x000000767c08723c */ /* 0x040fe200000418ff */
[----:B------:R-:W2:Y:S07]  /*5e50*/  LDSM.16.M88.4 R116, [R211+0x8100] ;  /* 0x00810000d374783b */ /* 0x000eae0000000200 */
[C---:B------:R-:W-:Y:S08]  /*5e60*/  HMMA.16816.F32.BF16 R12, R124.reuse, R120, RZ ;  /* 0x000000787c0c723c */ /* 0x040ff000000418ff */
[C---:B------:R-:W-:Y:S01]  /*5e70*/  HMMA.16816.F32.BF16 R16, R124.reuse, R122, RZ ;  /* 0x0000007a7c10723c */ /* 0x040fe200000418ff */
[----:B------:R-:W3:Y:S07]  /*5e80*/  LDSM.16.M88.4 R120, [R211+0x8900] ;  /* 0x00890000d378783b */ /* 0x000eee0000000200 */
[C---:B----4-:R-:W-:Y:S08]  /*5e90*/  HMMA.16816.F32.BF16 R20, R124.reuse, R128, RZ ;  /* 0x000000807c14723c */ /* 0x050ff000000418ff */
[C---:B------:R-:W-:Y:S01]  /*5ea0*/  HMMA.16816.F32.BF16 R24, R124.reuse, R130, RZ ;  /* 0x000000827c18723c */ /* 0x040fe200000418ff */
[----:B------:R-:W4:Y:S07]  /*5eb0*/  LDSM.16.M88.4 R128, [R211+0x9100] ;  /* 0x00910000d380783b */ /* 0x000f2e0000000200 */
[C---:B-1----:R-:W-:Y:S08]  /*5ec0*/  HMMA.16816.F32.BF16 R28, R124.reuse, R132, RZ ;  /* 0x000000847c1c723c */ /* 0x042ff000000418ff */
[C---:B------:R-:W-:Y:S01]  /*5ed0*/  HMMA.16816.F32.BF16 R32, R124.reuse, R134, RZ ;  /* 0x000000867c20723c */ /* 0x040fe200000418ff */
[----:B------:R-:W1:Y:S07]  /*5ee0*/  LDSM.16.M88.4 R132, [R211+0x9900] ;  /* 0x00990000d384783b */ /* 0x000e6e0000000200 */
[C---:B------:R-:W-:Y:S08]  /*5ef0*/  HMMA.16816.F32.BF16 R36, R124.reuse, R136, RZ ;  /* 0x000000887c24723c */ /* 0x040ff000000418ff */
[C---:B------:R-:W-:Y:S01]  /*5f00*/  HMMA.16816.F32.BF16 R40, R124.reuse, R138, RZ ;  /* 0x0000008a7c28723c */ /* 0x040fe200000418ff */
[----:B------:R-:W5:Y:S07]  /*5f10*/  LDSM.16.M88.4 R136, [R211+0xa100] ;  /* 0x00a10000d388783b */ /* 0x000f6e0000000200 */
[C---:B------:R-:W-:Y:S08]  /*5f20*/  HMMA.16816.F32.BF16 R44, R124.reuse, R140, RZ ;  /* 0x0000008c7c2c723c */ /* 0x040ff000000418ff */
[----:B------:R-:W-:Y:S01]  /*5f30*/  HMMA.16816.F32.BF16 R48, R124, R142, RZ ;  /* 0x0000008e7c30723c */ /* 0x000fe200000418ff */
[----:B------:R-:W1:Y:S07]  /*5f40*/  LDSM.16.M88.4 R140, [R211+0xa900] ;  /* 0x00a90000d38c783b */ /* 0x000e6e0000000200 */
[C---:B------:R-:W-:Y:S08]  /*5f50*/  HMMA.16816.F32.BF16 R4, R144.reuse, R148, R4 ;  /* 0x000000949004723c */ /* 0x040ff00000041804 */
[C---:B------:R-:W-:Y:S01]  /*5f60*/  HMMA.16816.F32.BF16 R8, R144.reuse, R150, R8 ;  /* 0x000000969008723c */ /* 0x040fe20000041808 */
[----:B------:R-:W1:Y:S07]  /*5f70*/  LDSM.16.M88.4 R148, [R202] ;  /* 0x00000000ca94783b */ /* 0x000e6e0000000200 */
        /* <DEDUP_REMOVED lines=13> */
[----:B------:R-:W-:Y:S08]  /*6050*/  HMMA.16816.F32.BF16 R48, R144, R170, R48 ;  /* 0x000000aa9030723c */ /* 0x000ff00000041830 */
[C---:B--2---:R-:W-:Y:S08]  /*6060*/  HMMA.16816.F32.BF16 R4, R172.reuse, R116, R4 ;  /* 0x00000074ac04723c */ /* 0x044ff00000041804 */
[C---:B------:R-:W-:Y:S01]  /*6070*/  HMMA.16816.F32.BF16 R8, R172.reuse, R118, R8 ;  /* 0x00000076ac08723c */ /* 0x040fe20000041808 */
[----:B------:R-:W2:Y:S07]  /*6080*/  LDSM.16.M88.4 R116, [R202+0x800] ;  /* 0x00080000ca74783b */ /* 0x000eae0000000200 */
[C---:B---3--:R-:W-:Y:S08]  /*6090*/  HMMA.16816.F32.BF16 R12, R172.reuse, R120, R12 ;  /* 0x00000078ac0c723c */ /* 0x048ff0000004180c */
        /* <DEDUP_REMOVED lines=8> */
[C---:B-----5:R-:W-:Y:S08]  /*6120*/  HMMA.16816.F32.BF16 R36, R172.reuse, R136, R36 ;  /* 0x00000088ac24723c */ /* 0x060ff00000041824 */
[C---:B------:R-:W-:Y:S01]  /*6130*/  HMMA.16816.F32.BF16 R40, R172.reuse, R138, R40 ;  /* 0x0000008aac28723c */ /* 0x040fe20000041828 */
[----:B------:R-:W5:Y:S07]  /*6140*/  LDSM.16.M88.4 R136, [R214+0xc100] ;  /* 0x00c10000d688783b */ /* 0x000f6e0000000200 */
[C---:B------:R-:W-:Y:S08]  /*6150*/  HMMA.16816.F32.BF16 R44, R172.reuse, R140, R44 ;  /* 0x0000008cac2c723c */ /* 0x040ff0000004182c */
[----:B------:R-:W-:Y:S01]  /*6160*/  HMMA.16816.F32.BF16 R48, R172, R142, R48 ;  /* 0x0000008eac30723c */ /* 0x000fe20000041830 */
[----:B------:R-:W1:Y:S07]  /*6170*/  LDSM.16.M88.4 R140, [R214+0xc900] ;  /* 0x00c90000d68c783b */ /* 0x000e6e0000000200 */
        /* <DEDUP_REMOVED lines=8> */
[----:B------:R-:W1:Y:S07]  /*6200*/  LDSM.16.M88.4 R152, [R201] ;  /* 0x00000000c998783b */ /* 0x000e6e0000000200 */
[C---:B------:R-:W-:Y:S08]  /*6210*/  HMMA.16816.F32.BF16 R28, R176.reuse, R156, R28 ;  /* 0x0000009cb01c723c */ /* 0x040ff0000004181c */
[C---:B------:R-:W-:Y:S01]  /*6220*/  HMMA.16816.F32.BF16 R32, R176.reuse, R158, R32 ;  /* 0x0000009eb020723c */ /* 0x040fe20000041820 */
[----:B------:R-:W1:Y:S07]  /*6230*/  LDSM.16.M88.4 R156, [R200] ;  /* 0x00000000c89c783b */ /* 0x000e6e0000000200 */
[C---:B------:R-:W-:Y:S08]  /*6240*/  HMMA.16816.F32.BF16 R36, R176.reuse, R160, R36 ;  /* 0x000000a0b024723c */ /* 0x040ff00000041824 */
[C---:B------:R-:W-:Y:S01]  /*6250*/  HMMA.16816.F32.BF16 R40, R176.reuse, R162, R40 ;  /* 0x000000a2b028723c */ /* 0x040fe20000041828 */
[----:B------:R-:W2:Y:S07]  /*6260*/  LDSM.16.M88.4 R160, [R199] ;  /* 0x00000000c7a0783b */ /* 0x000eae0000000200 */
[C---:B---3--:R-:W-:Y:S08]  /*6270*/  HMMA.16816.F32.BF16 R44, R176.reuse, R120, R44 ;  /* 0x00000078b02c723c */ /* 0x048ff0000004182c */
[----:B------:R-:W-:Y:S01]  /*6280*/  HMMA.16816.F32.BF16 R48, R176, R122, R48 ;  /* 0x0000007ab030723c */ /* 0x000fe20000041830 */
[----:B------:R-:W3:Y:S07]  /*6290*/  LDSM.16.M88.4 R120, [R198] ;  /* 0x00000000c678783b */ /* 0x000eee0000000200 */
[C---:B----4-:R-:W-:Y:S08]  /*62a0*/  HMMA.16816.F32.BF16 R4, R180.reuse, R128, R4 ;  /* 0x00000080b404723c */ /* 0x050ff00000041804 */
[C---:B------:R-:W-:Y:S01]  /*62b0*/  HMMA.16816.F32.BF16 R8, R180.reuse, R130, R8 ;  /* 0x00000082b408723c */ /* 0x040fe20000041808 */
[----:B------:R-:W4:Y:S07]  /*62c0*/  LDSM.16.M88.4 R128, [R197] ;  /* 0x00000000c580783b */ /* 0x000f2e0000000200 */
[C---:B-1----:R-:W-:Y:S08]  /*62d0*/  HMMA.16816.F32.BF16 R12, R180.reuse, R132, R12 ;  /* 0x00000084b40c723c */ /* 0x042ff0000004180c */
[C---:B------:R-:W-:Y:S01]  /*62e0*/  HMMA.16816.F32.BF16 R16, R180.reuse, R134, R16 ;  /* 0x00000086b410723c */ /* 0x040fe20000041810 */
[----:B------:R-:W1:Y:S07]  /*62f0*/  LDSM.16.M88.4 R132, [R196] ;  /* 0x00000000c484783b */ /* 0x000e6e0000000200 */
[C---:B-----5:R-:W-:Y:S08]  /*6300*/  HMMA.16816.F32.BF16 R20, R180.reuse, R136, R20 ;  /* 0x00000088b414723c */ /* 0x060ff00000041814 */
[C---:B------:R-:W-:Y:S01]  /*6310*/  HMMA.16816.F32.BF16 R24, R180.reuse, R138, R24 ;  /* 0x0000008ab418723c */ /* 0x040fe20000041818 */
[----:B------:R-:W5:Y:S07]  /*6320*/  LDSM.16.M88.4 R136, [R211+0xb100] ;  /* 0x00b10000d388783b */ /* 0x000f6e0000000200 */
[C---:B------:R-:W-:Y:S08]  /*6330*/  HMMA.16816.F32.BF16 R28, R180.reuse, R140, R28 ;  /* 0x0000008cb41c723c */ /* 0x040ff0000004181c */
[C---:B------:R-:W-:Y:S01]  /*6340*/  HMMA.16816.F32.BF16 R32, R180.reuse, R142, R32 ;  /* 0x0000008eb420723c */ /* 0x040fe20000041820 */
[----:B------:R-:W-:Y:S07]  /*6350*/  LDSM.16.M88.4 R140, [R211+0xc100] ;  /* 0x00c10000d38c783b */ /* 0x000fee0000000200 */
[C---:B--2---:R-:W-:Y:S08]  /*6360*/  HMMA.16816.F32.BF16 R36, R180.reuse, R116, R36 ;  /* 0x00000074b424723c */ /* 0x044ff00000041824 */
[C---:B------:R-:W-:Y:S01]  /*6370*/  HMMA.16816.F32.BF16 R40, R180.reuse, R118, R40 ;  /* 0x00000076b428723c */ /* 0x040fe20000041828 */
[----:B------:R-:W2:Y:S07]  /*6380*/  LDSM.16.M88.4 R116, [R211+0xb900] ;  /* 0x00b90000d374783b */ /* 0x000eae0000000200 */
[C---:B------:R-:W-:Y:S08]  /*6390*/  HMMA.16816.F32.BF16 R44, R180.reuse, R148, R44 ;  /* 0x00000094b42c723c */ /* 0x040ff0000004182c */
[----:B------:R-:W-:Y:S01]  /*63a0*/  HMMA.16816.F32.BF16 R48, R180, R150, R48 ;  /* 0x00000096b430723c */ /* 0x000fe20000041830 */
[----:B------:R-:W1:Y:S07]  /*63b0*/  LDSM.16.M88.4 R148, [R211+0xc900] ;  /* 0x00c90000d394783b */ /* 0x000e6e0000000200 */
        /* <DEDUP_REMOVED lines=8> */
[----:B------:R-:W-:Y:S07]  /*6440*/  LDSM.16.M88.4 R160, [R202+0x4800] ;  /* 0x00480000caa0783b */ /* 0x000fee0000000200 */
[C---:B---3--:R-:W-:Y:S08]  /*6450*/  HMMA.16816.F32.BF16 R28, R184.reuse, R120, R28 ;  /* 0x00000078b81c723c */ /* 0x048ff0000004181c */
[C---:B------:R-:W-:Y:S01]  /*6460*/  HMMA.16816.F32.BF16 R32, R184.reuse, R122, R32 ;  /* 0x0000007ab820723c */ /* 0x040fe20000041820 */
[----:B------:R-:W3:Y:S07]  /*6470*/  LDSM.16.M88.4 R120, [R202+0x3000] ;  /* 0x00300000ca78783b */ /* 0x000eee0000000200 */
[C---:B----4-:R-:W-:Y:S08]  /*6480*/  HMMA.16816.F32.BF16 R36, R184.reuse, R128, R36 ;  /* 0x00000080b824723c */ /* 0x050ff00000041824 */
[C---:B------:R-:W-:Y:S01]  /*6490*/  HMMA.16816.F32.BF16 R40, R184.reuse, R130, R40 ;  /* 0x00000082b828723c */ /* 0x040fe20000041828 */
[----:B------:R-:W4:Y:S07]  /*64a0*/  LDSM.16.M88.4 R128, [R202+0x3800] ;  /* 0x00380000ca80783b */ /* 0x000f2e0000000200 */
[C---:B-1----:R-:W-:Y:S08]  /*64b0*/  HMMA.16816.F32.BF16 R44, R184.reuse, R132, R44 ;  /* 0x00000084b82c723c */ /* 0x042ff0000004182c */
[----:B------:R-:W-:Y:S01]  /*64c0*/  HMMA.16816.F32.BF16 R48, R184, R134, R48 ;  /* 0x00000086b830723c */ /* 0x000fe20000041830 */
[----:B------:R-:W1:Y:S07]  /*64d0*/  LDSM.16.M88.4 R132, [R202+0x4000] ;  /* 0x00400000ca84783b */ /* 0x000e6e0000000200 */
[C---:B-----5:R-:W-:Y:S08]  /*64e0*/  HMMA.16816.F32.BF16 R4, R188.reuse, R136, R4 ;  /* 0x00000088bc04723c */ /* 0x060ff00000041804 */
[C---:B------:R-:W-:Y:S01]  /*64f0*/  HMMA.16816.F32.BF16 R8, R188.reuse, R138, R8 ;  /* 0x0000008abc08723c */ /* 0x040fe20000041808 */
[----:B------:R-:W5:Y:S01]  /*6500*/  LDSM.16.M88.4 R136, [R202+0x5800] ;  /* 0x00580000ca88783b */ /* 0x000f620000000200 */
[----:B------:R-:W-:Y:S06]  /*6510*/  DEPBAR.LE SB0, 0x0 ;  /* 0x000080000000791a */ /* 0x000fec0000000000 */
[C---:B--2---:R-:W-:Y:S01]  /*6520*/  HMMA.16816.F32.BF16 R12, R188.reuse, R116, R12 ;  /* 0x00000074bc0c723c */ /* 0x044fe2000004180c */
[----:B------:R-:W-:Y:S07]  /*6530*/  BAR.SYNC.DEFER_BLOCKING 0x0 ;  /* 0x0000000000007b1d */ /* 0x000fee0000010000 */
        /* <DEDUP_REMOVED lines=9> */
[C---:B---3--:R-:W-:Y:S08]  /*65d0*/  HMMA.16816.F32.BF16 R4, R192.reuse, R120, R4 ;  /* 0x00000078c004723c */ /* 0x048ff00000041804 */
[C---:B------:R-:W-:Y:S08]  /*65e0*/  HMMA.16816.F32.BF16 R8, R192.reuse, R122, R8 ;  /* 0x0000007ac008723c */ /* 0x040ff00000041808 */
        /* <DEDUP_REMOVED lines=8> */
[C---:B-----5:R-:W-:Y:S08]  /*6670*/  HMMA.16816.F32.BF16 R44, R192.reuse, R136, R44 ;  /* 0x00000088c02c723c */ /* 0x060ff0000004182c */
[----:B------:R-:W-:Y:S01]  /*6680*/  HMMA.16816.F32.BF16 R48, R192, R138, R48 ;  /* 0x0000008ac030723c */ /* 0x000fe20000041830 */
[----:B------:R-:W-:-:S07]  /*6690*/  @!P0 BRA `(.L_x_37) ;  /* 0x0000035000008947 */ /* 0x000fce0003800000 */
[----:B------:R-:W-:Y:S02]  /*66a0*/  IMAD R0, R238, 0x60, R220 ;  /* 0x00000060ee007824 */ /* 0x000fe400078e02dc */
[----:B------:R-:W-:Y:S03]  /*66b0*/  IMAD.MOV.U32 R216, RZ, RZ, RZ ;  /* 0x000000ffffd87224 */ /* 0x000fe600078e00ff */
[----:B------:R-:W-:Y:S05]  /*66c0*/  IADD3 R217, R0, -0x60, R219 ;  /* 0xffffffa000d97810 */ /* 0x000fea0007ffe0db */
[----:B------:R-:W-:Y:S04]  /*66d0*/  @P3 IMAD.HI.U32 R118, R217, c[0x0][0x2bc], RZ ;  /* 0x0000af00d9763a27 */ /* 0x000fe800078e00ff */
[--C-:B------:R-:W-:Y:S01]  /*66e0*/  IMAD.MOV.U32 R0, RZ, RZ, R217.reuse ;  /* 0x000000ffff007224 */ /* 0x100fe200078e00d9 */
[----:B------:R-:W-:Y:S04]  /*66f0*/  @P3 SHF.R.U32.HI R0, RZ, c[0x0][0x2c0], R118 ;  /* 0x0000b000ff003a19 */ /* 0x000fe80000011676 */
[C---:B------:R-:W-:Y:S04]  /*6700*/  @!P1 IADD3 R119, P0, R0.reuse, UR12, RZ ;  /* 0x0000000c00779c10 */ /* 0x040fe8000ff1e0ff */
[----:B------:R-:W-:Y:S01]  /*6710*/  @!P1 LEA.HI.X.SX32 R118, R0, UR7, 0x1, P0 ;  /* 0x0000000700769c11 */ /* 0x000fe200080f0eff */
[----:B------:R-:W-:Y:S01]  /*6720*/  IMAD.MOV R0, RZ, RZ, -R0 ;  /* 0x000000ffff007224 */ /* 0x000fe200078e0a00 */
[C---:B------:R-:W-:Y:S03]  /*6730*/  @!P1 LEA R116, P0, R119.reuse, c[0x0][0x2a0], 0x2 ;  /* 0x0000a80077749a11 */ /* 0x040fe600078010ff */
[----:B------:R-:W-:Y:S01]  /*6740*/  IMAD R217, R0, c[0x0][0x2b8], R217 ;  /* 0x0000ae0000d97a24 */ /* 0x000fe200078e02d9 */
[----:B------:R-:W-:Y:S03]  /*6750*/  @!P1 LEA.HI.X R117, R119, c[0x0][0x2a4], R118, 0x2, P0 ;  /* 0x0000a90077759a11 */ /* 0x000fe600000f1476 */
[----:B------:R-:W-:Y:S01]  /*6760*/  IMAD.WIDE.U32 R118, R217, c[0x0][0x1e0], RZ ;  /* 0x00007800d9767a25 */ /* 0x000fe200078e00ff */
        /* <DEDUP_REMOVED lines=13> */
[----:B------:R-:W1:Y:S01]  /*6840*/  SHFL.IDX PT, R123, R133, RZ, 0x181f ;  /* 0x00181fff857b7589 */ /* 0x000e6200000e0000 */
[----:B------:R-:W-:Y:S03]  /*6850*/  IADD3 R117, -R232, 0x10, RZ ;  /* 0x00000010e8757810 */ /* 0x000fe60007ffe1ff */
[----:B------:R-:W2:Y:S01]  /*6860*/  SHFL.IDX PT, R118, R132, RZ, 0x181f ;  /* 0x00181fff84767589 */ /* 0x000ea200000e0000 */
[----:B------:R-:W-:Y:S03]  /*6870*/  LOP3.LUT R117, R117, 0xf, RZ, 0xc0, !PT ;  /* 0x0000000f75757812 */ /* 0x000fe600078ec0ff */
[----:B------:R-:W3:Y:S04]  /*6880*/  SHFL.IDX PT, R121, R133, 0x1, 0x181f ;  /* 0x00381f0085797f89 */ /* 0x000ee800000e0000 */
[----:B------:R-:W4:Y:S04]  /*6890*/  SHFL.IDX PT, R119, R133, 0x2, 0x181f ;  /* 0x00581f0085777f89 */ /* 0x000f2800000e0000 */
[----:B------:R-:W5:Y:S04]  /*68a0*/  SHFL.IDX PT, R116, R132, 0x1, 0x181f ;  /* 0x00381f0084747f89 */ /* 0x000f6800000e0000 */
[----:B------:R-:W5:Y:S01]  /*68b0*/  SHFL.IDX PT, R0, R132, 0x2, 0x181f ;  /* 0x00581f0084007f89 */ /* 0x000f6200000e0000 */
[C---:B-1----:R-:W-:Y:S02]  /*68c0*/  IADD3 R128, P0, R123.reuse, R236, RZ ;  /* 0x000000ec7b807210 */ /* 0x042fe40007f1e0ff */
[----:B------:R-:W-:Y:S03]  /*68d0*/  IADD3 R122, P6, R123, R234, RZ ;  /* 0x000000ea7b7a7210 */ /* 0x000fe60007fde0ff */
[C---:B--2---:R-:W-:Y:S02]  /*68e0*/  IMAD.X R129, R118.reuse, 0x1, R237, P0 ;  /* 0x0000000176817824 */ /* 0x044fe400000e06ed */
[----:B------:R-:W-:Y:S01]  /*68f0*/  IMAD.X R123, R118, 0x1, R235, P6 ;  /* 0x00000001767b7824 */ /* 0x000fe200030e06eb */
[C---:B---3--:R-:W-:Y:S02]  /*6900*/  IADD3 R120, P2, R121.reuse, R236, RZ ;  /* 0x000000ec79787210 */ /* 0x048fe40007f5e0ff */
[----:B------:R1:W-:Y:S01]  /*6910*/  LDGSTS.E.BYPASS.LTC128B.128 [R218+0x8100], [R128.64], !P5 ;  /* 0x0810000080da7fae */ /* 0x0003e2000e901d4e */
[----:B------:R-:W-:Y:S02]  /*6920*/  IADD3 R130, P0, R121, R234, RZ ;  /* 0x000000ea79827210 */ /* 0x000fe40007f1e0ff */
[----:B----4-:R-:W-:Y:S01]  /*6930*/  IADD3 R118, P6, R119, R236, RZ ;  /* 0x000000ec77767210 */ /* 0x010fe20007fde0ff */
[----:B------:R1:W-:Y:S01]  /*6940*/  LDGSTS.E.BYPASS.LTC128B.128 [R218+0xb100], [R122.64], !P4 ;  /* 0x0b1000007ada7fae */ /* 0x0003e2000e101d4e */
[C---:B-----5:R-:W-:Y:S02]  /*6950*/  IMAD.X R121, R116.reuse, 0x1, R237, P2 ;  /* 0x0000000174797824 */ /* 0x060fe400010e06ed */
[----:B------:R-:W-:Y:S01]  /*6960*/  IMAD.X R131, R116, 0x1, R235, P0 ;  /* 0x0000000174837824 */ /* 0x000fe200000e06eb */
[----:B------:R-:W-:Y:S01]  /*6970*/  IADD3 R116, P2, P0, R117, R119, R234 ;  /* 0x0000007775747210 */ /* 0x000fe2000785e0ea */
[----:B------:R-:W-:Y:S01]  /*6980*/  IMAD.X R119, R0, 0x1, R237, P6 ;  /* 0x0000000100777824 */ /* 0x000fe200030e06ed */
[----:B------:R1:W-:Y:S01]  /*6990*/  LDGSTS.E.BYPASS.LTC128B.128 [R218+0x9100], [R120.64], !P5 ;  /* 0x0910000078da7fae */ /* 0x0003e2000e901d4e */
[----:B------:R-:W-:Y:S02]  /*69a0*/  ISETP.NE.U32.AND P6, PT, R232, RZ, PT ;  /* 0x000000ffe800720c */ /* 0x000fe40003fc5070 */
[----:B------:R-:W-:Y:S01]  /*69b0*/  IADD3.X R117, RZ, R0, R235, P2, P0 ;  /* 0x00000000ff757210 */ /* 0x000fe200017e04eb */
[----:B------:R1:W-:Y:S04]  /*69c0*/  LDGSTS.E.BYPASS.LTC128B.128 [R218+0xc100], [R130.64], !P4 ;  /* 0x0c10000082da7fae */ /* 0x0003e8000e101d4e */
[----:B------:R1:W-:Y:S06]  /*69d0*/  LDGSTS.E.BYPASS.LTC128B.128 [R218+0xa100], [R118.64], !P5 ;  /* 0x0a10000076da7fae */ /* 0x0003ec000e901d4e */
[----:B------:R1:W-:Y:S02]  /*69e0*/  LDGSTS.E.BYPASS.LTC128B.128.ZFILL [R218+0xd100], [R116.64], P6 ;  /* 0x0d10000074da7fae */ /* 0x0003e4000b141d4e */
.L_x_37:
[----:B-1----:R-:W-:Y:S01]  /*69f0*/  IMAD.MOV.U32 R121, RZ, RZ, R221 ;  /* 0x000000ffff797224 */ /* 0x002fe200078e00dd */
[----:B------:R-:W-:Y:S01]  /*6a00*/  PLOP3.LUT P2, PT, PT, PT, UP2, 0x80, 0x0 ;  /* 0x000000000000781c */ /* 0x000fe20003f4f028 */
[----:B------:R-:W0:Y:S01]  /*6a10*/  LDGDEPBAR ;  /* 0x00000000000079af */ /* 0x000e220000000000 */
[----:B------:R-:W-:Y:S01]  /*6a20*/  PLOP3.LUT P0, PT, PT, PT, UP2, 0x80, 0x0 ;  /* 0x000000000000781c */ /* 0x000fe20003f0f028 */
[----:B------:R-:W-:Y:S05]  /*6a30*/  IMAD R119, R238, -0x60, RZ ;  /* 0xffffffa0ee777824 */ /* 0x000fea00078e02ff */
[----:B------:R-:W-:Y:S05]  /*6a40*/  IADD3 R117, -R222, 0x1, R119 ;  /* 0x00000001de757810 */ /* 0x000fea0007ffe177 */
[----:B------:R-:W-:Y:S05]  /*6a50*/  @P2 IMAD.HI.U32 R0, R221, c[0x0][0x2c8], RZ ;  /* 0x0000b200dd002a27 */ /* 0x000fea00078e00ff */
[----:B------:R-:W-:Y:S01]  /*6a60*/  @P0 SHF.R.U32.HI R121, RZ, c[0x0][0x2cc], R0 ;  /* 0x0000b300ff790a19 */ /* 0x000fe20000011600 */
[----:B------:R-:W-:Y:S01]  /*6a70*/  IMAD.MOV.U32 R0, RZ, RZ, c[0x0][0x2ac] ;  /* 0x0000ab00ff007624 */ /* 0x000fe200078e00ff */
[----:B------:R-:W-:Y:S03]  /*6a80*/  PLOP3.LUT P0, PT, PT, PT, UP1, 0x40, 0x0 ;  /* 0x000000000000781c */ /* 0x000fe60003f0e818 */
[----:B------:R-:W1:Y:S01]  /*6a90*/  SHFL.IDX PT, R129, R121, RZ, 0x1c1f ;  /* 0x001c1fff79817589 */ /* 0x000e6200000e0000 */
[----:B------:R-:W-:Y:S05]  /*6aa0*/  IMAD R117, R0, c[0x0][0x1d0], R117 ;  /* 0x0000740000757a24 */ /* 0x000fea00078e0275 */
[----:B------:R-:W-:Y:S04]  /*6ab0*/  IADD3 R0, R117, -c[0x0][0x168], RZ ;  /* 0x80005a0075007a10 */ /* 0x000fe80007ffe0ff */
[C---:B------:R-:W-:Y:S02]  /*6ac0*/  IADD3 R117, R0.reuse, c[0x0][0x328], RZ ;  /* 0x0000ca0000757a10 */ /* 0x040fe40007ffe0ff */
[----:B------:R-:W-:Y:S03]  /*6ad0*/  IADD3 R0, R0, UR17, RZ ;  /* 0x0000001100007c10 */ /* 0x000fe6000fffe0ff */
[--C-:B-1----:R-:W-:Y:S02]  /*6ae0*/  IMAD.IADD R123, R117, 0x1, R129.reuse ;  /* 0x00000001757b7824 */ /* 0x102fe400078e0281 */
[----:B------:R-:W-:Y:S01]  /*6af0*/  IMAD.IADD R122, R0, 0x1, R129 ;  /* 0x00000001007a7824 */ /* 0x000fe200078e0281 */
[----:B------:R-:W-:-:S05]  /*6b00*/  @P0 BRA `(.L_x_38) ;  /* 0x000001a000000947 */ /* 0x000fca0003800000 */
[----:B------:R-:W-:Y:S01]  /*6b10*/  MOV R116, c[0x0][0x2ac] ;  /* 0x0000ab0000747a02 */ /* 0x000fe20000000f00 */
[----:B------:R-:W-:Y:S04]  /*6b20*/  BSSY B0, `(.L_x_39) ;  /* 0x0000013000007945 */ /* 0x000fe80003800000 */
[----:B------:R-:W-:Y:S05]  /*6b30*/  IMAD R129, R116, c[0x0][0x1d0], R129 ;  /* 0x0000740074817a24 */ /* 0x000fea00078e0281 */
[----:B------:R-:W-:Y:S04]  /*6b40*/  IADD3 R118, R129, -c[0x0][0x168], RZ ;  /* 0x80005a0081767a10 */ /* 0x000fe80007ffe0ff */
[----:B------:R-:W-:Y:S11]  /*6b50*/  ISETP.GT.AND P0, PT, R118, -0x1, PT ;  /* 0xffffffff7600780c */ /* 0x000ff60003f04270 */
[----:B------:R-:W-:Y:S02]  /*6b60*/  @!UPT UIADD3 URZ, URZ, URZ, URZ ;  /* 0x0000003f3f3ff290 */ /* 0x000fe4000fffe03f */
[----:B------:R-:W-:-:S05]  /*6b70*/  @P0 BRA `(.L_x_40) ;  /* 0x0000008000000947 */ /* 0x000fca0003800000 */
[----:B------:R-:W-:Y:S01]  /*6b80*/  LOP3.LUT R118, RZ, R118, RZ, 0x33, !PT ;  /* 0x00000076ff767212 */ /* 0x000fe200078e33ff */
[----:B------:R-:W-:Y:S05]  /*6b90*/  IMAD.MOV.U32 R116, RZ, RZ, c[0x0][0x32c] ;  /* 0x0000cb00ff747624 */ /* 0x000fea00078e00ff */
[----:B------:R-:W-:Y:S11]  /*6ba0*/  ISETP.NE.AND P0, PT, R116, 0x1, PT ;  /* 0x000000017400780c */ /* 0x000ff60003f05270 */
[----:B------:R-:W-:Y:S02]  /*6bb0*/  @!UPT UIADD3 URZ, URZ, URZ, URZ ;  /* 0x0000003f3f3ff290 */ /* 0x000fe4000fffe03f */
[----:B------:R-:W-:Y:S05]  /*6bc0*/  @P0 IMAD.HI.U32 R116, R118, c[0x0][0x330], RZ ;  /* 0x0000cc0076740a27 */ /* 0x000fea00078e00ff */
[----:B------:R-:W-:Y:S04]  /*6bd0*/  @P0 SHF.R.U32.HI R118, RZ, c[0x0][0x334], R116 ;  /* 0x0000cd00ff760a19 */ /* 0x000fe80000011674 */
[----:B------:R-:W-:Y:S01]  /*6be0*/  LOP3.LUT R118, RZ, R118, RZ, 0x33, !PT ;  /* 0x00000076ff767212 */ /* 0x000fe200078e33ff */
[----:B------:R-:W-:-:S05]  /*6bf0*/  BRA `(.L_x_41) ;  /* 0x0000005000007947 */ /* 0x000fca0003800000 */
.L_x_40:
[----:B------:R-:W-:Y:S04]  /*6c00*/  MOV R116, c[0x0][0x32c] ;  /* 0x0000cb0000747a02 */ /* 0x000fe80000000f00 */
[----:B------:R-:W-:Y:S11]  /*6c10*/  ISETP.NE.AND P0, PT, R116, 0x1, PT ;  /* 0x000000017400780c */ /* 0x000ff60003f05270 */
[----:B------:R-:W-:Y:S02]  /*6c20*/  @!UPT UIADD3 URZ, URZ, URZ, URZ ;  /* 0x0000003f3f3ff290 */ /* 0x000fe4000fffe03f */
[----:B------:R-:W-:Y:S05]  /*6c30*/  @P0 IMAD.HI.U32 R116, R118, c[0x0][0x330], RZ ;  /* 0x0000cc0076740a27 */ /* 0x000fea00078e00ff */
[----:B------:R-:W-:Y:S02]  /*6c40*/  @P0 SHF.R.U32.HI R118, RZ, c[0x0][0x334], R116 ;  /* 0x0000cd00ff760a19 */ /* 0x000fe40000011674 */
.L_x_41:
[----:B------:R-:W-:Y:S05]  /*6c50*/  BSYNC B0 ;  /* 0x0000000000007941 */ /* 0x000fea0003800000 */
.L_x_39:
[----:B------:R-:W-:Y:S04]  /*6c60*/  IMAD.IADD R129, R119, 0x1, -R222 ;  /* 0x0000000177817824 */ /* 0x000fe800078e0ade */
[----:B------:R-:W-:Y:S05]  /*6c70*/  IMAD R129, R118, c[0x0][0x32c], R129 ;  /* 0x0000cb0076817a24 */ /* 0x000fea00078e0281 */
[----:B------:R-:W-:Y:S02]  /*6c80*/  IADD3 R116, R129, c[0x0][0x32c], RZ ;  /* 0x0000cb0081747a10 */ /* 0x000fe40007ffe0ff */
[----:B------:R-:W-:Y:S02]  /*6c90*/  IMNMX R122, R122, R129, !PT ;  /* 0x000000817a7a7217 */ /* 0x000fe40007800200 */
[----:B------:R-:W-:Y:S02]  /*6ca0*/  IMNMX R123, R123, R116, PT ;  /* 0x000000747b7b7217 */ /* 0x000fe40003800200 */
.L_x_38:
[C---:B------:R-:W-:Y:S02]  /*6cb0*/  ISETP.GE.AND P0, PT, R119.reuse, 0x1, PT ;  /* 0x000000017700780c */ /* 0x040fe40003f06270 */
[----:B------:R-:W-:Y:S02]  /*6cc0*/  ISETP.GE.AND P2, PT, R119, 0x2, PT ;  /* 0x000000027700780c */ /* 0x000fe40003f46270 */
[----:B------:R-:W-:Y:S02]  /*6cd0*/  LOP3.LUT R227, R227, 0xffdfffff, RZ, 0xc0, !PT ;  /* 0xffdfffffe3e37812 */ /* 0x000fe400078ec0ff */
[----:B------:R-:W-:Y:S07]  /*6ce0*/  ISETP.GE.AND P6, PT, R119, 0x59, PT ;  /* 0x000000597700780c */ /* 0x000fee0003fc6270 */
[----:B------:R-:W-:Y:S02]  /*6cf0*/  @P0 LOP3.LUT R227, R227, 0x200000, RZ, 0xfc, !PT ;  /* 0x00200000e3e30812 */ /* 0x000fe400078efcff */
[----:B------:R-:W-:Y:S02]  /*6d00*/  ISETP.GT.AND P0, PT, R122, RZ, !P0 ;  /* 0x000000ff7a00720c */ /* 0x000fe40004704270 */
[----:B------:R-:W-:Y:S02]  /*6d10*/  LOP3.LUT R227, R227, 0xffefffff, RZ, 0xc0, !PT ;  /* 0xffefffffe3e37812 */ /* 0x000fe400078ec0ff */
[----:B------:R-:W-:Y:S02]  /*6d20*/  ISETP.LT.OR P0, PT, R123, 0x1, P0 ;  /* 0x000000017b00780c */ /* 0x000fe40000701670 */
[----:B------:R-:W-:Y:S02]  /*6d30*/  @P2 LOP3.LUT R227, R227, 0x100000, RZ, 0xfc, !PT ;  /* 0x00100000e3e32812 */ /* 0x000fe400078efcff */
[----:B------:R-:W-:Y:S02]  /*6d40*/  FSEL R120, R4, -INF , !P0 ;  /* 0xff80000004787808 */ /* 0x000fe40004000000 */
[C---:B------:R-:W-:Y:S01]  /*6d50*/  ISETP.GT.AND P0, PT, R122.reuse, 0x1, !P2 ;  /* 0x000000017a00780c */ /* 0x040fe20005704270 */
[----:B------:R-:W1:Y:S01]  /*6d60*/  SHFL.IDX PT, R4, R121, 0x1, 0x1c1f ;  /* 0x003c1f0079047f89 */ /* 0x000e6200000e0000 */
[----:B------:R-:W-:Y:S02]  /*6d70*/  ISETP.GE.AND P2, PT, R119, 0x9, PT ;  /* 0x000000097700780c */ /* 0x000fe40003f46270 */
[----:B------:R-:W-:Y:S02]  /*6d80*/  ISETP.LT.OR P0, PT, R123, 0x2, P0 ;  /* 0x000000027b00780c */ /* 0x000fe40000701670 */
[----:B------:R-:W-:Y:S02]  /*6d90*/  LOP3.LUT R227, R227, 0xfff7ffff, RZ, 0xc0, !PT ;  /* 0xfff7ffffe3e37812 */ /* 0x000fe400078ec0ff */
[----:B------:R-:W-:Y:S02]  /*6da0*/  FSEL R118, R5, -INF , !P0 ;  /* 0xff80000005767808 */ /* 0x000fe40004000000 */
[----:B------:R-:W-:Y:S04]  /*6db0*/  ISETP.GT.AND P0, PT, R122, 0x8, !P2 ;  /* 0x000000087a00780c */ /* 0x000fe80005704270 */
[----:B------:R-:W-:Y:S02]  /*6dc0*/  ISETP.LT.OR P0, PT, R123, 0x9, P0 ;  /* 0x000000097b00780c */ /* 0x000fe40000701670 */
[----:B------:R-:W-:Y:S02]  /*6dd0*/  @P2 LOP3.LUT R227, R227, 0x80000, RZ, 0xfc, !PT ;  /* 0x00080000e3e32812 */ /* 0x000fe400078efcff */
[----:B------:R-:W-:Y:S02]  /*6de0*/  ISETP.GE.AND P2, PT, R119, 0xa, PT ;  /* 0x0000000a7700780c */ /* 0x000fe40003f46270 */
[----:B------:R-:W-:Y:S02]  /*6df0*/  LOP3.LUT R227, R227, 0xfffbffff, RZ, 0xc0, !PT ;  /* 0xfffbffffe3e37812 */ /* 0x000fe400078ec0ff */
[----:B------:R-:W-:Y:S02]  /*6e00*/  FSEL R116, R8, -INF , !P0 ;  /* 0xff80000008747808 */ /* 0x000fe40004000000 */
[----:B------:R-:W-:Y:S01]  /*6e10*/  ISETP.GT.AND P0, PT, R122, 0x9, !P2 ;  /* 0x000000097a00780c */ /* 0x000fe20005704270 */
[--C-:B-1----:R-:W-:Y:S02]  /*6e20*/  IMAD.IADD R117, R117, 0x1, R4.reuse ;  /* 0x0000000175757824 */ /* 0x102fe400078e0204 */
[----:B------:R-:W-:Y:S01]  /*6e30*/  IMAD.IADD R0, R0, 0x1, R4 ;  /* 0x0000000100007824 */ /* 0x000fe200078e0204 */
[----:B------:R-:W-:Y:S03]  /*6e40*/  ISETP.LT.OR P0, PT, R123, 0xa, P0 ;  /* 0x0000000a7b00780c */ /* 0x000fe60000701670 */
[----:B------:R-:W-:Y:S02]  /*6e50*/  @P2 LOP3.LUT R227, R227, 0x40000, RZ, 0xfc, !PT ;  /* 0x00040000e3e32812 */ /* 0x000fe400078efcff */
[----:B------:R-:W-:Y:S02]  /*6e60*/  ISETP.GE.AND P2, PT, R119, 0x11, PT ;  /* 0x000000117700780c */ /* 0x000fe40003f46270 */
[----:B------:R-:W-:Y:S02]  /*6e70*/  LOP3.LUT R227, R227, 0xfffdffff, RZ, 0xc0, !PT ;  /* 0xfffdffffe3e37812 */ /* 0x000fe400078ec0ff */
[----:B------:R-:W-:Y:S02]  /*6e80*/  FSEL R8, R9, -INF , !P0 ;  /* 0xff80000009087808 */ /* 0x000fe40004000000 */
[----:B------:R-:W-:Y:S04]  /*6e90*/  ISETP.GT.AND P0, PT, R122, 0x10, !P2 ;  /* 0x000000107a00780c */ /* 0x000fe80005704270 */
[----:B------:R-:W-:Y:S03]  /*6ea0*/  ISETP.LT.OR P0, PT, R123, 0x11, P0 ;  /* 0x000000117b00780c */ /* 0x000fe60000701670 */
[----:B------:R-:W-:Y:S02]  /*6eb0*/  @P2 LOP3.LUT R227, R227, 0x20000, RZ, 0xfc, !PT ;  /* 0x00020000e3e32812 */ /* 0x000fe400078efcff */
[----:B------:R-:W-:Y:S02]  /*6ec0*/  ISETP.GE.AND P2, PT, R119, 0x12, PT ;  /* 0x000000127700780c */ /* 0x000fe40003f46270 */
[----:B------:R-:W-:Y:S02]  /*6ed0*/  LOP3.LUT R227, R227, 0xfffeffff, RZ, 0xc0, !PT ;  /* 0xfffeffffe3e37812 */ /* 0x000fe400078ec0ff */
[----:B------:R-:W-:Y:S02]  /*6ee0*/  FSEL R244, R12, -INF , !P0 ;  /* 0xff8000000cf47808 */ /* 0x000fe40004000000 */
[C---:B------:R-:W-:Y:S04]  /*6ef0*/  ISETP.GT.AND P0, PT, R122.reuse, 0x11, !P2 ;  /* 0x000000117a00780c */ /* 0x040fe80005704270 */
        /* <DEDUP_REMOVED lines=87> */
[----:B------:R-:W-:Y:S02]  /*7470*/  FSEL R150, R41, -INF , !P0 ;  /* 0xff80000029967808 */ /* 0x000fe40004000000 */
[----:B------:R-:W-:Y:S02]  /*7480*/  LOP3.LUT R227, R227, 0xfffffffd, RZ, 0xc0, !PT ;  /* 0xfffffffde3e37812 */ /* 0x000fe400078ec0ff */
[----:B------:R-:W-:Y:S04]  /*7490*/  ISETP.GT.AND P0, PT, R122, 0x50, !P2 ;  /* 0x000000507a00780c */ /* 0x000fe80005704270 */
[----:B------:R-:W-:Y:S03]  /*74a0*/  ISETP.LT.OR P0, PT, R123, 0x51, P0 ;  /* 0x000000517b00780c */ /* 0x000fe60000701670 */
[----:B------:R-:W-:Y:S02]  /*74b0*/  @P2 LOP3.LUT R227, R227, 0x2, RZ, 0xfc, !PT ;  /* 0x00000002e3e32812 */ /* 0x000fe400078efcff */
[----:B------:R-:W-:Y:S02]  /*74c0*/  ISETP.GE.AND P2, PT, R119, 0x52, PT ;  /* 0x000000527700780c */ /* 0x000fe40003f46270 */
[----:B------:R-:W-:Y:S02]  /*74d0*/  FSEL R142, R44, -INF , !P0 ;  /* 0xff8000002c8e7808 */ /* 0x000fe40004000000 */
[C---:B------:R-:W-:Y:S02]  /*74e0*/  ISETP.GT.AND P0, PT, R122.reuse, 0x51, !P2 ;  /* 0x000000517a00780c */ /* 0x040fe40005704270 */
[----:B------:R-:W-:Y:S02]  /*74f0*/  LOP3.LUT R227, R227, 0xfffffffe, RZ, 0xc0, !PT ;  /* 0xfffffffee3e37812 */ /* 0x000fe400078ec0ff */
[----:B------:R-:W-:Y:S04]  /*7500*/  ISETP.LT.OR P0, PT, R123, 0x52, P0 ;  /* 0x000000527b00780c */ /* 0x000fe80000701670 */
[----:B------:R-:W-:Y:S02]  /*7510*/  FSEL R141, R45, -INF , !P0 ;  /* 0xff8000002d8d7808 */ /* 0x000fe40004000000 */
[----:B------:R-:W-:Y:S02]  /*7520*/  ISETP.GT.AND P0, PT, R122, 0x58, !P6 ;  /* 0x000000587a00780c */ /* 0x000fe40007704270 */
[----:B------:R-:W-:Y:S02]  /*7530*/  @P2 LOP3.LUT R227, R227, 0x1, RZ, 0xfc, !PT ;  /* 0x00000001e3e32812 */ /* 0x000fe400078efcff */
[----:B------:R-:W-:Y:S02]  /*7540*/  ISETP.LT.OR P0, PT, R123, 0x59, P0 ;  /* 0x000000597b00780c */ /* 0x000fe40000701670 */
[----:B------:R-:W-:Y:S02]  /*7550*/  ISETP.GE.AND P2, PT, R119, 0x5a, PT ;  /* 0x0000005a7700780c */ /* 0x000fe40003f46270 */
[----:B------:R-:W-:Y:S02]  /*7560*/  FSEL R138, R48, -INF , !P0 ;  /* 0xff800000308a7808 */ /* 0x000fe40004000000 */
[----:B------:R-:W-:Y:S04]  /*7570*/  ISETP.GT.AND P0, PT, R122, 0x59, !P2 ;  /* 0x000000597a00780c */ /* 0x000fe80005704270 */
[----:B------:R-:W-:Y:S04]  /*7580*/  ISETP.LT.OR P0, PT, R123, 0x5a, P0 ;  /* 0x0000005a7b00780c */ /* 0x000fe80000701670 */
[----:B------:R-:W-:Y:S02]  /*7590*/  FSEL R136, R49, -INF , !P0 ;  /* 0xff80000031887808 */ /* 0x000fe40004000000 */
[----:B------:R-:W-:Y:S11]  /*75a0*/  PLOP3.LUT P0, PT, PT, PT, UP1, 0x40, 0x0 ;  /* 0x000000000000781c */ /* 0x000ff60003f0e818 */
[----:B------:R-:W-:Y:S02]  /*75b0*/  @!UPT UIADD3 URZ, URZ, URZ, URZ ;  /* 0x0000003f3f3ff290 */ /* 0x000fe4000fffe03f */
        /* <DEDUP_REMOVED lines=9> */
[----:B------:R-:W-:Y:S05]  /*7650*/  IMAD.MOV.U32 R4, RZ, RZ, 0x1 ;  /* 0x00000001ff047424 */ /* 0x000fea00078e00ff */
[----:B------:R-:W-:Y:S11]  /*7660*/  ISETP.NE.AND P0, PT, R4, c[0x0][0x32c], PT ;  /* 0x0000cb0004007a0c */ /* 0x000ff60003f05270 */
[----:B------:R-:W-:Y:S02]  /*7670*/  @!UPT UIADD3 URZ, URZ, URZ, URZ ;  /* 0x0000003f3f3ff290 */ /* 0x000fe4000fffe03f */
[----:B------:R-:W-:Y:S05]  /*7680*/  @P0 IMAD.HI.U32 R4, R5, c[0x0][0x330], RZ ;  /* 0x0000cc0005040a27 */ /* 0x000fea00078e00ff */
[----:B------:R-:W-:Y:S04]  /*7690*/  @P0 SHF.R.U32.HI R5, RZ, c[0x0][0x334], R4 ;  /* 0x0000cd00ff050a19 */ /* 0x000fe80000011604 */
[----:B------:R-:W-:Y:S01]  /*76a0*/  LOP3.LUT R5, RZ, R5, RZ, 0x33, !PT ;  /* 0x00000005ff057212 */ /* 0x000fe200078e33ff */
[----:B------:R-:W-:-:S05]  /*76b0*/  BRA `(.L_x_45) ;  /* 0x0000005000007947 */ /* 0x000fca0003800000 */
.L_x_44:
[----:B------:R-:W-:Y:S04]  /*76c0*/  MOV R4, 0x1 ;  /* 0x0000000100047802 */ /* 0x000fe80000000f00 */
[----:B------:R-:W-:Y:S11]  /*76d0*/  ISETP.NE.AND P0, PT, R4, c[0x0][0x32c], PT ;  /* 0x0000cb0004007a0c */ /* 0x000ff60003f05270 */
[----:B------:R-:W-:Y:S02]  /*76e0*/  @!UPT UIADD3 URZ, URZ, URZ, URZ ;  /* 0x0000003f3f3ff290 */ /* 0x000fe4000fffe03f */
[----:B------:R-:W-:Y:S05]  /*76f0*/  @P0 IMAD.HI.U32 R4, R5, c[0x0][0x330], RZ ;  /* 0x0000cc0005040a27 */ /* 0x000fea00078e00ff */
[----:B------:R-:W-:Y:S02]  /*7700*/  @P0 SHF.R.U32.HI R5, RZ, c[0x0][0x334], R4 ;  /* 0x0000cd00ff050a19 */ /* 0x000fe40000011604 */
.L_x_45:
[----:B------:R-:W-:Y:S05]  /*7710*/  BSYNC B0 ;  /* 0x0000000000007941 */ /* 0x000fea0003800000 */
.L_x_43:
[----:B------:R-:W-:Y:S04]  /*7720*/  IMAD.IADD R4, R119, 0x1, -R222 ;  /* 0x0000000177047824 */ /* 0x000fe800078e0ade */
[----:B------:R-:W-:Y:S05]  /*7730*/  IMAD R4, R5, c[0x0][0x32c], R4 ;  /* 0x0000cb0005047a24 */ /* 0x000fea00078e0204 */
[----:B------:R-:W-:Y:S02]  /*7740*/  IADD3 R12, R4, c[0x0][0x32c], RZ ;  /* 0x0000cb00040c7a10 */ /* 0x000fe40007ffe0ff */
[----:B------:R-:W-:Y:S02]  /*7750*/  IMNMX R0, R0, R4, !PT ;  /* 0x0000000400007217 */ /* 0x000fe40007800200 */
[----:B------:R-:W-:Y:S02]  /*7760*/  IMNMX R117, R117, R12, PT ;  /* 0x0000000c75757217 */ /* 0x000fe40003800200 */
.L_x_42:
[----:B------:R-:W-:Y:S02]  /*7770*/  LOP3.LUT P0, RZ, R227, 0x200000, RZ, 0xc0, !PT ;  /* 0x00200000e3ff7812 */ /* 0x000fe4000780c0ff */
[----:B------:R-:W-:Y:S02]  /*7780*/  FMNMX.FTZ R5, R120, R3, !PT ;  /* 0x0000000378057209 */ /* 0x000fe40007810000 */
[----:B------:R-:W-:Y:S02]  /*7790*/  ISETP.GT.AND P0, PT, R0, RZ, !P0 ;  /* 0x000000ff0000720c */ /* 0x000fe40004704270 */
[----:B------:R-:W-:Y:S02]  /*77a0*/  FMNMX.FTZ R5, R118, R5, !PT ;  /* 0x0000000576057209 */ /* 0x000fe40007810000 */
[----:B------:R-:W-:Y:S02]  /*77b0*/  ISETP.LT.OR P0, PT, R117, 0x1, P0 ;  /* 0x000000017500780c */ /* 0x000fe40000701670 */
[----:B------:R-:W-:Y:S02]  /*77c0*/  FMNMX.FTZ R5, R116, R5, !PT ;  /* 0x0000000574057209 */ /* 0x000fe40007810000 */
[----:B------:R-:W-:Y:S02]  /*77d0*/  FSEL R17, R6, -INF , !P0 ;  /* 0xff80000006117808 */ /* 0x000fe40004000000 */
[----:B------:R-:W-:Y:S02]  /*77e0*/  LOP3.LUT P0, RZ, R227, 0x100000, RZ, 0xc0, !PT ;  /* 0x00100000e3ff7812 */ /* 0x000fe4000780c0ff */
[----:B------:R-:W-:Y:S02]  /*77f0*/  FMNMX.FTZ R5, R8, R5, !PT ;  /* 0x0000000508057209 */ /* 0x000fe40007810000 */
[----:B------:R-:W-:Y:S02]  /*7800*/  ISETP.GT.AND P0, PT, R0, 0x1, !P0 ;  /* 0x000000010000780c */ /* 0x000fe40004704270 */
        /* <DEDUP_REMOVED lines=60> */
[----:B------:R-:W-:Y:S01]  /*7bd0*/  LOP3.LUT P0, RZ, R227, 0x800, RZ, 0xc0, !PT ;  /* 0x00000800e3ff7812 */ /* 0x000fe2000780c0ff */
[----:B------:R-:W-:Y:S01]  /*7be0*/  LDSM.16.MT88.4 R20, [R210+0x100] ;  /* 0x00010000d214783b */ /* 0x000fe20000004200 */
        /* <DEDUP_REMOVED lines=8> */
[C---:B------:R-:W-:Y:S02]  /*7c70*/  ISETP.GT.AND P0, PT, R0.reuse, 0x29, !P0 ;  /* 0x000000290000780c */ /* 0x040fe40004704270 */
[----:B------:R-:W-:Y:S02]  /*7c80*/  ISETP.GT.AND P6, PT, R0, 0x58, !P6 ;  /* 0x000000580000780c */ /* 0x000fe400077c4270 */
[----:B------:R-:W-:Y:S02]  /*7c90*/  ISETP.LT.OR P0, PT, R117, 0x2a, P0 ;  /* 0x0000002a7500780c */ /* 0x000fe40000701670 */
[----:B------:R-:W-:Y:S02]  /*7ca0*/  FMNMX.FTZ R10, R136, R5, !PT ;  /* 0x00000005880a7209 */ /* 0x000fe40007810000 */
[----:B------:R-:W-:Y:S02]  /*7cb0*/  FSEL R167, R27, -INF , !P0 ;  /* 0xff8000001ba77808 */ /* 0x000fe40004000000 */
[----:B------:R-:W-:Y:S01]  /*7cc0*/  LOP3.LUT P0, RZ, R227, 0x200, RZ, 0xc0, !PT ;  /* 0x00000200e3ff7812 */ /* 0x000fe2000780c0ff */
[----:B------:R-:W1:Y:S01]  /*7cd0*/  SHFL.BFLY PT, R5, R10, 0x2, 0x1f ;  /* 0x0c401f000a057f89 */ /* 0x000e6200000e0000 */
[----:B------:R-:W-:Y:S02]  /*7ce0*/  FMNMX.FTZ R4, R167, R4, !PT ;  /* 0x00000004a7047209 */ /* 0x000fe40007810000 */
[C---:B------:R-:W-:Y:S02]  /*7cf0*/  ISETP.GT.AND P0, PT, R0.reuse, 0x30, !P0 ;  /* 0x000000300000780c */ /* 0x040fe40004704270 */
[C---:B------:R-:W-:Y:S02]  /*7d00*/  ISETP.LT.OR P6, PT, R117.reuse, 0x59, P6 ;  /* 0x000000597500780c */ /* 0x040fe400037c1670 */
[----:B------:R-:W-:Y:S02]  /*7d10*/  ISETP.LT.OR P0, PT, R117, 0x31, P0 ;  /* 0x000000317500780c */ /* 0x000fe40000701670 */
[----:B------:R-:W-:Y:S02]  /*7d20*/  ISETP.GT.AND P2, PT, R0, 0x59, !P2 ;  /* 0x000000590000780c */ /* 0x000fe40005744270 */
[----:B------:R-:W-:Y:S02]  /*7d30*/  FSEL R245, R30, -INF , !P0 ;  /* 0xff8000001ef57808 */ /* 0x000fe40004000000 */
[----:B------:R-:W-:Y:S02]  /*7d40*/  LOP3.LUT P0, RZ, R227, 0x100, RZ, 0xc0, !PT ;  /* 0x00000100e3ff7812 */ /* 0x000fe4000780c0ff */
[----:B------:R-:W-:Y:S02]  /*7d50*/  FMNMX.FTZ R4, R245, R4, !PT ;  /* 0x00000004f5047209 */ /* 0x000fe40007810000 */
[----:B------:R-:W-:Y:S02]  /*7d60*/  ISETP.GT.AND P0, PT, R0, 0x31, !P0 ;  /* 0x000000310000780c */ /* 0x000fe40004704270 */
[----:B------:R-:W-:Y:S02]  /*7d70*/  FSEL R135, R50, -INF , !P6 ;  /* 0xff80000032877808 */ /* 0x000fe40007000000 */
[C---:B------:R-:W-:Y:S02]  /*7d80*/  ISETP.LT.OR P0, PT, R117.reuse, 0x32, P0 ;  /* 0x000000327500780c */ /* 0x040fe40000701670 */
[----:B------:R-:W-:Y:S02]  /*7d90*/  ISETP.LT.OR P2, PT, R117, 0x5a, P2 ;  /* 0x0000005a7500780c */ /* 0x000fe40001741670 */
[----:B------:R-:W-:Y:S02]  /*7da0*/  FSEL R243, R31, -INF , !P0 ;  /* 0xff8000001ff37808 */ /* 0x000fe40004000000 */
[----:B------:R-:W-:Y:S01]  /*7db0*/  LOP3.LUT P0, RZ, R227, 0x80, RZ, 0xc0, !PT ;  /* 0x00000080e3ff7812 */ /* 0x000fe2000780c0ff */
[----:B------:R-:W-:Y:S01]  /*7dc0*/  LDSM.16.MT88.4 R28, [R209+0x100] ;  /* 0x00010000d11c783b */ /* 0x000fe20000004200 */
[----:B------:R-:W-:Y:S02]  /*7dd0*/  FMNMX.FTZ R4, R243, R4, !PT ;  /* 0x00000004f3047209 */ /* 0x000fe40007810000 */
[----:B------:R-:W-:Y:S04]  /*7de0*/  ISETP.GT.AND P0, PT, R0, 0x38, !P0 ;  /* 0x000000380000780c */ /* 0x000fe80004704270 */
[----:B------:R-:W-:Y:S04]  /*7df0*/  ISETP.LT.OR P0, PT, R117, 0x39, P0 ;  /* 0x000000397500780c */ /* 0x000fe80000701670 */
[----:B------:R-:W-:Y:S02]  /*7e00*/  FSEL R241, R34, -INF , !P0 ;  /* 0xff80000022f17808 */ /* 0x000fe40004000000 */
[----:B------:R-:W-:Y:S02]  /*7e10*/  LOP3.LUT P0, RZ, R227, 0x40, RZ, 0xc0, !PT ;  /* 0x00000040e3ff7812 */ /* 0x000fe4000780c0ff */
[----:B------:R-:W-:Y:S02]  /*7e20*/  FMNMX.FTZ R4, R241, R4, !PT ;  /* 0x00000004f1047209 */ /* 0x000fe40007810000 */
[C---:B------:R-:W-:Y:S04]  /*7e30*/  ISETP.GT.AND P0, PT, R0.reuse, 0x39, !P0 ;  /* 0x000000390000780c */ /* 0x040fe80004704270 */
[----:B------:R-:W-:Y:S04]  /*7e40*/  ISETP.LT.OR P0, PT, R117, 0x3a, P0 ;  /* 0x0000003a7500780c */ /* 0x000fe80000701670 */
[----:B------:R-:W-:Y:S02]  /*7e50*/  FSEL R171, R35, -INF , !P0 ;  /* 0xff80000023ab7808 */ /* 0x000fe40004000000 */
[----:B------:R-:W-:Y:S02]  /*7e60*/  LOP3.LUT P0, RZ, R227, 0x20, RZ, 0xc0, !PT ;  /* 0x00000020e3ff7812 */ /* 0x000fe4000780c0ff */
[----:B------:R-:W-:Y:S02]  /*7e70*/  FMNMX.FTZ R4, R171, R4, !PT ;  /* 0x00000004ab047209 */ /* 0x000fe40007810000 */
[----:B------:R-:W-:Y:S04]  /*7e80*/  ISETP.GT.AND P0, PT, R0, 0x40, !P0 ;  /* 0x000000400000780c */ /* 0x000fe80004704270 */
[----:B------:R-:W-:Y:S04]  /*7e90*/  ISETP.LT.OR P0, PT, R117, 0x41, P0 ;  /* 0x000000417500780c */ /* 0x000fe80000701670 */
[----:B------:R-:W-:Y:S02]  /*7ea0*/  FSEL R163, R38, -INF , !P0 ;  /* 0xff80000026a37808 */ /* 0x000fe40004000000 */
[----:B------:R-:W-:Y:S02]  /*7eb0*/  LOP3.LUT P0, RZ, R227, 0x10, RZ, 0xc0, !PT ;  /* 0x00000010e3ff7812 */ /* 0x000fe4000780c0ff */
[----:B------:R-:W-:Y:S02]  /*7ec0*/  FMNMX.FTZ R4, R163, R4, !PT ;  /* 0x00000004a3047209 */ /* 0x000fe40007810000 */
[----:B------:R-:W-:Y:S02]  /*7ed0*/  ISETP.GT.AND P0, PT, R0, 0x41, !P0 ;  /* 0x000000410000780c */ /* 0x000fe40004704270 */
[----:B-1----:R-:W-:Y:S02]  /*7ee0*/  FMNMX.FTZ R10, R10, R5, !PT ;  /* 0x000000050a0a7209 */ /* 0x002fe40007810000 */
[----:B------:R-:W-:Y:S03]  /*7ef0*/  ISETP.LT.OR P0, PT, R117, 0x42, P0 ;  /* 0x000000427500780c */ /* 0x000fe60000701670 */
[----:B------:R-:W1:Y:S01]  /*7f00*/  SHFL.BFLY PT, R15, R10, 0x1, 0x1f ;  /* 0x0c201f000a0f7f89 */ /* 0x000e6200000e0000 */
[----:B------:R-:W-:Y:S02]  /*7f10*/  FSEL R157, R39, -INF , !P0 ;  /* 0xff800000279d7808 */ /* 0x000fe40004000000 */
[----:B------:R-:W-:Y:S02]  /*7f20*/  LOP3.LUT P0, RZ, R227, 0x8, RZ, 0xc0, !PT ;  /* 0x00000008e3ff7812 */ /* 0x000fe4000780c0ff */
[----:B------:R-:W-:Y:S02]  /*7f30*/  FMNMX.FTZ R4, R157, R4, !PT ;  /* 0x000000049d047209 */ /* 0x000fe40007810000 */
[----:B------:R-:W-:Y:S01]  /*7f40*/  ISETP.GT.AND P0, PT, R0, 0x48, !P0 ;  /* 0x000000480000780c */ /* 0x000fe20004704270 */
[----:B------:R-:W-:Y:S03]  /*7f50*/  LDSM.16.MT88.4 R36, [R208+0x100] ;  /* 0x00010000d024783b */ /* 0x000fe60000004200 */
        /* <DEDUP_REMOVED lines=12> */
[----:B------:R-:W-:Y:S04]  /*8020*/  LOP3.LUT P0, RZ, R227, 0x1, RZ, 0xc0, !PT ;  /* 0x00000001e3ff7812 */ /* 0x000fe8000780c0ff */
[----:B------:R-:W-:Y:S02]  /*8030*/  ISETP.GT.AND P0, PT, R0, 0x51, !P0 ;  /* 0x000000510000780c */ /* 0x000fe40004704270 */
[----:B------:R-:W-:Y:S02]  /*8040*/  FMNMX.FTZ R0, R149, R4, !PT ;  /* 0x0000000495007209 */ /* 0x000fe40007810000 */
[----:B------:R-:W-:Y:S02]  /*8050*/  ISETP.LT.OR P0, PT, R117, 0x52, P0 ;  /* 0x000000527500780c */ /* 0x000fe40000701670 */
[----:B------:R-:W-:Y:S02]  /*8060*/  FSEL R117, R51, -INF , !P2 ;  /* 0xff80000033757808 */ /* 0x000fe40005000000 */
[----:B------:R-:W-:Y:S02]  /*8070*/  FSEL R139, R47, -INF , !P0 ;  /* 0xff8000002f8b7808 */ /* 0x000fe40004000000 */
[----:B------:R-:W-:Y:S02]  /*8080*/  LDSM.16.MT88.4 R44, [R212+0x3100] ;  /* 0x00310000d42c783b */ /* 0x000fe40000004200 */
[----:B------:R-:W-:Y:S04]  /*8090*/  FMNMX.FTZ R0, R139, R0, !PT ;  /* 0x000000008b007209 */ /* 0x000fe80007810000 */
[----:B------:R-:W-:Y:S04]  /*80a0*/  FMNMX.FTZ R0, R135, R0, !PT ;  /* 0x0000000087007209 */ /* 0x000fe80007810000 */
[----:B------:R-:W-:Y:S02]  /*80b0*/  FMNMX.FTZ R6, R117, R0, !PT ;  /* 0x0000000075067209 */ /* 0x000fe40007810000 */
[----:B-1----:R-:W-:Y:S03]  /*80c0*/  FMNMX.FTZ R0, R10, R15, !PT ;  /* 0x0000000f0a007209 */ /* 0x002fe60007810000 */
[----:B------:R-:W1:Y:S01]  /*80d0*/  SHFL.BFLY PT, R7, R6, 0x2, 0x1f ;  /* 0x0c401f0006077f89 */ /* 0x000e6200000e0000 */
[C---:B------:R-:W-:Y:S01]  /*80e0*/  FSETP.NEU.FTZ.AND P0, PT, R0.reuse, -INF , PT ;  /* 0xff8000000000780b */ /* 0x040fe20003f1d000 */
[----:B------:R-:W-:Y:S05]  /*80f0*/  FMUL.FTZ R151, R0, c[0x0][0x2d0] ;  /* 0x0000b40000977a20 */ /* 0x000fea0000410000 */
[----:B------:R-:W-:Y:S05]  /*8100*/  FSEL R151, R151, RZ, P0 ;  /* 0x000000ff97977208 */ /* 0x000fea0000000000 */
        /* <DEDUP_REMOVED lines=9> */
[----:B------:R-:W-:Y:S01]  /*81a0*/  FSEL R6, R0, RZ, P0 ;  /* 0x000000ff00067208 */ /* 0x000fe20000000000 */
[----:B------:R-:W-:Y:S02]  /*81b0*/  FFMA.FTZ R154, R154, c[0x0][0x2d0], -R151 ;  /* 0x0000b4009a9a7a23 */ /* 0x000fe40000010897 */
[----:B------:R-:W1:Y:S01]  /*81c0*/  SHFL.BFLY PT, R4, R5, 0x1, 0x1f ;  /* 0x0c201f0005047f89 */ /* 0x000e6200000e0000 */
[----:B------:R-:W2:Y:S01]  /*81d0*/  MUFU.EX2 R128, R128 ;  /* 0x0000008000807308 */ /* 0x000ea20000000800 */
[----:B------:R-:W-:Y:S02]  /*81e0*/  FADD.FTZ R3, -R6, R3 ;  /* 0x0000000306037221 */ /* 0x000fe40000010100 */
[--C-:B------:R-:W-:Y:S02]  /*81f0*/  FFMA.FTZ R158, R158, c[0x0][0x2d0], -R151.reuse ;  /* 0x0000b4009e9e7a23 */ /* 0x100fe40000010897 */
[--C-:B------:R-:W-:Y:S02]  /*8200*/  FFMA.FTZ R166, R166, c[0x0][0x2d0], -R151.reuse ;  /* 0x0000b400a6a67a23 */ /* 0x100fe40000010897 */
[--C-:B------:R-:W-:Y:S02]  /*8210*/  FFMA.FTZ R168, R168, c[0x0][0x2d0], -R151.reuse ;  /* 0x0000b400a8a87a23 */ /* 0x100fe40000010897 */
[--C-:B------:R-:W-:Y:S01]  /*8220*/  FFMA.FTZ R160, R160, c[0x0][0x2d0], -R151.reuse ;  /* 0x0000b400a0a07a23 */ /* 0x100fe20000010897 */
[----:B------:R-:W-:Y:S01]  /*8230*/  MUFU.EX2 R118, R118 ;  /* 0x0000007600767308 */ /* 0x000fe20000000800 */
[--C-:B------:R-:W-:Y:S02]  /*8240*/  FFMA.FTZ R152, R152, c[0x0][0x2d0], -R151.reuse ;  /* 0x0000b40098987a23 */ /* 0x100fe40000010897 */
[--C-:B------:R-:W-:Y:S02]  /*8250*/  FFMA.FTZ R142, R142, c[0x0][0x2d0], -R151.reuse ;  /* 0x0000b4008e8e7a23 */ /* 0x100fe40000010897 */
[--C-:B------:R-:W-:Y:S02]  /*8260*/  FFMA.FTZ R141, R141, c[0x0][0x2d0], -R151.reuse ;  /* 0x0000b4008d8d7a23 */ /* 0x100fe40000010897 */
[----:B------:R-:W-:Y:S03]  /*8270*/  FFMA.FTZ R138, R138, c[0x0][0x2d0], -R151 ;  /* 0x0000b4008a8a7a23 */ /* 0x000fe60000010897 */
[----:B------:R-:W3:Y:S01]  /*8280*/  MUFU.EX2 R129, R129 ;  /* 0x0000008100817308 */ /* 0x000ee20000000800 */
[----:B-1----:R-:W-:Y:S01]  /*8290*/  FMNMX.FTZ R116, R4, R5, !PT ;  /* 0x0000000504747209 */ /* 0x002fe20007810000 */
[----:B------:R-:W-:Y:S01]  /*82a0*/  FMUL.FTZ R4, R3, c[0x0][0x2d0] ;  /* 0x0000b40003047a20 */ /* 0x000fe20000410000 */
[----:B--2---:R-:W-:Y:S02]  /*82b0*/  F2FP.BF16.PACK_AB R120, R119, R128 ;  /* 0x000000807778723e */ /* 0x004fe400000010ff */
[C---:B------:R-:W-:Y:S01]  /*82c0*/  FSETP.NEU.FTZ.AND P0, PT, R116.reuse, -INF , PT ;  /* 0xff8000007400780b */ /* 0x040fe20003f1d000 */
[C---:B------:R-:W-:Y:S04]  /*82d0*/  FMUL.FTZ R134, R116.reuse, c[0x0][0x2d0] ;  /* 0x0000b40074867a20 */ /* 0x040fe80000410000 */
[----:B------:R-:W1:Y:S01]  /*82e0*/  MUFU.EX2 R3, R4 ;  /* 0x0000000400037308 */ /* 0x000e620000000800 */
[----:B------:R-:W-:Y:S02]  /*82f0*/  FSEL R5, R116, RZ, P0 ;  /* 0x000000ff74057208 */ /* 0x000fe40000000000 */
[----:B------:R-:W-:Y:S02]  /*8300*/  FSEL R134, R134, RZ, P0 ;  /* 0x000000ff86867208 */ /* 0x000fe40000000000 */
[----:B------:R-:W-:Y:S01]  /*8310*/  ISETP.GT.AND P0, PT, R238, UR4, PT ;  /* 0x00000004ee007c0c */ /* 0x000fe2000bf04270 */
[----:B------:R-:W-:Y:S02]  /*8320*/  FADD.FTZ R5, -R5, R2 ;  /* 0x0000000205057221 */ /* 0x000fe40000010100 */
[--C-:B------:R-:W-:Y:S02]  /*8330*/  FFMA.FTZ R132, R13, c[0x0][0x2d0], -R134.reuse ;  /* 0x0000b4000d847a23 */ /* 0x100fe40000010886 */
[----:B------:R-:W2:Y:S01]  /*8340*/  LDSM.16.MT88.4 R12, [R212+0x100] ;  /* 0x00010000d40c783b */ /* 0x000ea20000004200 */
[--C-:B------:R-:W-:Y:S01]  /*8350*/  FFMA.FTZ R133, R17, c[0x0][0x2d0], -R134.reuse ;  /* 0x0000b40011857a23 */ /* 0x100fe20000010886 */
[----:B------:R-:W-:Y:S01]  /*8360*/  MUFU.EX2 R137, R137 ;  /* 0x0000008900897308 */ /* 0x000fe20000000800 */
[--C-:B------:R-:W-:Y:S01]  /*8370*/  FFMA.FTZ R131, R9, c[0x0][0x2d0], -R134.reuse ;  /* 0x0000b40009837a23 */ /* 0x100fe20000010886 */
[----:B---3--:R-:W-:Y:S01]  /*8380*/  F2FP.BF16.PACK_AB R122, R129, R118 ;  /* 0x00000076817a723e */ /* 0x008fe200000010ff */
[--C-:B------:R-:W-:Y:S02]  /*8390*/  FFMA.FTZ R130, R11, c[0x0][0x2d0], -R134.reuse ;  /* 0x0000b4000b827a23 */ /* 0x100fe40000010886 */
[----:B------:R-:W-:Y:S02]  /*83a0*/  FMUL.FTZ R2, R5, c[0x0][0x2d0] ;  /* 0x0000b40005027a20 */ /* 0x000fe40000410000 */
[--C-:B------:R-:W-:Y:S02]  /*83b0*/  FFMA.FTZ R165, R165, c[0x0][0x2d0], -R134.reuse ;  /* 0x0000b400a5a57a23 */ /* 0x100fe40000010886 */
[--C-:B------:R-:W-:Y:S01]  /*83c0*/  FFMA.FTZ R167, R167, c[0x0][0x2d0], -R134.reuse ;  /* 0x0000b400a7a77a23 */ /* 0x100fe20000010886 */
[----:B------:R-:W-:Y:S01]  /*83d0*/  MUFU.EX2 R133, R133 ;  /* 0x0000008500857308 */ /* 0x000fe20000000800 */
[--C-:B------:R-:W-:Y:S02]  /*83e0*/  FFMA.FTZ R243, R243, c[0x0][0x2d0], -R134.reuse ;  /* 0x0000b400f3f37a23 */ /* 0x100fe40000010886 */
[C---:B-1----:R-:W-:Y:S02]  /*83f0*/  FMUL.FTZ R4, R3.reuse, R112 ;  /* 0x0000007003047220 */ /* 0x042fe40000410000 */
[C---:B------:R-:W-:Y:S02]  /*8400*/  FMUL.FTZ R5, R3.reuse, R113 ;  /* 0x0000007103057220 */ /* 0x040fe40000410000 */
[C---:B------:R-:W-:Y:S02]  /*8410*/  FMUL.FTZ R8, R3.reuse, R68 ;  /* 0x0000004403087220 */ /* 0x040fe40000410000 */
[C---:B------:R-:W-:Y:S01]  /*8420*/  FMUL.FTZ R9, R3.reuse, R69 ;  /* 0x0000004503097220 */ /* 0x040fe20000410000 */
[----:B------:R-:W1:Y:S01]  /*8430*/  MUFU.EX2 R2, R2 ;  /* 0x0000000200027308 */ /* 0x000e620000000800 */
[C---:B------:R-:W-:Y:S02]  /*8440*/  FMUL.FTZ R16, R3.reuse, R76 ;  /* 0x0000004c03107220 */ /* 0x040fe40000410000 */
[C---:B------:R-:W-:Y:S02]  /*8450*/  FMUL.FTZ R17, R3.reuse, R77 ;  /* 0x0000004d03117220 */ /* 0x040fe40000410000 */
[C---:B------:R-:W-:Y:S02]  /*8460*/  FMUL.FTZ R24, R3.reuse, R84 ;  /* 0x0000005403187220 */ /* 0x040fe40000410000 */
[C---:B------:R-:W-:Y:S02]  /*8470*/  FMUL.FTZ R25, R3.reuse, R85 ;  /* 0x0000005503197220 */ /* 0x040fe40000410000 */
[C---:B------:R-:W-:Y:S01]  /*8480*/  FMUL.FTZ R32, R3.reuse, R92 ;  /* 0x0000005c03207220 */ /* 0x040fe20000410000 */
[----:B------:R-:W3:Y:S01]  /*8490*/  MUFU.EX2 R132, R132 ;  /* 0x0000008400847308 */ /* 0x000ee20000000800 */
[C---:B------:R-:W-:Y:S02]  /*84a0*/  FMUL.FTZ R33, R3.reuse, R93 ;  /* 0x0000005d03217220 */ /* 0x040fe40000410000 */
[C---:B------:R-:W-:Y:S02]  /*84b0*/  FMUL.FTZ R40, R3.reuse, R100 ;  /* 0x0000006403287220 */ /* 0x040fe40000410000 */
[C---:B------:R-:W-:Y:S02]  /*84c0*/  FMUL.FTZ R41, R3.reuse, R101 ;  /* 0x0000006503297220 */ /* 0x040fe40000410000 */
[C---:B------:R-:W-:Y:S02]  /*84d0*/  FMUL.FTZ R48, R3.reuse, R104 ;  /* 0x0000006803307220 */ /* 0x040fe40000410000 */
[C---:B------:R-:W-:Y:S01]  /*84e0*/  FMUL.FTZ R49, R3.reuse, R105 ;  /* 0x0000006903317220 */ /* 0x040fe20000410000 */
[----:B------:R-:W-:Y:S01]  /*84f0*/  MUFU.EX2 R131, R131 ;  /* 0x0000008300837308 */ /* 0x000fe20000000800 */
[C---:B------:R-:W-:Y:S02]  /*8500*/  FMUL.FTZ R52, R3.reuse, R52 ;  /* 0x0000003403347220 */ /* 0x040fe40000410000 */
[C---:B------:R-:W-:Y:S02]  /*8510*/  FMUL.FTZ R53, R3.reuse, R53 ;  /* 0x0000003503357220 */ /* 0x040fe40000410000 */
[C---:B-1----:R-:W-:Y:S02]  /*8520*/  FMUL.FTZ R6, R2.reuse, R114 ;  /* 0x0000007202067220 */ /* 0x042fe40000410000 */
[C---:B------:R-:W-:Y:S02]  /*8530*/  FMUL.FTZ R7, R2.reuse, R115 ;  /* 0x0000007302077220 */ /* 0x040fe40000410000 */
[C---:B------:R-:W-:Y:S01]  /*8540*/  FMUL.FTZ R10, R2.reuse, R70 ;  /* 0x00000046020a7220 */ /* 0x040fe20000410000 */
[----:B------:R-:W1:Y:S01]  /*8550*/  MUFU.EX2 R130, R130 ;  /* 0x0000008200827308 */ /* 0x000e620000000800 */
[C---:B------:R-:W-:Y:S02]  /*8560*/  FMUL.FTZ R11, R2.reuse, R71 ;  /* 0x00000047020b7220 */ /* 0x040fe40000410000 */
[----:B------:R-:W-:Y:S01]  /*8570*/  FMUL.FTZ R18, R2, R78 ;  /* 0x0000004e02127220 */ /* 0x000fe20000410000 */
[----:B---3--:R-:W-:Y:S01]  /*8580*/  F2FP.BF16.PACK_AB R121, R132, R133 ;  /* 0x000000858479723e */ /* 0x008fe200000010ff */
[C---:B------:R-:W-:Y:S01]  /*8590*/  FMUL.FTZ R19, R2.reuse, R79 ;  /* 0x0000004f02137220 */ /* 0x040fe20000410000 */
[----:B------:R-:W3:Y:S01]  /*85a0*/  LDSM.16.MT88.4 R68, [R210+0x3100] ;  /* 0x00310000d244783b */ /* 0x000ee20000004200 */
[C---:B------:R-:W-:Y:S02]  /*85b0*/  FMUL.FTZ R26, R2.reuse, R86 ;  /* 0x00000056021a7220 */ /* 0x040fe40000410000 */
[C---:B------:R-:W-:Y:S01]  /*85c0*/  FMUL.FTZ R27, R2.reuse, R87 ;  /* 0x00000057021b7220 */ /* 0x040fe20000410000 */
[----:B------:R-:W4:Y:S01]  /*85d0*/  MUFU.EX2 R140, R140 ;  /* 0x0000008c008c7308 */ /* 0x000f220000000800 */
[C---:B------:R-:W-:Y:S02]  /*85e0*/  FMUL.FTZ R34, R2.reuse, R94 ;  /* 0x0000005e02227220 */ /* 0x040fe40000410000 */
[C---:B------:R-:W-:Y:S01]  /*85f0*/  FMUL.FTZ R35, R2.reuse, R95 ;  /* 0x0000005f02237220 */ /* 0x040fe20000410000 */
[----:B------:R-:W-:Y:S01]  /*8600*/  LDSM.16.MT88.4 R76, [R208+0x3100] ;  /* 0x00310000d04c783b */ /* 0x000fe20000004200 */
[C---:B------:R-:W-:Y:S02]  /*8610*/  FMUL.FTZ R42, R2.reuse, R102 ;  /* 0x00000066022a7220 */ /* 0x040fe40000410000 */
[C---:B------:R-:W-:Y:S02]  /*8620*/  FMUL.FTZ R43, R2.reuse, R103 ;  /* 0x00000067022b7220 */ /* 0x040fe40000410000 */
[C---:B------:R-:W-:Y:S01]  /*8630*/  FMUL.FTZ R50, R2.reuse, R106 ;  /* 0x0000006a02327220 */ /* 0x040fe20000410000 */
[----:B------:R-:W-:Y:S01]  /*8640*/  MUFU.EX2 R143, R143 ;  /* 0x0000008f008f7308 */ /* 0x000fe20000000800 */
[C---:B------:R-:W-:Y:S01]  /*8650*/  FMUL.FTZ R51, R2.reuse, R107 ;  /* 0x0000006b02337220 */ /* 0x040fe20000410000 */
[----:B------:R-:W-:Y:S01]  /*8660*/  LDSM.16.MT88.4 R84, [R209+0x900] ;  /* 0x00090000d154783b */ /* 0x000fe20000004200 */
[----:B------:R-:W-:Y:S01]  /*8670*/  FMUL.FTZ R54, R2, R54 ;  /* 0x0000003602367220 */ /* 0x000fe20000410000 */
[----:B-1----:R-:W-:Y:S01]  /*8680*/  F2FP.BF16.PACK_AB R123, R130, R131 ;  /* 0x00000083827b723e */ /* 0x002fe200000010ff */
[C---:B------:R-:W-:Y:S02]  /*8690*/  FMUL.FTZ R55, R2.reuse, R55 ;  /* 0x0000003702377220 */ /* 0x040fe40000410000 */
[C---:B------:R-:W-:Y:S02]  /*86a0*/  FMUL.FTZ R56, R3.reuse, R56 ;  /* 0x0000003803387220 */ /* 0x040fe40000410000 */
[C---:B------:R-:W-:Y:S01]  /*86b0*/  FMUL.FTZ R57, R3.reuse, R57 ;  /* 0x0000003903397220 */ /* 0x040fe20000410000 */
[----:B------:R-:W-:Y:S01]  /*86c0*/  LDSM.16.MT88.4 R92, [R208+0x4900] ;  /* 0x00490000d05c783b */ /* 0x000fe20000004200 */
[C---:B--2---:R-:W-:Y:S01]  /*86d0*/  HMMA.16816.F32.BF16 R4, R120.reuse, R12, R4 ;  /* 0x0000000c7804723c */ /* 0x044fe20000041804 */
[----:B------:R-:W-:Y:S04]  /*86e0*/  MUFU.EX2 R154, R154 ;  /* 0x0000009a009a7308 */ /* 0x000fe80000000800 */
[C---:B------:R-:W-:Y:S02]  /*86f0*/  FMUL.FTZ R58, R2.reuse, R58 ;  /* 0x0000003a023a7220 */ /* 0x040fe40000410000 */
[----:B------:R-:W-:Y:S01]  /*8700*/  LDSM.16.MT88.4 R100, [R208+0x2900] ;  /* 0x00290000d064783b */ /* 0x000fe20000004200 */
[C---:B------:R-:W-:Y:S03]  /*8710*/  HMMA.16816.F32.BF16 R8, R120.reuse, R14, R8 ;  /* 0x0000000e7808723c */ /* 0x040fe60000041808 */
[----:B------:R-:W-:Y:S01]  /*8720*/  MUFU.EX2 R158, R158 ;  /* 0x0000009e009e7308 */ /* 0x000fe20000000800 */
[C---:B------:R-:W-:Y:S02]  /*8730*/  FMUL.FTZ R12, R3.reuse, R72 ;  /* 0x00000048030c7220 */ /* 0x040fe40000410000 */
[C---:B------:R-:W-:Y:S01]  /*8740*/  FMUL.FTZ R13, R3.reuse, R73 ;  /* 0x00000049030d7220 */ /* 0x040fe20000410000 */
[----:B------:R-:W-:Y:S01]  /*8750*/  LDSM.16.MT88.4 R104, [R212+0x5900] ;  /* 0x00590000d468783b */ /* 0x000fe20000004200 */
[C---:B------:R-:W-:Y:S04]  /*8760*/  FMUL.FTZ R14, R2.reuse, R74 ;  /* 0x0000004a020e7220 */ /* 0x040fe80000410000 */
[C---:B------:R-:W-:Y:S01]  /*8770*/  FMUL.FTZ R15, R2.reuse, R75 ;  /* 0x0000004b020f7220 */ /* 0x040fe20000410000 */
[----:B------:R-:W-:Y:S01]  /*8780*/  MUFU.EX2 R165, R165 ;  /* 0x000000a500a57308 */ /* 0x000fe20000000800 */
[C---:B------:R-:W-:Y:S01]  /*8790*/  FMUL.FTZ R59, R2.reuse, R59 ;  /* 0x0000003b023b7220 */ /* 0x040fe20000410000 */
[----:B------:R-:W1:Y:S01]  /*87a0*/  LDSM.16.MT88.4 R72, [R209+0x3100] ;  /* 0x00310000d148783b */ /* 0x000e620000004200 */
[C---:B------:R-:W-:Y:S02]  /*87b0*/  FMUL.FTZ R60, R3.reuse, R60 ;  /* 0x0000003c033c7220 */ /* 0x040fe40000410000 */
[C---:B------:R-:W-:Y:S01]  /*87c0*/  FMUL.FTZ R61, R3.reuse, R61 ;  /* 0x0000003d033d7220 */ /* 0x040fe20000410000 */
[C---:B------:R-:W-:Y:S03]  /*87d0*/  HMMA.16816.F32.BF16 R12, R120.reuse, R20, R12 ;  /* 0x00000014780c723c */ /* 0x040fe6000004180c */
[C---:B------:R-:W-:Y:S01]  /*87e0*/  FMUL.FTZ R62, R2.reuse, R62 ;  /* 0x0000003e023e7220 */ /* 0x040fe20000410000 */
[----:B------:R-:W-:Y:S01]  /*87f0*/  MUFU.EX2 R167, R167 ;  /* 0x000000a700a77308 */ /* 0x000fe20000000800 */
[C---:B------:R-:W-:Y:S02]  /*8800*/  FMUL.FTZ R63, R2.reuse, R63 ;  /* 0x0000003f023f7220 */ /* 0x040fe40000410000 */
[C---:B------:R-:W-:Y:S01]  /*8810*/  FMUL.FTZ R20, R3.reuse, R80 ;  /* 0x0000005003147220 */ /* 0x040fe20000410000 */
[C---:B------:R-:W-:Y:S04]  /*8820*/  HMMA.16816.F32.BF16 R16, R120.reuse, R22, R16 ;  /* 0x000000167810723c */ /* 0x040fe80000041810 */
[C---:B------:R-:W-:Y:S02]  /*8830*/  FMUL.FTZ R21, R3.reuse, R81 ;  /* 0x0000005103157220 */ /* 0x040fe40000410000 */
[C---:B------:R-:W-:Y:S01]  /*8840*/  FMUL.FTZ R64, R3.reuse, R64 ;  /* 0x0000004003407220 */ /* 0x040fe20000410000 */
[----:B------:R-:W-:Y:S01]  /*8850*/  MUFU.EX2 R166, R166 ;  /* 0x000000a600a67308 */ /* 0x000fe20000000800 */
[C---:B------:R-:W-:Y:S04]  /*8860*/  FMUL.FTZ R22, R2.reuse, R82 ;  /* 0x0000005202167220 */ /* 0x040fe80000410000 */
[C---:B------:R-:W-:Y:S02]  /*8870*/  FMUL.FTZ R23, R2.reuse, R83 ;  /* 0x0000005302177220 */ /* 0x040fe40000410000 */
[----:B------:R-:W2:Y:S01]  /*8880*/  LDSM.16.MT88.4 R80, [R212+0x900] ;  /* 0x00090000d450783b */ /* 0x000ea20000004200 */
[----:B------:R-:W-:Y:S02]  /*8890*/  FMUL.FTZ R65, R3, R65 ;  /* 0x0000004103417220 */ /* 0x000fe40000410000 */
[C---:B------:R-:W-:Y:S01]  /*88a0*/  FMUL.FTZ R66, R2.reuse, R66 ;  /* 0x0000004202427220 */ /* 0x040fe20000410000 */
[----:B------:R-:W-:Y:S01]  /*88b0*/  MUFU.EX2 R168, R168 ;  /* 0x000000a800a87308 */ /* 0x000fe20000000800 */
[C---:B------:R-:W-:Y:S03]  /*88c0*/  HMMA.16816.F32.BF16 R20, R120.reuse, R28, R20 ;  /* 0x0000001c7814723c */ /* 0x040fe60000041814 */
[C---:B------:R-:W-:Y:S02]  /*88d0*/  FMUL.FTZ R67, R2.reuse, R67 ;  /* 0x0000004302437220 */ /* 0x040fe40000410000 */
[--C-:B------:R-:W-:Y:S02]  /*88e0*/  FFMA.FTZ R171, R171, c[0x0][0x2d0], -R134.reuse ;  /* 0x0000b400abab7a23 */ /* 0x100fe40000010886 */
[C---:B------:R-:W-:Y:S01]  /*88f0*/  FMUL.FTZ R28, R3.reuse, R88 ;  /* 0x00000058031c7220 */ /* 0x040fe20000410000 */
[C---:B------:R-:W-:Y:S01]  /*8900*/  HMMA.16816.F32.BF16 R24, R120.reuse, R30, R24 ;  /* 0x0000001e7818723c */ /* 0x040fe20000041818 */
[----:B------:R-:W-:Y:S03]  /*8910*/  MUFU.EX2 R243, R243 ;  /* 0x000000f300f37308 */ /* 0x000fe60000000800 */
[----:B------:R-:W-:Y:S02]  /*8920*/  FMUL.FTZ R29, R3, R89 ;  /* 0x00000059031d7220 */ /* 0x000fe40000410000 */
[--C-:B------:R-:W-:Y:S02]  /*8930*/  FFMA.FTZ R157, R157, c[0x0][0x2d0], -R134.reuse ;  /* 0x0000b4009d9d7a23 */ /* 0x100fe40000010886 */
[C---:B------:R-:W-:Y:S03]  /*8940*/  FMUL.FTZ R30, R2.reuse, R90 ;  /* 0x0000005a021e7220 */ /* 0x040fe60000410000 */
[----:B------:R-:W-:Y:S01]  /*8950*/  MUFU.EX2 R171, R171 ;  /* 0x000000ab00ab7308 */ /* 0x000fe20000000800 */
[C---:B------:R-:W-:Y:S02]  /*8960*/  FMUL.FTZ R31, R2.reuse, R91 ;  /* 0x0000005b021f7220 */ /* 0x040fe40000410000 */
[----:B------:R-:W-:Y:S01]  /*8970*/  LDSM.16.MT88.4 R88, [R208+0x900] ;  /* 0x00090000d058783b */ /* 0x000fe20000004200 */
[--C-:B------:R-:W-:Y:S02]  /*8980*/  FFMA.FTZ R155, R155, c[0x0][0x2d0], -R134.reuse ;  /* 0x0000b4009b9b7a23 */ /* 0x100fe40000010886 */
[--C-:B------:R-:W-:Y:S02]  /*8990*/  FFMA.FTZ R139, R139, c[0x0][0x2d0], -R134.reuse ;  /* 0x0000b4008b8b7a23 */ /* 0x100fe40000010886 */
[C---:B------:R-:W-:Y:S02]  /*89a0*/  HMMA.16816.F32.BF16 R28, R120.reuse, R36, R28 ;  /* 0x00000024781c723c */ /* 0x040fe4000004181c */
[----:B------:R-:W-:Y:S01]  /*89b0*/  MUFU.EX2 R160, R160 ;  /* 0x000000a000a07308 */ /* 0x000fe20000000800 */
[----:B------:R-:W-:Y:S02]  /*89c0*/  FFMA.FTZ R135, R135, c[0x0][0x2d0], -R134 ;  /* 0x0000b40087877a23 */ /* 0x000fe40000010886 */
[C---:B------:R-:W-:Y:S02]  /*89d0*/  FFMA.FTZ R128, R3.reuse, R228, R128 ;  /* 0x000000e403807223 */ /* 0x040fe40000010080 */
[C---:B------:R-:W-:Y:S01]  /*89e0*/  FMUL.FTZ R36, R3.reuse, R96 ;  /* 0x0000006003247220 */ /* 0x040fe20000410000 */
[C---:B------:R-:W-:Y:S04]  /*89f0*/  HMMA.16816.F32.BF16 R32, R120.reuse, R38, R32 ;  /* 0x000000267820723c */ /* 0x040fe80000041820 */
[----:B------:R-:W-:Y:S01]  /*8a00*/  FMUL.FTZ R37, R3, R97 ;  /* 0x0000006103257220 */ /* 0x000fe20000410000 */
[----:B------:R-:W-:Y:S01]  /*8a10*/  MUFU.EX2 R152, R152 ;  /* 0x0000009800987308 */ /* 0x000fe20000000800 */
[C---:B------:R-:W-:Y:S02]  /*8a20*/  FFMA.FTZ R133, R2.reuse, R229, R133 ;  /* 0x000000e502857223 */ /* 0x040fe40000010085 */
[C---:B------:R-:W-:Y:S04]  /*8a30*/  FMUL.FTZ R38, R2.reuse, R98 ;  /* 0x0000006202267220 */ /* 0x040fe80000410000 */
[----:B------:R-:W-:Y:S02]  /*8a40*/  FMUL.FTZ R39, R2, R99 ;  /* 0x0000006302277220 */ /* 0x000fe40000410000 */
[----:B------:R-:W-:Y:S01]  /*8a50*/  LDSM.16.MT88.4 R96, [R209+0x2900] ;  /* 0x00290000d160783b */ /* 0x000fe20000004200 */
[----:B------:R-:W-:Y:S01]  /*8a60*/  MUFU.EX2 R157, R157 ;  /* 0x0000009d009d7308 */ /* 0x000fe20000000800 */
[----:B------:R-:W-:Y:S02]  /*8a70*/  FADD.FTZ R119, R119, R128 ;  /* 0x0000008077777221 */ /* 0x000fe40000010000 */
[----:B------:R-:W-:Y:S01]  /*8a80*/  FADD.FTZ R132, R132, R133 ;  /* 0x0000008584847221 */ /* 0x000fe20000010000 */
[C---:B------:R-:W-:Y:S03]  /*8a90*/  HMMA.16816.F32.BF16 R36, R120.reuse, R44, R36 ;  /* 0x0000002c7824723c */ /* 0x040fe60000041824 */
[----:B------:R-:W-:Y:S02]  /*8aa0*/  FADD.FTZ R118, R118, R119 ;  /* 0x0000007776767221 */ /* 0x000fe40000010000 */
[----:B------:R-:W-:Y:S01]  /*8ab0*/  FADD.FTZ R131, R131, R132 ;  /* 0x0000008483837221 */ /* 0x000fe20000010000 */
[----:B------:R-:W-:Y:S01]  /*8ac0*/  MUFU.EX2 R155, R155 ;  /* 0x0000009b009b7308 */ /* 0x000fe20000000800 */
[C---:B------:R-:W-:Y:S01]  /*8ad0*/  FMUL.FTZ R44, R3.reuse, R108 ;  /* 0x0000006c032c7220 */ /* 0x040fe20000410000 */
[C---:B------:R-:W-:Y:S04]  /*8ae0*/  HMMA.16816.F32.BF16 R40, R120.reuse, R46, R40 ;  /* 0x0000002e7828723c */ /* 0x040fe80000041828 */
[----:B------:R-:W-:Y:S02]  /*8af0*/  FMUL.FTZ R45, R3, R109 ;  /* 0x0000006d032d7220 */ /* 0x000fe40000410000 */
[--C-:B------:R-:W-:Y:S02]  /*8b00*/  FFMA.FTZ R108, R148, c[0x0][0x2d0], -R151.reuse ;  /* 0x0000b400946c7a23 */ /* 0x100fe40000010897 */
[C---:B------:R-:W-:Y:S01]  /*8b10*/  FMUL.FTZ R46, R2.reuse, R110 ;  /* 0x0000006e022e7220 */ /* 0x040fe20000410000 */
[----:B------:R-:W-:Y:S03]  /*8b20*/  MUFU.EX2 R142, R142 ;  /* 0x0000008e008e7308 */ /* 0x000fe60000000800 */
[----:B------:R-:W-:Y:S02]  /*8b30*/  FMUL.FTZ R47, R2, R111 ;  /* 0x0000006f022f7220 */ /* 0x000fe40000410000 */
[--C-:B------:R-:W-:Y:S02]  /*8b40*/  FFMA.FTZ R109, R249, c[0x0][0x2d0], -R134.reuse ;  /* 0x0000b400f96d7a23 */ /* 0x100fe40000010886 */
[--C-:B------:R-:W-:Y:S02]  /*8b50*/  FFMA.FTZ R110, R247, c[0x0][0x2d0], -R134.reuse ;  /* 0x0000b400f76e7a23 */ /* 0x100fe40000010886 */
[--C-:B------:R-:W-:Y:S01]  /*8b60*/  FFMA.FTZ R111, R161, c[0x0][0x2d0], -R134.reuse ;  /* 0x0000b400a16f7a23 */ /* 0x100fe20000010886 */
[C---:B---3--:R-:W-:Y:S01]  /*8b70*/  HMMA.16816.F32.BF16 R44, R120.reuse, R68, R44 ;  /* 0x00000044782c723c */ /* 0x048fe2000004182c */
[----:B------:R-:W3:Y:S02]  /*8b80*/  MUFU.EX2 R108, R108 ;  /* 0x0000006c006c7308 */ /* 0x000ee40000000800 */
[--C-:B------:R-:W-:Y:S02]  /*8b90*/  FFMA.FTZ R148, R159, c[0x0][0x2d0], -R134.reuse ;  /* 0x0000b4009f947a23 */ /* 0x100fe40000010886 */
[--C-:B------:R-:W-:Y:S02]  /*8ba0*/  FFMA.FTZ R159, R164, c[0x0][0x2d0], -R151.reuse ;  /* 0x0000b400a49f7a23 */ /* 0x100fe40000010897 */
[----:B----4-:R-:W-:Y:S01]  /*8bb0*/  F2FP.BF16.PACK_AB R68, R140, R137 ;  /* 0x000000898c44723e */ /* 0x010fe200000010ff */
[C---:B------:R-:W-:Y:S03]  /*8bc0*/  HMMA.16816.F32.BF16 R48, R120.reuse, R70, R48 ;  /* 0x000000467830723c */ /* 0x040fe60000041830 */
[----:B------:R-:W-:Y:S01]  /*8bd0*/  MUFU.EX2 R109, R109 ;  /* 0x0000006d006d7308 */ /* 0x000fe20000000800 */
[--C-:B------:R-:W-:Y:S02]  /*8be0*/  FFMA.FTZ R161, R162, c[0x0][0x2d0], -R151.reuse ;  /* 0x0000b400a2a17a23 */ /* 0x100fe40000010897 */
[--C-:B------:R-:W-:Y:S02]  /*8bf0*/  FFMA.FTZ R162, R239, c[0x0][0x2d0], -R134.reuse ;  /* 0x0000b400efa27a23 */ /* 0x100fe40000010886 */
[C---:B-1----:R-:W-:Y:S04]  /*8c00*/  HMMA.16816.F32.BF16 R52, R120.reuse, R72, R52 ;  /* 0x000000487834723c */ /* 0x042fe80000041834 */
[--C-:B------:R-:W-:Y:S01]  /*8c10*/  FFMA.FTZ R164, R169, c[0x0][0x2d0], -R134.reuse ;  /* 0x0000b400a9a47a23 */ /* 0x100fe20000010886 */
[----:B------:R-:W1:Y:S01]  /*8c20*/  MUFU.EX2 R110, R110 ;  /* 0x0000006e006e7308 */ /* 0x000e620000000800 */
[--C-:B------:R-:W-:Y:S02]  /*8c30*/  FFMA.FTZ R169, R240, c[0x0][0x2d0], -R151.reuse ;  /* 0x0000b400f0a97a23 */ /* 0x100fe40000010897 */
[C---:B------:R-:W-:Y:S01]  /*8c40*/  HMMA.16816.F32.BF16 R56, R120.reuse, R74, R56 ;  /* 0x0000004a7838723c */ /* 0x040fe20000041838 */
[----:B------:R-:W4:Y:S03]  /*8c50*/  LDSM.16.MT88.4 R72, [R210+0x900] ;  /* 0x00090000d248783b */ /* 0x000f260000004200 */
[----:B---3--:R-:W-:Y:S01]  /*8c60*/  F2FP.BF16.PACK_AB R70, R108, R143 ;  /* 0x0000008f6c46723e */ /* 0x008fe200000010ff */
[--C-:B------:R-:W-:Y:S02]  /*8c70*/  FFMA.FTZ R239, R170, c[0x0][0x2d0], -R151.reuse ;  /* 0x0000b400aaef7a23 */ /* 0x100fe40000010897 */
[----:B------:R-:W-:Y:S01]  /*8c80*/  MUFU.EX2 R111, R111 ;  /* 0x0000006f006f7308 */ /* 0x000fe20000000800 */
[C---:B------:R-:W-:Y:S04]  /*8c90*/  HMMA.16816.F32.BF16 R60, R120.reuse, R76, R60 ;  /* 0x0000004c783c723c */ /* 0x040fe8000004183c */
[--C-:B------:R-:W-:Y:S02]  /*8ca0*/  FFMA.FTZ R170, R245, c[0x0][0x2d0], -R134.reuse ;  /* 0x0000b400f5aa7a23 */ /* 0x100fe40000010886 */
[--C-:B------:R-:W-:Y:S02]  /*8cb0*/  FFMA.FTZ R240, R241, c[0x0][0x2d0], -R134.reuse ;  /* 0x0000b400f1f07a23 */ /* 0x100fe40000010886 */
[----:B------:R-:W-:Y:S01]  /*8cc0*/  HMMA.16816.F32.BF16 R64, R120, R78, R64 ;  /* 0x0000004e7840723c */ /* 0x000fe20000041840 */
[----:B------:R-:W3:Y:S01]  /*8cd0*/  MUFU.EX2 R148, R148 ;  /* 0x0000009400947308 */ /* 0x000ee20000000800 */
[----:B------:R-:W5:Y:S02]  /*8ce0*/  LDSM.16.MT88.4 R76, [R212+0x3900] ;  /* 0x00390000d44c783b */ /* 0x000f640000004200 */
[--C-:B------:R-:W-:Y:S01]  /*8cf0*/  FFMA.FTZ R241, R156, c[0x0][0x2d0], -R151.reuse ;  /* 0x0000b4009cf17a23 */ /* 0x100fe20000010897 */
[----:B-1----:R-:W-:Y:S01]  /*8d00*/  F2FP.BF16.PACK_AB R69, R110, R109 ;  /* 0x0000006d6e45723e */ /* 0x002fe200000010ff */
[--C-:B------:R-:W-:Y:S02]  /*8d10*/  FFMA.FTZ R245, R150, c[0x0][0x2d0], -R151.reuse ;  /* 0x0000b40096f57a23 */ /* 0x100fe40000010897 */
[--C-:B------:R-:W-:Y:S03]  /*8d20*/  FFMA.FTZ R150, R163, c[0x0][0x2d0], -R134.reuse ;  /* 0x0000b400a3967a23 */ /* 0x100fe60000010886 */
[----:B------:R-:W1:Y:S01]  /*8d30*/  MUFU.EX2 R159, R159 ;  /* 0x0000009f009f7308 */ /* 0x000e620000000800 */
[--C-:B------:R-:W-:Y:S02]  /*8d40*/  FFMA.FTZ R156, R153, c[0x0][0x2d0], -R134.reuse ;  /* 0x0000b400999c7a23 */ /* 0x100fe40000010886 */
[----:B------:R-:W-:Y:S02]  /*8d50*/  FFMA.FTZ R151, R136, c[0x0][0x2d0], -R151 ;  /* 0x0000b40088977a23 */ /* 0x000fe40000010897 */
[--C-:B------:R-:W-:Y:S02]  /*8d60*/  FFMA.FTZ R136, R149, c[0x0][0x2d0], -R134.reuse ;  /* 0x0000b40095887a23 */ /* 0x100fe40000010886 */
[----:B------:R-:W-:Y:S02]  /*8d70*/  FFMA.FTZ R134, R117, c[0x0][0x2d0], -R134 ;  /* 0x0000b40075867a23 */ /* 0x000fe40000010886 */
[----:B------:R-:W-:Y:S01]  /*8d80*/  FADD.FTZ R118, R129, R118 ;  /* 0x0000007681767221 */ /* 0x000fe20000010000 */
[----:B------:R-:W1:Y:S01]  /*8d90*/  MUFU.EX2 R161, R161 ;  /* 0x000000a100a17308 */ /* 0x000e620000000800 */
[----:B------:R-:W-:Y:S02]  /*8da0*/  FADD.FTZ R130, R130, R131 ;  /* 0x0000008382827221 */ /* 0x000fe40000010000 */
[----:B------:R-:W-:Y:S01]  /*8db0*/  FADD.FTZ R137, R137, R118 ;  /* 0x0000007689897221 */ /* 0x000fe20000010000 */
[----:B---3--:R-:W-:Y:S01]  /*8dc0*/  F2FP.BF16.PACK_AB R71, R148, R111 ;  /* 0x0000006f9447723e */ /* 0x008fe200000010ff */
[----:B------:R-:W-:Y:S02]  /*8dd0*/  FADD.FTZ R109, R109, R130 ;  /* 0x000000826d6d7221 */ /* 0x000fe40000010000 */
[----:B------:R-:W-:Y:S02]  /*8de0*/  FADD.FTZ R140, R140, R137 ;  /* 0x000000898c8c7221 */ /* 0x000fe40000010000 */
[----:B------:R-:W-:Y:S01]  /*8df0*/  FADD.FTZ R110, R110, R109 ;  /* 0x0000006d6e6e7221 */ /* 0x000fe20000010000 */
[----:B------:R-:W3:Y:S01]  /*8e00*/  MUFU.EX2 R162, R162 ;  /* 0x000000a200a27308 */ /* 0x000ee20000000800 */
[C---:B--2---:R-:W-:Y:S05]  /*8e10*/  HMMA.16816.F32.BF16 R4, R68.reuse, R80, R4 ;  /* 0x000000504404723c */ /* 0x044fea0000041804 */
[----:B------:R-:W-:Y:S02]  /*8e20*/  FADD.FTZ R143, R143, R140 ;  /* 0x0000008c8f8f7221 */ /* 0x000fe40000010000 */
[----:B------:R-:W-:Y:S01]  /*8e30*/  FADD.FTZ R3, R111, R110 ;  /* 0x0000006e6f037221 */ /* 0x000fe20000010000 */
[C---:B------:R-:W-:Y:S01]  /*8e40*/  HMMA.16816.F32.BF16 R8, R68.reuse, R82, R8 ;  /* 0x000000524408723c */ /* 0x040fe20000041808 */
[----:B------:R-:W-:Y:S01]  /*8e50*/  LDSM.16.MT88.4 R80, [R209+0x3900] ;  /* 0x00390000d150783b */ /* 0x000fe20000004200 */
[----:B------:R-:W2:Y:S02]  /*8e60*/  MUFU.EX2 R164, R164 ;  /* 0x000000a400a47308 */ /* 0x000ea40000000800 */
[----:B------:R-:W-:Y:S02]  /*8e70*/  FADD.FTZ R108, R108, R143 ;  /* 0x0000008f6c6c7221 */ /* 0x000fe40000010000 */
[----:B------:R-:W-:Y:S02]  /*8e80*/  FADD.FTZ R3, R148, R3 ;  /* 0x0000000394037221 */ /* 0x000fe40000010000 */
[C---:B----4-:R-:W-:Y:S04]  /*8e90*/  HMMA.16816.F32.BF16 R12, R68.reuse, R72, R12 ;  /* 0x00000048440c723c */ /* 0x050fe8000004180c */
[----:B------:R-:W-:Y:S04]  /*8ea0*/  MUFU.EX2 R169, R169 ;  /* 0x000000a900a97308 */ /* 0x000fe80000000800 */
[C---:B------:R-:W-:Y:S01]  /*8eb0*/  HMMA.16816.F32.BF16 R16, R68.reuse, R74, R16 ;  /* 0x0000004a4410723c */ /* 0x040fe20000041810 */
[----:B------:R-:W4:Y:S05]  /*8ec0*/  LDSM.16.MT88.4 R72, [R210+0x3900] ;  /* 0x00390000d248783b */ /* 0x000f2a0000004200 */
[----:B------:R-:W-:Y:S02]  /*8ed0*/  MUFU.EX2 R239, R239 ;  /* 0x000000ef00ef7308 */ /* 0x000fe40000000800 */
[C---:B------:R-:W-:Y:S08]  /*8ee0*/  HMMA.16816.F32.BF16 R20, R68.reuse, R84, R20 ;  /* 0x000000544414723c */ /* 0x040ff00000041814 */
[C---:B------:R-:W-:Y:S01]  /*8ef0*/  HMMA.16816.F32.BF16 R24, R68.reuse, R86, R24 ;  /* 0x000000564418723c */ /* 0x040fe20000041818 */
[----:B------:R-:W1:Y:S01]  /*8f00*/  LDSM.16.MT88.4 R84, [R208+0x3900] ;  /* 0x00390000d054783b */ /* 0x000e620000004200 */
[----:B------:R-:W-:Y:S06]  /*8f10*/  MUFU.EX2 R170, R170 ;  /* 0x000000aa00aa7308 */ /* 0x000fec0000000800 */
[C---:B------:R-:W-:Y:S04]  /*8f20*/  HMMA.16816.F32.BF16 R28, R68.reuse, R88, R28 ;  /* 0x00000058441c723c */ /* 0x040fe8000004181c */
[----:B------:R-:W-:Y:S04]  /*8f30*/  MUFU.EX2 R240, R240 ;  /* 0x000000f000f07308 */ /* 0x000fe80000000800 */
[C---:B------:R-:W-:Y:S01]  /*8f40*/  HMMA.16816.F32.BF16 R32, R68.reuse, R90, R32 ;  /* 0x0000005a4420723c */ /* 0x040fe20000041820 */
[----:B------:R-:W-:Y:S05]  /*8f50*/  LDSM.16.MT88.4 R88, [R208+0x4100] ;  /* 0x00410000d058783b */ /* 0x000fea0000004200 */
[----:B------:R-:W-:Y:S02]  /*8f60*/  MUFU.EX2 R241, R241 ;  /* 0x000000f100f17308 */ /* 0x000fe40000000800 */
[C---:B-----5:R-:W-:Y:S08]  /*8f70*/  HMMA.16816.F32.BF16 R36, R68.reuse, R76, R36 ;  /* 0x0000004c4424723c */ /* 0x060ff00000041824 */
[C---:B------:R-:W-:Y:S01]  /*8f80*/  HMMA.16816.F32.BF16 R40, R68.reuse, R78, R40 ;  /* 0x0000004e4428723c */ /* 0x040fe20000041828 */
[----:B------:R-:W-:Y:S01]  /*8f90*/  LDSM.16.MT88.4 R76, [R210+0x1100] ;  /* 0x00110000d24c783b */ /* 0x000fe20000004200 */
[----:B------:R-:W-:Y:S06]  /*8fa0*/  MUFU.EX2 R245, R245 ;  /* 0x000000f500f57308 */ /* 0x000fec0000000800 */
[C---:B----4-:R-:W-:Y:S04]  /*8fb0*/  HMMA.16816.F32.BF16 R44, R68.reuse, R72, R44 ;  /* 0x00000048442c723c */ /* 0x050fe8000004182c */
[----:B------:R-:W-:Y:S04]  /*8fc0*/  MUFU.EX2 R150, R150 ;  /* 0x0000009600967308 */ /* 0x000fe80000000800 */
[C---:B------:R-:W-:Y:S01]  /*8fd0*/  HMMA.16816.F32.BF16 R48, R68.reuse, R74, R48 ;  /* 0x0000004a4430723c */ /* 0x040fe20000041830 */
[----:B------:R-:W4:Y:S05]  /*8fe0*/  LDSM.16.MT88.4 R72, [R212+0x1100] ;  /* 0x00110000d448783b */ /* 0x000f2a0000004200 */
[----:B------:R-:W-:Y:S02]  /*8ff0*/  MUFU.EX2 R156, R156 ;  /* 0x0000009c009c7308 */ /* 0x000fe40000000800 */
[C---:B------:R-:W-:Y:S08]  /*9000*/  HMMA.16816.F32.BF16 R52, R68.reuse, R80, R52 ;  /* 0x000000504434723c */ /* 0x040ff00000041834 */
[C---:B------:R-:W-:Y:S01]  /*9010*/  HMMA.16816.F32.BF16 R56, R68.reuse, R82, R56 ;  /* 0x000000524438723c */ /* 0x040fe20000041838 */
[----:B------:R-:W5:Y:S01]  /*9020*/  LDSM.16.MT88.4 R80, [R209+0x1100] ;  /* 0x00110000d150783b */ /* 0x000f620000004200 */
[----:B------:R-:W2:Y:S06]  /*9030*/  MUFU.EX2 R141, R141 ;  /* 0x0000008d008d7308 */ /* 0x000eac0000000800 */
[C---:B-1----:R-:W-:Y:S04]  /*9040*/  HMMA.16816.F32.BF16 R60, R68.reuse, R84, R60 ;  /* 0x00000054443c723c */ /* 0x042fe8000004183c */
[----:B------:R-:W-:Y:S04]  /*9050*/  MUFU.EX2 R138, R138 ;  /* 0x0000008a008a7308 */ /* 0x000fe80000000800 */
[----:B------:R-:W-:Y:S01]  /*9060*/  HMMA.16816.F32.BF16 R64, R68, R86, R64 ;  /* 0x000000564440723c */ /* 0x000fe20000041840 */
[----:B------:R-:W1:Y:S05]  /*9070*/  LDSM.16.MT88.4 R84, [R208+0x1100] ;  /* 0x00110000d054783b */ /* 0x000e6a0000004200 */
[----:B------:R-:W5:Y:S01]  /*9080*/  MUFU.EX2 R151, R151 ;  /* 0x0000009700977308 */ /* 0x000f620000000800 */
[----:B------:R-:W-:Y:S01]  /*9090*/  F2FP.BF16.PACK_AB R68, R154, R159 ;  /* 0x0000009f9a44723e */ /* 0x000fe200000010ff */
[----:B------:R-:W-:Y:S01]  /*90a0*/  FADD.FTZ R159, R159, R108 ;  /* 0x0000006c9f9f7221 */ /* 0x000fe20000010000 */
[----:B------:R-:W-:Y:S03]  /*90b0*/  F2FP.BF16.PACK_AB R70, R161, R158 ;  /* 0x0000009ea146723e */ /* 0x000fe600000010ff */
[----:B---3--:R-:W-:Y:S01]  /*90c0*/  F2FP.BF16.PACK_AB R69, R165, R162 ;  /* 0x000000a2a545723e */ /* 0x008fe200000010ff */
[----:B------:R-:W-:Y:S01]  /*90d0*/  FADD.FTZ R162, R162, R3 ;  /* 0x00000003a2a27221 */ /* 0x000fe20000010000 */
[----:B--2---:R-:W-:Y:S01]  /*90e0*/  F2FP.BF16.PACK_AB R71, R167, R164 ;  /* 0x000000a4a747723e */ /* 0x004fe200000010ff */
[----:B------:R-:W-:Y:S01]  /*90f0*/  FADD.FTZ R159, R154, R159 ;  /* 0x0000009f9a9f7221 */ /* 0x000fe20000010000 */
[----:B------:R-:W-:Y:S01]  /*9100*/  F2FP.BF16.PACK_AB R120, R141, R142 ;  /* 0x0000008e8d78723e */ /* 0x000fe200000010ff */
[----:B------:R-:W-:Y:S01]  /*9110*/  MUFU.EX2 R136, R136 ;  /* 0x0000008800887308 */ /* 0x000fe20000000800 */
[----:B------:R-:W-:Y:S02]  /*9120*/  FADD.FTZ R165, R165, R162 ;  /* 0x000000a2a5a57221 */ /* 0x000fe40000010000 */
[----:B------:R-:W-:Y:S01]  /*9130*/  FADD.FTZ R158, R158, R159 ;  /* 0x0000009f9e9e7221 */ /* 0x000fe20000010000 */
[C---:B----4-:R-:W-:Y:S03]  /*9140*/  HMMA.16816.F32.BF16 R4, R68.reuse, R72, R4 ;  /* 0x000000484404723c */ /* 0x050fe60000041804 */
[----:B------:R-:W-:Y:S02]  /*9150*/  FADD.FTZ R164, R164, R165 ;  /* 0x000000a5a4a47221 */ /* 0x000fe40000010000 */
[----:B------:R-:W-:Y:S01]  /*9160*/  FADD.FTZ R161, R161, R158 ;  /* 0x0000009ea1a17221 */ /* 0x000fe20000010000 */
[----:B------:R-:W2:Y:S01]  /*9170*/  MUFU.EX2 R139, R139 ;  /* 0x0000008b008b7308 */ /* 0x000ea20000000800 */
[----:B------:R-:W-:Y:S01]  /*9180*/  FADD.FTZ R167, R167, R164 ;  /* 0x000000a4a7a77221 */ /* 0x000fe20000010000 */
[C---:B------:R-:W-:Y:S01]  /*9190*/  HMMA.16816.F32.BF16 R8, R68.reuse, R74, R8 ;  /* 0x0000004a4408723c */ /* 0x040fe20000041808 */
[----:B------:R-:W3:Y:S03]  /*91a0*/  LDSM.16.MT88.4 R72, [R212+0x4100] ;  /* 0x00410000d448783b */ /* 0x000ee60000004200 */
[----:B-----5:R-:W-:Y:S04]  /*91b0*/  F2FP.BF16.PACK_AB R122, R151, R138 ;  /* 0x0000008a977a723e */ /* 0x020fe800000010ff */
[C---:B------:R-:W-:Y:S01]  /*91c0*/  HMMA.16816.F32.BF16 R12, R68.reuse, R76, R12 ;  /* 0x0000004c440c723c */ /* 0x040fe2000004180c */
[----:B------:R-:W-:Y:S07]  /*91d0*/  MUFU.EX2 R135, R135 ;  /* 0x0000008700877308 */ /* 0x000fee0000000800 */
[C---:B------:R-:W-:Y:S01]  /*91e0*/  HMMA.16816.F32.BF16 R16, R68.reuse, R78, R16 ;  /* 0x0000004e4410723c */ /* 0x040fe20000041810 */
[----:B------:R-:W4:Y:S02]  /*91f0*/  LDSM.16.MT88.4 R76, [R210+0x4100] ;  /* 0x00410000d24c783b */ /* 0x000f240000004200 */
[----:B------:R-:W5:Y:S01]  /*9200*/  MUFU.EX2 R134, R134 ;  /* 0x0000008600867308 */ /* 0x000f620000000800 */
[----:B--2---:R-:W-:Y:S04]  /*9210*/  F2FP.BF16.PACK_AB R121, R139, R136 ;  /* 0x000000888b79723e */ /* 0x004fe800000010ff */
[C---:B------:R-:W-:Y:S08]  /*9220*/  HMMA.16816.F32.BF16 R20, R68.reuse, R80, R20 ;  /* 0x000000504414723c */ /* 0x040ff00000041814 */
[C---:B------:R-:W-:Y:S01]  /*9230*/  HMMA.16816.F32.BF16 R24, R68.reuse, R82, R24 ;  /* 0x000000524418723c */ /* 0x040fe20000041818 */
[----:B------:R-:W2:Y:S07]  /*9240*/  LDSM.16.MT88.4 R80, [R209+0x4100] ;  /* 0x00410000d150783b */ /* 0x000eae0000004200 */
[C---:B-1----:R-:W-:Y:S04]  /*9250*/  HMMA.16816.F32.BF16 R28, R68.reuse, R84, R28 ;  /* 0x00000054441c723c */ /* 0x042fe8000004181c */
[----:B-----5:R-:W-:Y:S04]  /*9260*/  F2FP.BF16.PACK_AB R123, R134, R135 ;  /* 0x00000087867b723e */ /* 0x020fe800000010ff */
[C---:B------:R-:W-:Y:S01]  /*9270*/  HMMA.16816.F32.BF16 R32, R68.reuse, R86, R32 ;  /* 0x000000564420723c */ /* 0x040fe20000041820 */
[----:B------:R-:W1:Y:S07]  /*9280*/  LDSM.16.MT88.4 R84, [R212+0x1900] ;  /* 0x00190000d454783b */ /* 0x000e6e0000004200 */
[C---:B---3--:R-:W-:Y:S08]  /*9290*/  HMMA.16816.F32.BF16 R36, R68.reuse, R72, R36 ;  /* 0x000000484424723c */ /* 0x048ff00000041824 */
[C---:B------:R-:W-:Y:S01]  /*92a0*/  HMMA.16816.F32.BF16 R40, R68.reuse, R74, R40 ;  /* 0x0000004a4428723c */ /* 0x040fe20000041828 */
[----:B------:R-:W3:Y:S07]  /*92b0*/  LDSM.16.MT88.4 R72, [R210+0x1900] ;  /* 0x00190000d248783b */ /* 0x000eee0000004200 */
[C---:B----4-:R-:W-:Y:S08]  /*92c0*/  HMMA.16816.F32.BF16 R44, R68.reuse, R76, R44 ;  /* 0x0000004c442c723c */ /* 0x050ff0000004182c */
[C---:B------:R-:W-:Y:S01]  /*92d0*/  HMMA.16816.F32.BF16 R48, R68.reuse, R78, R48 ;  /* 0x0000004e4430723c */ /* 0x040fe20000041830 */
[----:B------:R-:W4:Y:S07]  /*92e0*/  LDSM.16.MT88.4 R76, [R209+0x1900] ;  /* 0x00190000d14c783b */ /* 0x000f2e0000004200 */
[C---:B--2---:R-:W-:Y:S08]  /*92f0*/  HMMA.16816.F32.BF16 R52, R68.reuse, R80, R52 ;  /* 0x000000504434723c */ /* 0x044ff00000041834 */
[C---:B------:R-:W-:Y:S01]  /*9300*/  HMMA.16816.F32.BF16 R56, R68.reuse, R82, R56 ;  /* 0x000000524438723c */ /* 0x040fe20000041838 */
[----:B------:R-:W2:Y:S07]  /*9310*/  LDSM.16.MT88.4 R80, [R208+0x1900] ;  /* 0x00190000d050783b */ /* 0x000eae0000004200 */
        /* <DEDUP_REMOVED lines=14> */
[----:B------:R-:W-:Y:S01]  /*9400*/  FADD.FTZ R239, R239, R168 ;  /* 0x000000a8efef7221 */ /* 0x000fe20000010000 */
[----:B------:R-:W-:Y:S01]  /*9410*/  IADD3 R168, R238, -0x1, RZ ;  /* 0xffffffffeea87810 */ /* 0x000fe20007ffe0ff */
[----:B------:R-:W-:Y:S01]  /*9420*/  FADD.FTZ R171, R171, R240 ;  /* 0x000000f0abab7221 */ /* 0x000fe20000010000 */
[C---:B------:R-:W-:Y:S01]  /*9430*/  HMMA.16816.F32.BF16 R8, R68.reuse, R86, R8 ;  /* 0x000000564408723c */ /* 0x040fe20000041808 */
[----:B------:R-:W1:Y:S03]  /*9440*/  LDSM.16.MT88.4 R84, [R212+0x4900] ;  /* 0x00490000d454783b */ /* 0x000e660000004200 */
[----:B------:R-:W-:Y:S02]  /*9450*/  FADD.FTZ R2, R150, R171 ;  /* 0x000000ab96027221 */ /* 0x000fe40000010000 */
[----:B------:R-:W-:Y:S02]  /*9460*/  IMAD.MOV.U32 R238, RZ, RZ, R168 ;  /* 0x000000ffffee7224 */ /* 0x000fe400078e00a8 */
[C---:B---3--:R-:W-:Y:S04]  /*9470*/  HMMA.16816.F32.BF16 R12, R68.reuse, R72, R12 ;  /* 0x00000048440c723c */ /* 0x048fe8000004180c */
[----:B------:R-:W-:Y:S04]  /*9480*/  FADD.FTZ R2, R157, R2 ;  /* 0x000000029d027221 */ /* 0x000fe80000010000 */
[C---:B------:R-:W-:Y:S01]  /*9490*/  HMMA.16816.F32.BF16 R16, R68.reuse, R74, R16 ;  /* 0x0000004a4410723c */ /* 0x040fe20000041810 */
[----:B------:R-:W3:Y:S03]  /*94a0*/  LDSM.16.MT88.4 R72, [R210+0x4900] ;  /* 0x00490000d248783b */ /* 0x000ee60000004200 */
[----:B------:R-:W-:Y:S02]  /*94b0*/  FADD.FTZ R3, R155, R2 ;  /* 0x000000029b037221 */ /* 0x000fe40000010000 */
[----:B------:R-:W-:Y:S02]  /*94c0*/  IMAD.MOV.U32 R2, RZ, RZ, R116 ;  /* 0x000000ffff027224 */ /* 0x000fe400078e0074 */
[C---:B----4-:R-:W-:Y:S04]  /*94d0*/  HMMA.16816.F32.BF16 R20, R68.reuse, R76, R20 ;  /* 0x0000004c4414723c */ /* 0x050fe80000041814 */
[----:B------:R-:W-:Y:S04]  /*94e0*/  FADD.FTZ R3, R156, R3 ;  /* 0x000000039c037221 */ /* 0x000fe80000010000 */
[C---:B------:R-:W-:Y:S01]  /*94f0*/  HMMA.16816.F32.BF16 R24, R68.reuse, R78, R24 ;  /* 0x0000004e4418723c */ /* 0x040fe20000041818 */
[----:B------:R-:W4:Y:S03]  /*9500*/  LDSM.16.MT88.4 R76, [R212+0x2100] ;  /* 0x00210000d44c783b */ /* 0x000f260000004200 */
[----:B------:R-:W-:Y:S02]  /*9510*/  FADD.FTZ R136, R136, R3 ;  /* 0x0000000388887221 */ /* 0x000fe40000010000 */
[----:B------:R-:W-:Y:S02]  /*9520*/  IMAD.MOV.U32 R3, RZ, RZ, R0 ;  /* 0x000000ffff037224 */ /* 0x000fe400078e0000 */
[C---:B--2---:R-:W-:Y:S04]  /*9530*/  HMMA.16816.F32.BF16 R28, R68.reuse, R80, R28 ;  /* 0x00000050441c723c */ /* 0x044fe8000004181c */
[----:B------:R-:W-:Y:S04]  /*9540*/  FADD.FTZ R136, R139, R136 ;  /* 0x000000888b887221 */ /* 0x000fe80000010000 */
[C---:B------:R-:W-:Y:S01]  /*9550*/  HMMA.16816.F32.BF16 R32, R68.reuse, R82, R32 ;  /* 0x000000524420723c */ /* 0x040fe20000041820 */
[----:B------:R-:W2:Y:S03]  /*9560*/  LDSM.16.MT88.4 R80, [R210+0x2100] ;  /* 0x00210000d250783b */ /* 0x000ea60000004200 */
[----:B------:R-:W-:Y:S04]  /*9570*/  FADD.FTZ R135, R135, R136 ;  /* 0x0000008887877221 */ /* 0x000fe80000010000 */
[C---:B-1----:R-:W-:Y:S04]  /*9580*/  HMMA.16816.F32.BF16 R36, R68.reuse, R84, R36 ;  /* 0x000000544424723c */ /* 0x042fe80000041824 */
[----:B------:R-:W-:Y:S04]  /*9590*/  FADD.FTZ R229, R134, R135 ;  /* 0x0000008786e57221 */ /* 0x000fe80000010000 */
[C---:B------:R-:W-:Y:S01]  /*95a0*/  HMMA.16816.F32.BF16 R40, R68.reuse, R86, R40 ;  /* 0x000000564428723c */ /* 0x040fe20000041828 */
[----:B------:R-:W-:Y:S07]  /*95b0*/  LDSM.16.MT88.4 R84, [R208+0x2100] ;  /* 0x00210000d054783b */ /* 0x000fee0000004200 */
[C---:B---3--:R-:W-:Y:S08]  /*95c0*/  HMMA.16816.F32.BF16 R44, R68.reuse, R72, R44 ;  /* 0x00000048442c723c */ /* 0x048ff0000004182c */
[C---:B------:R-:W-:Y:S01]  /*95d0*/  HMMA.16816.F32.BF16 R48, R68.reuse, R74, R48 ;  /* 0x0000004a4430723c */ /* 0x040fe20000041830 */
[----:B------:R-:W1:Y:S07]  /*95e0*/  LDSM.16.MT88.4 R72, [R209+0x2100] ;  /* 0x00210000d148783b */ /* 0x000e6e0000004200 */
        /* <DEDUP_REMOVED lines=11> */
[----:B------:R-:W-:Y:S03]  /*96a0*/  F2FP.BF16.PACK_AB R71, R156, R155 ;  /* 0x0000009b9c47723e */ /* 0x000fe600000010ff */
[----:B------:R-:W-:Y:S04]  /*96b0*/  FADD.FTZ R152, R152, R241 ;  /* 0x000000f198987221 */ /* 0x000fe80000010000 */
[C---:B----4-:R-:W-:Y:S03]  /*96c0*/  HMMA.16816.F32.BF16 R4, R68.reuse, R76, R4 ;  /* 0x0000004c4404723c */ /* 0x050fe60000041804 */
[----:B------:R-:W-:Y:S04]  /*96d0*/  FADD.FTZ R245, R245, R152 ;  /* 0x00000098f5f57221 */ /* 0x000fe80000010000 */
[----:B------:R-:W-:Y:S01]  /*96e0*/  FADD.FTZ R142, R142, R245 ;  /* 0x000000f58e8e7221 */ /* 0x000fe20000010000 */
[C---:B------:R-:W-:Y:S01]  /*96f0*/  HMMA.16816.F32.BF16 R8, R68.reuse, R78, R8 ;  /* 0x0000004e4408723c */ /* 0x040fe20000041808 */
[----:B------:R-:W3:Y:S03]  /*9700*/  LDSM.16.MT88.4 R76, [R212+0x5100] ;  /* 0x00510000d44c783b */ /* 0x000ee60000004200 */
[----:B------:R-:W-:Y:S04]  /*9710*/  FADD.FTZ R141, R141, R142 ;  /* 0x0000008e8d8d7221 */ /* 0x000fe80000010000 */
[C---:B--2---:R-:W-:Y:S04]  /*9720*/  HMMA.16816.F32.BF16 R12, R68.reuse, R80, R12 ;  /* 0x00000050440c723c */ /* 0x044fe8000004180c */
[----:B------:R-:W-:Y:S04]  /*9730*/  FADD.FTZ R138, R138, R141 ;  /* 0x0000008d8a8a7221 */ /* 0x000fe80000010000 */
[C---:B------:R-:W-:Y:S01]  /*9740*/  HMMA.16816.F32.BF16 R16, R68.reuse, R82, R16 ;  /* 0x000000524410723c */ /* 0x040fe20000041810 */
[----:B------:R-:W2:Y:S03]  /*9750*/  LDSM.16.MT88.4 R80, [R210+0x5100] ;  /* 0x00510000d250783b */ /* 0x000ea60000004200 */
[----:B------:R-:W-:Y:S04]  /*9760*/  FADD.FTZ R228, R151, R138 ;  /* 0x0000008a97e47221 */ /* 0x000fe80000010000 */
[C---:B-1----:R-:W-:Y:S08]  /*9770*/  HMMA.16816.F32.BF16 R20, R68.reuse, R72, R20 ;  /* 0x000000484414723c */ /* 0x042ff00000041814 */
[C---:B------:R-:W-:Y:S01]  /*9780*/  HMMA.16816.F32.BF16 R24, R68.reuse, R74, R24 ;  /* 0x0000004a4418723c */ /* 0x040fe20000041818 */
[----:B------:R-:W1:Y:S07]  /*9790*/  LDSM.16.MT88.4 R72, [R208+0x5100] ;  /* 0x00510000d048783b */ /* 0x000e6e0000004200 */
[C---:B------:R-:W-:Y:S08]  /*97a0*/  HMMA.16816.F32.BF16 R28, R68.reuse, R84, R28 ;  /* 0x00000054441c723c */ /* 0x040ff0000004181c */
[C---:B------:R-:W-:Y:S01]  /*97b0*/  HMMA.16816.F32.BF16 R32, R68.reuse, R86, R32 ;  /* 0x000000564420723c */ /* 0x040fe20000041820 */
[----:B------:R-:W4:Y:S07]  /*97c0*/  LDSM.16.MT88.4 R84, [R212+0x2900] ;  /* 0x00290000d454783b */ /* 0x000f2e0000004200 */
[C---:B---3--:R-:W-:Y:S08]  /*97d0*/  HMMA.16816.F32.BF16 R36, R68.reuse, R76, R36 ;  /* 0x0000004c4424723c */ /* 0x048ff00000041824 */
[C---:B------:R-:W-:Y:S08]  /*97e0*/  HMMA.16816.F32.BF16 R40, R68.reuse, R78, R40 ;  /* 0x0000004e4428723c */ /* 0x040ff00000041828 */
[C---:B--2---:R-:W-:Y:S08]  /*97f0*/  HMMA.16816.F32.BF16 R44, R68.reuse, R80, R44 ;  /* 0x00000050442c723c */ /* 0x044ff0000004182c */
[C---:B------:R-:W-:Y:S08]  /*9800*/  HMMA.16816.F32.BF16 R48, R68.reuse, R82, R48 ;  /* 0x000000524430723c */ /* 0x040ff00000041830 */
[C---:B------:R-:W-:Y:S08]  /*9810*/  HMMA.16816.F32.BF16 R52, R68.reuse, R88, R52 ;  /* 0x000000584434723c */ /* 0x040ff00000041834 */
[C---:B------:R-:W-:Y:S08]  /*9820*/  HMMA.16816.F32.BF16 R56, R68.reuse, R90, R56 ;  /* 0x0000005a4438723c */ /* 0x040ff00000041838 */
[C---:B-1----:R-:W-:Y:S08]  /*9830*/  HMMA.16816.F32.BF16 R60, R68.reuse, R72, R60 ;  /* 0x00000048443c723c */ /* 0x042ff0000004183c */
[----:B------:R-:W-:Y:S08]  /*9840*/  HMMA.16816.F32.BF16 R64, R68, R74, R64 ;  /* 0x0000004a4440723c */ /* 0x000ff00000041840 */
[C---:B----4-:R-:W-:Y:S01]  /*9850*/  HMMA.16816.F32.BF16 R112, R120.reuse, R84, R4 ;  /* 0x000000547870723c */ /* 0x050fe20000041804 */
[----:B------:R-:W1:Y:S07]  /*9860*/  LDSM.16.MT88.4 R4, [R210+0x5900] ;  /* 0x00590000d204783b */ /* 0x000e6e0000004200 */
[C---:B------:R-:W-:Y:S01]  /*9870*/  HMMA.16816.F32.BF16 R68, R120.reuse, R86, R8 ;  /* 0x000000567844723c */ /* 0x040fe20000041808 */
[----:B------:R-:W2:Y:S07]  /*9880*/  LDSM.16.MT88.4 R8, [R209+0x5900] ;  /* 0x00590000d108783b */ /* 0x000eae0000004200 */
[C---:B------:R-:W-:Y:S01]  /*9890*/  HMMA.16816.F32.BF16 R72, R120.reuse, R92, R12 ;  /* 0x0000005c7848723c */ /* 0x040fe2000004180c */
[----:B------:R-:W3:Y:S07]  /*98a0*/  LDSM.16.MT88.4 R12, [R208+0x5900] ;  /* 0x00590000d00c783b */ /* 0x000eee0000004200 */
[C---:B------:R-:W-:Y:S08]  /*98b0*/  HMMA.16816.F32.BF16 R76, R120.reuse, R94, R16 ;  /* 0x0000005e784c723c */ /* 0x040ff00000041810 */
[C---:B------:R-:W-:Y:S08]  /*98c0*/  HMMA.16816.F32.BF16 R80, R120.reuse, R96, R20 ;  /* 0x000000607850723c */ /* 0x040ff00000041814 */
[C---:B------:R-:W-:Y:S08]  /*98d0*/  HMMA.16816.F32.BF16 R84, R120.reuse, R98, R24 ;  /* 0x000000627854723c */ /* 0x040ff00000041818 */
[C---:B------:R-:W-:Y:S08]  /*98e0*/  HMMA.16816.F32.BF16 R88, R120.reuse, R100, R28 ;  /* 0x000000647858723c */ /* 0x040ff0000004181c */
[C---:B------:R-:W-:Y:S08]  /*98f0*/  HMMA.16816.F32.BF16 R92, R120.reuse, R102, R32 ;  /* 0x00000066785c723c */ /* 0x040ff00000041820 */
[C---:B------:R-:W-:Y:S08]  /*9900*/  HMMA.16816.F32.BF16 R96, R120.reuse, R104, R36 ;  /* 0x000000687860723c */ /* 0x040ff00000041824 */
[C---:B------:R-:W-:Y:S08]  /*9910*/  HMMA.16816.F32.BF16 R100, R120.reuse, R106, R40 ;  /* 0x0000006a7864723c */ /* 0x040ff00000041828 */
[C---:B-1----:R-:W-:Y:S08]  /*9920*/  HMMA.16816.F32.BF16 R108, R120.reuse, R4, R44 ;  /* 0x00000004786c723c */ /* 0x042ff0000004182c */
[C---:B------:R-:W-:Y:S08]  /*9930*/  HMMA.16816.F32.BF16 R104, R120.reuse, R6, R48 ;  /* 0x000000067868723c */ /* 0x040ff00000041830 */
[C---:B--2---:R-:W-:Y:S08]  /*9940*/  HMMA.16816.F32.BF16 R52, R120.reuse, R8, R52 ;  /* 0x000000087834723c */ /* 0x044ff00000041834 */
[C---:B------:R-:W-:Y:S08]  /*9950*/  HMMA.16816.F32.BF16 R56, R120.reuse, R10, R56 ;  /* 0x0000000a7838723c */ /* 0x040ff00000041838 */
[C---:B---3--:R-:W-:Y:S07]  /*9960*/  HMMA.16816.F32.BF16 R60, R120.reuse, R12, R60 ;  /* 0x0000000c783c723c */ /* 0x048fee000004183c */
[----:B------:R-:W-:Y:S01]  /*9970*/  IMAD.MOV.U32 R12, RZ, RZ, R116 ;  /* 0x000000ffff0c7224 */ /* 0x000fe200078e0074 */
[----:B------:R-:W-:Y:S01]  /*9980*/  HMMA.16816.F32.BF16 R64, R120, R14, R64 ;  /* 0x0000000e7840723c */ /* 0x000fe20000041840 */
[----:B------:R-:W-:-:S07]  /*9990*/  @P0 BRA `(.L_x_46) ;  /* 0xffffc0f000000947 */ /* 0x000fce000383ffff */
.L_x_35:
[----:B------:R-:W1:Y:S01]  /*99a0*/  S2UR UR18, SR_CTAID.X ;  /* 0x00000000001279c3 */ /* 0x000e620000002500 */
[----:B------:R-:W-:Y:S01]  /*99b0*/  ULDC.64 UR4, c[0x0][0x2c8] ;  /* 0x0000b20000047ab9 */ /* 0x000fe20000000a00 */
[----:B------:R-:W-:Y:S01]  /*99c0*/  IMAD.MOV.U32 R2, RZ, RZ, 0x1 ;  /* 0x00000001ff027424 */ /* 0x000fe200078e00ff */
[----:B------:R-:W-:Y:S01]  /*99d0*/  PLOP3.LUT P0, PT, PT, PT, UP1, 0x40, 0x0 ;  /* 0x000000000000781c */ /* 0x000fe20003f0e818 */
[----:B------:R-:W-:-:S03]  /*99e0*/  IMAD.MOV.U32 R3, RZ, RZ, c[0x0][0x2ac] ;  /* 0x0000ab00ff037624 */ /* 0x000fc600078e00ff */
[----:B------:R-:W-:-:S05]  /*99f0*/  IADD3 R4, R2, -c[0x0][0x168], RZ ;  /* 0x80005a0002047a10 */ /* 0x000fca0007ffe0ff */
[----:B------:R-:W-:Y:S01]  /*9a00*/  IMAD R3, R3, c[0x0][0x1d0], R4 ;  /* 0x0000740003037a24 */ /* 0x000fe200078e0204 */
[----:B-1----:R-:W-:-:S04]  /*9a10*/  ULEA UR18, UR18, 0x7f, 0x7 ;  /* 0x0000007f12127891 */ /* 0x002fc8000f8e383f */
[----:B------:R-:W-:-:S07]  /*9a20*/  UIMAD.WIDE.U32 UR22, UR18, UR4, URZ ;  /* 0x00000004121672a5 */ /* 0x000fce000f8e003f */
[----:B------:R-:W-:Y:S02]  /*9a30*/  @UP2 UMOV UR19, UR23 ;  /* 0x0000001700132c82 */ /* 0x000fe40008000000 */
[----:B------:R-:W-:-:S06]  /*9a40*/  @UP2 USHF.R.U32.HI UR18, URZ, UR5, UR19 ;  /* 0x000000053f122299 */ /* 0x000fcc0008011613 */
[----:B------:R-:W-:-:S04]  /*9a50*/  IADD3 R3, R3, UR18, RZ ;  /* 0x0000001203037c10 */ /* 0x000fc8000fffe0ff */
[----:B------:R-:W-:Y:S01]  /*9a60*/  IADD3 R4, R3, -c[0x0][0x324], RZ ;  /* 0x8000c90003047a10 */ /* 0x000fe20007ffe0ff */
[----:B------:R-:W-:Y:S05]  /*9a70*/  @P0 BRA `(.L_x_47) ;  /* 0x000000d000000947 */ /* 0x000fea0003800000 */
[----:B------:R-:W-:-:S13]  /*9a80*/  ISETP.GT.AND P0, PT, R3, -0x1, PT ;  /* 0xffffffff0300780c */ /* 0x000fda0003f04270 */
[----:B------:R-:W-:Y:S05]  /*9a90*/  @P0 BRA `(.L_x_48) ;  /* 0x0000006000000947 */ /* 0x000fea0003800000 */
[----:B------:R-:W-:Y:S02]  /*9aa0*/  ISETP.NE.AND P0, PT, R2, c[0x0][0x32c], PT ;  /* 0x0000cb0002007a0c */ /* 0x000fe40003f05270 */
[----:B------:R-:W-:-:S11]  /*9ab0*/  LOP3.LUT R3, RZ, R3, RZ, 0x33, !PT ;  /* 0x00000003ff037212 */ /* 0x000fd600078e33ff */
[----:B------:R-:W-:-:S05]  /*9ac0*/  @P0 IMAD.HI.U32 R2, R3, c[0x0][0x330], RZ ;  /* 0x0000cc0003020a27 */ /* 0x000fca00078e00ff */
[----:B------:R-:W-:-:S04]  /*9ad0*/  @P0 SHF.R.U32.HI R3, RZ, c[0x0][0x334], R2 ;  /* 0x0000cd00ff030a19 */ /* 0x000fc80000011602 */
[----:B------:R-:W-:Y:S01]  /*9ae0*/  LOP3.LUT R3, RZ, R3, RZ, 0x33, !PT ;  /* 0x00000003ff037212 */ /* 0x000fe200078e33ff */
[----:B------:R-:W-:Y:S05]  /*9af0*/  BRA `(.L_x_49) ;  /* 0x0000003000007947 */ /* 0x000fea0003800000 */
.L_x_48:
[----:B------:R-:W-:-:S13]  /*9b00*/  ISETP.NE.AND P0, PT, R2, c[0x0][0x32c], PT ;  /* 0x0000cb0002007a0c */ /* 0x000fda0003f05270 */
[----:B------:R-:W-:-:S05]  /*9b10*/  @P0 IMAD.HI.U32 R2, R3, c[0x0][0x330], RZ ;  /* 0x0000cc0003020a27 */ /* 0x000fca00078e00ff */
[----:B------:R-:W-:-:S05]  /*9b20*/  @P0 SHF.R.U32.HI R3, RZ, c[0x0][0x334], R2 ;  /* 0x0000cd00ff030a19 */ /* 0x000fca0000011602 */
.L_x_49:
[----:B------:R-:W-:-:S05]  /*9b30*/  IMAD R3, R3, c[0x0][0x32c], RZ ;  /* 0x0000cb0003037a24 */ /* 0x000fca00078e02ff */
[----:B------:R-:W-:-:S04]  /*9b40*/  IMNMX R4, R4, R3, !PT ;  /* 0x0000000304047217 */ /* 0x000fc80007800200 */
.L_x_47:
[----:B------:R-:W-:-:S05]  /*9b50*/  IADD3 R3, R4, 0x5f, RZ ;  /* 0x0000005f04037810 */ /* 0x000fca0007ffe0ff */
[----:B------:R-:W-:-:S05]  /*9b60*/  IMAD.HI R3, R3, 0x2aaaaaab, RZ ;  /* 0x2aaaaaab03037827 */ /* 0x000fca00078e02ff */
[----:B------:R-:W-:-:S04]  /*9b70*/  SHF.R.U32.HI R2, RZ, 0x1f, R3 ;  /* 0x0000001fff027819 */ /* 0x000fc80000011603 */
[----:B------:R-:W-:-:S04]  /*9b80*/  LEA.HI.SX32 R2, R3, R2, 0x1c ;  /* 0x0000000203027211 */ /* 0x000fc800078fe2ff */
[----:B------:R-:W-:-:S04]  /*9b90*/  IMNMX R239, R215, R2, !PT ;  /* 0x00000002d7ef7217 */ /* 0x000fc80007800200 */
[----:B------:R-:W-:-:S13]  /*9ba0*/  ISETP.GE.AND P0, PT, R168, R239, PT ;  /* 0x000000efa800720c */ /* 0x000fda0003f06270 */
[----:B------:R-:W-:Y:S05]  /*9bb0*/  @!P0 BRA `(.L_x_50) ;  /* 0x00002be000008947 */ /* 0x000fea0003800000 */
[----:B------:R-:W-:Y:S01]  /*9bc0*/  IMAD.MOV.U32 R3, RZ, RZ, R0 ;  /* 0x000000ffff037224 */ /* 0x000fe200078e0000 */
[----:B------:R-:W-:Y:S01]  /*9bd0*/  SHF.R.S32.HI R0, RZ, 0x1f, R231 ;  /* 0x0000001fff007819 */ /* 0x000fe200000114e7 */
[----:B------:R-:W-:Y:S01]  /*9be0*/  IMAD.MOV.U32 R117, RZ, RZ, R12 ;  /* 0x000000ffff757224 */ /* 0x000fe200078e000c */
[----:B------:R-:W-:Y:S01]  /*9bf0*/  MOV R238, R168 ;  /* 0x000000a800ee7202 */ /* 0x000fe20000000f00 */
[C---:B------:R-:W-:Y:S01]  /*9c00*/  IMAD.SHL.U32 R236, R231.reuse, 0x2, RZ ;  /* 0x00000002e7ec7824 */ /* 0x040fe200078e00ff */
[C---:B------:R-:W-:Y:S02]  /*9c10*/  SHF.L.U64.HI R235, R230.reuse, 0x1, R233 ;  /* 0x00000001e6eb7819 */ /* 0x040fe400000102e9 */
[----:B------:R-:W-:Y:S02]  /*9c20*/  SHF.L.U32 R234, R230, 0x1, RZ ;  /* 0x00000001e6ea7819 */ /* 0x000fe400000006ff */
[----:B------:R-:W-:Y:S02]  /*9c30*/  SHF.L.U64.HI R237, R231, 0x1, R0 ;  /* 0x00000001e7ed7819 */ /* 0x000fe40000010200 */
.L_x_53:
        /* <DEDUP_REMOVED lines=22> */
[C---:B------:R-:W-:Y:S02]  /*9da0*/  IMAD R2, R216.reuse, c[0x0][0x21c], R2 ;  /* 0x00008700d8027a24 */ /* 0x040fe400078e0202 */
[----:B------:R-:W-:Y:S04]  /*9db0*/  IMAD.IADD R5, R5, 0x1, R7 ;  /* 0x0000000105057824 */ /* 0x000fe800078e0207 */
[----:B------:R-:W-:Y:S05]  /*9dc0*/  IMAD.WIDE.U32 R4, R216, c[0x0][0x218], R4 ;  /* 0x00008600d8047a25 */ /* 0x000fea00078e0004 */
[----:B------:R-:W-:Y:S04]  /*9dd0*/  IADD3 R0, P0, R4, UR20, RZ ;  /* 0x0000001404007c10 */ /* 0x000fe8000ff1e0ff */
[----:B------:R-:W-:Y:S02]  /*9de0*/  IADD3.X R5, R5, UR16, R2, P0, !PT ;  /* 0x0000001005057c10 */ /* 0x000fe400087fe402 */
[C---:B------:R-:W-:Y:S04]  /*9df0*/  LEA R20, P0, R0.reuse, c[0x0][0x1f8], 0x1 ;  /* 0x00007e0000147a11 */ /* 0x040fe800078008ff */
[----:B------:R-:W-:Y:S01]  /*9e00*/  LEA.HI.X R6, R0, c[0x0][0x1fc], R5, 0x1, P0 ;  /* 0x00007f0000067a11 */ /* 0x000fe200000f0c05 */
[----:B------:R-:W2:Y:S01]  /*9e10*/  SHFL.IDX PT, R11, R20, RZ, 0x181f ;  /* 0x00181fff140b7589 */ /* 0x000ea200000e0000 */
[----:B------:R-:W-:Y:S03]  /*9e20*/  IADD3 R5, -R232, 0x10, RZ ;  /* 0x00000010e8057810 */ /* 0x000fe60007ffe1ff */
[----:B------:R-:W3:Y:S01]  /*9e30*/  SHFL.IDX PT, R4, R6, RZ, 0x181f ;  /* 0x00181fff06047589 */ /* 0x000ee200000e0000 */
[----:B------:R-:W-:Y:S03]  /*9e40*/  LOP3.LUT R5, R5, 0xf, RZ, 0xc0, !PT ;  /* 0x0000000f05057812 */ /* 0x000fe600078ec0ff */
[----:B------:R-:W5:Y:S04]  /*9e50*/  SHFL.IDX PT, R9, R20, 0x1, 0x181f ;  /* 0x00381f0014097f89 */ /* 0x000f6800000e0000 */
[----:B------:R-:W4:Y:S04]  /*9e60*/  SHFL.IDX PT, R7, R20, 0x2, 0x181f ;  /* 0x00581f0014077f89 */ /* 0x000f2800000e0000 */
[----:B------:R-:W1:Y:S04]  /*9e70*/  SHFL.IDX PT, R2, R6, 0x1, 0x181f ;  /* 0x00381f0006027f89 */ /* 0x000e6800000e0000 */
[----:B------:R1:W1:Y:S01]  /*9e80*/  SHFL.IDX PT, R0, R6, 0x2, 0x181f ;  /* 0x00581f0006007f89 */ /* 0x00026200000e0000 */
        /* <DEDUP_REMOVED lines=19> */
.L_x_51:
[C---:B--23--:R-:W-:Y:S01]  /*9fc0*/  HMMA.16816.F32.BF16 R4, R124.reuse, R120, RZ ;  /* 0x000000787c04723c */ /* 0x04cfe200000418ff */
[----:B------:R-:W-:Y:S02]  /*9fd0*/  LDSM.16.M88.4 R156, [R202+0x1000] ;  /* 0x00100000ca9c783b */ /* 0x000fe40000000200 */
[----:B------:R-:W-:Y:S05]  /*9fe0*/  ISETP.GT.AND P0, PT, R238, R215, PT ;  /* 0x000000d7ee00720c */ /* 0x000fea0003f04270 */
[C---:B------:R-:W-:Y:S01]  /*9ff0*/  HMMA.16816.F32.BF16 R8, R124.reuse, R122, RZ ;  /* 0x0000007a7c08723c */ /* 0x040fe200000418ff */
[----:B------:R-:W0:Y:S07]  /*a000*/  LDGDEPBAR ;  /* 0x00000000000079af */ /* 0x000e2e0000000000 */
[C---:B------:R-:W-:Y:S01]  /*a010*/  HMMA.16816.F32.BF16 R12, R124.reuse, R16, RZ ;  /* 0x000000107c0c723c */ /* 0x040fe200000418ff */
[----:B------:R-:W2:Y:S07]  /*a020*/  LDSM.16.M88.4 R120, [R211+0x8100] ;  /* 0x00810000d378783b */ /* 0x000eae0000000200 */
[C---:B------:R-:W-:Y:S01]  /*a030*/  HMMA.16816.F32.BF16 R16, R124.reuse, R18, RZ ;  /* 0x000000127c10723c */ /* 0x040fe200000418ff */
[----:B------:R-:W-:Y:S07]  /*a040*/  LDSM.16.M88.4 R160, [R202+0x1800] ;  /* 0x00180000caa0783b */ /* 0x000fee0000000200 */
[C---:B----4-:R-:W-:Y:S01]  /*a050*/  HMMA.16816.F32.BF16 R20, R124.reuse, R24, RZ ;  /* 0x000000187c14723c */ /* 0x050fe200000418ff */
[----:B------:R-:W-:Y:S07]  /*a060*/  LDSM.16.M88.4 R164, [R202+0x2000] ;  /* 0x00200000caa4783b */ /* 0x000fee0000000200 */
[C---:B------:R-:W-:Y:S01]  /*a070*/  HMMA.16816.F32.BF16 R24, R124.reuse, R26, RZ ;  /* 0x0000001a7c18723c */ /* 0x040fe200000418ff */
[----:B------:R-:W-:Y:S07]  /*a080*/  LDSM.16.M88.4 R168, [R202+0x5000] ;  /* 0x00500000caa8783b */ /* 0x000fee0000000200 */
[C---:B-1----:R-:W-:Y:S08]  /*a090*/  HMMA.16816.F32.BF16 R28, R124.reuse, R32, RZ ;  /* 0x000000207c1c723c */ /* 0x042ff000000418ff */
[C---:B------:R-:W-:Y:S08]  /*a0a0*/  HMMA.16816.F32.BF16 R32, R124.reuse, R34, RZ ;  /* 0x000000227c20723c */ /* 0x040ff000000418ff */
[C---:B------:R-:W-:Y:S08]  /*a0b0*/  HMMA.16816.F32.BF16 R36, R124.reuse, R40, RZ ;  /* 0x000000287c24723c */ /* 0x040ff000000418ff */
[C---:B------:R-:W-:Y:S08]  /*a0c0*/  HMMA.16816.F32.BF16 R40, R124.reuse, R42, RZ ;  /* 0x0000002a7c28723c */ /* 0x040ff000000418ff */
[C---:B------:R-:W-:Y:S08]  /*a0d0*/  HMMA.16816.F32.BF16 R44, R124.reuse, R48, RZ ;  /* 0x000000307c2c723c */ /* 0x040ff000000418ff */
[----:B------:R-:W-:Y:S08]  /*a0e0*/  HMMA.16816.F32.BF16 R48, R124, R50, RZ ;  /* 0x000000327c30723c */ /* 0x000ff000000418ff */
[C---:B------:R-:W-:Y:S08]  /*a0f0*/  HMMA.16816.F32.BF16 R4, R144.reuse, R128, R4 ;  /* 0x000000809004723c */ /* 0x040ff00000041804 */
[C---:B------:R-:W-:Y:S01]  /*a100*/  HMMA.16816.F32.BF16 R8, R144.reuse, R130, R8 ;  /* 0x000000829008723c */ /* 0x040fe20000041808 */
[----:B------:R-:W1:Y:S07]  /*a110*/  LDSM.16.M88.4 R128, [R211+0x8900] ;  /* 0x00890000d380783b */ /* 0x000e6e0000000200 */
[C---:B------:R-:W-:Y:S08]  /*a120*/  HMMA.16816.F32.BF16 R12, R144.reuse, R132, R12 ;  /* 0x00000084900c723c */ /* 0x040ff0000004180c */
[C---:B------:R-:W-:Y:S01]  /*a130*/  HMMA.16816.F32.BF16 R16, R144.reuse, R134, R16 ;  /* 0x000000869010723c */ /* 0x040fe20000041810 */
[----:B------:R-:W3:Y:S07]  /*a140*/  LDSM.16.M88.4 R132, [R211+0x9100] ;  /* 0x00910000d384783b */ /* 0x000eee0000000200 */
[C---:B------:R-:W-:Y:S08]  /*a150*/  HMMA.16816.F32.BF16 R20, R144.reuse, R136, R20 ;  /* 0x000000889014723c */ /* 0x040ff00000041814 */
[C---:B------:R-:W-:Y:S01]  /*a160*/  HMMA.16816.F32.BF16 R24, R144.reuse, R138, R24 ;  /* 0x0000008a9018723c */ /* 0x040fe20000041818 */
[----:B------:R-:W4:Y:S07]  /*a170*/  LDSM.16.M88.4 R136, [R211+0x9900] ;  /* 0x00990000d388783b */ /* 0x000f2e0000000200 */
[C---:B------:R-:W-:Y:S08]  /*a180*/  HMMA.16816.F32.BF16 R28, R144.reuse, R140, R28 ;  /* 0x0000008c901c723c */ /* 0x040ff0000004181c */
[C---:B------:R-:W-:Y:S01]  /*a190*/  HMMA.16816.F32.BF16 R32, R144.reuse, R142, R32 ;  /* 0x0000008e9020723c */ /* 0x040fe20000041820 */
[----:B------:R-:W5:Y:S07]  /*a1a0*/  LDSM.16.M88.4 R140, [R211+0xa100] ;  /* 0x00a10000d38c783b */ /* 0x000f6e0000000200 */
[C---:B------:R-:W-:Y:S08]  /*a1b0*/  HMMA.16816.F32.BF16 R36, R144.reuse, R148, R36 ;  /* 0x000000949024723c */ /* 0x040ff00000041824 */
[C---:B------:R-:W-:Y:S01]  /*a1c0*/  HMMA.16816.F32.BF16 R40, R144.reuse, R150, R40 ;  /* 0x000000969028723c */ /* 0x040fe20000041828 */
[----:B------:R-:W3:Y:S07]  /*a1d0*/  LDSM.16.M88.4 R148, [R211+0xa900] ;  /* 0x00a90000d394783b */ /* 0x000eee0000000200 */
[C---:B------:R-:W-:Y:S08]  /*a1e0*/  HMMA.16816.F32.BF16 R44, R144.reuse, R152, R44 ;  /* 0x00000098902c723c */ /* 0x040ff0000004182c */
[----:B------:R-:W-:Y:S01]  /*a1f0*/  HMMA.16816.F32.BF16 R48, R144, R154, R48 ;  /* 0x0000009a9030723c */ /* 0x000fe20000041830 */
[----:B------:R-:W4:Y:S07]  /*a200*/  LDSM.16.M88.4 R152, [R202] ;  /* 0x00000000ca98783b */ /* 0x000f2e0000000200 */
[C---:B--2---:R-:W-:Y:S08]  /*a210*/  HMMA.16816.F32.BF16 R4, R172.reuse, R120, R4 ;  /* 0x00000078ac04723c */ /* 0x044ff00000041804 */
[C---:B------:R-:W-:Y:S01]  /*a220*/  HMMA.16816.F32.BF16 R8, R172.reuse, R122, R8 ;  /* 0x0000007aac08723c */ /* 0x040fe20000041808 */
[----:B------:R-:W2:Y:S07]  /*a230*/  LDSM.16.M88.4 R120, [R202+0x800] ;  /* 0x00080000ca78783b */ /* 0x000eae0000000200 */
[C---:B-1----:R-:W-:Y:S08]  /*a240*/  HMMA.16816.F32.BF16 R12, R172.reuse, R128, R12 ;  /* 0x00000080ac0c723c */ /* 0x042ff0000004180c */
[C---:B------:R-:W-:Y:S01]  /*a250*/  HMMA.16816.F32.BF16 R16, R172.reuse, R130, R16 ;  /* 0x00000082ac10723c */ /* 0x040fe20000041810 */
[----:B------:R-:W1:Y:S07]  /*a260*/  LDSM.16.M88.4 R128, [R202+0x2800] ;  /* 0x00280000ca80783b */ /* 0x000e6e0000000200 */
[C---:B---3--:R-:W-:Y:S08]  /*a270*/  HMMA.16816.F32.BF16 R20, R172.reuse, R132, R20 ;  /* 0x00000084ac14723c */ /* 0x048ff00000041814 */
[C---:B------:R-:W-:Y:S01]  /*a280*/  HMMA.16816.F32.BF16 R24, R172.reuse, R134, R24 ;  /* 0x00000086ac18723c */ /* 0x040fe20000041818 */
[----:B------:R-:W3:Y:S07]  /*a290*/  LDSM.16.M88.4 R132, [R214+0xb100] ;  /* 0x00b10000d684783b */ /* 0x000eee0000000200 */
[C---:B----4-:R-:W-:Y:S08]  /*a2a0*/  HMMA.16816.F32.BF16 R28, R172.reuse, R136, R28 ;  /* 0x00000088ac1c723c */ /* 0x050ff0000004181c */
[C---:B------:R-:W-:Y:S01]  /*a2b0*/  HMMA.16816.F32.BF16 R32, R172.reuse, R138, R32 ;  /* 0x0000008aac20723c */ /* 0x040fe20000041820 */
[----:B------:R-:W4:Y:S07]  /*a2c0*/  LDSM.16.M88.4 R136, [R214+0xb900] ;  /* 0x00b90000d688783b */ /* 0x000f2e0000000200 */
        /* <DEDUP_REMOVED lines=14> */
[----:B------:R-:W2:Y:S07]  /*a3b0*/  LDSM.16.M88.4 R156, [R201] ;  /* 0x00000000c99c783b */ /* 0x000eae0000000200 */
[C---:B------:R-:W-:Y:S08]  /*a3c0*/  HMMA.16816.F32.BF16 R28, R176.reuse, R160, R28 ;  /* 0x000000a0b01c723c */ /* 0x040ff0000004181c */
[C---:B------:R-:W-:Y:S01]  /*a3d0*/  HMMA.16816.F32.BF16 R32, R176.reuse, R162, R32 ;  /* 0x000000a2b020723c */ /* 0x040fe20000041820 */
[----:B------:R-:W2:Y:S07]  /*a3e0*/  LDSM.16.M88.4 R160, [R200] ;  /* 0x00000000c8a0783b */ /* 0x000eae0000000200 */
[C---:B------:R-:W-:Y:S08]  /*a3f0*/  HMMA.16816.F32.BF16 R36, R176.reuse, R164, R36 ;  /* 0x000000a4b024723c */ /* 0x040ff00000041824 */
[C---:B------:R-:W-:Y:S01]  /*a400*/  HMMA.16816.F32.BF16 R40, R176.reuse, R166, R40 ;  /* 0x000000a6b028723c */ /* 0x040fe20000041828 */
[----:B------:R-:W2:Y:S07]  /*a410*/  LDSM.16.M88.4 R164, [R199] ;  /* 0x00000000c7a4783b */ /* 0x000eae0000000200 */
[C---:B-1----:R-:W-:Y:S08]  /*a420*/  HMMA.16816.F32.BF16 R44, R176.reuse, R128, R44 ;  /* 0x00000080b02c723c */ /* 0x042ff0000004182c */
[----:B------:R-:W-:Y:S01]  /*a430*/  HMMA.16816.F32.BF16 R48, R176, R130, R48 ;  /* 0x00000082b030723c */ /* 0x000fe20000041830 */
[----:B------:R-:W1:Y:S07]  /*a440*/  LDSM.16.M88.4 R128, [R198] ;  /* 0x00000000c680783b */ /* 0x000e6e0000000200 */
[C---:B---3--:R-:W-:Y:S08]  /*a450*/  HMMA.16816.F32.BF16 R4, R180.reuse, R132, R4 ;  /* 0x00000084b404723c */ /* 0x048ff00000041804 */
[C---:B------:R-:W-:Y:S01]  /*a460*/  HMMA.16816.F32.BF16 R8, R180.reuse, R134, R8 ;  /* 0x00000086b408723c */ /* 0x040fe20000041808 */
[----:B------:R-:W3:Y:S07]  /*a470*/  LDSM.16.M88.4 R132, [R197] ;  /* 0x00000000c584783b */ /* 0x000eee0000000200 */
[C---:B----4-:R-:W-:Y:S08]  /*a480*/  HMMA.16816.F32.BF16 R12, R180.reuse, R136, R12 ;  /* 0x00000088b40c723c */ /* 0x050ff0000004180c */
[C---:B------:R-:W-:Y:S01]  /*a490*/  HMMA.16816.F32.BF16 R16, R180.reuse, R138, R16 ;  /* 0x0000008ab410723c */ /* 0x040fe20000041810 */
[----:B------:R-:W4:Y:S07]  /*a4a0*/  LDSM.16.M88.4 R136, [R196] ;  /* 0x00000000c488783b */ /* 0x000f2e0000000200 */
        /* <DEDUP_REMOVED lines=14> */
[----:B------:R-:W2:Y:S07]  /*a590*/  LDSM.16.M88.4 R156, [R211+0xd100] ;  /* 0x00d10000d39c783b */ /* 0x000eae0000000200 */
[C---:B------:R-:W-:Y:S08]  /*a5a0*/  HMMA.16816.F32.BF16 R12, R184.reuse, R160, R12 ;  /* 0x000000a0b80c723c */ /* 0x040ff0000004180c */
[C---:B------:R-:W-:Y:S01]  /*a5b0*/  HMMA.16816.F32.BF16 R16, R184.reuse, R162, R16 ;  /* 0x000000a2b810723c */ /* 0x040fe20000041810 */
[----:B------:R-:W2:Y:S07]  /*a5c0*/  LDSM.16.M88.4 R160, [R211+0xd900] ;  /* 0x00d90000d3a0783b */ /* 0x000eae0000000200 */
        /* <DEDUP_REMOVED lines=8> */
[----:B------:R-:W3:Y:S07]  /*a650*/  LDSM.16.M88.4 R132, [R202+0x3800] ;  /* 0x00380000ca84783b */ /* 0x000eee0000000200 */
[C---:B----4-:R-:W-:Y:S08]  /*a660*/  HMMA.16816.F32.BF16 R44, R184.reuse, R136, R44 ;  /* 0x00000088b82c723c */ /* 0x050ff0000004182c */
[----:B------:R-:W-:Y:S01]  /*a670*/  HMMA.16816.F32.BF16 R48, R184, R138, R48 ;  /* 0x0000008ab830723c */ /* 0x000fe20000041830 */
[----:B------:R-:W4:Y:S07]  /*a680*/  LDSM.16.M88.4 R136, [R202+0x4000] ;  /* 0x00400000ca88783b */ /* 0x000f2e0000000200 */
        /* <DEDUP_REMOVED lines=17> */
[C---:B---3--:R-:W-:Y:S08]  /*a7a0*/  HMMA.16816.F32.BF16 R12, R192.reuse, R132, R12 ;  /* 0x00000084c00c723c */ /* 0x048ff0000004180c */
[C---:B------:R-:W-:Y:S08]  /*a7b0*/  HMMA.16816.F32.BF16 R16, R192.reuse, R134, R16 ;  /* 0x00000086c010723c */ /* 0x040ff00000041810 */
[C---:B----4-:R-:W-:Y:S08]  /*a7c0*/  HMMA.16816.F32.BF16 R20, R192.reuse, R136, R20 ;  /* 0x00000088c014723c */ /* 0x050ff00000041814 */
        /* <DEDUP_REMOVED lines=41> */
[----:B------:R5:W5:Y:S01]  /*aa60*/  SHFL.IDX PT, R0, R120, 0x2, 0x181f ;  /* 0x00581f0078007f89 */ /* 0x000b6200000e0000 */
        /* <DEDUP_REMOVED lines=19> */
.L_x_52:
[----:B------:R-:W-:Y:S01]  /*aba0*/  FMNMX.FTZ R0, R4, R3, !PT ;  /* 0x0000000304007209 */ /* 0x000fe20007810000 */
[----:B-1----:R-:W-:Y:S01]  /*abb0*/  LDSM.16.MT88.4 R128, [R210+0x100] ;  /* 0x00010000d280783b */ /* 0x002fe20000004200 */
        /* <DEDUP_REMOVED lines=47> */
[----:B------:R-:W-:Y:S02]  /*aeb0*/  ISETP.GT.AND P0, PT, R238, R239, PT ;  /* 0x000000efee00720c */ /* 0x000fe40003f04270 */
[----:B------:R-:W-:Y:S02]  /*aec0*/  FMNMX.FTZ R122, R49, R0, !PT ;  /* 0x00000000317a7209 */ /* 0x000fe40007810000 */
[----:B------:R-:W-:Y:S03]  /*aed0*/  FMNMX.FTZ R0, R50, R121, !PT ;  /* 0x0000007932007209 */ /* 0x000fe60007810000 */
[----:B------:R-:W-:Y:S01]  /*aee0*/  SHFL.BFLY PT, R123, R122, 0x2, 0x1f ;  /* 0x0c401f007a7b7f89 */ /* 0x000fe200000e0000 */
[----:B------:R-:W-:Y:S07]  /*aef0*/  FMNMX.FTZ R118, R51, R0, !PT ;  /* 0x0000000033767209 */ /* 0x000fee0007810000 */
[----:B------:R-:W1:Y:S02]  /*af00*/  SHFL.BFLY PT, R121, R118, 0x2, 0x1f ;  /* 0x0c401f0076797f89 */ /* 0x000e6400000e0000 */
[----:B-1----:R-:W-:Y:S02]  /*af10*/  FMNMX.FTZ R119, R118, R121, !PT ;  /* 0x0000007976777209 */ /* 0x002fe40007810000 */
[----:B------:R-:W-:Y:S04]  /*af20*/  FMNMX.FTZ R120, R122, R123, !PT ;  /* 0x0000007b7a787209 */ /* 0x000fe80007810000 */
[----:B------:R-:W1:Y:S08]  /*af30*/  SHFL.BFLY PT, R116, R119, 0x1, 0x1f ;  /* 0x0c201f0077747f89 */ /* 0x000e7000000e0000 */
[----:B------:R-:W2:Y:S01]  /*af40*/  SHFL.BFLY PT, R123, R120, 0x1, 0x1f ;  /* 0x0c201f00787b7f89 */ /* 0x000ea200000e0000 */
[----:B-1----:R-:W-:Y:S05]  /*af50*/  FMNMX.FTZ R116, R116, R119, !PT ;  /* 0x0000007774747209 */ /* 0x002fea0007810000 */
[----:B------:R-:W-:Y:S01]  /*af60*/  FMUL.FTZ R143, R116, c[0x0][0x2d0] ;  /* 0x0000b400748f7a20 */ /* 0x000fe20000410000 */
[----:B--2---:R-:W-:Y:S03]  /*af70*/  FMNMX.FTZ R0, R120, R123, !PT ;  /* 0x0000007b78007209 */ /* 0x004fe60007810000 */
[--C-:B------:R-:W-:Y:S01]  /*af80*/  FFMA.FTZ R6, R6, c[0x0][0x2d0], -R143.reuse ;  /* 0x0000b40006067a23 */ /* 0x100fe2000001088f */
[----:B------:R-:W1:Y:S01]  /*af90*/  LDSM.16.MT88.4 R120, [R212+0x100] ;  /* 0x00010000d478783b */ /* 0x000e620000004200 */
[----:B------:R-:W-:Y:S02]  /*afa0*/  FFMA.FTZ R7, R7, c[0x0][0x2d0], -R143 ;  /* 0x0000b40007077a23 */ /* 0x000fe4000001088f */
[C---:B------:R-:W-:Y:S02]  /*afb0*/  FADD.FTZ R2, -R0.reuse, R3 ;  /* 0x0000000300027221 */ /* 0x040fe40000010100 */
[----:B------:R-:W-:Y:S01]  /*afc0*/  FMUL.FTZ R150, R0, c[0x0][0x2d0] ;  /* 0x0000b40000967a20 */ /* 0x000fe20000410000 */
[----:B------:R-:W-:Y:S01]  /*afd0*/  MUFU.EX2 R6, R6 ;  /* 0x0000000600067308 */ /* 0x000fe20000000800 */
[----:B------:R-:W-:Y:S02]  /*afe0*/  FMUL.FTZ R3, R2, c[0x0][0x2d0] ;  /* 0x0000b40002037a20 */ /* 0x000fe40000410000 */
[----:B------:R-:W-:Y:S02]  /*aff0*/  FADD.FTZ R2, -R116, R117 ;  /* 0x0000007574027221 */ /* 0x000fe40000010100 */
[--C-:B------:R-:W-:Y:S02]  /*b000*/  FFMA.FTZ R140, R4, c[0x0][0x2d0], -R150.reuse ;  /* 0x0000b400048c7a23 */ /* 0x100fe40000010896 */
[----:B------:R-:W-:Y:S02]  /*b010*/  FMUL.FTZ R117, R2, c[0x0][0x2d0] ;  /* 0x0000b40002757a20 */ /* 0x000fe40000410000 */
[--C-:B------:R-:W-:Y:S01]  /*b020*/  FFMA.FTZ R5, R5, c[0x0][0x2d0], -R150.reuse ;  /* 0x0000b40005057a23 */ /* 0x100fe20000010896 */
[----:B------:R-:W2:Y:S01]  /*b030*/  MUFU.EX2 R3, R3 ;  /* 0x0000000300037308 */ /* 0x000ea20000000800 */
[--C-:B------:R-:W-:Y:S02]  /*b040*/  FFMA.FTZ R118, R8, c[0x0][0x2d0], -R150.reuse ;  /* 0x0000b40008767a23 */ /* 0x100fe40000010896 */
[--C-:B------:R-:W-:Y:S02]  /*b050*/  FFMA.FTZ R119, R9, c[0x0][0x2d0], -R150.reuse ;  /* 0x0000b40009777a23 */ /* 0x100fe40000010896 */
[--C-:B------:R-:W-:Y:S02]  /*b060*/  FFMA.FTZ R142, R11, c[0x0][0x2d0], -R143.reuse ;  /* 0x0000b4000b8e7a23 */ /* 0x100fe4000001088f */
[--C-:B------:R-:W-:Y:S02]  /*b070*/  FFMA.FTZ R155, R36, c[0x0][0x2d0], -R150.reuse ;  /* 0x0000b400249b7a23 */ /* 0x100fe40000010896 */
[--C-:B------:R-:W-:Y:S01]  /*b080*/  FFMA.FTZ R158, R37, c[0x0][0x2d0], -R150.reuse ;  /* 0x0000b400259e7a23 */ /* 0x100fe20000010896 */
[----:B------:R3:W4:Y:S01]  /*b090*/  MUFU.EX2 R2, R117 ;  /* 0x0000007500027308 */ /* 0x0007220000000800 */
        /* <DEDUP_REMOVED lines=8> */
[C---:B--2---:R-:W-:Y:S01]  /*b120*/  FMUL.FTZ R8, R3.reuse, R112 ;  /* 0x0000007003087220 */ /* 0x044fe20000410000 */
[----:B------:R-:W-:Y:S01]  /*b130*/  LDSM.16.MT88.4 R40, [R210+0x2900] ;  /* 0x00290000d228783b */ /* 0x000fe20000004200 */
[C---:B------:R-:W-:Y:S02]  /*b140*/  FMUL.FTZ R9, R3.reuse, R113 ;  /* 0x0000007103097220 */ /* 0x040fe40000410000 */
[C---:B------:R-:W-:Y:S01]  /*b150*/  FMUL.FTZ R68, R3.reuse, R68 ;  /* 0x0000004403447220 */ /* 0x040fe20000410000 */
[----:B------:R-:W2:Y:S01]  /*b160*/  MUFU.EX2 R5, R5 ;  /* 0x0000000500057308 */ /* 0x000ea20000000800 */
[C---:B------:R-:W-:Y:S02]  /*b170*/  FMUL.FTZ R69, R3.reuse, R69 ;  /* 0x0000004503457220 */ /* 0x040fe40000410000 */
[C---:B------:R-:W-:Y:S02]  /*b180*/  FMUL.FTZ R72, R3.reuse, R72 ;  /* 0x0000004803487220 */ /* 0x040fe40000410000 */
[--C-:B---3--:R-:W-:Y:S02]  /*b190*/  FFMA.FTZ R117, R10, c[0x0][0x2d0], -R143.reuse ;  /* 0x0000b4000a757a23 */ /* 0x108fe4000001088f */
[C---:B----4-:R-:W-:Y:S02]  /*b1a0*/  FMUL.FTZ R10, R2.reuse, R114 ;  /* 0x00000072020a7220 */ /* 0x050fe40000410000 */
[C---:B------:R-:W-:Y:S01]  /*b1b0*/  FMUL.FTZ R11, R2.reuse, R115 ;  /* 0x00000073020b7220 */ /* 0x040fe20000410000 */
[----:B------:R-:W-:Y:S01]  /*b1c0*/  MUFU.EX2 R118, R118 ;  /* 0x0000007600767308 */ /* 0x000fe20000000800 */
[C---:B------:R-:W-:Y:S02]  /*b1d0*/  FMUL.FTZ R70, R2.reuse, R70 ;  /* 0x0000004602467220 */ /* 0x040fe40000410000 */
[C---:B------:R-:W-:Y:S02]  /*b1e0*/  FMUL.FTZ R71, R2.reuse, R71 ;  /* 0x0000004702477220 */ /* 0x040fe40000410000 */
[C---:B------:R-:W-:Y:S02]  /*b1f0*/  FMUL.FTZ R73, R3.reuse, R73 ;  /* 0x0000004903497220 */ /* 0x040fe40000410000 */
[C---:B------:R-:W-:Y:S02]  /*b200*/  FMUL.FTZ R74, R2.reuse, R74 ;  /* 0x0000004a024a7220 */ /* 0x040fe40000410000 */
[C---:B------:R-:W-:Y:S01]  /*b210*/  FMUL.FTZ R75, R2.reuse, R75 ;  /* 0x0000004b024b7220 */ /* 0x040fe20000410000 */
[----:B------:R-:W3:Y:S01]  /*b220*/  MUFU.EX2 R119, R119 ;  /* 0x0000007700777308 */ /* 0x000ee20000000800 */
[C---:B------:R-:W-:Y:S02]  /*b230*/  FMUL.FTZ R76, R3.reuse, R76 ;  /* 0x0000004c034c7220 */ /* 0x040fe40000410000 */
[----:B------:R-:W-:Y:S01]  /*b240*/  FMUL.FTZ R77, R3, R77 ;  /* 0x0000004d034d7220 */ /* 0x000fe20000410000 */
[----:B--2---:R-:W-:Y:S01]  /*b250*/  F2FP.BF16.PACK_AB R112, R5, R140 ;  /* 0x0000008c0570723e */ /* 0x004fe200000010ff */
[C---:B------:R-:W-:Y:S02]  /*b260*/  FMUL.FTZ R78, R2.reuse, R78 ;  /* 0x0000004e024e7220 */ /* 0x040fe40000410000 */
[C---:B------:R-:W-:Y:S02]  /*b270*/  FMUL.FTZ R79, R2.reuse, R79 ;  /* 0x0000004f024f7220 */ /* 0x040fe40000410000 */
[C---:B------:R-:W-:Y:S01]  /*b280*/  FMUL.FTZ R80, R3.reuse, R80 ;  /* 0x0000005003507220 */ /* 0x040fe20000410000 */
[----:B------:R-:W2:Y:S01]  /*b290*/  MUFU.EX2 R7, R7 ;  /* 0x0000000700077308 */ /* 0x000ea20000000800 */
[C---:B------:R-:W-:Y:S02]  /*b2a0*/  FMUL.FTZ R81, R3.reuse, R81 ;  /* 0x0000005103517220 */ /* 0x040fe40000410000 */
[C---:B------:R-:W-:Y:S02]  /*b2b0*/  FMUL.FTZ R82, R2.reuse, R82 ;  /* 0x0000005202527220 */ /* 0x040fe40000410000 */
[C---:B------:R-:W-:Y:S02]  /*b2c0*/  FMUL.FTZ R83, R2.reuse, R83 ;  /* 0x0000005302537220 */ /* 0x040fe40000410000 */
[C---:B------:R-:W-:Y:S02]  /*b2d0*/  FMUL.FTZ R84, R3.reuse, R84 ;  /* 0x0000005403547220 */ /* 0x040fe40000410000 */
[----:B------:R-:W-:Y:S01]  /*b2e0*/  FMUL.FTZ R85, R3, R85 ;  /* 0x0000005503557220 */ /* 0x000fe20000410000 */
[----:B------:R-:W-:Y:S01]  /*b2f0*/  MUFU.EX2 R117, R117 ;  /* 0x0000007500757308 */ /* 0x000fe20000000800 */
[C---:B------:R-:W-:Y:S02]  /*b300*/  FMUL.FTZ R86, R2.reuse, R86 ;  /* 0x0000005602567220 */ /* 0x040fe40000410000 */
[----:B------:R-:W-:Y:S01]  /*b310*/  FMUL.FTZ R87, R2, R87 ;  /* 0x0000005702577220 */ /* 0x000fe20000410000 */
[----:B---3--:R-:W-:Y:S01]  /*b320*/  F2FP.BF16.PACK_AB R114, R119, R118 ;  /* 0x000000767772723e */ /* 0x008fe200000010ff */
[--C-:B------:R-:W-:Y:S02]  /*b330*/  FFMA.FTZ R163, R44, c[0x0][0x2d0], -R150.reuse ;  /* 0x0000b4002ca37a23 */ /* 0x100fe40000010896 */
[--C-:B------:R-:W-:Y:S02]  /*b340*/  FFMA.FTZ R166, R45, c[0x0][0x2d0], -R150.reuse ;  /* 0x0000b4002da67a23 */ /* 0x100fe40000010896 */
[--C-:B------:R-:W-:Y:S01]  /*b350*/  FFMA.FTZ R165, R46, c[0x0][0x2d0], -R143.reuse ;  /* 0x0000b4002ea57a23 */ /* 0x100fe2000001088f */
[----:B------:R-:W3:Y:S01]  /*b360*/  MUFU.EX2 R142, R142 ;  /* 0x0000008e008e7308 */ /* 0x000ee20000000800 */
[--C-:B------:R-:W-:Y:S02]  /*b370*/  FFMA.FTZ R168, R47, c[0x0][0x2d0], -R143.reuse ;  /* 0x0000b4002fa87a23 */ /* 0x100fe4000001088f */
[----:B------:R-:W-:Y:S01]  /*b380*/  LDSM.16.MT88.4 R44, [R209+0x2900] ;  /* 0x00290000d12c783b */ /* 0x000fe20000004200 */
[----:B--2---:R-:W-:Y:S01]  /*b390*/  F2FP.BF16.PACK_AB R113, R7, R6 ;  /* 0x000000060771723e */ /* 0x004fe200000010ff */
[C---:B------:R-:W-:Y:S02]  /*b3a0*/  FMUL.FTZ R88, R3.reuse, R88 ;  /* 0x0000005803587220 */ /* 0x040fe40000410000 */
[C---:B------:R-:W-:Y:S02]  /*b3b0*/  FMUL.FTZ R89, R3.reuse, R89 ;  /* 0x0000005903597220 */ /* 0x040fe40000410000 */
[C---:B------:R-:W-:Y:S01]  /*b3c0*/  FMUL.FTZ R90, R2.reuse, R90 ;  /* 0x0000005a025a7220 */ /* 0x040fe20000410000 */
[----:B------:R-:W-:Y:S01]  /*b3d0*/  MUFU.EX2 R155, R155 ;  /* 0x0000009b009b7308 */ /* 0x000fe20000000800 */
[C---:B------:R-:W-:Y:S02]  /*b3e0*/  FMUL.FTZ R91, R2.reuse, R91 ;  /* 0x0000005b025b7220 */ /* 0x040fe40000410000 */
[C---:B------:R-:W-:Y:S02]  /*b3f0*/  FMUL.FTZ R92, R3.reuse, R92 ;  /* 0x0000005c035c7220 */ /* 0x040fe40000410000 */
[C---:B------:R-:W-:Y:S02]  /*b400*/  FMUL.FTZ R93, R3.reuse, R93 ;  /* 0x0000005d035d7220 */ /* 0x040fe40000410000 */
[C---:B------:R-:W-:Y:S02]  /*b410*/  FMUL.FTZ R94, R2.reuse, R94 ;  /* 0x0000005e025e7220 */ /* 0x040fe40000410000 */
[----:B------:R-:W-:Y:S01]  /*b420*/  FMUL.FTZ R95, R2, R95 ;  /* 0x0000005f025f7220 */ /* 0x000fe20000410000 */
[----:B------:R-:W-:Y:S01]  /*b430*/  MUFU.EX2 R158, R158 ;  /* 0x0000009e009e7308 */ /* 0x000fe20000000800 */
[C---:B------:R-:W-:Y:S02]  /*b440*/  FMUL.FTZ R96, R3.reuse, R96 ;  /* 0x0000006003607220 */ /* 0x040fe40000410000 */
[C---:B------:R-:W-:Y:S01]  /*b450*/  FMUL.FTZ R97, R3.reuse, R97 ;  /* 0x0000006103617220 */ /* 0x040fe20000410000 */
[----:B---3--:R-:W-:Y:S01]  /*b460*/  F2FP.BF16.PACK_AB R115, R142, R117 ;  /* 0x000000758e73723e */ /* 0x008fe200000010ff */
[C---:B------:R-:W-:Y:S02]  /*b470*/  FMUL.FTZ R98, R2.reuse, R98 ;  /* 0x0000006202627220 */ /* 0x040fe40000410000 */
[C---:B------:R-:W-:Y:S02]  /*b480*/  FMUL.FTZ R99, R2.reuse, R99 ;  /* 0x0000006302637220 */ /* 0x040fe40000410000 */
[C---:B------:R-:W-:Y:S01]  /*b490*/  FMUL.FTZ R100, R3.reuse, R100 ;  /* 0x0000006403647220 */ /* 0x040fe20000410000 */
[----:B------:R-:W-:Y:S01]  /*b4a0*/  MUFU.EX2 R157, R157 ;  /* 0x0000009d009d7308 */ /* 0x000fe20000000800 */
[C---:B-1----:R-:W-:Y:S05]  /*b4b0*/  HMMA.16816.F32.BF16 R8, R112.reuse, R120, R8 ;  /* 0x000000787008723c */ /* 0x042fea0000041808 */
[C---:B------:R-:W-:Y:S02]  /*b4c0*/  FMUL.FTZ R101, R3.reuse, R101 ;  /* 0x0000006503657220 */ /* 0x040fe40000410000 */
[C---:B------:R-:W-:Y:S01]  /*b4d0*/  FMUL.FTZ R102, R2.reuse, R102 ;  /* 0x0000006602667220 */ /* 0x040fe20000410000 */
[C---:B------:R-:W-:Y:S01]  /*b4e0*/  HMMA.16816.F32.BF16 R68, R112.reuse, R122, R68 ;  /* 0x0000007a7044723c */ /* 0x040fe20000041844 */
[----:B------:R-:W1:Y:S01]  /*b4f0*/  LDSM.16.MT88.4 R120, [R208+0x100] ;  /* 0x00010000d078783b */ /* 0x000e620000004200 */
[----:B------:R-:W-:Y:S02]  /*b500*/  MUFU.EX2 R160, R160 ;  /* 0x000000a000a07308 */ /* 0x000fe40000000800 */
[----:B------:R-:W-:Y:S02]  /*b510*/  FMUL.FTZ R103, R2, R103 ;  /* 0x0000006702677220 */ /* 0x000fe40000410000 */
[--C-:B------:R-:W-:Y:S02]  /*b520*/  FFMA.FTZ R141, R12, c[0x0][0x2d0], -R150.reuse ;  /* 0x0000b4000c8d7a23 */ /* 0x100fe40000010896 */
[C---:B------:R-:W-:Y:S04]  /*b530*/  HMMA.16816.F32.BF16 R72, R112.reuse, R128, R72 ;  /* 0x000000807048723c */ /* 0x040fe80000041848 */
[----:B------:R-:W-:Y:S01]  /*b540*/  FMUL.FTZ R12, R3, R108 ;  /* 0x0000006c030c7220 */ /* 0x000fe20000410000 */
[----:B------:R-:W-:Y:S01]  /*b550*/  MUFU.EX2 R141, R141 ;  /* 0x0000008d008d7308 */ /* 0x000fe20000000800 */
[--C-:B------:R-:W-:Y:S02]  /*b560*/  FFMA.FTZ R148, R13, c[0x0][0x2d0], -R150.reuse ;  /* 0x0000b4000d947a23 */ /* 0x100fe40000010896 */
[C---:B------:R-:W-:Y:S01]  /*b570*/  HMMA.16816.F32.BF16 R76, R112.reuse, R130, R76 ;  /* 0x00000082704c723c */ /* 0x040fe2000004184c */
[----:B------:R-:W2:Y:S03]  /*b580*/  LDSM.16.MT88.4 R128, [R212+0x3100] ;  /* 0x00310000d480783b */ /* 0x000ea60000004200 */
[----:B------:R-:W-:Y:S02]  /*b590*/  FMUL.FTZ R13, R3, R109 ;  /* 0x0000006d030d7220 */ /* 0x000fe40000410000 */
[--C-:B------:R-:W-:Y:S01]  /*b5a0*/  FFMA.FTZ R149, R14, c[0x0][0x2d0], -R143.reuse ;  /* 0x0000b4000e957a23 */ /* 0x100fe2000001088f */
[----:B------:R-:W3:Y:S01]  /*b5b0*/  MUFU.EX2 R148, R148 ;  /* 0x0000009400947308 */ /* 0x000ee20000000800 */
[C---:B------:R-:W-:Y:S04]  /*b5c0*/  HMMA.16816.F32.BF16 R80, R112.reuse, R132, R80 ;  /* 0x000000847050723c */ /* 0x040fe80000041850 */
[C---:B------:R-:W-:Y:S02]  /*b5d0*/  FMUL.FTZ R14, R2.reuse, R110 ;  /* 0x0000006e020e7220 */ /* 0x040fe40000410000 */
[--C-:B------:R-:W-:Y:S02]  /*b5e0*/  FFMA.FTZ R152, R15, c[0x0][0x2d0], -R143.reuse ;  /* 0x0000b4000f987a23 */ /* 0x100fe4000001088f */
[C---:B------:R-:W-:Y:S01]  /*b5f0*/  HMMA.16816.F32.BF16 R84, R112.reuse, R134, R84 ;  /* 0x000000867054723c */ /* 0x040fe20000041854 */
[----:B------:R-:W4:Y:S01]  /*b600*/  LDSM.16.MT88.4 R132, [R210+0x3100] ;  /* 0x00310000d284783b */ /* 0x000f220000004200 */
[----:B------:R-:W-:Y:S02]  /*b610*/  MUFU.EX2 R149, R149 ;  /* 0x0000009500957308 */ /* 0x000fe40000000800 */
[C---:B------:R-:W-:Y:S02]  /*b620*/  FMUL.FTZ R15, R2.reuse, R111 ;  /* 0x0000006f020f7220 */ /* 0x040fe40000410000 */
[C---:B------:R-:W-:Y:S02]  /*b630*/  FMUL.FTZ R104, R3.reuse, R104 ;  /* 0x0000006803687220 */ /* 0x040fe40000410000 */
[C---:B------:R-:W-:Y:S01]  /*b640*/  FMUL.FTZ R105, R3.reuse, R105 ;  /* 0x0000006903697220 */ /* 0x040fe20000410000 */
[C---:B-1----:R-:W-:Y:S01]  /*b650*/  HMMA.16816.F32.BF16 R88, R112.reuse, R120, R88 ;  /* 0x000000787058723c */ /* 0x042fe20000041858 */
[----:B------:R-:W-:Y:S02]  /*b660*/  LDSM.16.MT88.4 R108, [R208+0x3100] ;  /* 0x00310000d06c783b */ /* 0x000fe40000004200 */
[C---:B------:R-:W-:Y:S01]  /*b670*/  FMUL.FTZ R106, R2.reuse, R106 ;  /* 0x0000006a026a7220 */ /* 0x040fe20000410000 */
[----:B------:R-:W1:Y:S01]  /*b680*/  MUFU.EX2 R152, R152 ;  /* 0x0000009800987308 */ /* 0x000e620000000800 */
[C---:B------:R-:W-:Y:S02]  /*b690*/  FMUL.FTZ R107, R2.reuse, R107 ;  /* 0x0000006b026b7220 */ /* 0x040fe40000410000 */
[C---:B------:R-:W-:Y:S01]  /*b6a0*/  FMUL.FTZ R52, R3.reuse, R52 ;  /* 0x0000003403347220 */ /* 0x040fe20000410000 */
[C---:B------:R-:W-:Y:S01]  /*b6b0*/  HMMA.16816.F32.BF16 R92, R112.reuse, R122, R92 ;  /* 0x0000007a705c723c */ /* 0x040fe2000004185c */
[----:B------:R-:W5:Y:S03]  /*b6c0*/  LDSM.16.MT88.4 R120, [R209+0x3100] ;  /* 0x00310000d178783b */ /* 0x000f660000004200 */
[C---:B------:R-:W-:Y:S02]  /*b6d0*/  FMUL.FTZ R53, R3.reuse, R53 ;  /* 0x0000003503357220 */ /* 0x040fe40000410000 */
[C---:B------:R-:W-:Y:S01]  /*b6e0*/  FMUL.FTZ R54, R2.reuse, R54 ;  /* 0x0000003602367220 */ /* 0x040fe20000410000 */
[----:B------:R-:W-:Y:S01]  /*b6f0*/  MUFU.EX2 R159, R159 ;  /* 0x0000009f009f7308 */ /* 0x000fe20000000800 */
[C---:B--2---:R-:W-:Y:S04]  /*b700*/  HMMA.16816.F32.BF16 R96, R112.reuse, R128, R96 ;  /* 0x000000807060723c */ /* 0x044fe80000041860 */
[C---:B------:R-:W-:Y:S02]  /*b710*/  FMUL.FTZ R55, R2.reuse, R55 ;  /* 0x0000003702377220 */ /* 0x040fe40000410000 */
[C---:B------:R-:W-:Y:S02]  /*b720*/  FMUL.FTZ R56, R3.reuse, R56 ;  /* 0x0000003803387220 */ /* 0x040fe40000410000 */
[C---:B------:R-:W-:Y:S01]  /*b730*/  HMMA.16816.F32.BF16 R100, R112.reuse, R130, R100 ;  /* 0x000000827064723c */ /* 0x040fe20000041864 */
[----:B------:R-:W2:Y:S01]  /*b740*/  LDSM.16.MT88.4 R128, [R212+0x900] ;  /* 0x00090000d480783b */ /* 0x000ea20000004200 */
[----:B------:R-:W-:Y:S02]  /*b750*/  MUFU.EX2 R162, R162 ;  /* 0x000000a200a27308 */ /* 0x000fe40000000800 */
[C---:B------:R-:W-:Y:S02]  /*b760*/  FMUL.FTZ R57, R3.reuse, R57 ;  /* 0x0000003903397220 */ /* 0x040fe40000410000 */
[C---:B------:R-:W-:Y:S02]  /*b770*/  FMUL.FTZ R58, R2.reuse, R58 ;  /* 0x0000003a023a7220 */ /* 0x040fe40000410000 */
[C---:B----4-:R-:W-:Y:S04]  /*b780*/  HMMA.16816.F32.BF16 R12, R112.reuse, R132, R12 ;  /* 0x00000084700c723c */ /* 0x050fe8000004180c */
[----:B------:R-:W-:Y:S01]  /*b790*/  FMUL.FTZ R59, R2, R59 ;  /* 0x0000003b023b7220 */ /* 0x000fe20000410000 */
[----:B------:R-:W-:Y:S01]  /*b7a0*/  MUFU.EX2 R161, R161 ;  /* 0x000000a100a17308 */ /* 0x000fe20000000800 */
[----:B------:R-:W-:Y:S02]  /*b7b0*/  FMUL.FTZ R60, R3, R60 ;  /* 0x0000003c033c7220 */ /* 0x000fe40000410000 */
[C---:B------:R-:W-:Y:S01]  /*b7c0*/  HMMA.16816.F32.BF16 R104, R112.reuse, R134, R104 ;  /* 0x000000867068723c */ /* 0x040fe20000041868 */
[----:B------:R-:W4:Y:S03]  /*b7d0*/  LDSM.16.MT88.4 R132, [R210+0x900] ;  /* 0x00090000d284783b */ /* 0x000f260000004200 */
[--C-:B------:R-:W-:Y:S01]  /*b7e0*/  FFMA.FTZ R151, R16, c[0x0][0x2d0], -R150.reuse ;  /* 0x0000b40010977a23 */ /* 0x100fe20000010896 */
[----:B---3--:R-:W-:Y:S01]  /*b7f0*/  F2FP.BF16.PACK_AB R16, R148, R141 ;  /* 0x0000008d9410723e */ /* 0x008fe200000010ff */
[--C-:B------:R-:W-:Y:S01]  /*b800*/  FFMA.FTZ R154, R17, c[0x0][0x2d0], -R150.reuse ;  /* 0x0000b400119a7a23 */ /* 0x100fe20000010896 */
[----:B-1----:R-:W-:Y:S01]  /*b810*/  F2FP.BF16.PACK_AB R17, R152, R149 ;  /* 0x000000959811723e */ /* 0x002fe200000010ff */
[--C-:B------:R-:W-:Y:S01]  /*b820*/  FFMA.FTZ R153, R18, c[0x0][0x2d0], -R143.reuse ;  /* 0x0000b40012997a23 */ /* 0x100fe2000001088f */
[C---:B-----5:R-:W-:Y:S01]  /*b830*/  HMMA.16816.F32.BF16 R52, R112.reuse, R120, R52 ;  /* 0x000000787034723c */ /* 0x060fe20000041834 */
[----:B------:R-:W-:Y:S02]  /*b840*/  MUFU.EX2 R151, R151 ;  /* 0x0000009700977308 */ /* 0x000fe40000000800 */
[--C-:B------:R-:W-:Y:S02]  /*b850*/  FFMA.FTZ R156, R19, c[0x0][0x2d0], -R143.reuse ;  /* 0x0000b400139c7a23 */ /* 0x100fe4000001088f */
[C---:B------:R-:W-:Y:S02]  /*b860*/  FMUL.FTZ R61, R3.reuse, R61 ;  /* 0x0000003d033d7220 */ /* 0x040fe40000410000 */
[C---:B------:R-:W-:Y:S01]  /*b870*/  FMUL.FTZ R62, R2.reuse, R62 ;  /* 0x0000003e023e7220 */ /* 0x040fe20000410000 */
[C---:B------:R-:W-:Y:S01]  /*b880*/  HMMA.16816.F32.BF16 R56, R112.reuse, R122, R56 ;  /* 0x0000007a7038723c */ /* 0x040fe20000041838 */
[----:B------:R-:W1:Y:S02]  /*b890*/  LDSM.16.MT88.4 R120, [R209+0x900] ;  /* 0x00090000d178783b */ /* 0x000e640000004200 */
[----:B------:R-:W3:Y:S01]  /*b8a0*/  MUFU.EX2 R154, R154 ;  /* 0x0000009a009a7308 */ /* 0x000ee20000000800 */
[C---:B------:R-:W-:Y:S02]  /*b8b0*/  FMUL.FTZ R63, R2.reuse, R63 ;  /* 0x0000003f023f7220 */ /* 0x040fe40000410000 */
[C---:B------:R-:W-:Y:S02]  /*b8c0*/  FMUL.FTZ R64, R3.reuse, R64 ;  /* 0x0000004003407220 */ /* 0x040fe40000410000 */
[C---:B------:R-:W-:Y:S03]  /*b8d0*/  FMUL.FTZ R65, R3.reuse, R65 ;  /* 0x0000004103417220 */ /* 0x040fe60000410000 */
[C---:B------:R-:W-:Y:S02]  /*b8e0*/  HMMA.16816.F32.BF16 R60, R112.reuse, R108, R60 ;  /* 0x0000006c703c723c */ /* 0x040fe4000004183c */
[----:B------:R-:W-:Y:S01]  /*b8f0*/  MUFU.EX2 R153, R153 ;  /* 0x0000009900997308 */ /* 0x000fe20000000800 */
[C---:B------:R-:W-:Y:S02]  /*b900*/  FMUL.FTZ R66, R2.reuse, R66 ;  /* 0x0000004202427220 */ /* 0x040fe40000410000 */
[----:B------:R-:W-:Y:S02]  /*b910*/  FMUL.FTZ R67, R2, R67 ;  /* 0x0000004302437220 */ /* 0x000fe40000410000 */
[----:B------:R-:W-:Y:S02]  /*b920*/  FFMA.FTZ R48, R48, c[0x0][0x2d0], -R150 ;  /* 0x0000b40030307a23 */ /* 0x000fe40000010896 */
[----:B------:R-:W-:Y:S03]  /*b930*/  FFMA.FTZ R50, R50, c[0x0][0x2d0], -R143 ;  /* 0x0000b40032327a23 */ /* 0x000fe6000001088f */
[----:B------:R-:W-:Y:S01]  /*b940*/  HMMA.16816.F32.BF16 R64, R112, R110, R64 ;  /* 0x0000006e7040723c */ /* 0x000fe20000041840 */
[----:B------:R-:W5:Y:S01]  /*b950*/  MUFU.EX2 R156, R156 ;  /* 0x0000009c009c7308 */ /* 0x000f620000000800 */
[----:B------:R-:W1:Y:S01]  /*b960*/  LDSM.16.MT88.4 R108, [R212+0x3900] ;  /* 0x00390000d46c783b */ /* 0x000e620000004200 */
[----:B------:R-:W-:Y:S01]  /*b970*/  FFMA.FTZ R140, R3, R228, R140 ;  /* 0x000000e4038c7223 */ /* 0x000fe2000001008c */
[----:B---3--:R-:W-:Y:S01]  /*b980*/  F2FP.BF16.PACK_AB R18, R154, R151 ;  /* 0x000000979a12723e */ /* 0x008fe200000010ff */
[----:B------:R-:W-:Y:S01]  /*b990*/  FFMA.FTZ R6, R2, R229, R6 ;  /* 0x000000e502067223 */ /* 0x000fe20000010006 */
[----:B------:R-:W-:Y:S01]  /*b9a0*/  MOV R3, R0 ;  /* 0x0000000000037202 */ /* 0x000fe20000000f00 */
[----:B------:R-:W-:Y:S02]  /*b9b0*/  FADD.FTZ R5, R5, R140 ;  /* 0x0000008c05057221 */ /* 0x000fe40000010000 */
[----:B------:R-:W-:Y:S01]  /*b9c0*/  FADD.FTZ R6, R7, R6 ;  /* 0x0000000607067221 */ /* 0x000fe20000010000 */
[----:B------:R-:W3:Y:S01]  /*b9d0*/  LDSM.16.MT88.4 R112, [R210+0x3900] ;  /* 0x00390000d270783b */ /* 0x000ee20000004200 */
[----:B------:R-:W-:Y:S01]  /*b9e0*/  MUFU.EX2 R164, R164 ;  /* 0x000000a400a47308 */ /* 0x000fe20000000800 */
[----:B------:R-:W-:Y:S02]  /*b9f0*/  FADD.FTZ R118, R118, R5 ;  /* 0x0000000576767221 */ /* 0x000fe40000010000 */
[----:B------:R-:W-:Y:S02]  /*ba00*/  FADD.FTZ R117, R117, R6 ;  /* 0x0000000675757221 */ /* 0x000fe40000010000 */
[----:B------:R-:W-:Y:S02]  /*ba10*/  FADD.FTZ R118, R119, R118 ;  /* 0x0000007677767221 */ /* 0x000fe40000010000 */
[----:B------:R-:W-:Y:S01]  /*ba20*/  FADD.FTZ R142, R142, R117 ;  /* 0x000000758e8e7221 */ /* 0x000fe20000010000 */
[----:B------:R-:W-:Y:S01]  /*ba30*/  MOV R117, R116 ;  /* 0x0000007400757202 */ /* 0x000fe20000000f00 */
[----:B------:R-:W-:Y:S01]  /*ba40*/  FADD.FTZ R141, R141, R118 ;  /* 0x000000768d8d7221 */ /* 0x000fe20000010000 */
[----:B------:R-:W-:Y:S01]  /*ba50*/  MUFU.EX2 R163, R163 ;  /* 0x000000a300a37308 */ /* 0x000fe20000000800 */
[----:B------:R-:W-:Y:S02]  /*ba60*/  FADD.FTZ R149, R149, R142 ;  /* 0x0000008e95957221 */ /* 0x000fe40000010000 */
[----:B------:R-:W-:Y:S01]  /*ba70*/  FADD.FTZ R148, R148, R141 ;  /* 0x0000008d94947221 */ /* 0x000fe20000010000 */
[----:B-----5:R-:W-:Y:S01]  /*ba80*/  F2FP.BF16.PACK_AB R19, R156, R153 ;  /* 0x000000999c13723e */ /* 0x020fe200000010ff */
[----:B------:R-:W-:Y:S02]  /*ba90*/  FADD.FTZ R152, R152, R149 ;  /* 0x0000009598987221 */ /* 0x000fe40000010000 */
[----:B------:R-:W-:Y:S02]  /*baa0*/  FADD.FTZ R151, R151, R148 ;  /* 0x0000009497977221 */ /* 0x000fe40000010000 */
[----:B------:R-:W-:Y:S01]  /*bab0*/  FADD.FTZ R5, R153, R152 ;  /* 0x0000009899057221 */ /* 0x000fe20000010000 */
[----:B------:R-:W-:Y:S01]  /*bac0*/  MUFU.EX2 R166, R166 ;  /* 0x000000a600a67308 */ /* 0x000fe20000000800 */
[C---:B--2---:R-:W-:Y:S05]  /*bad0*/  HMMA.16816.F32.BF16 R8, R16.reuse, R128, R8 ;  /* 0x000000801008723c */ /* 0x044fea0000041808 */
[----:B------:R-:W-:Y:S02]  /*bae0*/  FADD.FTZ R154, R154, R151 ;  /* 0x000000979a9a7221 */ /* 0x000fe40000010000 */
[--C-:B------:R-:W-:Y:S01]  /*baf0*/  FFMA.FTZ R129, R20, c[0x0][0x2d0], -R150.reuse ;  /* 0x0000b40014817a23 */ /* 0x100fe20000010896 */
[C---:B------:R-:W-:Y:S01]  /*bb00*/  HMMA.16816.F32.BF16 R68, R16.reuse, R130, R68 ;  /* 0x000000821044723c */ /* 0x040fe20000041844 */
[----:B------:R-:W-:Y:S03]  /*bb10*/  MUFU.EX2 R165, R165 ;  /* 0x000000a500a57308 */ /* 0x000fe60000000800 */
[--C-:B------:R-:W-:Y:S02]  /*bb20*/  FFMA.FTZ R128, R21, c[0x0][0x2d0], -R150.reuse ;  /* 0x0000b40015807a23 */ /* 0x100fe40000010896 */
[----:B------:R-:W-:Y:S02]  /*bb30*/  FADD.FTZ R5, R156, R5 ;  /* 0x000000059c057221 */ /* 0x000fe40000010000 */
[C---:B----4-:R-:W-:Y:S03]  /*bb40*/  HMMA.16816.F32.BF16 R72, R16.reuse, R132, R72 ;  /* 0x000000841048723c */ /* 0x050fe60000041848 */
[----:B------:R-:W-:Y:S01]  /*bb50*/  MUFU.EX2 R129, R129 ;  /* 0x0000008100817308 */ /* 0x000fe20000000800 */
[--C-:B------:R-:W-:Y:S02]  /*bb60*/  FFMA.FTZ R130, R22, c[0x0][0x2d0], -R143.reuse ;  /* 0x0000b40016827a23 */ /* 0x100fe4000001088f */
[--C-:B------:R-:W-:Y:S02]  /*bb70*/  FFMA.FTZ R131, R23, c[0x0][0x2d0], -R143.reuse ;  /* 0x0000b40017837a23 */ /* 0x100fe4000001088f */
[C---:B------:R-:W-:Y:S01]  /*bb80*/  HMMA.16816.F32.BF16 R76, R16.reuse, R134, R76 ;  /* 0x00000086104c723c */ /* 0x040fe2000004184c */
[----:B------:R-:W-:Y:S03]  /*bb90*/  LDSM.16.MT88.4 R20, [R208+0x3900] ;  /* 0x00390000d014783b */ /* 0x000fe60000004200 */
[--C-:B------:R-:W-:Y:S01]  /*bba0*/  FFMA.FTZ R132, R24, c[0x0][0x2d0], -R150.reuse ;  /* 0x0000b40018847a23 */ /* 0x100fe20000010896 */
[----:B------:R-:W2:Y:S01]  /*bbb0*/  MUFU.EX2 R128, R128 ;  /* 0x0000008000807308 */ /* 0x000ea20000000800 */
[--C-:B------:R-:W-:Y:S02]  /*bbc0*/  FFMA.FTZ R133, R25, c[0x0][0x2d0], -R150.reuse ;  /* 0x0000b40019857a23 */ /* 0x100fe40000010896 */
[C---:B-1----:R-:W-:Y:S04]  /*bbd0*/  HMMA.16816.F32.BF16 R80, R16.reuse, R120, R80 ;  /* 0x000000781050723c */ /* 0x042fe80000041850 */
[--C-:B------:R-:W-:Y:S02]  /*bbe0*/  FFMA.FTZ R134, R26, c[0x0][0x2d0], -R143.reuse ;  /* 0x0000b4001a867a23 */ /* 0x100fe4000001088f */
[--C-:B------:R-:W-:Y:S01]  /*bbf0*/  FFMA.FTZ R135, R27, c[0x0][0x2d0], -R143.reuse ;  /* 0x0000b4001b877a23 */ /* 0x100fe2000001088f */
[----:B------:R-:W-:Y:S01]  /*bc00*/  MUFU.EX2 R130, R130 ;  /* 0x0000008200827308 */ /* 0x000fe20000000800 */
[C---:B------:R-:W-:Y:S01]  /*bc10*/  HMMA.16816.F32.BF16 R84, R16.reuse, R122, R84 ;  /* 0x0000007a1054723c */ /* 0x040fe20000041854 */
[----:B------:R-:W1:Y:S07]  /*bc20*/  LDSM.16.MT88.4 R120, [R209+0x3900] ;  /* 0x00390000d178783b */ /* 0x000e6e0000004200 */
[C---:B------:R-:W-:Y:S01]  /*bc30*/  HMMA.16816.F32.BF16 R88, R16.reuse, R136, R88 ;  /* 0x000000881058723c */ /* 0x040fe20000041858 */
[----:B------:R-:W-:Y:S01]  /*bc40*/  LDSM.16.MT88.4 R24, [R210+0x1100] ;  /* 0x00110000d218783b */ /* 0x000fe20000004200 */
[----:B------:R-:W4:Y:S05]  /*bc50*/  MUFU.EX2 R131, R131 ;  /* 0x0000008300837308 */ /* 0x000f2a0000000800 */
[--C-:B------:R-:W-:Y:S01]  /*bc60*/  FFMA.FTZ R136, R32, c[0x0][0x2d0], -R150.reuse ;  /* 0x0000b40020887a23 */ /* 0x100fe20000010896 */
[C---:B------:R-:W-:Y:S04]  /*bc70*/  HMMA.16816.F32.BF16 R92, R16.reuse, R138, R92 ;  /* 0x0000008a105c723c */ /* 0x040fe8000004185c */
[--C-:B------:R-:W-:Y:S01]  /*bc80*/  FFMA.FTZ R137, R33, c[0x0][0x2d0], -R150.reuse ;  /* 0x0000b40021897a23 */ /* 0x100fe20000010896 */
[----:B------:R-:W-:Y:S02]  /*bc90*/  MUFU.EX2 R132, R132 ;  /* 0x0000008400847308 */ /* 0x000fe40000000800 */
[--C-:B------:R-:W-:Y:S01]  /*bca0*/  FFMA.FTZ R138, R34, c[0x0][0x2d0], -R143.reuse ;  /* 0x0000b400228a7a23 */ /* 0x100fe2000001088f */
[C---:B------:R-:W-:Y:S04]  /*bcb0*/  HMMA.16816.F32.BF16 R96, R16.reuse, R108, R96 ;  /* 0x0000006c1060723c */ /* 0x040fe80000041860 */
[--C-:B------:R-:W-:Y:S02]  /*bcc0*/  FFMA.FTZ R139, R35, c[0x0][0x2d0], -R143.reuse ;  /* 0x0000b400238b7a23 */ /* 0x100fe4000001088f */
[----:B------:R-:W-:Y:S01]  /*bcd0*/  LDSM.16.MT88.4 R32, [R210+0x1900] ;  /* 0x00190000d220783b */ /* 0x000fe20000004200 */
[----:B------:R-:W5:Y:S01]  /*bce0*/  MUFU.EX2 R133, R133 ;  /* 0x0000008500857308 */ /* 0x000f620000000800 */
[C---:B------:R-:W-:Y:S06]  /*bcf0*/  HMMA.16816.F32.BF16 R100, R16.reuse, R110, R100 ;  /* 0x0000006e1064723c */ /* 0x040fec0000041864 */
[----:B------:R-:W2:Y:S02]  /*bd00*/  LDSM.16.MT88.4 R108, [R212+0x1100] ;  /* 0x00110000d46c783b */ /* 0x000ea40000004200 */
[C---:B---3--:R-:W-:Y:S01]  /*bd10*/  HMMA.16816.F32.BF16 R12, R16.reuse, R112, R12 ;  /* 0x00000070100c723c */ /* 0x048fe2000004180c */
[----:B------:R-:W-:Y:S07]  /*bd20*/  MUFU.EX2 R134, R134 ;  /* 0x0000008600867308 */ /* 0x000fee0000000800 */
[C---:B------:R-:W-:Y:S01]  /*bd30*/  HMMA.16816.F32.BF16 R104, R16.reuse, R114, R104 ;  /* 0x000000721068723c */ /* 0x040fe20000041868 */
[----:B------:R-:W3:Y:S02]  /*bd40*/  LDSM.16.MT88.4 R112, [R209+0x1100] ;  /* 0x00110000d170783b */ /* 0x000ee40000004200 */
[----:B------:R-:W-:Y:S05]  /*bd50*/  MUFU.EX2 R136, R136 ;  /* 0x0000008800887308 */ /* 0x000fea0000000800 */
[C---:B-1----:R-:W-:Y:S05]  /*bd60*/  HMMA.16816.F32.BF16 R52, R16.reuse, R120, R52 ;  /* 0x000000781034723c */ /* 0x042fea0000041834 */
[----:B------:R1:W1:Y:S02]  /*bd70*/  MUFU.EX2 R121, R135 ;  /* 0x0000008700797308 */ /* 0x0002640000000800 */
[--C-:B------:R-:W-:Y:S01]  /*bd80*/  FFMA.FTZ R120, R28, c[0x0][0x2d0], -R150.reuse ;  /* 0x0000b4001c787a23 */ /* 0x100fe20000010896 */
[C---:B------:R-:W-:Y:S07]  /*bd90*/  HMMA.16816.F32.BF16 R56, R16.reuse, R122, R56 ;  /* 0x0000007a1038723c */ /* 0x040fee0000041838 */
[--C-:B------:R-:W-:Y:S01]  /*bda0*/  FFMA.FTZ R123, R29, c[0x0][0x2d0], -R150.reuse ;  /* 0x0000b4001d7b7a23 */ /* 0x100fe20000010896 */
[C---:B------:R-:W-:Y:S01]  /*bdb0*/  HMMA.16816.F32.BF16 R60, R16.reuse, R20, R60 ;  /* 0x00000014103c723c */ /* 0x040fe2000004183c */
[----:B------:R-:W-:Y:S03]  /*bdc0*/  MUFU.EX2 R120, R120 ;  /* 0x0000007800787308 */ /* 0x000fe60000000800 */
[--C-:B------:R-:W-:Y:S02]  /*bdd0*/  FFMA.FTZ R122, R30, c[0x0][0x2d0], -R143.reuse ;  /* 0x0000b4001e7a7a23 */ /* 0x100fe4000001088f */
[----:B------:R-:W-:Y:S02]  /*bde0*/  FFMA.FTZ R150, R49, c[0x0][0x2d0], -R150 ;  /* 0x0000b40031967a23 */ /* 0x000fe40000010896 */
[----:B------:R-:W-:Y:S01]  /*bdf0*/  HMMA.16816.F32.BF16 R64, R16, R22, R64 ;  /* 0x000000161040723c */ /* 0x000fe20000041840 */
[----:B------:R-:W3:Y:S02]  /*be00*/  LDSM.16.MT88.4 R20, [R208+0x1100] ;  /* 0x00110000d014783b */ /* 0x000ee40000004200 */
[----:B------:R-:W3:Y:S01]  /*be10*/  MUFU.EX2 R123, R123 ;  /* 0x0000007b007b7308 */ /* 0x000ee20000000800 */
[--C-:B-1----:R-:W-:Y:S03]  /*be20*/  FFMA.FTZ R135, R31, c[0x0][0x2d0], -R143.reuse ;  /* 0x0000b4001f877a23 */ /* 0x102fe6000001088f */
[----:B--2---:R-:W-:Y:S01]  /*be30*/  F2FP.BF16.PACK_AB R16, R128, R129 ;  /* 0x000000818010723e */ /* 0x004fe200000010ff */
[----:B------:R-:W-:Y:S01]  /*be40*/  FFMA.FTZ R143, R51, c[0x0][0x2d0], -R143 ;  /* 0x0000b400338f7a23 */ /* 0x000fe2000001088f */
[----:B----4-:R-:W-:Y:S01]  /*be50*/  F2FP.BF16.PACK_AB R17, R131, R130 ;  /* 0x000000828311723e */ /* 0x010fe200000010ff */
[----:B------:R-:W-:Y:S02]  /*be60*/  LDSM.16.MT88.4 R28, [R209+0x4100] ;  /* 0x00410000d11c783b */ /* 0x000fe40000004200 */
[----:B-----5:R-:W-:Y:S01]  /*be70*/  F2FP.BF16.PACK_AB R18, R133, R132 ;  /* 0x000000848512723e */ /* 0x020fe200000010ff */
[----:B------:R-:W-:Y:S01]  /*be80*/  MUFU.EX2 R122, R122 ;  /* 0x0000007a007a7308 */ /* 0x000fe20000000800 */
[----:B------:R-:W-:Y:S01]  /*be90*/  F2FP.BF16.PACK_AB R19, R121, R134 ;  /* 0x000000867913723e */ /* 0x000fe200000010ff */
[----:B------:R-:W-:Y:S02]  /*bea0*/  FADD.FTZ R129, R129, R154 ;  /* 0x0000009a81817221 */ /* 0x000fe40000010000 */
[----:B------:R-:W-:Y:S02]  /*beb0*/  FADD.FTZ R130, R130, R5 ;  /* 0x0000000582827221 */ /* 0x000fe40000010000 */
[----:B------:R-:W-:Y:S02]  /*bec0*/  FADD.FTZ R129, R128, R129 ;  /* 0x0000008180817221 */ /* 0x000fe40000010000 */
[C---:B------:R-:W-:Y:S02]  /*bed0*/  HMMA.16816.F32.BF16 R8, R16.reuse, R108, R8 ;  /* 0x0000006c1008723c */ /* 0x040fe40000041808 */
[----:B------:R-:W1:Y:S01]  /*bee0*/  MUFU.EX2 R135, R135 ;  /* 0x0000008700877308 */ /* 0x000e620000000800 */
[----:B------:R-:W-:Y:S02]  /*bef0*/  FADD.FTZ R131, R131, R130 ;  /* 0x0000008283837221 */ /* 0x000fe40000010000 */
[----:B------:R-:W-:Y:S02]  /*bf00*/  FADD.FTZ R132, R132, R129 ;  /* 0x0000008184847221 */ /* 0x000fe40000010000 */
[----:B------:R-:W-:Y:S01]  /*bf10*/  FADD.FTZ R134, R134, R131 ;  /* 0x0000008386867221 */ /* 0x000fe20000010000 */
[C---:B------:R-:W-:Y:S01]  /*bf20*/  HMMA.16816.F32.BF16 R68, R16.reuse, R110, R68 ;  /* 0x0000006e1044723c */ /* 0x040fe20000041844 */
[----:B------:R-:W2:Y:S03]  /*bf30*/  LDSM.16.MT88.4 R108, [R212+0x4100] ;  /* 0x00410000d46c783b */ /* 0x000ea60000004200 */
[----:B------:R-:W4:Y:S01]  /*bf40*/  MUFU.EX2 R137, R137 ;  /* 0x0000008900897308 */ /* 0x000f220000000800 */
[----:B------:R-:W-:Y:S02]  /*bf50*/  FADD.FTZ R133, R133, R132 ;  /* 0x0000008485857221 */ /* 0x000fe40000010000 */
[----:B------:R-:W-:Y:S01]  /*bf60*/  FADD.FTZ R121, R121, R134 ;  /* 0x0000008679797221 */ /* 0x000fe20000010000 */
[C---:B------:R-:W-:Y:S06]  /*bf70*/  HMMA.16816.F32.BF16 R72, R16.reuse, R24, R72 ;  /* 0x000000181048723c */ /* 0x040fec0000041848 */
[----:B------:R-:W-:Y:S02]  /*bf80*/  MUFU.EX2 R138, R138 ;  /* 0x0000008a008a7308 */ /* 0x000fe40000000800 */
[C---:B------:R-:W-:Y:S01]  /*bf90*/  HMMA.16816.F32.BF16 R76, R16.reuse, R26, R76 ;  /* 0x0000001a104c723c */ /* 0x040fe2000004184c */
[----:B------:R-:W5:Y:S07]  /*bfa0*/  LDSM.16.MT88.4 R24, [R210+0x4100] ;  /* 0x00410000d218783b */ /* 0x000f6e0000004200 */
[C---:B---3--:R-:W-:Y:S01]  /*bfb0*/  HMMA.16816.F32.BF16 R80, R16.reuse, R112, R80 ;  /* 0x000000701050723c */ /* 0x048fe20000041850 */
[----:B------:R-:W3:Y:S07]  /*bfc0*/  MUFU.EX2 R139, R139 ;  /* 0x0000008b008b7308 */ /* 0x000eee0000000800 */
[C---:B------:R-:W-:Y:S01]  /*bfd0*/  HMMA.16816.F32.BF16 R84, R16.reuse, R114, R84 ;  /* 0x000000721054723c */ /* 0x040fe20000041854 */
[----:B------:R-:W1:Y:S02]  /*bfe0*/  LDSM.16.MT88.4 R112, [R208+0x4100] ;  /* 0x00410000d070783b */ /* 0x000e640000004200 */
[----:B------:R-:W1:Y:S05]  /*bff0*/  MUFU.EX2 R168, R168 ;  /* 0x000000a800a87308 */ /* 0x000e6a0000000800 */
[C---:B------:R-:W-:Y:S05]  /*c000*/  HMMA.16816.F32.BF16 R88, R16.reuse, R20, R88 ;  /* 0x000000141058723c */ /* 0x040fea0000041858 */
[----:B------:R-:W-:Y:S03]  /*c010*/  MUFU.EX2 R48, R48 ;  /* 0x0000003000307308 */ /* 0x000fe60000000800 */
[C---:B------:R-:W-:Y:S01]  /*c020*/  HMMA.16816.F32.BF16 R92, R16.reuse, R22, R92 ;  /* 0x00000016105c723c */ /* 0x040fe2000004185c */
[----:B------:R-:W1:Y:S06]  /*c030*/  LDSM.16.MT88.4 R20, [R212+0x1900] ;  /* 0x00190000d414783b */ /* 0x000e6c0000004200 */
[----:B------:R-:W1:Y:S01]  /*c040*/  MUFU.EX2 R49, R150 ;  /* 0x0000009600317308 */ /* 0x000e620000000800 */
[C---:B--2---:R-:W-:Y:S08]  /*c050*/  HMMA.16816.F32.BF16 R96, R16.reuse, R108, R96 ;  /* 0x0000006c1060723c */ /* 0x044ff00000041860 */
[C---:B------:R-:W-:Y:S01]  /*c060*/  HMMA.16816.F32.BF16 R100, R16.reuse, R110, R100 ;  /* 0x0000006e1064723c */ /* 0x040fe20000041864 */
[----:B------:R-:W-:Y:S01]  /*c070*/  LDSM.16.MT88.4 R108, [R208+0x4900] ;  /* 0x00490000d06c783b */ /* 0x000fe20000004200 */
[----:B------:R-:W-:Y:S06]  /*c080*/  MUFU.EX2 R50, R50 ;  /* 0x0000003200327308 */ /* 0x000fec0000000800 */
[C---:B-----5:R-:W-:Y:S04]  /*c090*/  HMMA.16816.F32.BF16 R12, R16.reuse, R24, R12 ;  /* 0x00000018100c723c */ /* 0x060fe8000004180c */
[----:B------:R-:W2:Y:S04]  /*c0a0*/  MUFU.EX2 R143, R143 ;  /* 0x0000008f008f7308 */ /* 0x000ea80000000800 */
[C---:B------:R-:W-:Y:S01]  /*c0b0*/  HMMA.16816.F32.BF16 R104, R16.reuse, R26, R104 ;  /* 0x0000001a1068723c */ /* 0x040fe20000041868 */
[----:B------:R-:W5:Y:S07]  /*c0c0*/  LDSM.16.MT88.4 R24, [R209+0x1900] ;  /* 0x00190000d118783b */ /* 0x000f6e0000004200 */
[C---:B------:R-:W-:Y:S08]  /*c0d0*/  HMMA.16816.F32.BF16 R52, R16.reuse, R28, R52 ;  /* 0x0000001c1034723c */ /* 0x040ff00000041834 */
[C---:B------:R-:W-:Y:S01]  /*c0e0*/  HMMA.16816.F32.BF16 R56, R16.reuse, R30, R56 ;  /* 0x0000001e1038723c */ /* 0x040fe20000041838 */
[----:B------:R-:W2:Y:S07]  /*c0f0*/  LDSM.16.MT88.4 R28, [R208+0x1900] ;  /* 0x00190000d01c783b */ /* 0x000eae0000004200 */
[C---:B-1----:R-:W-:Y:S08]  /*c100*/  HMMA.16816.F32.BF16 R60, R16.reuse, R112, R60 ;  /* 0x00000070103c723c */ /* 0x042ff0000004183c */
[----:B------:R-:W-:Y:S07]  /*c110*/  HMMA.16816.F32.BF16 R64, R16, R114, R64 ;  /* 0x000000721040723c */ /* 0x000fee0000041840 */
[----:B------:R-:W-:Y:S01]  /*c120*/  F2FP.BF16.PACK_AB R16, R123, R120 ;  /* 0x000000787b10723e */ /* 0x000fe200000010ff */
[----:B------:R-:W-:Y:S01]  /*c130*/  FADD.FTZ R120, R120, R133 ;  /* 0x0000008578787221 */ /* 0x000fe20000010000 */
[----:B------:R-:W-:Y:S03]  /*c140*/  F2FP.BF16.PACK_AB R17, R135, R122 ;  /* 0x0000007a8711723e */ /* 0x000fe600000010ff */
[----:B----4-:R-:W-:Y:S01]  /*c150*/  F2FP.BF16.PACK_AB R18, R137, R136 ;  /* 0x000000888912723e */ /* 0x010fe200000010ff */
[----:B------:R-:W-:Y:S01]  /*c160*/  FADD.FTZ R122, R122, R121 ;  /* 0x000000797a7a7221 */ /* 0x000fe20000010000 */
[----:B---3--:R-:W-:Y:S01]  /*c170*/  F2FP.BF16.PACK_AB R19, R139, R138 ;  /* 0x0000008a8b13723e */ /* 0x008fe200000010ff */
[----:B------:R-:W-:Y:S02]  /*c180*/  FADD.FTZ R123, R123, R120 ;  /* 0x000000787b7b7221 */ /* 0x000fe40000010000 */
[----:B------:R-:W-:Y:S02]  /*c190*/  FADD.FTZ R135, R135, R122 ;  /* 0x0000007a87877221 */ /* 0x000fe40000010000 */
[----:B------:R-:W-:Y:S02]  /*c1a0*/  FADD.FTZ R136, R136, R123 ;  /* 0x0000007b88887221 */ /* 0x000fe40000010000 */
[C---:B------:R-:W-:Y:S03]  /*c1b0*/  HMMA.16816.F32.BF16 R8, R16.reuse, R20, R8 ;  /* 0x000000141008723c */ /* 0x040fe60000041808 */
[----:B------:R-:W-:Y:S02]  /*c1c0*/  FADD.FTZ R2, R138, R135 ;  /* 0x000000878a027221 */ /* 0x000fe40000010000 */
[----:B------:R-:W-:Y:S02]  /*c1d0*/  FADD.FTZ R136, R137, R136 ;  /* 0x0000008889887221 */ /* 0x000fe40000010000 */
[----:B------:R-:W-:Y:S01]  /*c1e0*/  FADD.FTZ R2, R139, R2 ;  /* 0x000000028b027221 */ /* 0x000fe20000010000 */
[C---:B------:R-:W-:Y:S01]  /*c1f0*/  HMMA.16816.F32.BF16 R68, R16.reuse, R22, R68 ;  /* 0x000000161044723c */ /* 0x040fe20000041844 */
[----:B------:R-:W1:Y:S07]  /*c200*/  LDSM.16.MT88.4 R20, [R212+0x4900] ;  /* 0x00490000d414783b */ /* 0x000e6e0000004200 */
[C---:B------:R-:W-:Y:S08]  /*c210*/  HMMA.16816.F32.BF16 R72, R16.reuse, R32, R72 ;  /* 0x000000201048723c */ /* 0x040ff00000041848 */
[C---:B------:R-:W-:Y:S01]  /*c220*/  HMMA.16816.F32.BF16 R76, R16.reuse, R34, R76 ;  /* 0x00000022104c723c */ /* 0x040fe2000004184c */
[----:B------:R-:W3:Y:S07]  /*c230*/  LDSM.16.MT88.4 R32, [R210+0x4900] ;  /* 0x00490000d220783b */ /* 0x000eee0000004200 */
[C---:B-----5:R-:W-:Y:S08]  /*c240*/  HMMA.16816.F32.BF16 R80, R16.reuse, R24, R80 ;  /* 0x000000181050723c */ /* 0x060ff00000041850 */
[C---:B------:R-:W-:Y:S01]  /*c250*/  HMMA.16816.F32.BF16 R84, R16.reuse, R26, R84 ;  /* 0x0000001a1054723c */ /* 0x040fe20000041854 */
[----:B------:R-:W4:Y:S07]  /*c260*/  LDSM.16.MT88.4 R24, [R212+0x2100] ;  /* 0x00210000d418783b */ /* 0x000f2e0000004200 */
[C---:B--2---:R-:W-:Y:S08]  /*c270*/  HMMA.16816.F32.BF16 R88, R16.reuse, R28, R88 ;  /* 0x0000001c1058723c */ /* 0x044ff00000041858 */
[C---:B------:R-:W-:Y:S01]  /*c280*/  HMMA.16816.F32.BF16 R92, R16.reuse, R30, R92 ;  /* 0x0000001e105c723c */ /* 0x040fe2000004185c */
[----:B------:R-:W-:Y:S07]  /*c290*/  LDSM.16.MT88.4 R28, [R209+0x2100] ;  /* 0x00210000d11c783b */ /* 0x000fee0000004200 */
[C---:B-1----:R-:W-:Y:S08]  /*c2a0*/  HMMA.16816.F32.BF16 R96, R16.reuse, R20, R96 ;  /* 0x000000141060723c */ /* 0x042ff00000041860 */
[C---:B------:R-:W-:Y:S01]  /*c2b0*/  HMMA.16816.F32.BF16 R100, R16.reuse, R22, R100 ;  /* 0x000000161064723c */ /* 0x040fe20000041864 */
[----:B------:R-:W1:Y:S07]  /*c2c0*/  LDSM.16.MT88.4 R20, [R210+0x2100] ;  /* 0x00210000d214783b */ /* 0x000e6e0000004200 */
[C---:B---3--:R-:W-:Y:S08]  /*c2d0*/  HMMA.16816.F32.BF16 R12, R16.reuse, R32, R12 ;  /* 0x00000020100c723c */ /* 0x048ff0000004180c */
[C---:B------:R-:W-:Y:S01]  /*c2e0*/  HMMA.16816.F32.BF16 R104, R16.reuse, R34, R104 ;  /* 0x000000221068723c */ /* 0x040fe20000041868 */
[----:B------:R-:W2:Y:S07]  /*c2f0*/  LDSM.16.MT88.4 R32, [R208+0x2100] ;  /* 0x00210000d020783b */ /* 0x000eae0000004200 */
[C---:B------:R-:W-:Y:S08]  /*c300*/  HMMA.16816.F32.BF16 R52, R16.reuse, R36, R52 ;  /* 0x000000241034723c */ /* 0x040ff00000041834 */
[C---:B------:R-:W-:Y:S01]  /*c310*/  HMMA.16816.F32.BF16 R56, R16.reuse, R38, R56 ;  /* 0x000000261038723c */ /* 0x040fe20000041838 */
[----:B------:R-:W-:Y:S07]  /*c320*/  LDSM.16.MT88.4 R36, [R209+0x5100] ;  /* 0x00510000d124783b */ /* 0x000fee0000004200 */
[C---:B------:R-:W-:Y:S08]  /*c330*/  HMMA.16816.F32.BF16 R60, R16.reuse, R108, R60 ;  /* 0x0000006c103c723c */ /* 0x040ff0000004183c */
[----:B------:R-:W-:Y:S07]  /*c340*/  HMMA.16816.F32.BF16 R64, R16, R110, R64 ;  /* 0x0000006e1040723c */ /* 0x000fee0000041840 */
        /* <DEDUP_REMOVED lines=11> */
[----:B------:R-:W-:Y:S02]  /*c400*/  FADD.FTZ R162, R162, R159 ;  /* 0x0000009fa2a27221 */ /* 0x000fe40000010000 */
[----:B------:R-:W-:Y:S01]  /*c410*/  FADD.FTZ R164, R164, R161 ;  /* 0x000000a1a4a47221 */ /* 0x000fe20000010000 */
        /* <DEDUP_REMOVED lines=18> */
[C---:B------:R-:W-:Y:S08]  /*c540*/  HMMA.16816.F32.BF16 R56, R16.reuse, R38, R56 ;  /* 0x000000261038723c */ /* 0x040ff00000041838 */
[C---:B----4-:R-:W-:Y:S08]  /*c550*/  HMMA.16816.F32.BF16 R60, R16.reuse, R28, R60 ;  /* 0x0000001c103c723c */ /* 0x050ff0000004183c */
        /* <DEDUP_REMOVED lines=8> */
[----:B------:R-:W-:Y:S01]  /*c5e0*/  FADD.FTZ R165, R168, R165 ;  /* 0x000000a5a8a57221 */ /* 0x000fe20000010000 */
[----:B------:R-:W-:Y:S01]  /*c5f0*/  IADD3 R168, R238, -0x1, RZ ;  /* 0xffffffffeea87810 */ /* 0x000fe20007ffe0ff */
[----:B------:R-:W-:Y:S02]  /*c600*/  FADD.FTZ R48, R48, R163 ;  /* 0x000000a330307221 */ /* 0x000fe40000010000 */
[C---:B--2---:R-:W-:Y:S01]  /*c610*/  HMMA.16816.F32.BF16 R112, R16.reuse, R32, R8 ;  /* 0x000000201070723c */ /* 0x044fe20000041808 */
[----:B------:R-:W2:Y:S02]  /*c620*/  LDSM.16.MT88.4 R8, [R210+0x5900] ;  /* 0x00590000d208783b */ /* 0x000ea40000004200 */
[----:B------:R-:W-:Y:S01]  /*c630*/  FADD.FTZ R50, R50, R165 ;  /* 0x000000a532327221 */ /* 0x000fe20000010000 */
[----:B------:R-:W-:Y:S01]  /*c640*/  MOV R238, R168 ;  /* 0x000000a800ee7202 */ /* 0x000fe20000000f00 */
[----:B------:R-:W-:Y:S02]  /*c650*/  FADD.FTZ R228, R49, R48 ;  /* 0x0000003031e47221 */ /* 0x000fe40000010000 */
[----:B------:R-:W-:Y:S01]  /*c660*/  FADD.FTZ R229, R143, R50 ;  /* 0x000000328fe57221 */ /* 0x000fe20000010000 */
[C---:B------:R-:W-:Y:S08]  /*c670*/  HMMA.16816.F32.BF16 R68, R16.reuse, R34, R68 ;  /* 0x000000221044723c */ /* 0x040ff00000041844 */
[C---:B------:R-:W-:Y:S08]  /*c680*/  HMMA.16816.F32.BF16 R72, R16.reuse, R40, R72 ;  /* 0x000000281048723c */ /* 0x040ff00000041848 */
[C---:B------:R-:W-:Y:S08]  /*c690*/  HMMA.16816.F32.BF16 R76, R16.reuse, R42, R76 ;  /* 0x0000002a104c723c */ /* 0x040ff0000004184c */
[C---:B------:R-:W-:Y:S08]  /*c6a0*/  HMMA.16816.F32.BF16 R80, R16.reuse, R44, R80 ;  /* 0x0000002c1050723c */ /* 0x040ff00000041850 */
[C---:B------:R-:W-:Y:S08]  /*c6b0*/  HMMA.16816.F32.BF16 R84, R16.reuse, R46, R84 ;  /* 0x0000002e1054723c */ /* 0x040ff00000041854 */
[C---:B---3--:R-:W-:Y:S08]  /*c6c0*/  HMMA.16816.F32.BF16 R88, R16.reuse, R24, R88 ;  /* 0x000000181058723c */ /* 0x048ff00000041858 */
[C---:B------:R-:W-:Y:S01]  /*c6d0*/  HMMA.16816.F32.BF16 R92, R16.reuse, R26, R92 ;  /* 0x0000001a105c723c */ /* 0x040fe2000004185c */
[----:B------:R-:W3:Y:S07]  /*c6e0*/  LDSM.16.MT88.4 R24, [R209+0x5900] ;  /* 0x00590000d118783b */ /* 0x000eee0000004200 */
[C---:B-1----:R-:W-:Y:S08]  /*c6f0*/  HMMA.16816.F32.BF16 R96, R16.reuse, R20, R96 ;  /* 0x000000141060723c */ /* 0x042ff00000041860 */
[C---:B------:R-:W-:Y:S01]  /*c700*/  HMMA.16816.F32.BF16 R100, R16.reuse, R22, R100 ;  /* 0x000000161064723c */ /* 0x040fe20000041864 */
[----:B------:R-:W1:Y:S07]  /*c710*/  LDSM.16.MT88.4 R20, [R208+0x5900] ;  /* 0x00590000d014783b */ /* 0x000e6e0000004200 */
[C---:B--2---:R-:W-:Y:S07]  /*c720*/  HMMA.16816.F32.BF16 R108, R16.reuse, R8, R12 ;  /* 0x00000008106c723c */ /* 0x044fee000004180c */
[----:B------:R-:W-:Y:S01]  /*c730*/  MOV R12, R116 ;  /* 0x00000074000c7202 */ /* 0x000fe20000000f00 */
[C---:B------:R-:W-:Y:S08]  /*c740*/  HMMA.16816.F32.BF16 R104, R16.reuse, R10, R104 ;  /* 0x0000000a1068723c */ /* 0x040ff00000041868 */
[C---:B---3--:R-:W-:Y:S08]  /*c750*/  HMMA.16816.F32.BF16 R52, R16.reuse, R24, R52 ;  /* 0x000000181034723c */ /* 0x048ff00000041834 */
[C---:B------:R-:W-:Y:S08]  /*c760*/  HMMA.16816.F32.BF16 R56, R16.reuse, R26, R56 ;  /* 0x0000001a1038723c */ /* 0x040ff00000041838 */
[C---:B-1----:R-:W-:Y:S08]  /*c770*/  HMMA.16816.F32.BF16 R60, R16.reuse, R20, R60 ;  /* 0x00000014103c723c */ /* 0x042ff0000004183c */
[----:B------:R-:W-:Y:S01]  /*c780*/  HMMA.16816.F32.BF16 R64, R16, R22, R64 ;  /* 0x000000161040723c */ /* 0x000fe20000041840 */
[----:B------:R-:W-:-:S07]  /*c790*/  @P0 BRA `(.L_x_53) ;  /* 0xffffd4a000000947 */ /* 0x000fce000383ffff */
.L_x_50:
[----:B------:R-:W-:-:S13]  /*c7a0*/  ISETP.GE.AND P0, PT, R168, R215, PT ;  /* 0x000000d7a800720c */ /* 0x000fda0003f06270 */
[----:B------:R-:W-:Y:S05]  /*c7b0*/  @!P0 BRA `(.L_x_54) ;  /* 0x00003f0000008947 */ /* 0x000fea0003800000 */
[----:B------:R-:W-:Y:S01]  /*c7c0*/  SHF.R.S32.HI R4, RZ, 0x1f, R231 ;  /* 0x0000001fff047819 */ /* 0x000fe200000114e7 */
[----:B------:R-:W-:Y:S01]  /*c7d0*/  IMAD.MOV.U32 R2, RZ, RZ, R12 ;  /* 0x000000ffff027224 */ /* 0x000fe200078e000c */
[C---:B------:R-:W-:Y:S01]  /*c7e0*/  SHF.L.U64.HI R233, R230.reuse, 0x1, R233 ;  /* 0x00000001e6e97819 */ /* 0x040fe200000102e9 */
[----:B------:R-:W-:Y:S01]  /*c7f0*/  IMAD.MOV.U32 R3, RZ, RZ, R0 ;  /* 0x000000ffff037224 */ /* 0x000fe200078e0000 */
[C---:B------:R-:W-:Y:S01]  /*c800*/  SHF.L.U64.HI R169, R231.reuse, 0x1, R4 ;  /* 0x00000001e7a97819 */ /* 0x040fe20000010204 */
[----:B------:R-:W-:Y:S01]  /*c810*/  IMAD.SHL.U32 R230, R230, 0x2, RZ ;  /* 0x00000002e6e67824 */ /* 0x000fe200078e00ff */
[----:B------:R-:W-:Y:S02]  /*c820*/  SHF.L.U32 R231, R231, 0x1, RZ ;  /* 0x00000001e7e77819 */ /* 0x000fe400000006ff */
.L_x_64:
[----:B------:R-:W-:Y:S04]  /*c830*/  DEPBAR.LE SB0, 0x0 ;  /* 0x000080000000791a */ /* 0x000fe80000000000 */
[----:B------:R-:W-:Y:S01]  /*c840*/  BAR.SYNC.DEFER_BLOCKING 0x0 ;  /* 0x0000000000007b1d */ /* 0x000fe20000010000 */
[----:B------:R-:W-:Y:S01]  /*c850*/  IMAD.WIDE.U32 R44, R217, c[0x0][0x208], RZ ;  /* 0x00008200d92c7a25 */ /* 0x000fe200078e00ff */
[----:B------:R-:W-:Y:S02]  /*c860*/  SHF.R.S32.HI R0, RZ, 0x1f, R217 ;  /* 0x0000001fff007819 */ /* 0x000fe400000114d9 */
[----:B------:R-:W-:Y:S03]  /*c870*/  SHF.R.S32.HI R129, RZ, 0x1f, R216 ;  /* 0x0000001fff817819 */ /* 0x000fe600000114d8 */
[----:B------:R-:W-:Y:S02]  /*c880*/  IMAD R0, R0, c[0x0][0x208], RZ ;  /* 0x0000820000007a24 */ /* 0x000fe400078e02ff */
[----:B------:R-:W-:Y:S04]  /*c890*/  IMAD R129, R129, c[0x0][0x218], RZ ;  /* 0x0000860081817a24 */ /* 0x000fe800078e02ff */
[C---:B------:R-:W-:Y:S01]  /*c8a0*/  IMAD R129, R216.reuse, c[0x0][0x21c], R129 ;  /* 0x00008700d8817a24 */ /* 0x040fe200078e0281 */
[----:B------:R-:W1:Y:S05]  /*c8b0*/  LDSM.16.M88.4 R8, [R214+0x8100] ;  /* 0x00810000d608783b */ /* 0x000e6a0000000200 */
[----:B------:R-:W2:Y:S05]  /*c8c0*/  LDSM.16.M88.4 R16, [R214+0x8900] ;  /* 0x00890000d610783b */ /* 0x000eaa0000000200 */
[----:B------:R-:W3:Y:S05]  /*c8d0*/  LDSM.16.M88.4 R24, [R214+0x9100] ;  /* 0x00910000d618783b */ /* 0x000eea0000000200 */
[----:B------:R-:W4:Y:S05]  /*c8e0*/  LDSM.16.M88.4 R32, [R214+0x9900] ;  /* 0x00990000d620783b */ /* 0x000f2a0000000200 */
[----:B------:R-:W5:Y:S05]  /*c8f0*/  LDSM.16.M88.4 R40, [R214+0xa100] ;  /* 0x00a10000d628783b */ /* 0x000f6a0000000200 */
[----:B------:R-:W3:Y:S05]  /*c900*/  LDSM.16.M88.4 R48, [R214+0xa900] ;  /* 0x00a90000d630783b */ /* 0x000eea0000000200 */
[----:B------:R-:W3:Y:S05]  /*c910*/  LDSM.16.M88.4 R116, [R213] ;  /* 0x00000000d574783b */ /* 0x000eea0000000200 */
[----:B------:R-:W-:Y:S01]  /*c920*/  LDSM.16.M88.4 R120, [R207] ;  /* 0x00000000cf78783b */ /* 0x000fe20000000200 */
[C---:B-1----:R-:W-:Y:S04]  /*c930*/  HMMA.16816.F32.BF16 R4, R124.reuse, R8, RZ ;  /* 0x000000087c04723c */ /* 0x042fe800000418ff */
[----:B------:R-:W-:Y:S04]  /*c940*/  LDSM.16.M88.4 R136, [R203] ;  /* 0x00000000cb88783b */ /* 0x000fe80000000200 */
[C---:B------:R-:W-:Y:S08]  /*c950*/  HMMA.16816.F32.BF16 R8, R124.reuse, R10, RZ ;  /* 0x0000000a7c08723c */ /* 0x040ff000000418ff */
[C---:B--2---:R-:W-:Y:S08]  /*c960*/  HMMA.16816.F32.BF16 R12, R124.reuse, R16, RZ ;  /* 0x000000107c0c723c */ /* 0x044ff000000418ff */
[C---:B------:R-:W-:Y:S08]  /*c970*/  HMMA.16816.F32.BF16 R16, R124.reuse, R18, RZ ;  /* 0x000000127c10723c */ /* 0x040ff000000418ff */
[C---:B---3--:R-:W-:Y:S08]  /*c980*/  HMMA.16816.F32.BF16 R20, R124.reuse, R24, RZ ;  /* 0x000000187c14723c */ /* 0x048ff000000418ff */
[C---:B------:R-:W-:Y:S08]  /*c990*/  HMMA.16816.F32.BF16 R24, R124.reuse, R26, RZ ;  /* 0x0000001a7c18723c */ /* 0x040ff000000418ff */
[C---:B----4-:R-:W-:Y:S07]  /*c9a0*/  HMMA.16816.F32.BF16 R28, R124.reuse, R32, RZ ;  /* 0x000000207c1c723c */ /* 0x050fee00000418ff */
[----:B------:R-:W-:Y:S05]  /*c9b0*/  IMAD R33, R217, c[0x0][0x20c], R0 ;  /* 0x00008300d9217a24 */ /* 0x000fea00078e0200 */
[----:B------:R-:W-:Y:S02]  /*c9c0*/  IMAD.IADD R45, R45, 0x1, R33 ;  /* 0x000000012d2d7824 */ /* 0x000fe400078e0221 */
[C---:B------:R-:W-:Y:S02]  /*c9d0*/  HMMA.16816.F32.BF16 R32, R124.reuse, R34, RZ ;  /* 0x000000227c20723c */ /* 0x040fe400000418ff */
[----:B------:R-:W-:Y:S05]  /*c9e0*/  IMAD.WIDE.U32 R44, R216, c[0x0][0x218], R44 ;  /* 0x00008600d82c7a25 */ /* 0x000fea00078e002c */
[----:B------:R-:W-:Y:S01]  /*c9f0*/  IADD3 R0, P0, R44, UR20, RZ ;  /* 0x000000142c007c10 */ /* 0x000fe2000ff1e0ff */
[C---:B-----5:R-:W-:Y:S04]  /*ca00*/  HMMA.16816.F32.BF16 R36, R124.reuse, R40, RZ ;  /* 0x000000287c24723c */ /* 0x060fe800000418ff */
[----:B------:R-:W-:Y:S02]  /*ca10*/  IADD3.X R129, R45, UR16, R129, P0, !PT ;  /* 0x000000102d817c10 */ /* 0x000fe400087fe481 */
[C---:B------:R-:W-:Y:S02]  /*ca20*/  LEA R149, P0, R0.reuse, c[0x0][0x1f8], 0x1 ;  /* 0x00007e0000957a11 */ /* 0x040fe400078008ff */
[C---:B------:R-:W-:Y:S03]  /*ca30*/  HMMA.16816.F32.BF16 R40, R124.reuse, R42, RZ ;  /* 0x0000002a7c28723c */ /* 0x040fe600000418ff */
[----:B------:R-:W1:Y:S01]  /*ca40*/  SHFL.IDX PT, R132, R149, RZ, 0x181f ;  /* 0x00181fff95847589 */ /* 0x000e6200000e0000 */
[----:B------:R-:W-:Y:S04]  /*ca50*/  LEA.HI.X R143, R0, c[0x0][0x1fc], R129, 0x1, P0 ;  /* 0x00007f00008f7a11 */ /* 0x000fe800000f0c81 */
[C---:B------:R-:W-:Y:S01]  /*ca60*/  HMMA.16816.F32.BF16 R44, R124.reuse, R48, RZ ;  /* 0x000000307c2c723c */ /* 0x040fe200000418ff */
[----:B------:R-:W-:Y:S05]  /*ca70*/  LDSM.16.M88.4 R128, [R206] ;  /* 0x00000000ce80783b */ /* 0x000fea0000000200 */
[----:B------:R-:W-:Y:S02]  /*ca80*/  SHFL.IDX PT, R142, R149, 0x1, 0x181f ;  /* 0x00381f00958e7f89 */ /* 0x000fe400000e0000 */
[----:B------:R-:W-:Y:S03]  /*ca90*/  HMMA.16816.F32.BF16 R48, R124, R50, RZ ;  /* 0x000000327c30723c */ /* 0x000fe600000418ff */
[----:B------:R-:W-:Y:S05]  /*caa0*/  SHFL.IDX PT, R141, R149, 0x2, 0x181f ;  /* 0x00581f00958d7f89 */ /* 0x000fea00000e0000 */
[C---:B------:R-:W-:Y:S01]  /*cab0*/  HMMA.16816.F32.BF16 R4, R144.reuse, R116, R4 ;  /* 0x000000749004723c */ /* 0x040fe20000041804 */
[----:B------:R-:W2:Y:S04]  /*cac0*/  SHFL.IDX PT, R140, R143, RZ, 0x181f ;  /* 0x00181fff8f8c7589 */ /* 0x000ea800000e0000 */
[CC--:B-1----:R-:W-:Y:S01]  /*cad0*/  IADD3 R150, P2, R132.reuse, R231.reuse, RZ ;  /* 0x000000e784967210 */ /* 0x0c2fe20007f5e0ff */
[----:B------:R-:W-:Y:S02]  /*cae0*/  SHFL.IDX PT, R148, R143, 0x2, 0x181f ;  /* 0x00581f008f947f89 */ /* 0x000fe400000e0000 */
[C---:B------:R-:W-:Y:S03]  /*caf0*/  HMMA.16816.F32.BF16 R8, R144.reuse, R118, R8 ;  /* 0x000000769008723c */ /* 0x040fe60000041808 */
[----:B------:R-:W1:Y:S05]  /*cb00*/  SHFL.IDX PT, R0, R143, 0x1, 0x181f ;  /* 0x00381f008f007f89 */ /* 0x000e6a00000e0000 */
[C---:B------:R-:W-:Y:S01]  /*cb10*/  HMMA.16816.F32.BF16 R12, R144.reuse, R120, R12 ;  /* 0x00000078900c723c */ /* 0x040fe2000004180c */
[----:B------:R-:W3:Y:S06]  /*cb20*/  LDSM.16.M88.4 R116, [R205] ;  /* 0x00000000cd74783b */ /* 0x000eec0000000200 */
[-C--:B------:R-:W-:Y:S01]  /*cb30*/  IADD3 R120, P0, R132, R230.reuse, RZ ;  /* 0x000000e684787210 */ /* 0x080fe20007f1e0ff */
[C---:B------:R-:W-:Y:S01]  /*cb40*/  HMMA.16816.F32.BF16 R16, R144.reuse, R122, R16 ;  /* 0x0000007a9010723c */ /* 0x040fe20000041810 */
[----:B------:R-:W4:Y:S03]  /*cb50*/  LDSM.16.M88.4 R132, [R204] ;  /* 0x00000000cc84783b */ /* 0x000f260000000200 */
[C---:B--2---:R-:W-:Y:S02]  /*cb60*/  IMAD.X R151, R140.reuse, 0x1, R169, P2 ;  /* 0x000000018c977824 */ /* 0x044fe400010e06a9 */
[----:B------:R-:W-:Y:S01]  /*cb70*/  IMAD.X R121, R140, 0x1, R233, P0 ;  /* 0x000000018c797824 */ /* 0x000fe200000e06e9 */
[CC--:B------:R-:W-:Y:S01]  /*cb80*/  IADD3 R154, P0, R142.reuse, R231.reuse, RZ ;  /* 0x000000e78e9a7210 */ /* 0x0c0fe20007f1e0ff */
[C---:B------:R-:W-:Y:S01]  /*cb90*/  HMMA.16816.F32.BF16 R20, R144.reuse, R128, R20 ;  /* 0x000000809014723c */ /* 0x040fe20000041814 */
[----:B------:R-:W-:Y:S01]  /*cba0*/  @!PT LDS RZ, [RZ] ;  /* 0x00000000fffff984 */ /* 0x000fe20000000800 */
[----:B------:R-:W-:Y:S01]  /*cbb0*/  @!PT LDS RZ, [RZ] ;  /* 0x00000000fffff984 */ /* 0x000fe20000000800 */
[----:B------:R-:W-:Y:S01]  /*cbc0*/  @!PT LDS RZ, [RZ] ;  /* 0x00000000fffff984 */ /* 0x000fe20000000800 */
[----:B------:R2:W-:Y:S03]  /*cbd0*/  LDGSTS.E.BYPASS.LTC128B.128 [R226], [R150.64], !P5 ;  /* 0x0000000096e27fae */ /* 0x0005e6000e901d4e */
[-C--:B------:R-:W-:Y:S01]  /*cbe0*/  IADD3 R142, P6, R142, R230.reuse, RZ ;  /* 0x000000e68e8e7210 */ /* 0x080fe20007fde0ff */
[C---:B-1----:R-:W-:Y:S01]  /*cbf0*/  IMAD.X R155, R0.reuse, 0x1, R169, P0 ;  /* 0x00000001009b7824 */ /* 0x042fe200000e06a9 */
[----:B------:R1:W-:Y:S01]  /*cc00*/  LDGSTS.E.BYPASS.LTC128B.128 [R225], [R120.64], !P4 ;  /* 0x0000000078e17fae */ /* 0x0003e2000e101d4e */
[C---:B------:R-:W-:Y:S01]  /*cc10*/  IADD3 R140, P2, R141.reuse, R231, RZ ;  /* 0x000000e78d8c7210 */ /* 0x040fe20007f5e0ff */
[C---:B------:R-:W-:Y:S03]  /*cc20*/  HMMA.16816.F32.BF16 R24, R144.reuse, R130, R24 ;  /* 0x000000829018723c */ /* 0x040fe60000041818 */
[----:B------:R5:W-:Y:S01]  /*cc30*/  LDGSTS.E.BYPASS.LTC128B.128 [R224], [R154.64], !P5 ;  /* 0x000000009ae07fae */ /* 0x000be2000e901d4e */
[----:B------:R-:W-:Y:S01]  /*cc40*/  IMAD.X R143, R0, 0x1, R233, P6 ;  /* 0x00000001008f7824 */ /* 0x000fe200030e06e9 */
[----:B------:R-:W-:Y:S01]  /*cc50*/  IADD3 R152, P0, R141, R230, RZ ;  /* 0x000000e68d987210 */ /* 0x000fe20007f1e0ff */
[C---:B------:R-:W-:Y:S03]  /*cc60*/  IMAD.X R141, R148.reuse, 0x1, R169, P2 ;  /* 0x00000001948d7824 */ /* 0x040fe600010e06a9 */
[----:B------:R2:W-:Y:S03]  /*cc70*/  LDGSTS.E.BYPASS.LTC128B.128 [R223], [R142.64], !P4 ;  /* 0x000000008edf7fae */ /* 0x0005e6000e101d4e */
[----:B------:R-:W-:Y:S01]  /*cc80*/  IMAD.X R153, R148, 0x1, R233, P0 ;  /* 0x0000000194997824 */ /* 0x000fe200000e06e9 */
[----:B------:R-:W-:Y:S01]  /*cc90*/  ISETP.GT.AND P0, PT, R168, R215, PT ;  /* 0x000000d7a800720c */ /* 0x000fe20003f04270 */
[----:B------:R2:W-:Y:S01]  /*cca0*/  LDGSTS.E.BYPASS.LTC128B.128 [R226+0x2000], [R140.64], !P5 ;  /* 0x020000008ce27fae */ /* 0x0005e2000e901d4e */
[C---:B---3--:R-:W-:Y:S04]  /*ccb0*/  HMMA.16816.F32.BF16 R28, R144.reuse, R116, R28 ;  /* 0x00000074901c723c */ /* 0x048fe8000004181c */
[----:B------:R5:W-:Y:S05]  /*ccc0*/  LDGSTS.E.BYPASS.LTC128B.128 [R226+0x5000], [R152.64], !P4 ;  /* 0x0500000098e27fae */ /* 0x000bea000e101d4e */
[----:B------:R-:W-:Y:S01]  /*ccd0*/  LDSM.16.M88.4 R128, [R211+0x8900] ;  /* 0x00890000d380783b */ /* 0x000fe20000000200 */
[C---:B------:R-:W-:Y:S04]  /*cce0*/  HMMA.16816.F32.BF16 R32, R144.reuse, R118, R32 ;  /* 0x000000769020723c */ /* 0x040fe80000041820 */
[----:B-1----:R-:W1:Y:S04]  /*ccf0*/  LDSM.16.M88.4 R120, [R211+0x8100] ;  /* 0x00810000d378783b */ /* 0x002e680000000200 */
[C---:B----4-:R-:W-:Y:S01]  /*cd00*/  HMMA.16816.F32.BF16 R36, R144.reuse, R132, R36 ;  /* 0x000000849024723c */ /* 0x050fe20000041824 */
[----:B------:R-:W0:Y:S05]  /*cd10*/  LDGDEPBAR ;  /* 0x00000000000079af */ /* 0x000e2a0000000000 */
[----:B------:R-:W3:Y:S02]  /*cd20*/  LDSM.16.M88.4 R116, [R211+0x9100] ;  /* 0x00910000d374783b */ /* 0x000ee40000000200 */
[C---:B------:R-:W-:Y:S03]  /*cd30*/  HMMA.16816.F32.BF16 R40, R144.reuse, R134, R40 ;  /* 0x000000869028723c */ /* 0x040fe60000041828 */
[----:B------:R-:W4:Y:S05]  /*cd40*/  LDSM.16.M88.4 R132, [R211+0x9900] ;  /* 0x00990000d384783b */ /* 0x000f2a0000000200 */
[C---:B------:R-:W-:Y:S01]  /*cd50*/  HMMA.16816.F32.BF16 R44, R144.reuse, R136, R44 ;  /* 0x00000088902c723c */ /* 0x040fe2000004182c */
[----:B--2---:R-:W2:Y:S05]  /*cd60*/  LDSM.16.M88.4 R140, [R211+0xa100] ;  /* 0x00a10000d38c783b */ /* 0x004eaa0000000200 */
[----:B------:R-:W2:Y:S02]  /*cd70*/  LDSM.16.M88.4 R148, [R211+0xa900] ;  /* 0x00a90000d394783b */ /* 0x000ea40000000200 */
[----:B------:R-:W-:Y:S03]  /*cd80*/  HMMA.16816.F32.BF16 R48, R144, R138, R48 ;  /* 0x0000008a9030723c */ /* 0x000fe60000041830 */
[----:B------:R-:W2:Y:S05]  /*cd90*/  LDSM.16.M88.4 R136, [R202] ;  /* 0x00000000ca88783b */ /* 0x000eaa0000000200 */
[----:B-----5:R-:W-:Y:S01]  /*cda0*/  LDSM.16.M88.4 R152, [R202+0x1000] ;  /* 0x00100000ca98783b */ /* 0x020fe20000000200 */
[C---:B-1----:R-:W-:Y:S04]  /*cdb0*/  HMMA.16816.F32.BF16 R4, R172.reuse, R120, R4 ;  /* 0x00000078ac04723c */ /* 0x042fe80000041804 */
[----:B------:R-:W-:Y:S05]  /*cdc0*/  LDSM.16.M88.4 R156, [R202+0x1800] ;  /* 0x00180000ca9c783b */ /* 0x000fea0000000200 */
[----:B------:R-:W-:Y:S01]  /*cdd0*/  LDSM.16.M88.4 R160, [R202+0x2000] ;  /* 0x00200000caa0783b */ /* 0x000fe20000000200 */
[C---:B------:R-:W-:Y:S04]  /*cde0*/  HMMA.16816.F32.BF16 R8, R172.reuse, R122, R8 ;  /* 0x0000007aac08723c */ /* 0x040fe80000041808 */
[----:B------:R-:W1:Y:S04]  /*cdf0*/  LDSM.16.M88.4 R120, [R202+0x800] ;  /* 0x00080000ca78783b */ /* 0x000e680000000200 */
[C---:B------:R-:W-:Y:S01]  /*ce00*/  HMMA.16816.F32.BF16 R12, R172.reuse, R128, R12 ;  /* 0x00000080ac0c723c */ /* 0x040fe2000004180c */
[----:B------:R-:W-:Y:S07]  /*ce10*/  LDSM.16.M88.4 R164, [R202+0x5000] ;  /* 0x00500000caa4783b */ /* 0x000fee0000000200 */
        /* <DEDUP_REMOVED lines=8> */
[C---:B--2---:R-:W-:Y:S08]  /*cea0*/  HMMA.16816.F32.BF16 R36, R172.reuse, R140, R36 ;  /* 0x0000008cac24723c */ /* 0x044ff00000041824 */
[C---:B------:R-:W-:Y:S01]  /*ceb0*/  HMMA.16816.F32.BF16 R40, R172.reuse, R142, R40 ;  /* 0x0000008eac28723c */ /* 0x040fe20000041828 */
[----:B------:R-:W2:Y:S07]  /*cec0*/  LDSM.16.M88.4 R140, [R214+0xc100] ;  /* 0x00c10000d68c783b */ /* 0x000eae0000000200 */
[C---:B------:R-:W-:Y:S08]  /*ced0*/  HMMA.16816.F32.BF16 R44, R172.reuse, R148, R44 ;  /* 0x00000094ac2c723c */ /* 0x040ff0000004182c */
[----:B------:R-:W-:Y:S01]  /*cee0*/  HMMA.16816.F32.BF16 R48, R172, R150, R48 ;  /* 0x00000096ac30723c */ /* 0x000fe20000041830 */
[----:B------:R-:W5:Y:S07]  /*cef0*/  LDSM.16.M88.4 R148, [R214+0xc900] ;  /* 0x00c90000d694783b */ /* 0x000f6e0000000200 */
[C---:B------:R-:W-:Y:S08]  /*cf00*/  HMMA.16816.F32.BF16 R4, R176.reuse, R136, R4 ;  /* 0x00000088b004723c */ /* 0x040ff00000041804 */
[C---:B------:R-:W-:Y:S01]  /*cf10*/  HMMA.16816.F32.BF16 R8, R176.reuse, R138, R8 ;  /* 0x0000008ab008723c */ /* 0x040fe20000041808 */
[----:B------:R-:W-:Y:S07]  /*cf20*/  LDSM.16.M88.4 R136, [R214+0xd900] ;  /* 0x00d90000d688783b */ /* 0x000fee0000000200 */
[C---:B-1----:R-:W-:Y:S08]  /*cf30*/  HMMA.16816.F32.BF16 R12, R176.reuse, R120, R12 ;  /* 0x00000078b00c723c */ /* 0x042ff0000004180c */
[C---:B------:R-:W-:Y:S01]  /*cf40*/  HMMA.16816.F32.BF16 R16, R176.reuse, R122, R16 ;  /* 0x0000007ab010723c */ /* 0x040fe20000041810 */
[----:B------:R-:W1:Y:S07]  /*cf50*/  LDSM.16.M88.4 R120, [R214+0xd100] ;  /* 0x00d10000d678783b */ /* 0x000e6e0000000200 */
        /* <DEDUP_REMOVED lines=8> */
[----:B------:R-:W1:Y:S07]  /*cfe0*/  LDSM.16.M88.4 R160, [R199] ;  /* 0x00000000c7a0783b */ /* 0x000e6e0000000200 */
[C---:B---3--:R-:W-:Y:S08]  /*cff0*/  HMMA.16816.F32.BF16 R44, R176.reuse, R116, R44 ;  /* 0x00000074b02c723c */ /* 0x048ff0000004182c */
[----:B------:R-:W-:Y:S01]  /*d000*/  HMMA.16816.F32.BF16 R48, R176, R118, R48 ;  /* 0x00000076b030723c */ /* 0x000fe20000041830 */
[----:B------:R-:W3:Y:S07]  /*d010*/  LDSM.16.M88.4 R116, [R198] ;  /* 0x00000000c674783b */ /* 0x000eee0000000200 */
[C---:B------:R-:W-:Y:S08]  /*d020*/  HMMA.16816.F32.BF16 R4, R180.reuse, R128, R4 ;  /* 0x00000080b404723c */ /* 0x040ff00000041804 */
[C---:B------:R-:W-:Y:S01]  /*d030*/  HMMA.16816.F32.BF16 R8, R180.reuse, R130, R8 ;  /* 0x00000082b408723c */ /* 0x040fe20000041808 */
[----:B------:R-:W1:Y:S07]  /*d040*/  LDSM.16.M88.4 R128, [R197] ;  /* 0x00000000c580783b */ /* 0x000e6e0000000200 */
[C---:B----4-:R-:W-:Y:S08]  /*d050*/  HMMA.16816.F32.BF16 R12, R180.reuse, R132, R12 ;  /* 0x00000084b40c723c */ /* 0x050ff0000004180c */
[C---:B------:R-:W-:Y:S01]  /*d060*/  HMMA.16816.F32.BF16 R16, R180.reuse, R134, R16 ;  /* 0x00000086b410723c */ /* 0x040fe20000041810 */
[----:B------:R-:W4:Y:S07]  /*d070*/  LDSM.16.M88.4 R132, [R196] ;  /* 0x00000000c484783b */ /* 0x000f2e0000000200 */
[C---:B--2---:R-:W-:Y:S08]  /*d080*/  HMMA.16816.F32.BF16 R20, R180.reuse, R140, R20 ;  /* 0x0000008cb414723c */ /* 0x044ff00000041814 */
[C---:B------:R-:W-:Y:S01]  /*d090*/  HMMA.16816.F32.BF16 R24, R180.reuse, R142, R24 ;  /* 0x0000008eb418723c */ /* 0x040fe20000041818 */
[----:B------:R-:W2:Y:S07]  /*d0a0*/  LDSM.16.M88.4 R140, [R211+0xb100] ;  /* 0x00b10000d38c783b */ /* 0x000eae0000000200 */
[C---:B-----5:R-:W-:Y:S08]  /*d0b0*/  HMMA.16816.F32.BF16 R28, R180.reuse, R148, R28 ;  /* 0x00000094b41c723c */ /* 0x060ff0000004181c */
[C---:B------:R-:W-:Y:S01]  /*d0c0*/  HMMA.16816.F32.BF16 R32, R180.reuse, R150, R32 ;  /* 0x00000096b420723c */ /* 0x040fe20000041820 */
[----:B------:R-:W-:Y:S07]  /*d0d0*/  LDSM.16.M88.4 R148, [R211+0xc900] ;  /* 0x00c90000d394783b */ /* 0x000fee0000000200 */
[C---:B-1----:R-:W-:Y:S08]  /*d0e0*/  HMMA.16816.F32.BF16 R36, R180.reuse, R120, R36 ;  /* 0x00000078b424723c */ /* 0x042ff00000041824 */
[C---:B------:R-:W-:Y:S01]  /*d0f0*/  HMMA.16816.F32.BF16 R40, R180.reuse, R122, R40 ;  /* 0x0000007ab428723c */ /* 0x040fe20000041828 */
[----:B------:R-:W1:Y:S07]  /*d100*/  LDSM.16.M88.4 R120, [R211+0xb900] ;  /* 0x00b90000d378783b */ /* 0x000e6e0000000200 */
[C---:B------:R-:W-:Y:S08]  /*d110*/  HMMA.16816.F32.BF16 R44, R180.reuse, R136, R44 ;  /* 0x00000088b42c723c */ /* 0x040ff0000004182c */
[----:B------:R-:W-:Y:S01]  /*d120*/  HMMA.16816.F32.BF16 R48, R180, R138, R48 ;  /* 0x0000008ab430723c */ /* 0x000fe20000041830 */
        /* <DEDUP_REMOVED lines=13> */
[C---:B------:R-:W-:Y:S08]  /*d200*/  HMMA.16816.F32.BF16 R36, R184.reuse, R128, R36 ;  /* 0x00000080b824723c */ /* 0x040ff00000041824 */
[C---:B------:R-:W-:Y:S01]  /*d210*/  HMMA.16816.F32.BF16 R40, R184.reuse, R130, R40 ;  /* 0x00000082b828723c */ /* 0x040fe20000041828 */
[----:B------:R-:W3:Y:S07]  /*d220*/  LDSM.16.M88.4 R128, [R202+0x3800] ;  /* 0x00380000ca80783b */ /* 0x000eee0000000200 */
[C---:B----4-:R-:W-:Y:S08]  /*d230*/  HMMA.16816.F32.BF16 R44, R184.reuse, R132, R44 ;  /* 0x00000084b82c723c */ /* 0x050ff0000004182c */
[----:B------:R-:W-:Y:S01]  /*d240*/  HMMA.16816.F32.BF16 R48, R184, R134, R48 ;  /* 0x00000086b830723c */ /* 0x000fe20000041830 */
[----:B------:R-:W4:Y:S07]  /*d250*/  LDSM.16.M88.4 R132, [R202+0x4000] ;  /* 0x00400000ca84783b */ /* 0x000f2e0000000200 */
[C---:B--2---:R-:W-:Y:S08]  /*d260*/  HMMA.16816.F32.BF16 R4, R188.reuse, R140, R4 ;  /* 0x0000008cbc04723c */ /* 0x044ff00000041804 */
[C---:B------:R-:W-:Y:S01]  /*d270*/  HMMA.16816.F32.BF16 R8, R188.reuse, R142, R8 ;  /* 0x0000008ebc08723c */ /* 0x040fe20000041808 */
[----:B------:R-:W2:Y:S01]  /*d280*/  LDSM.16.M88.4 R140, [R202+0x5800] ;  /* 0x00580000ca8c783b */ /* 0x000ea20000000200 */
[----:B------:R-:W-:Y:S04]  /*d290*/  DEPBAR.LE SB0, 0x0 ;  /* 0x000080000000791a */ /* 0x000fe80000000000 */
[----:B------:R-:W-:Y:S02]  /*d2a0*/  BAR.SYNC.DEFER_BLOCKING 0x0 ;  /* 0x0000000000007b1d */ /* 0x000fe40000010000 */
[C---:B-1----:R-:W-:Y:S08]  /*d2b0*/  HMMA.16816.F32.BF16 R12, R188.reuse, R120, R12 ;  /* 0x00000078bc0c723c */ /* 0x042ff0000004180c */
[C---:B------:R-:W-:Y:S08]  /*d2c0*/  HMMA.16816.F32.BF16 R16, R188.reuse, R122, R16 ;  /* 0x0000007abc10723c */ /* 0x040ff00000041810 */
[C---:B-----5:R-:W-:Y:S08]  /*d2d0*/  HMMA.16816.F32.BF16 R20, R188.reuse, R136, R20 ;  /* 0x00000088bc14723c */ /* 0x060ff00000041814 */
        /* <DEDUP_REMOVED lines=9> */
[C---:B------:R-:W-:Y:S08]  /*d370*/  HMMA.16816.F32.BF16 R12, R192.reuse, R128, R12 ;  /* 0x00000080c00c723c */ /* 0x040ff0000004180c */
[C---:B------:R-:W-:Y:S08]  /*d380*/  HMMA.16816.F32.BF16 R16, R192.reuse, R130, R16 ;  /* 0x00000082c010723c */ /* 0x040ff00000041810 */
[C---:B----4-:R-:W-:Y:S08]  /*d390*/  HMMA.16816.F32.BF16 R20, R192.reuse, R132, R20 ;  /* 0x00000084c014723c */ /* 0x050ff00000041814 */
[C---:B------:R-:W-:Y:S08]  /*d3a0*/  HMMA.16816.F32.BF16 R24, R192.reuse, R134, R24 ;  /* 0x00000086c018723c */ /* 0x040ff00000041818 */
[C---:B------:R-:W-:Y:S08]  /*d3b0*/  HMMA.16816.F32.BF16 R28, R192.reuse, R160, R28 ;  /* 0x000000a0c01c723c */ /* 0x040ff0000004181c */
[C---:B------:R-:W-:Y:S08]  /*d3c0*/  HMMA.16816.F32.BF16 R32, R192.reuse, R162, R32 ;  /* 0x000000a2c020723c */ /* 0x040ff00000041820 */
[C---:B------:R-:W-:Y:S08]  /*d3d0*/  HMMA.16816.F32.BF16 R36, R192.reuse, R164, R36 ;  /* 0x000000a4c024723c */ /* 0x040ff00000041824 */
[C---:B------:R-:W-:Y:S08]  /*d3e0*/  HMMA.16816.F32.BF16 R40, R192.reuse, R166, R40 ;  /* 0x000000a6c028723c */ /* 0x040ff00000041828 */
[C---:B--2---:R-:W-:Y:S08]  /*d3f0*/  HMMA.16816.F32.BF16 R44, R192.reuse, R140, R44 ;  /* 0x0000008cc02c723c */ /* 0x044ff0000004182c */
        /* <DEDUP_REMOVED lines=32> */
[----:B------:R-:W5:Y:S04]  /*d600*/  SHFL.IDX PT, R0, R134, 0x2, 0x181f ;  /* 0x00581f0086007f89 */ /* 0x000f6800000e0000 */
[----:B------:R-:W5:Y:S01]  /*d610*/  SHFL.IDX PT, R116, R136, 0x2, 0x181f ;  /* 0x00581f0088747f89 */ /* 0x000f6200000e0000 */
[C---:B-1----:R-:W-:Y:S02]  /*d620*/  IADD3 R122, P0, R119.reuse, R231, RZ ;  /* 0x000000e7777a7210 */ /* 0x042fe40007f1e0ff */
[-C--:B------:R-:W-:Y:S03]  /*d630*/  IADD3 R128, P2, R119, R230.reuse, RZ ;  /* 0x000000e677807210 */ /* 0x080fe60007f5e0ff */
[C-C-:B--2---:R-:W-:Y:S01]  /*d640*/  IMAD.X R123, R120.reuse, 0x1, R169.reuse, P0 ;  /* 0x00000001787b7824 */ /* 0x144fe200000e06a9 */
[----:B------:R-:W-:Y:S02]  /*d650*/  IADD3.X R129, R120, R233, RZ, P2, !PT ;  /* 0x000000e978817210 */ /* 0x000fe400017fe4ff */
[CC--:B---3--:R-:W-:Y:S02]  /*d660*/  IADD3 R130, P0, R117.reuse, R231.reuse, RZ ;  /* 0x000000e775827210 */ /* 0x0c8fe40007f1e0ff */
[----:B------:R1:W-:Y:S01]  /*d670*/  LDGSTS.E.BYPASS.LTC128B.128 [R218+0x8100], [R122.64], !P5 ;  /* 0x081000007ada7fae */ /* 0x0003e2000e901d4e */
[-C--:B------:R-:W-:Y:S02]  /*d680*/  IADD3 R132, P6, R117, R230.reuse, RZ ;  /* 0x000000e675847210 */ /* 0x080fe40007fde0ff */
[----:B----4-:R-:W-:Y:S01]  /*d690*/  IMAD.X R131, R118, 0x1, R169, P0 ;  /* 0x0000000176837824 */ /* 0x010fe200000e06a9 */
[----:B------:R1:W-:Y:S01]  /*d6a0*/  LDGSTS.E.BYPASS.LTC128B.128 [R218+0xb100], [R128.64], !P4 ;  /* 0x0b10000080da7fae */ /* 0x0003e2000e101d4e */
[----:B-----5:R-:W-:Y:S01]  /*d6b0*/  IADD3 R120, P2, R0, R231, RZ ;  /* 0x000000e700787210 */ /* 0x020fe20007f5e0ff */
[--C-:B------:R-:W-:Y:S02]  /*d6c0*/  IMAD.X R133, R118, 0x1, R233.reuse, P6 ;  /* 0x0000000176857824 */ /* 0x100fe400030e06e9 */
[----:B------:R1:W-:Y:S01]  /*d6d0*/  LDGSTS.E.BYPASS.LTC128B.128 [R218+0x9100], [R130.64], !P5 ;  /* 0x0910000082da7fae */ /* 0x0003e2000e901d4e */
[----:B------:R-:W-:Y:S02]  /*d6e0*/  IADD3 R134, P0, R0, R230, RZ ;  /* 0x000000e600867210 */ /* 0x000fe40007f1e0ff */
[C---:B------:R-:W-:Y:S01]  /*d6f0*/  IADD3.X R121, R116.reuse, R169, RZ, P2, !PT ;  /* 0x000000a974797210 */ /* 0x040fe200017fe4ff */
[----:B------:R1:W-:Y:S02]  /*d700*/  LDGSTS.E.BYPASS.LTC128B.128 [R218+0xc100], [R132.64], !P4 ;  /* 0x0c10000084da7fae */ /* 0x0003e4000e101d4e */
[----:B------:R-:W-:Y:S02]  /*d710*/  IMAD.X R135, R116, 0x1, R233, P0 ;  /* 0x0000000174877824 */ /* 0x000fe400000e06e9 */
[----:B------:R1:W-:Y:S04]  /*d720*/  LDGSTS.E.BYPASS.LTC128B.128 [R218+0xa100], [R120.64], !P5 ;  /* 0x0a10000078da7fae */ /* 0x0003e8000e901d4e */
[----:B------:R1:W-:Y:S02]  /*d730*/  LDGSTS.E.BYPASS.LTC128B.128 [R218+0xd100], [R134.64], !P4 ;  /* 0x0d10000086da7fae */ /* 0x0003e4000e101d4e */
.L_x_55:
[----:B-1----:R-:W-:Y:S01]  /*d740*/  IMAD.MOV.U32 R129, RZ, RZ, R221 ;  /* 0x000000ffff817224 */ /* 0x002fe200078e00dd */
[----:B------:R-:W-:Y:S01]  /*d750*/  PLOP3.LUT P2, PT, PT, PT, UP2, 0x80, 0x0 ;  /* 0x000000000000781c */ /* 0x000fe20003f4f028 */
[----:B------:R-:W0:Y:S01]  /*d760*/  LDGDEPBAR ;  /* 0x00000000000079af */ /* 0x000e220000000000 */
[----:B------:R-:W-:Y:S01]  /*d770*/  PLOP3.LUT P0, PT, PT, PT, UP2, 0x80, 0x0 ;  /* 0x000000000000781c */ /* 0x000fe20003f0f028 */
[----:B------:R-:W-:Y:S02]  /*d780*/  IMAD R133, R168, -0x60, RZ ;  /* 0xffffffa0a8857824 */ /* 0x000fe400078e02ff */
[----:B------:R-:W-:Y:S03]  /*d790*/  IMAD.U32 R118, RZ, RZ, UR8 ;  /* 0x00000008ff767e24 */ /* 0x000fe6000f8e00ff */
[----:B------:R-:W-:Y:S04]  /*d7a0*/  IADD3 R119, -R222, 0x1, R133 ;  /* 0x00000001de777810 */ /* 0x000fe80007ffe185 */
[----:B------:R-:W-:Y:S01]  /*d7b0*/  IADD3 R118, R119, -c[0x0][0x168], R118 ;  /* 0x80005a0077767a10 */ /* 0x000fe20007ffe076 */
[----:B------:R-:W-:Y:S03]  /*d7c0*/  @P2 IMAD.HI.U32 R0, R221, c[0x0][0x2c8], RZ ;  /* 0x0000b200dd002a27 */ /* 0x000fe600078e00ff */
[C---:B------:R-:W-:Y:S02]  /*d7d0*/  IADD3 R128, R118.reuse, c[0x0][0x328], RZ ;  /* 0x0000ca0076807a10 */ /* 0x040fe40007ffe0ff */
[----:B------:R-:W-:Y:S01]  /*d7e0*/  @P0 SHF.R.U32.HI R129, RZ, c[0x0][0x2cc], R0 ;  /* 0x0000b300ff810a19 */ /* 0x000fe20000011600 */
[----:B------:R-:W-:Y:S01]  /*d7f0*/  IMAD.IADD R0, R133, 0x1, -R222 ;  /* 0x0000000185007824 */ /* 0x000fe200078e0ade */
[----:B------:R-:W-:Y:S02]  /*d800*/  PLOP3.LUT P0, PT, PT, PT, UP1, 0x40, 0x0 ;  /* 0x000000000000781c */ /* 0x000fe40003f0e818 */
[----:B------:R-:W-:Y:S01]  /*d810*/  IADD3 R118, R118, UR17, RZ ;  /* 0x0000001176767c10 */ /* 0x000fe2000fffe0ff */
[----:B------:R-:W1:Y:S02]  /*d820*/  SHFL.IDX PT, R117, R129, RZ, 0x1c1f ;  /* 0x001c1fff81757589 */ /* 0x000e6400000e0000 */
[--C-:B-1----:R-:W-:Y:S02]  /*d830*/  IMAD.IADD R132, R128, 0x1, R117.reuse ;  /* 0x0000000180847824 */ /* 0x102fe400078e0275 */
[----:B------:R-:W-:Y:S06]  /*d840*/  IMAD.IADD R130, R118, 0x1, R117 ;  /* 0x0000000176827824 */ /* 0x000fec00078e0275 */
        /* <DEDUP_REMOVED lines=16> */
.L_x_58:
[----:B------:R-:W-:Y:S04]  /*d950*/  MOV R116, c[0x0][0x32c] ;  /* 0x0000cb0000747a02 */ /* 0x000fe80000000f00 */
[----:B------:R-:W-:Y:S11]  /*d960*/  ISETP.NE.AND P0, PT, R116, 0x1, PT ;  /* 0x000000017400780c */ /* 0x000ff60003f05270 */
[----:B------:R-:W-:Y:S02]  /*d970*/  @!UPT UIADD3 URZ, URZ, URZ, URZ ;  /* 0x0000003f3f3ff290 */ /* 0x000fe4000fffe03f */
[----:B------:R-:W-:Y:S05]  /*d980*/  @P0 IMAD.HI.U32 R116, R117, c[0x0][0x330], RZ ;  /* 0x0000cc0075740a27 */ /* 0x000fea00078e00ff */
[----:B------:R-:W-:Y:S02]  /*d990*/  @P0 SHF.R.U32.HI R117, RZ, c[0x0][0x334], R116 ;  /* 0x0000cd00ff750a19 */ /* 0x000fe40000011674 */
.L_x_59:
[----:B------:R-:W-:Y:S05]  /*d9a0*/  BSYNC B0 ;  /* 0x0000000000007941 */ /* 0x000fea0003800000 */
.L_x_57:
[----:B------:R-:W-:Y:S05]  /*d9b0*/  IMAD R119, R117, c[0x0][0x32c], R0 ;  /* 0x0000cb0075777a24 */ /* 0x000fea00078e0200 */
[----:B------:R-:W-:Y:S02]  /*d9c0*/  IADD3 R117, R119, c[0x0][0x32c], RZ ;  /* 0x0000cb0077757a10 */ /* 0x000fe40007ffe0ff */
[----:B------:R-:W-:Y:S02]  /*d9d0*/  IMNMX R130, R130, R119, !PT ;  /* 0x0000007782827217 */ /* 0x000fe40007800200 */
[----:B------:R-:W-:Y:S02]  /*d9e0*/  IMNMX R132, R132, R117, PT ;  /* 0x0000007584847217 */ /* 0x000fe40003800200 */
.L_x_56:
[C---:B------:R-:W-:Y:S02]  /*d9f0*/  ISETP.GE.AND P0, PT, R133.reuse, 0x2, PT ;  /* 0x000000028500780c */ /* 0x040fe40003f06270 */
[----:B------:R-:W-:Y:S02]  /*da00*/  ISETP.GE.AND P2, PT, R133, 0x9, PT ;  /* 0x000000098500780c */ /* 0x000fe40003f46270 */
[----:B------:R-:W-:Y:S02]  /*da10*/  LOP3.LUT R227, R227, 0xffefffff, RZ, 0xc0, !PT ;  /* 0xffefffffe3e37812 */ /* 0x000fe400078ec0ff */
[----:B------:R-:W-:Y:S07]  /*da20*/  ISETP.GE.AND P6, PT, R133, 0x59, PT ;  /* 0x000000598500780c */ /* 0x000fee0003fc6270 */
[----:B------:R-:W-:Y:S02]  /*da30*/  @P0 LOP3.LUT R227, R227, 0x100000, RZ, 0xfc, !PT ;  /* 0x00100000e3e30812 */ /* 0x000fe400078efcff */
[----:B------:R-:W-:Y:S02]  /*da40*/  ISETP.GT.AND P0, PT, R130, 0x1, !P0 ;  /* 0x000000018200780c */ /* 0x000fe40004704270 */
[----:B------:R-:W-:Y:S02]  /*da50*/  LOP3.LUT R227, R227, 0xfff7ffff, RZ, 0xc0, !PT ;  /* 0xfff7ffffe3e37812 */ /* 0x000fe400078ec0ff */
[----:B------:R-:W-:Y:S02]  /*da60*/  ISETP.LT.OR P0, PT, R132, 0x2, P0 ;  /* 0x000000028400780c */ /* 0x000fe40000701670 */
[----:B------:R-:W-:Y:S02]  /*da70*/  @P2 LOP3.LUT R227, R227, 0x80000, RZ, 0xfc, !PT ;  /* 0x00080000e3e32812 */ /* 0x000fe400078efcff */
[----:B------:R-:W-:Y:S02]  /*da80*/  FSEL R116, R5, -INF , !P0 ;  /* 0xff80000005747808 */ /* 0x000fe40004000000 */
[----:B------:R-:W-:Y:S02]  /*da90*/  ISETP.GT.AND P0, PT, R130, 0x8, !P2 ;  /* 0x000000088200780c */ /* 0x000fe40005704270 */
        /* <DEDUP_REMOVED lines=22> */
[----:B------:R-:W-:Y:S01]  /*dc00*/  ISETP.GT.AND P0, PT, R130, 0x18, !P2 ;  /* 0x000000188200780c */ /* 0x000fe20005704270 */
[----:B------:R-:W1:Y:S03]  /*dc10*/  SHFL.IDX PT, R13, R129, 0x1, 0x1c1f ;  /* 0x003c1f00810d7f89 */ /* 0x000e6600000e0000 */
        /* <DEDUP_REMOVED lines=8> */
[----:B------:R-:W-:Y:S01]  /*dca0*/  ISETP.GE.AND P2, PT, R133, 0x21, PT ;  /* 0x000000218500780c */ /* 0x000fe20003f46270 */
[--C-:B-1----:R-:W-:Y:S01]  /*dcb0*/  IMAD.IADD R128, R128, 0x1, R13.reuse ;  /* 0x0000000180807824 */ /* 0x102fe200078e020d */
[----:B------:R-:W-:Y:S01]  /*dcc0*/  LOP3.LUT R227, R227, 0xffffdfff, RZ, 0xc0, !PT ;  /* 0xffffdfffe3e37812 */ /* 0x000fe200078ec0ff */
[----:B------:R-:W-:Y:S01]  /*dcd0*/  IMAD.IADD R5, R118, 0x1, R13 ;  /* 0x0000000176057824 */ /* 0x000fe200078e020d */
        /* <DEDUP_REMOVED lines=77> */
[----:B------:R-:W-:Y:S02]  /*e1b0*/  FSEL R123, R44, -INF , !P0 ;  /* 0xff8000002c7b7808 */ /* 0x000fe40004000000 */
[----:B------:R-:W-:Y:S02]  /*e1c0*/  ISETP.GT.AND P0, PT, R130, 0x51, !P2 ;  /* 0x000000518200780c */ /* 0x000fe40005704270 */
[----:B------:R-:W-:Y:S02]  /*e1d0*/  LOP3.LUT R227, R227, 0xfffffffe, RZ, 0xc0, !PT ;  /* 0xfffffffee3e37812 */ /* 0x000fe400078ec0ff */
[----:B------:R-:W-:Y:S04]  /*e1e0*/  ISETP.LT.OR P0, PT, R132, 0x52, P0 ;  /* 0x000000528400780c */ /* 0x000fe80000701670 */
[----:B------:R-:W-:Y:S02]  /*e1f0*/  FSEL R121, R45, -INF , !P0 ;  /* 0xff8000002d797808 */ /* 0x000fe40004000000 */
[----:B------:R-:W-:Y:S02]  /*e200*/  @P2 LOP3.LUT R227, R227, 0x1, RZ, 0xfc, !PT ;  /* 0x00000001e3e32812 */ /* 0x000fe400078efcff */
[----:B------:R-:W-:Y:S02]  /*e210*/  ISETP.GE.AND P2, PT, R133, 0x1, PT ;  /* 0x000000018500780c */ /* 0x000fe40003f46270 */
[----:B------:R-:W-:Y:S02]  /*e220*/  ISETP.GT.AND P0, PT, R130, 0x58, !P6 ;  /* 0x000000588200780c */ /* 0x000fe40007704270 */
[----:B------:R-:W-:Y:S02]  /*e230*/  LOP3.LUT R227, R227, 0xffdfffff, RZ, 0xc0, !PT ;  /* 0xffdfffffe3e37812 */ /* 0x000fe400078ec0ff */
[----:B------:R-:W-:Y:S04]  /*e240*/  ISETP.LT.OR P0, PT, R132, 0x59, P0 ;  /* 0x000000598400780c */ /* 0x000fe80000701670 */
[----:B------:R-:W-:Y:S02]  /*e250*/  FSEL R120, R48, -INF , !P0 ;  /* 0xff80000030787808 */ /* 0x000fe40004000000 */
[----:B------:R-:W-:Y:S02]  /*e260*/  ISETP.GT.AND P0, PT, R130, RZ, !P2 ;  /* 0x000000ff8200720c */ /* 0x000fe40005704270 */
        /* <DEDUP_REMOVED lines=25> */
.L_x_62:
[----:B------:R-:W-:Y:S04]  /*e400*/  MOV R4, 0x1 ;  /* 0x0000000100047802 */ /* 0x000fe80000000f00 */
[----:B------:R-:W-:Y:S11]  /*e410*/  ISETP.NE.AND P0, PT, R4, c[0x0][0x32c], PT ;  /* 0x0000cb0004007a0c */ /* 0x000ff60003f05270 */
[----:B------:R-:W-:Y:S02]  /*e420*/  @!UPT UIADD3 URZ, URZ, URZ, URZ ;  /* 0x0000003f3f3ff290 */ /* 0x000fe4000fffe03f */
[----:B------:R-:W-:Y:S05]  /*e430*/  @P0 IMAD.HI.U32 R4, R13, c[0x0][0x330], RZ ;  /* 0x0000cc000d040a27 */ /* 0x000fea00078e00ff */
[----:B------:R-:W-:Y:S02]  /*e440*/  @P0 SHF.R.U32.HI R13, RZ, c[0x0][0x334], R4 ;  /* 0x0000cd00ff0d0a19 */ /* 0x000fe40000011604 */
.L_x_63:
[----:B------:R-:W-:Y:S05]  /*e450*/  BSYNC B0 ;  /* 0x0000000000007941 */ /* 0x000fea0003800000 */
.L_x_61:
[----:B------:R-:W-:Y:S05]  /*e460*/  IMAD R0, R13, c[0x0][0x32c], R0 ;  /* 0x0000cb000d007a24 */ /* 0x000fea00078e0200 */
[----:B------:R-:W-:Y:S02]  /*e470*/  IADD3 R13, R0, c[0x0][0x32c], RZ ;  /* 0x0000cb00000d7a10 */ /* 0x000fe40007ffe0ff */
[----:B------:R-:W-:Y:S02]  /*e480*/  IMNMX R5, R5, R0, !PT ;  /* 0x0000000005057217 */ /* 0x000fe40007800200 */
[----:B------:R-:W-:Y:S02]  /*e490*/  IMNMX R128, R128, R13, PT ;  /* 0x0000000d80807217 */ /* 0x000fe40003800200 */
.L_x_60:
        /* <DEDUP_REMOVED lines=25> */
[C---:B------:R-:W-:Y:S02]  /*e630*/  ISETP.LT.OR P0, PT, R128.reuse, 0xa, P0 ;  /* 0x0000000a8000780c */ /* 0x040fe40000701670 */
        /* <DEDUP_REMOVED lines=54> */
[----:B------:R-:W-:Y:S02]  /*e9a0*/  FMNMX.FTZ R10, R44, R13, !PT ;  /* 0x0000000d2c0a7209 */ /* 0x000fe40007810000 */
[C---:B------:R-:W-:Y:S02]  /*e9b0*/  ISETP.LT.OR P0, PT, R128.reuse, 0x2a, P0 ;  /* 0x0000002a8000780c */ /* 0x040fe40000701670 */
[----:B------:R-:W-:Y:S01]  /*e9c0*/  ISETP.GT.AND P6, PT, R5, 0x58, !P6 ;  /* 0x000000580500780c */ /* 0x000fe200077c4270 */
[----:B------:R-:W1:Y:S01]  /*e9d0*/  SHFL.BFLY PT, R13, R10, 0x2, 0x1f ;  /* 0x0c401f000a0d7f89 */ /* 0x000e6200000e0000 */
[----:B------:R-:W-:Y:S02]  /*e9e0*/  FSEL R157, R27, -INF , !P0 ;  /* 0xff8000001b9d7808 */ /* 0x000fe40004000000 */
[----:B------:R-:W-:Y:S02]  /*e9f0*/  LOP3.LUT P0, RZ, R227, 0x200, RZ, 0xc0, !PT ;  /* 0x00000200e3ff7812 */ /* 0x000fe4000780c0ff */
[----:B------:R-:W-:Y:S02]  /*ea00*/  FMNMX.FTZ R0, R157, R0, !PT ;  /* 0x000000009d007209 */ /* 0x000fe40007810000 */
[C---:B------:R-:W-:Y:S01]  /*ea10*/  ISETP.GT.AND P0, PT, R5.reuse, 0x30, !P0 ;  /* 0x000000300500780c */ /* 0x040fe20004704270 */
[----:B------:R-:W-:Y:S01]  /*ea20*/  LDSM.16.MT88.4 R24, [R209+0x100] ;  /* 0x00010000d118783b */ /* 0x000fe20000004200 */
        /* <DEDUP_REMOVED lines=9> */
[C---:B------:R-:W-:Y:S02]  /*eac0*/  ISETP.LT.OR P2, PT, R128.reuse, 0x5a, P2 ;  /* 0x0000005a8000780c */ /* 0x040fe40001741670 */
        /* <DEDUP_REMOVED lines=9> */
[----:B------:R-:W-:Y:S04]  /*eb60*/  ISETP.GT.AND P0, PT, R5, 0x39, !P0 ;  /* 0x000000390500780c */ /* 0x000fe80004704270 */
[C---:B------:R-:W-:Y:S04]  /*eb70*/  ISETP.LT.OR P0, PT, R128.reuse, 0x3a, P0 ;  /* 0x0000003a8000780c */ /* 0x040fe80000701670 */
        /* <DEDUP_REMOVED lines=10> */
[C---:B------:R-:W-:Y:S02]  /*ec20*/  ISETP.LT.OR P0, PT, R128.reuse, 0x42, P0 ;  /* 0x000000428000780c */ /* 0x040fe40000701670 */
[----:B------:R-:W-:Y:S01]  /*ec30*/  FSEL R13, R51, -INF , !P2 ;  /* 0xff800000330d7808 */ /* 0x000fe20005000000 */
[----:B------:R-:W1:Y:S01]  /*ec40*/  SHFL.BFLY PT, R15, R10, 0x1, 0x1f ;  /* 0x0c201f000a0f7f89 */ /* 0x000e6200000e0000 */
        /* <DEDUP_REMOVED lines=19> */
[----:B------:R-:W-:Y:S04]  /*ed80*/  ISETP.LT.OR P0, PT, R128, 0x52, P0 ;  /* 0x000000528000780c */ /* 0x000fe80000701670 */
[----:B------:R-:W-:Y:S04]  /*ed90*/  FSEL R47, R47, -INF , !P0 ;  /* 0xff8000002f2f7808 */ /* 0x000fe80004000000 */
        /* <DEDUP_REMOVED lines=14> */
[----:B------:R-:W-:Y:S01]  /*ee80*/  LDSM.16.MT88.4 R40, [R208+0x4900] ;  /* 0x00490000d028783b */ /* 0x000fe20000004200 */
[--C-:B------:R-:W-:Y:S01]  /*ee90*/  FFMA.FTZ R119, R119, c[0x0][0x2d0], -R46.reuse ;  /* 0x0000b40077777a23 */ /* 0x100fe2000001082e */
[----:B-1----:R-:W-:Y:S01]  /*eea0*/  FMNMX.FTZ R6, R4, R5, !PT ;  /* 0x0000000504067209 */ /* 0x002fe20007810000 */
[--C-:B------:R-:W-:Y:S01]  /*eeb0*/  FFMA.FTZ R122, R122, c[0x0][0x2d0], -R46.reuse ;  /* 0x0000b4007a7a7a23 */ /* 0x100fe2000001082e */
[----:B------:R-:W-:Y:S01]  /*eec0*/  FSEL R4, R0, RZ, P0 ;  /* 0x000000ff00047208 */ /* 0x000fe20000000000 */
[--C-:B------:R-:W-:Y:S02]  /*eed0*/  FFMA.FTZ R128, R249, c[0x0][0x2d0], -R46.reuse ;  /* 0x0000b400f9807a23 */ /* 0x100fe4000001082e */
[----:B------:R-:W1:Y:S01]  /*eee0*/  MUFU.EX2 R15, R15 ;  /* 0x0000000f000f7308 */ /* 0x000e620000000800 */
[----:B------:R-:W2:Y:S01]  /*eef0*/  SHFL.BFLY PT, R5, R6, 0x1, 0x1f ;  /* 0x0c201f0006057f89 */ /* 0x000ea200000e0000 */
[----:B------:R-:W-:Y:S02]  /*ef00*/  FADD.FTZ R3, -R4, R3 ;  /* 0x0000000304037221 */ /* 0x000fe40000010100 */
[--C-:B------:R-:W-:Y:S02]  /*ef10*/  FFMA.FTZ R141, R141, c[0x0][0x2d0], -R46.reuse ;  /* 0x0000b4008d8d7a23 */ /* 0x100fe4000001082e */
[--C-:B------:R-:W-:Y:S02]  /*ef20*/  FFMA.FTZ R130, R243, c[0x0][0x2d0], -R46.reuse ;  /* 0x0000b400f3827a23 */ /* 0x100fe4000001082e */
[--C-:B------:R-:W-:Y:S02]  /*ef30*/  FFMA.FTZ R132, R155, c[0x0][0x2d0], -R46.reuse ;  /* 0x0000b4009b847a23 */ /* 0x100fe4000001082e */
[----:B------:R-:W-:Y:S01]  /*ef40*/  MUFU.EX2 R14, R14 ;  /* 0x0000000e000e7308 */ /* 0x000fe20000000800 */
[--C-:B------:R-:W-:Y:S02]  /*ef50*/  FFMA.FTZ R149, R149, c[0x0][0x2d0], -R46.reuse ;  /* 0x0000b40095957a23 */ /* 0x100fe4000001082e */
[--C-:B------:R-:W-:Y:S02]  /*ef60*/  FFMA.FTZ R138, R237, c[0x0][0x2d0], -R46.reuse ;  /* 0x0000b400ed8a7a23 */ /* 0x100fe4000001082e */
[--C-:B------:R-:W-:Y:S02]  /*ef70*/  FFMA.FTZ R159, R159, c[0x0][0x2d0], -R46.reuse ;  /* 0x0000b4009f9f7a23 */ /* 0x100fe4000001082e */
[--C-:B------:R-:W-:Y:S02]  /*ef80*/  FFMA.FTZ R140, R171, c[0x0][0x2d0], -R46.reuse ;  /* 0x0000b400ab8c7a23 */ /* 0x100fe4000001082e */
[--C-:B------:R-:W-:Y:S01]  /*ef90*/  FFMA.FTZ R163, R163, c[0x0][0x2d0], -R46.reuse ;  /* 0x0000b400a3a37a23 */ /* 0x100fe2000001082e */
[----:B------:R-:W3:Y:S01]  /*efa0*/  MUFU.EX2 R49, R49 ;  /* 0x0000003100317308 */ /* 0x000ee20000000800 */
[--C-:B------:R-:W-:Y:S02]  /*efb0*/  FFMA.FTZ R150, R153, c[0x0][0x2d0], -R46.reuse ;  /* 0x0000b40099967a23 */ /* 0x100fe4000001082e */
[--C-:B------:R-:W-:Y:S01]  /*efc0*/  FFMA.FTZ R143, R143, c[0x0][0x2d0], -R46.reuse ;  /* 0x0000b4008f8f7a23 */ /* 0x100fe2000001082e */
[----:B-1----:R-:W-:Y:S01]  /*efd0*/  F2FP.BF16.PACK_AB R16, R15, R48 ;  /* 0x000000300f10723e */ /* 0x002fe200000010ff */
[--C-:B------:R-:W-:Y:S01]  /*efe0*/  FFMA.FTZ R139, R139, c[0x0][0x2d0], -R46.reuse ;  /* 0x0000b4008b8b7a23 */ /* 0x100fe2000001082e */
[----:B--2---:R-:W-:Y:S01]  /*eff0*/  FMNMX.FTZ R12, R5, R6, !PT ;  /* 0x00000006050c7209 */ /* 0x004fe20007810000 */
[----:B------:R-:W-:Y:S02]  /*f000*/  FMUL.FTZ R6, R3, c[0x0][0x2d0] ;  /* 0x0000b40003067a20 */ /* 0x000fe40000410000 */
[--C-:B------:R-:W-:Y:S01]  /*f010*/  FFMA.FTZ R123, R123, c[0x0][0x2d0], -R46.reuse ;  /* 0x0000b4007b7b7a23 */ /* 0x100fe2000001082e */
[C---:B------:R-:W-:Y:S01]  /*f020*/  FSETP.NEU.FTZ.AND P0, PT, R12.reuse, -INF , PT ;  /* 0xff8000000c00780b */ /* 0x040fe20003f1d000 */
[C---:B------:R-:W-:Y:S01]  /*f030*/  FMUL.FTZ R118, R12.reuse, c[0x0][0x2d0] ;  /* 0x0000b4000c767a20 */ /* 0x040fe20000410000 */
[----:B------:R-:W1:Y:S01]  /*f040*/  MUFU.EX2 R3, R6 ;  /* 0x0000000600037308 */ /* 0x000e620000000800 */
[--C-:B------:R-:W-:Y:S01]  /*f050*/  FFMA.FTZ R158, R121, c[0x0][0x2d0], -R46.reuse ;  /* 0x0000b400799e7a23 */ /* 0x100fe2000001082e */
[----:B------:R-:W-:Y:S01]  /*f060*/  FSEL R5, R12, RZ, P0 ;  /* 0x000000ff0c057208 */ /* 0x000fe20000000000 */
[----:B------:R-:W-:Y:S01]  /*f070*/  FFMA.FTZ R120, R120, c[0x0][0x2d0], -R46 ;  /* 0x0000b40078787a23 */ /* 0x000fe2000001082e */
[----:B------:R-:W-:Y:S02]  /*f080*/  FSEL R118, R118, RZ, P0 ;  /* 0x000000ff76767208 */ /* 0x000fe40000000000 */
[----:B------:R-:W-:Y:S01]  /*f090*/  ISETP.GT.AND P0, PT, R168, R215, PT ;  /* 0x000000d7a800720c */ /* 0x000fe20003f04270 */
[----:B------:R-:W-:Y:S02]  /*f0a0*/  FADD.FTZ R5, -R5, R2 ;  /* 0x0000000205057221 */ /* 0x000fe40000010100 */
[--C-:B------:R-:W-:Y:S01]  /*f0b0*/  FFMA.FTZ R50, R11, c[0x0][0x2d0], -R118.reuse ;  /* 0x0000b4000b327a23 */ /* 0x100fe20000010876 */
[----:B------:R-:W-:Y:S01]  /*f0c0*/  MUFU.EX2 R119, R119 ;  /* 0x0000007700777308 */ /* 0x000fe20000000800 */
[----:B------:R-:W2:Y:S01]  /*f0d0*/  LDSM.16.MT88.4 R8, [R212+0x100] ;  /* 0x00010000d408783b */ /* 0x000ea20000004200 */
[--C-:B------:R-:W-:Y:S01]  /*f0e0*/  FFMA.FTZ R117, R21, c[0x0][0x2d0], -R118.reuse ;  /* 0x0000b40015757a23 */ /* 0x100fe20000010876 */
[----:B---3--:R-:W-:Y:S01]  /*f0f0*/  F2FP.BF16.PACK_AB R18, R49, R14 ;  /* 0x0000000e3112723e */ /* 0x008fe200000010ff */
[--C-:B------:R-:W-:Y:S02]  /*f100*/  FFMA.FTZ R116, R17, c[0x0][0x2d0], -R118.reuse ;  /* 0x0000b40011747a23 */ /* 0x100fe40000010876 */
[--C-:B------:R-:W-:Y:S02]  /*f110*/  FFMA.FTZ R51, R7, c[0x0][0x2d0], -R118.reuse ;  /* 0x0000b40007337a23 */ /* 0x100fe40000010876 */
[----:B------:R-:W-:Y:S01]  /*f120*/  FMUL.FTZ R2, R5, c[0x0][0x2d0] ;  /* 0x0000b40005027a20 */ /* 0x000fe20000410000 */
[----:B------:R-:W3:Y:S01]  /*f130*/  LDSM.16.MT88.4 R20, [R210+0x100] ;  /* 0x00010000d214783b */ /* 0x000ee20000004200 */
[----:B------:R-:W-:Y:S01]  /*f140*/  MUFU.EX2 R117, R117 ;  /* 0x0000007500757308 */ /* 0x000fe20000000800 */
[--C-:B------:R-:W-:Y:S02]  /*f150*/  FFMA.FTZ R160, R47, c[0x0][0x2d0], -R118.reuse ;  /* 0x0000b4002fa07a23 */ /* 0x100fe40000010876 */
[--C-:B------:R-:W-:Y:S02]  /*f160*/  FFMA.FTZ R156, R133, c[0x0][0x2d0], -R118.reuse ;  /* 0x0000b400859c7a23 */ /* 0x100fe40000010876 */
[C---:B-1----:R-:W-:Y:S02]  /*f170*/  FMUL.FTZ R4, R3.reuse, R112 ;  /* 0x0000007003047220 */ /* 0x042fe40000410000 */
        /* <DEDUP_REMOVED lines=13> */
[C---:B------:R-:W-:Y:S01]  /*f250*/  FMUL.FTZ R88, R3.reuse, R88 ;  /* 0x0000005803587220 */ /* 0x040fe20000410000 */
[----:B------:R-:W4:Y:S01]  /*f260*/  MUFU.EX2 R50, R50 ;  /* 0x0000003200327308 */ /* 0x000f220000000800 */
[----:B------:R-:W-:Y:S02]  /*f270*/  FMUL.FTZ R89, R3, R89 ;  /* 0x0000005903597220 */ /* 0x000fe40000410000 */
[--C-:B------:R-:W-:Y:S01]  /*f280*/  FFMA.FTZ R133, R45, c[0x0][0x2d0], -R118.reuse ;  /* 0x0000b4002d857a23 */ /* 0x100fe20000010876 */
[----:B-1----:R-:W-:Y:S01]  /*f290*/  F2FP.BF16.PACK_AB R17, R116, R117 ;  /* 0x000000757411723e */ /* 0x002fe200000010ff */
        /* <DEDUP_REMOVED lines=9> */
[----:B------:R-:W5:Y:S01]  /*f330*/  MUFU.EX2 R122, R122 ;  /* 0x0000007a007a7308 */ /* 0x000f620000000800 */
[C---:B------:R-:W-:Y:S02]  /*f340*/  FMUL.FTZ R56, R3.reuse, R56 ;  /* 0x0000003803387220 */ /* 0x040fe40000410000 */
[C---:B------:R-:W-:Y:S01]  /*f350*/  FMUL.FTZ R57, R3.reuse, R57 ;  /* 0x0000003903397220 */ /* 0x040fe20000410000 */
[----:B----4-:R-:W-:Y:S01]  /*f360*/  F2FP.BF16.PACK_AB R19, R50, R51 ;  /* 0x000000333213723e */ /* 0x010fe200000010ff */
        /* <DEDUP_REMOVED lines=9> */
[----:B------:R-:W-:Y:S01]  /*f400*/  MUFU.EX2 R141, R141 ;  /* 0x0000008d008d7308 */ /* 0x000fe20000000800 */
[C---:B------:R-:W-:Y:S02]  /*f410*/  FMUL.FTZ R71, R2.reuse, R71 ;  /* 0x0000004702477220 */ /* 0x040fe40000410000 */
[C---:B------:R-:W-:Y:S01]  /*f420*/  FMUL.FTZ R74, R2.reuse, R74 ;  /* 0x0000004a024a7220 */ /* 0x040fe20000410000 */
[C---:B--2---:R-:W-:Y:S05]  /*f430*/  HMMA.16816.F32.BF16 R4, R16.reuse, R8, R4 ;  /* 0x000000081004723c */ /* 0x044fea0000041804 */
[C---:B------:R-:W-:Y:S01]  /*f440*/  FMUL.FTZ R75, R2.reuse, R75 ;  /* 0x0000004b024b7220 */ /* 0x040fe20000410000 */
[----:B------:R-:W-:Y:S01]  /*f450*/  MUFU.EX2 R130, R130 ;  /* 0x0000008200827308 */ /* 0x000fe20000000800 */
[C---:B------:R-:W-:Y:S01]  /*f460*/  FMUL.FTZ R78, R2.reuse, R78 ;  /* 0x0000004e024e7220 */ /* 0x040fe20000410000 */
[C---:B------:R-:W-:Y:S01]  /*f470*/  HMMA.16816.F32.BF16 R68, R16.reuse, R10, R68 ;  /* 0x0000000a1044723c */ /* 0x040fe20000041844 */
[----:B------:R-:W1:Y:S03]  /*f480*/  LDSM.16.MT88.4 R8, [R208+0x100] ;  /* 0x00010000d008783b */ /* 0x000e660000004200 */
[C---:B------:R-:W-:Y:S02]  /*f490*/  FMUL.FTZ R79, R2.reuse, R79 ;  /* 0x0000004f024f7220 */ /* 0x040fe40000410000 */
[C---:B------:R-:W-:Y:S02]  /*f4a0*/  FMUL.FTZ R82, R2.reuse, R82 ;  /* 0x0000005202527220 */ /* 0x040fe40000410000 */
[C---:B---3--:R-:W-:Y:S01]  /*f4b0*/  HMMA.16816.F32.BF16 R72, R16.reuse, R20, R72 ;  /* 0x000000141048723c */ /* 0x048fe20000041848 */
[----:B------:R-:W-:Y:S03]  /*f4c0*/  MUFU.EX2 R132, R132 ;  /* 0x0000008400847308 */ /* 0x000fe60000000800 */
[C---:B------:R-:W-:Y:S02]  /*f4d0*/  FMUL.FTZ R83, R2.reuse, R83 ;  /* 0x0000005302537220 */ /* 0x040fe40000410000 */
[C---:B------:R-:W-:Y:S02]  /*f4e0*/  FMUL.FTZ R86, R2.reuse, R86 ;  /* 0x0000005602567220 */ /* 0x040fe40000410000 */
[C---:B------:R-:W-:Y:S01]  /*f4f0*/  HMMA.16816.F32.BF16 R76, R16.reuse, R22, R76 ;  /* 0x00000016104c723c */ /* 0x040fe2000004184c */
[----:B------:R-:W2:Y:S02]  /*f500*/  LDSM.16.MT88.4 R20, [R212+0x3100] ;  /* 0x00310000d414783b */ /* 0x000ea40000004200 */
[----:B------:R-:W-:Y:S01]  /*f510*/  MUFU.EX2 R149, R149 ;  /* 0x0000009500957308 */ /* 0x000fe20000000800 */
[C---:B------:R-:W-:Y:S02]  /*f520*/  FMUL.FTZ R87, R2.reuse, R87 ;  /* 0x0000005702577220 */ /* 0x040fe40000410000 */
[C---:B------:R-:W-:Y:S02]  /*f530*/  FMUL.FTZ R98, R2.reuse, R98 ;  /* 0x0000006202627220 */ /* 0x040fe40000410000 */
[C---:B------:R-:W-:Y:S04]  /*f540*/  HMMA.16816.F32.BF16 R80, R16.reuse, R24, R80 ;  /* 0x000000181050723c */ /* 0x040fe80000041850 */
[C---:B------:R-:W-:Y:S01]  /*f550*/  FMUL.FTZ R99, R2.reuse, R99 ;  /* 0x0000006302637220 */ /* 0x040fe20000410000 */
[----:B------:R-:W-:Y:S01]  /*f560*/  MUFU.EX2 R138, R138 ;  /* 0x0000008a008a7308 */ /* 0x000fe20000000800 */
[C---:B------:R-:W-:Y:S02]  /*f570*/  FMUL.FTZ R102, R2.reuse, R102 ;  /* 0x0000006602667220 */ /* 0x040fe40000410000 */
[C---:B------:R-:W-:Y:S01]  /*f580*/  HMMA.16816.F32.BF16 R84, R16.reuse, R26, R84 ;  /* 0x0000001a1054723c */ /* 0x040fe20000041854 */
[----:B------:R-:W3:Y:S03]  /*f590*/  LDSM.16.MT88.4 R24, [R210+0x3100] ;  /* 0x00310000d218783b */ /* 0x000ee60000004200 */
[C---:B------:R-:W-:Y:S02]  /*f5a0*/  FMUL.FTZ R90, R2.reuse, R90 ;  /* 0x0000005a025a7220 */ /* 0x040fe40000410000 */
[C---:B------:R-:W-:Y:S01]  /*f5b0*/  FMUL.FTZ R91, R2.reuse, R91 ;  /* 0x0000005b025b7220 */ /* 0x040fe20000410000 */
[----:B------:R-:W-:Y:S01]  /*f5c0*/  MUFU.EX2 R159, R159 ;  /* 0x0000009f009f7308 */ /* 0x000fe20000000800 */
[C---:B------:R-:W-:Y:S04]  /*f5d0*/  FMUL.FTZ R103, R2.reuse, R103 ;  /* 0x0000006702677220 */ /* 0x040fe80000410000 */
[C---:B------:R-:W-:Y:S01]  /*f5e0*/  FMUL.FTZ R106, R2.reuse, R106 ;  /* 0x0000006a026a7220 */ /* 0x040fe20000410000 */
[C---:B-1----:R-:W-:Y:S03]  /*f5f0*/  HMMA.16816.F32.BF16 R88, R16.reuse, R8, R88 ;  /* 0x000000081058723c */ /* 0x042fe60000041858 */
[C---:B------:R-:W-:Y:S01]  /*f600*/  FMUL.FTZ R93, R3.reuse, R93 ;  /* 0x0000005d035d7220 */ /* 0x040fe20000410000 */
[----:B------:R-:W-:Y:S01]  /*f610*/  MUFU.EX2 R140, R140 ;  /* 0x0000008c008c7308 */ /* 0x000fe20000000800 */
[C---:B------:R-:W-:Y:S02]  /*f620*/  FMUL.FTZ R94, R2.reuse, R94 ;  /* 0x0000005e025e7220 */ /* 0x040fe40000410000 */
[C---:B------:R-:W-:Y:S02]  /*f630*/  FMUL.FTZ R95, R2.reuse, R95 ;  /* 0x0000005f025f7220 */ /* 0x040fe40000410000 */
[C---:B------:R-:W-:Y:S03]  /*f640*/  FMUL.FTZ R8, R3.reuse, R108 ;  /* 0x0000006c03087220 */ /* 0x040fe60000410000 */
[----:B------:R-:W-:Y:S02]  /*f650*/  FMUL.FTZ R9, R3, R109 ;  /* 0x0000006d03097220 */ /* 0x000fe40000410000 */
[C---:B------:R-:W-:Y:S01]  /*f660*/  HMMA.16816.F32.BF16 R92, R16.reuse, R10, R92 ;  /* 0x0000000a105c723c */ /* 0x040fe2000004185c */
[----:B------:R-:W-:Y:S02]  /*f670*/  MUFU.EX2 R163, R163 ;  /* 0x000000a300a37308 */ /* 0x000fe40000000800 */
[C---:B------:R-:W-:Y:S02]  /*f680*/  FMUL.FTZ R107, R2.reuse, R107 ;  /* 0x0000006b026b7220 */ /* 0x040fe40000410000 */
[C---:B------:R-:W-:Y:S02]  /*f690*/  FMUL.FTZ R54, R2.reuse, R54 ;  /* 0x0000003602367220 */ /* 0x040fe40000410000 */
[C---:B------:R-:W-:Y:S01]  /*f6a0*/  FMUL.FTZ R10, R2.reuse, R110 ;  /* 0x0000006e020a7220 */ /* 0x040fe20000410000 */
[C---:B--2---:R-:W-:Y:S03]  /*f6b0*/  HMMA.16816.F32.BF16 R96, R16.reuse, R20, R96 ;  /* 0x000000141060723c */ /* 0x044fe60000041860 */
[----:B------:R-:W-:Y:S01]  /*f6c0*/  MUFU.EX2 R150, R150 ;  /* 0x0000009600967308 */ /* 0x000fe20000000800 */
[----:B------:R-:W-:Y:S02]  /*f6d0*/  FFMA.FTZ R110, R37, c[0x0][0x2d0], -R118 ;  /* 0x0000b400256e7a23 */ /* 0x000fe40000010876 */
[----:B------:R-:W-:Y:S01]  /*f6e0*/  LDSM.16.MT88.4 R36, [R208+0x900] ;  /* 0x00090000d024783b */ /* 0x000fe20000004200 */
[C---:B------:R-:W-:Y:S01]  /*f6f0*/  FMUL.FTZ R11, R2.reuse, R111 ;  /* 0x0000006f020b7220 */ /* 0x040fe20000410000 */
[C---:B------:R-:W-:Y:S04]  /*f700*/  HMMA.16816.F32.BF16 R100, R16.reuse, R22, R100 ;  /* 0x000000161064723c */ /* 0x040fe80000041864 */
[----:B------:R-:W-:Y:S01]  /*f710*/  FMUL.FTZ R55, R2, R55 ;  /* 0x0000003702377220 */ /* 0x000fe20000410000 */
[----:B------:R-:W-:Y:S01]  /*f720*/  MUFU.EX2 R110, R110 ;  /* 0x0000006e006e7308 */ /* 0x000fe20000000800 */
[----:B------:R-:W1:Y:S01]  /*f730*/  LDSM.16.MT88.4 R20, [R208+0x3100] ;  /* 0x00310000d014783b */ /* 0x000e620000004200 */
[----:B------:R-:W-:Y:S01]  /*f740*/  FFMA.FTZ R109, R131, c[0x0][0x2d0], -R46 ;  /* 0x0000b400836d7a23 */ /* 0x000fe2000001082e */
[C---:B---3--:R-:W-:Y:S04]  /*f750*/  HMMA.16816.F32.BF16 R8, R16.reuse, R24, R8 ;  /* 0x000000181008723c */ /* 0x048fe80000041808 */
[----:B------:R-:W-:Y:S02]  /*f760*/  FFMA.FTZ R131, R33, c[0x0][0x2d0], -R118 ;  /* 0x0000b40021837a23 */ /* 0x000fe40000010876 */
[----:B------:R-:W-:Y:S01]  /*f770*/  LDSM.16.MT88.4 R32, [R209+0x900] ;  /* 0x00090000d120783b */ /* 0x000fe20000004200 */
[----:B------:R-:W-:Y:S01]  /*f780*/  FFMA.FTZ R46, R44, c[0x0][0x2d0], -R46 ;  /* 0x0000b4002c2e7a23 */ /* 0x000fe2000001082e */
[C---:B------:R-:W-:Y:S01]  /*f790*/  HMMA.16816.F32.BF16 R104, R16.reuse, R26, R104 ;  /* 0x0000001a1068723c */ /* 0x040fe20000041868 */
[----:B------:R-:W2:Y:S03]  /*f7a0*/  MUFU.EX2 R109, R109 ;  /* 0x0000006d006d7308 */ /* 0x000ea60000000800 */
[C---:B------:R-:W-:Y:S02]  /*f7b0*/  FMUL.FTZ R58, R2.reuse, R58 ;  /* 0x0000003a023a7220 */ /* 0x040fe40000410000 */
[----:B------:R-:W3:Y:S01]  /*f7c0*/  LDSM.16.MT88.4 R24, [R212+0x900] ;  /* 0x00090000d418783b */ /* 0x000ee20000004200 */
[C---:B------:R-:W-:Y:S01]  /*f7d0*/  FMUL.FTZ R59, R2.reuse, R59 ;  /* 0x0000003b023b7220 */ /* 0x040fe20000410000 */
[C---:B------:R-:W-:Y:S03]  /*f7e0*/  HMMA.16816.F32.BF16 R52, R16.reuse, R28, R52 ;  /* 0x0000001c1034723c */ /* 0x040fe60000041834 */
[----:B------:R-:W4:Y:S01]  /*f7f0*/  MUFU.EX2 R131, R131 ;  /* 0x0000008300837308 */ /* 0x000f220000000800 */
[--C-:B------:R-:W-:Y:S02]  /*f800*/  FFMA.FTZ R108, R251, c[0x0][0x2d0], -R118.reuse ;  /* 0x0000b400fb6c7a23 */ /* 0x100fe40000010876 */
[--C-:B------:R-:W-:Y:S02]  /*f810*/  FFMA.FTZ R111, R247, c[0x0][0x2d0], -R118.reuse ;  /* 0x0000b400f76f7a23 */ /* 0x100fe40000010876 */
[C---:B------:R-:W-:Y:S01]  /*f820*/  HMMA.16816.F32.BF16 R56, R16.reuse, R30, R56 ;  /* 0x0000001e1038723c */ /* 0x040fe20000041838 */
[----:B------:R-:W3:Y:S03]  /*f830*/  LDSM.16.MT88.4 R28, [R210+0x900] ;  /* 0x00090000d21c783b */ /* 0x000ee60000004200 */
[C---:B------:R-:W-:Y:S01]  /*f840*/  FMUL.FTZ R62, R2.reuse, R62 ;  /* 0x0000003e023e7220 */ /* 0x040fe20000410000 */
[----:B------:R-:W-:Y:S01]  /*f850*/  MUFU.EX2 R108, R108 ;  /* 0x0000006c006c7308 */ /* 0x000fe20000000800 */
[C---:B------:R-:W-:Y:S02]  /*f860*/  FMUL.FTZ R63, R2.reuse, R63 ;  /* 0x0000003f023f7220 */ /* 0x040fe40000410000 */
[C---:B------:R-:W-:Y:S04]  /*f870*/  FMUL.FTZ R66, R2.reuse, R66 ;  /* 0x0000004202427220 */ /* 0x040fe80000410000 */
[----:B------:R-:W-:Y:S01]  /*f880*/  FMUL.FTZ R67, R2, R67 ;  /* 0x0000004302437220 */ /* 0x000fe20000410000 */
[C---:B-1----:R-:W-:Y:S02]  /*f890*/  HMMA.16816.F32.BF16 R60, R16.reuse, R20, R60 ;  /* 0x00000014103c723c */ /* 0x042fe4000004183c */
[----:B------:R-:W1:Y:S01]  /*f8a0*/  MUFU.EX2 R111, R111 ;  /* 0x0000006f006f7308 */ /* 0x000e620000000800 */
[--C-:B------:R-:W-:Y:S02]  /*f8b0*/  FFMA.FTZ R134, R245, c[0x0][0x2d0], -R118.reuse ;  /* 0x0000b400f5867a23 */ /* 0x100fe40000010876 */
[--C-:B------:R-:W-:Y:S02]  /*f8c0*/  FFMA.FTZ R155, R241, c[0x0][0x2d0], -R118.reuse ;  /* 0x0000b400f19b7a23 */ /* 0x100fe40000010876 */
[--C-:B------:R-:W-:Y:S01]  /*f8d0*/  FFMA.FTZ R136, R239, c[0x0][0x2d0], -R118.reuse ;  /* 0x0000b400ef887a23 */ /* 0x100fe20000010876 */
[----:B------:R-:W-:Y:S01]  /*f8e0*/  HMMA.16816.F32.BF16 R64, R16, R22, R64 ;  /* 0x000000161040723c */ /* 0x000fe20000041840 */
[----:B------:R-:W3:Y:S03]  /*f8f0*/  LDSM.16.MT88.4 R20, [R212+0x3900] ;  /* 0x00390000d414783b */ /* 0x000ee60000004200 */
[----:B------:R3:W-:Y:S01]  /*f900*/  MUFU.EX2 R121, R46 ;  /* 0x0000002e00797308 */ /* 0x0007e20000000800 */
[--C-:B------:R-:W-:Y:S02]  /*f910*/  FFMA.FTZ R157, R157, c[0x0][0x2d0], -R118.reuse ;  /* 0x0000b4009d9d7a23 */ /* 0x100fe40000010876 */
[--C-:B------:R-:W-:Y:S01]  /*f920*/  FFMA.FTZ R142, R235, c[0x0][0x2d0], -R118.reuse ;  /* 0x0000b400eb8e7a23 */ /* 0x100fe20000010876 */
[----:B-----5:R-:W-:Y:S01]  /*f930*/  F2FP.BF16.PACK_AB R16, R122, R119 ;  /* 0x000000777a10723e */ /* 0x020fe200000010ff */
[--C-:B------:R-:W-:Y:S03]  /*f940*/  FFMA.FTZ R167, R167, c[0x0][0x2d0], -R118.reuse ;  /* 0x0000b400a7a77a23 */ /* 0x100fe60000010876 */
[----:B--2---:R-:W-:Y:S02]  /*f950*/  F2FP.BF16.PACK_AB R18, R109, R128 ;  /* 0x000000806d12723e */ /* 0x004fe400000010ff */
[----:B----4-:R-:W-:Y:S01]  /*f960*/  F2FP.BF16.PACK_AB R19, R131, R110 ;  /* 0x0000006e8313723e */ /* 0x010fe200000010ff */
[----:B------:R-:W-:Y:S01]  /*f970*/  MUFU.EX2 R134, R134 ;  /* 0x0000008600867308 */ /* 0x000fe20000000800 */
[--C-:B------:R-:W-:Y:S02]  /*f980*/  FFMA.FTZ R148, R165, c[0x0][0x2d0], -R118.reuse ;  /* 0x0000b400a5947a23 */ /* 0x100fe40000010876 */
[--C-:B------:R-:W-:Y:S01]  /*f990*/  FFMA.FTZ R161, R161, c[0x0][0x2d0], -R118.reuse ;  /* 0x0000b400a1a17a23 */ /* 0x100fe20000010876 */
[----:B-1----:R-:W-:Y:S01]  /*f9a0*/  F2FP.BF16.PACK_AB R17, R111, R108 ;  /* 0x0000006c6f11723e */ /* 0x002fe200000010ff */
[--C-:B------:R-:W-:Y:S02]  /*f9b0*/  FFMA.FTZ R151, R151, c[0x0][0x2d0], -R118.reuse ;  /* 0x0000b40097977a23 */ /* 0x100fe40000010876 */
[--C-:B------:R-:W-:Y:S02]  /*f9c0*/  FFMA.FTZ R154, R137, c[0x0][0x2d0], -R118.reuse ;  /* 0x0000b400899a7a23 */ /* 0x100fe40000010876 */
[--C-:B------:R-:W-:Y:S01]  /*f9d0*/  FFMA.FTZ R135, R135, c[0x0][0x2d0], -R118.reuse ;  /* 0x0000b40087877a23 */ /* 0x100fe20000010876 */
[----:B------:R-:W1:Y:S01]  /*f9e0*/  MUFU.EX2 R155, R155 ;  /* 0x0000009b009b7308 */ /* 0x000e620000000800 */
[C---:B---3--:R-:W-:Y:S01]  /*f9f0*/  HMMA.16816.F32.BF16 R4, R16.reuse, R24, R4 ;  /* 0x000000181004723c */ /* 0x048fe20000041804 */
[----:B------:R-:W-:Y:S02]  /*fa00*/  LDSM.16.MT88.4 R44, [R209+0x2900] ;  /* 0x00290000d12c783b */ /* 0x000fe40000004200 */
[--C-:B------:R-:W-:Y:S02]  /*fa10*/  FFMA.FTZ R129, R129, c[0x0][0x2d0], -R118.reuse ;  /* 0x0000b40081817a23 */ /* 0x100fe40000010876 */
[----:B------:R-:W-:Y:S03]  /*fa20*/  FFMA.FTZ R118, R13, c[0x0][0x2d0], -R118 ;  /* 0x0000b4000d767a23 */ /* 0x000fe60000010876 */
[C---:B------:R-:W-:Y:S01]  /*fa30*/  HMMA.16816.F32.BF16 R68, R16.reuse, R26, R68 ;  /* 0x0000001a1044723c */ /* 0x040fe20000041844 */
[----:B------:R-:W-:Y:S01]  /*fa40*/  MUFU.EX2 R136, R136 ;  /* 0x0000008800887308 */ /* 0x000fe20000000800 */
[----:B------:R-:W2:Y:S02]  /*fa50*/  LDSM.16.MT88.4 R24, [R210+0x3900] ;  /* 0x00390000d218783b */ /* 0x000ea40000004200 */
[----:B------:R-:W-:Y:S02]  /*fa60*/  FFMA.FTZ R48, R3, R228, R48 ;  /* 0x000000e403307223 */ /* 0x000fe40000010030 */
[----:B------:R-:W-:Y:S02]  /*fa70*/  FFMA.FTZ R117, R2, R229, R117 ;  /* 0x000000e502757223 */ /* 0x000fe40000010075 */
[C---:B------:R-:W-:Y:S03]  /*fa80*/  HMMA.16816.F32.BF16 R72, R16.reuse, R28, R72 ;  /* 0x0000001c1048723c */ /* 0x040fe60000041848 */
[----:B------:R-:W3:Y:S01]  /*fa90*/  MUFU.EX2 R157, R157 ;  /* 0x0000009d009d7308 */ /* 0x000ee20000000800 */
[----:B------:R-:W-:Y:S02]  /*faa0*/  FADD.FTZ R15, R15, R48 ;  /* 0x000000300f0f7221 */ /* 0x000fe40000010000 */
[----:B------:R-:W-:Y:S02]  /*fab0*/  FADD.FTZ R116, R116, R117 ;  /* 0x0000007574747221 */ /* 0x000fe40000010000 */
[C---:B------:R-:W-:Y:S01]  /*fac0*/  HMMA.16816.F32.BF16 R76, R16.reuse, R30, R76 ;  /* 0x0000001e104c723c */ /* 0x040fe2000004184c */
[----:B------:R-:W4:Y:S03]  /*fad0*/  LDSM.16.MT88.4 R28, [R209+0x3900] ;  /* 0x00390000d11c783b */ /* 0x000f260000004200 */
[----:B------:R-:W-:Y:S01]  /*fae0*/  FADD.FTZ R14, R14, R15 ;  /* 0x0000000f0e0e7221 */ /* 0x000fe20000010000 */
[----:B------:R-:W-:Y:S01]  /*faf0*/  MUFU.EX2 R142, R142 ;  /* 0x0000008e008e7308 */ /* 0x000fe20000000800 */
[----:B------:R-:W-:Y:S02]  /*fb00*/  FADD.FTZ R3, R51, R116 ;  /* 0x0000007433037221 */ /* 0x000fe40000010000 */
[C---:B------:R-:W-:Y:S04]  /*fb10*/  HMMA.16816.F32.BF16 R80, R16.reuse, R32, R80 ;  /* 0x000000201050723c */ /* 0x040fe80000041850 */
[----:B------:R-:W-:Y:S02]  /*fb20*/  FADD.FTZ R14, R49, R14 ;  /* 0x0000000e310e7221 */ /* 0x000fe40000010000 */
[----:B------:R-:W-:Y:S01]  /*fb30*/  FADD.FTZ R3, R50, R3 ;  /* 0x0000000332037221 */ /* 0x000fe20000010000 */
[----:B------:R-:W5:Y:S01]  /*fb40*/  MUFU.EX2 R167, R167 ;  /* 0x000000a700a77308 */ /* 0x000f620000000800 */
[C---:B------:R-:W-:Y:S01]  /*fb50*/  HMMA.16816.F32.BF16 R84, R16.reuse, R34, R84 ;  /* 0x000000221054723c */ /* 0x040fe20000041854 */
[----:B------:R-:W1:Y:S03]  /*fb60*/  LDSM.16.MT88.4 R32, [R208+0x3900] ;  /* 0x00390000d020783b */ /* 0x000e660000004200 */
[----:B------:R-:W-:Y:S02]  /*fb70*/  FADD.FTZ R119, R119, R14 ;  /* 0x0000000e77777221 */ /* 0x000fe40000010000 */
[----:B------:R-:W-:Y:S02]  /*fb80*/  FADD.FTZ R108, R108, R3 ;  /* 0x000000036c6c7221 */ /* 0x000fe40000010000 */
[C---:B------:R-:W-:Y:S01]  /*fb90*/  HMMA.16816.F32.BF16 R88, R16.reuse, R36, R88 ;  /* 0x000000241058723c */ /* 0x040fe20000041858 */
[----:B------:R-:W-:Y:S03]  /*fba0*/  MUFU.EX2 R148, R148 ;  /* 0x0000009400947308 */ /* 0x000fe60000000800 */
[----:B------:R-:W-:Y:S02]  /*fbb0*/  FADD.FTZ R119, R122, R119 ;  /* 0x000000777a777221 */ /* 0x000fe40000010000 */
[----:B------:R-:W-:Y:S02]  /*fbc0*/  FADD.FTZ R111, R111, R108 ;  /* 0x0000006c6f6f7221 */ /* 0x000fe40000010000 */
[C---:B------:R-:W-:Y:S01]  /*fbd0*/  HMMA.16816.F32.BF16 R92, R16.reuse, R38, R92 ;  /* 0x00000026105c723c */ /* 0x040fe2000004185c */
[----:B------:R-:W-:Y:S02]  /*fbe0*/  LDSM.16.MT88.4 R36, [R208+0x4100] ;  /* 0x00410000d024783b */ /* 0x000fe40000004200 */
[----:B------:R-:W1:Y:S01]  /*fbf0*/  MUFU.EX2 R161, R161 ;  /* 0x000000a100a17308 */ /* 0x000e620000000800 */
[----:B------:R-:W-:Y:S02]  /*fc00*/  FADD.FTZ R128, R128, R119 ;  /* 0x0000007780807221 */ /* 0x000fe40000010000 */
[----:B------:R-:W-:Y:S02]  /*fc10*/  FADD.FTZ R110, R110, R111 ;  /* 0x0000006f6e6e7221 */ /* 0x000fe40000010000 */
[C---:B------:R-:W-:Y:S04]  /*fc20*/  HMMA.16816.F32.BF16 R96, R16.reuse, R20, R96 ;  /* 0x000000141060723c */ /* 0x040fe80000041860 */
[----:B------:R-:W-:Y:S01]  /*fc30*/  FADD.FTZ R128, R109, R128 ;  /* 0x000000806d807221 */ /* 0x000fe20000010000 */
[----:B------:R-:W1:Y:S01]  /*fc40*/  MUFU.EX2 R143, R143 ;  /* 0x0000008f008f7308 */ /* 0x000e620000000800 */
[----:B------:R-:W-:Y:S02]  /*fc50*/  FADD.FTZ R131, R131, R110 ;  /* 0x0000006e83837221 */ /* 0x000fe40000010000 */
[C---:B------:R-:W-:Y:S01]  /*fc60*/  HMMA.16816.F32.BF16 R100, R16.reuse, R22, R100 ;  /* 0x000000161064723c */ /* 0x040fe20000041864 */
[----:B------:R-:W3:Y:S03]  /*fc70*/  LDSM.16.MT88.4 R20, [R212+0x1100] ;  /* 0x00110000d414783b */ /* 0x000ee60000004200 */
[----:B------:R-:W-:Y:S03]  /*fc80*/  IMAD.MOV.U32 R3, RZ, RZ, R0 ;  /* 0x000000ffff037224 */ /* 0x000fe600078e0000 */
[----:B------:R-:W-:Y:S01]  /*fc90*/  MUFU.EX2 R139, R139 ;  /* 0x0000008b008b7308 */ /* 0x000fe20000000800 */
[C---:B--2---:R-:W-:Y:S08]  /*fca0*/  HMMA.16816.F32.BF16 R8, R16.reuse, R24, R8 ;  /* 0x000000181008723c */ /* 0x044ff00000041808 */
[C---:B------:R-:W-:Y:S01]  /*fcb0*/  HMMA.16816.F32.BF16 R104, R16.reuse, R26, R104 ;  /* 0x0000001a1068723c */ /* 0x040fe20000041868 */
[----:B------:R-:W2:Y:S01]  /*fcc0*/  LDSM.16.MT88.4 R24, [R210+0x1100] ;  /* 0x00110000d218783b */ /* 0x000ea20000004200 */
[----:B------:R-:W2:Y:S06]  /*fcd0*/  MUFU.EX2 R152, R152 ;  /* 0x0000009800987308 */ /* 0x000eac0000000800 */
[C---:B----4-:R-:W-:Y:S04]  /*fce0*/  HMMA.16816.F32.BF16 R52, R16.reuse, R28, R52 ;  /* 0x0000001c1034723c */ /* 0x050fe80000041834 */
[----:B------:R-:W-:Y:S04]  /*fcf0*/  MUFU.EX2 R151, R151 ;  /* 0x0000009700977308 */ /* 0x000fe80000000800 */
[C---:B------:R-:W-:Y:S01]  /*fd00*/  HMMA.16816.F32.BF16 R56, R16.reuse, R30, R56 ;  /* 0x0000001e1038723c */ /* 0x040fe20000041838 */
[----:B------:R-:W4:Y:S05]  /*fd10*/  LDSM.16.MT88.4 R28, [R209+0x1100] ;  /* 0x00110000d11c783b */ /* 0x000f2a0000004200 */
[----:B------:R-:W2:Y:S02]  /*fd20*/  MUFU.EX2 R154, R154 ;  /* 0x0000009a009a7308 */ /* 0x000ea40000000800 */
[C---:B-1----:R-:W-:Y:S08]  /*fd30*/  HMMA.16816.F32.BF16 R60, R16.reuse, R32, R60 ;  /* 0x00000020103c723c */ /* 0x042ff0000004183c */
[----:B------:R-:W-:Y:S01]  /*fd40*/  HMMA.16816.F32.BF16 R64, R16, R34, R64 ;  /* 0x000000221040723c */ /* 0x000fe20000041840 */
[----:B------:R-:W1:Y:S01]  /*fd50*/  LDSM.16.MT88.4 R32, [R208+0x1100] ;  /* 0x00110000d020783b */ /* 0x000e620000004200 */
[----:B------:R-:W-:Y:S05]  /*fd60*/  MUFU.EX2 R135, R135 ;  /* 0x0000008700877308 */ /* 0x000fea0000000800 */
[----:B------:R-:W-:Y:S01]  /*fd70*/  F2FP.BF16.PACK_AB R16, R130, R141 ;  /* 0x0000008d8210723e */ /* 0x000fe200000010ff */
[----:B------:R-:W-:Y:S01]  /*fd80*/  FADD.FTZ R141, R141, R128 ;  /* 0x000000808d8d7221 */ /* 0x000fe20000010000 */
[----:B------:R-:W-:Y:S03]  /*fd90*/  F2FP.BF16.PACK_AB R18, R149, R132 ;  /* 0x000000849512723e */ /* 0x000fe600000010ff */
[----:B------:R-:W-:Y:S01]  /*fda0*/  F2FP.BF16.PACK_AB R17, R155, R134 ;  /* 0x000000869b11723e */ /* 0x000fe200000010ff */
[----:B------:R-:W1:Y:S01]  /*fdb0*/  MUFU.EX2 R156, R156 ;  /* 0x0000009c009c7308 */ /* 0x000e620000000800 */
[----:B---3--:R-:W-:Y:S01]  /*fdc0*/  F2FP.BF16.PACK_AB R19, R157, R136 ;  /* 0x000000889d13723e */ /* 0x008fe200000010ff */
[----:B------:R-:W-:Y:S02]  /*fdd0*/  FADD.FTZ R134, R134, R131 ;  /* 0x0000008386867221 */ /* 0x000fe40000010000 */
[----:B------:R-:W-:Y:S02]  /*fde0*/  FADD.FTZ R141, R130, R141 ;  /* 0x0000008d828d7221 */ /* 0x000fe40000010000 */
[----:B------:R-:W-:Y:S02]  /*fdf0*/  FADD.FTZ R155, R155, R134 ;  /* 0x000000869b9b7221 */ /* 0x000fe40000010000 */
[C---:B------:R-:W-:Y:S02]  /*fe00*/  HMMA.16816.F32.BF16 R4, R16.reuse, R20, R4 ;  /* 0x000000141004723c */ /* 0x040fe40000041804 */
[----:B------:R-:W-:Y:S01]  /*fe10*/  MUFU.EX2 R123, R123 ;  /* 0x0000007b007b7308 */ /* 0x000fe20000000800 */
[----:B------:R-:W-:Y:S02]  /*fe20*/  FADD.FTZ R132, R132, R141 ;  /* 0x0000008d84847221 */ /* 0x000fe40000010000 */
[----:B------:R-:W-:Y:S02]  /*fe30*/  FADD.FTZ R136, R136, R155 ;  /* 0x0000009b88887221 */ /* 0x000fe40000010000 */
[----:B------:R-:W-:Y:S01]  /*fe40*/  FADD.FTZ R149, R149, R132 ;  /* 0x0000008495957221 */ /* 0x000fe20000010000 */
[C---:B------:R-:W-:Y:S01]  /*fe50*/  HMMA.16816.F32.BF16 R68, R16.reuse, R22, R68 ;  /* 0x000000161044723c */ /* 0x040fe20000041844 */
[----:B------:R-:W3:Y:S03]  /*fe60*/  LDSM.16.MT88.4 R20, [R212+0x4100] ;  /* 0x00410000d414783b */ /* 0x000ee60000004200 */
[----:B------:R-:W1:Y:S01]  /*fe70*/  MUFU.EX2 R158, R158 ;  /* 0x0000009e009e7308 */ /* 0x000e620000000800 */
[----:B------:R-:W-:Y:S03]  /*fe80*/  FADD.FTZ R157, R157, R136 ;  /* 0x000000889d9d7221 */ /* 0x000fe60000010000 */
[C---:B--2---:R-:W-:Y:S06]  /*fe90*/  HMMA.16816.F32.BF16 R72, R16.reuse, R24, R72 ;  /* 0x000000181048723c */ /* 0x044fec0000041848 */
[----:B------:R-:W2:Y:S02]  /*fea0*/  MUFU.EX2 R120, R120 ;  /* 0x0000007800787308 */ /* 0x000ea40000000800 */
[C---:B------:R-:W-:Y:S01]  /*feb0*/  HMMA.16816.F32.BF16 R76, R16.reuse, R26, R76 ;  /* 0x0000001a104c723c */ /* 0x040fe2000004184c */
[----:B------:R-:W2:Y:S07]  /*fec0*/  LDSM.16.MT88.4 R24, [R210+0x4100] ;  /* 0x00410000d218783b */ /* 0x000eae0000004200 */
[C---:B----4-:R-:W-:Y:S01]  /*fed0*/  HMMA.16816.F32.BF16 R80, R16.reuse, R28, R80 ;  /* 0x0000001c1050723c */ /* 0x050fe20000041850 */
[----:B------:R-:W-:Y:S07]  /*fee0*/  MUFU.EX2 R129, R129 ;  /* 0x0000008100817308 */ /* 0x000fee0000000800 */
[C---:B------:R-:W-:Y:S01]  /*fef0*/  HMMA.16816.F32.BF16 R84, R16.reuse, R30, R84 ;  /* 0x0000001e1054723c */ /* 0x040fe20000041854 */
[----:B------:R-:W4:Y:S02]  /*ff00*/  LDSM.16.MT88.4 R28, [R209+0x4100] ;  /* 0x00410000d11c783b */ /* 0x000f240000004200 */
[----:B------:R-:W2:Y:S05]  /*ff10*/  MUFU.EX2 R160, R160 ;  /* 0x000000a000a07308 */ /* 0x000eaa0000000800 */
[C---:B-1----:R-:W-:Y:S05]  /*ff20*/  HMMA.16816.F32.BF16 R88, R16.reuse, R32, R88 ;  /* 0x000000201058723c */ /* 0x042fea0000041858 */
[----:B------:R-:W-:Y:S03]  /*ff30*/  MUFU.EX2 R133, R133 ;  /* 0x0000008500857308 */ /* 0x000fe60000000800 */
[C---:B------:R-:W-:Y:S01]  /*ff40*/  HMMA.16816.F32.BF16 R92, R16.reuse, R34, R92 ;  /* 0x00000022105c723c */ /* 0x040fe2000004185c */
[----:B------:R-:W1:Y:S06]  /*ff50*/  LDSM.16.MT88.4 R32, [R212+0x1900] ;  /* 0x00190000d420783b */ /* 0x000e6c0000004200 */
[----:B------:R-:W1:Y:S01]  /*ff60*/  MUFU.EX2 R118, R118 ;  /* 0x0000007600767308 */ /* 0x000e620000000800 */
[C---:B---3--:R-:W-:Y:S08]  /*ff70*/  HMMA.16816.F32.BF16 R96, R16.reuse, R20, R96 ;  /* 0x000000141060723c */ /* 0x048ff00000041860 */
[C---:B------:R-:W-:Y:S01]  /*ff80*/  HMMA.16816.F32.BF16 R100, R16.reuse, R22, R100 ;  /* 0x000000161064723c */ /* 0x040fe20000041864 */
[----:B------:R-:W3:Y:S07]  /*ff90*/  LDSM.16.MT88.4 R20, [R210+0x1900] ;  /* 0x00190000d214783b */ /* 0x000eee0000004200 */
[C---:B--2---:R-:W-:Y:S08]  /*ffa0*/  HMMA.16816.F32.BF16 R8, R16.reuse, R24, R8 ;  /* 0x000000181008723c */ /* 0x044ff00000041808 */
[C---:B------:R-:W-:Y:S01]  /*ffb0*/  HMMA.16816.F32.BF16 R104, R16.reuse, R26, R104 ;  /* 0x0000001a1068723c */ /* 0x040fe20000041868 */
[----:B------:R-:W2:Y:S07]  /*ffc0*/  LDSM.16.MT88.4 R24, [R209+0x1900] ;  /* 0x00190000d118783b */ /* 0x000eae0000004200 */
[C---:B----4-:R-:W-:Y:S08]  /*ffd0*/  HMMA.16816.F32.BF16 R52, R16.reuse, R28, R52 ;  /* 0x0000001c1034723c */ /* 0x050ff00000041834 */
[C---:B------:R-:W-:Y:S01]  /*ffe0*/  HMMA.16816.F32.BF16 R56, R16.reuse, R30, R56 ;  /* 0x0000001e1038723c */ /* 0x040fe20000041838 */
[----:B------:R-:W4:Y:S07]  /*fff0*/  LDSM.16.MT88.4 R28, [R208+0x1900] ;  /* 0x00190000d01c783b */ /* 0x000f2e0000004200 */
[C---:B------:R-:W-:Y:S08]  /*10000*/  HMMA.16816.F32.BF16 R60, R16.reuse, R36, R60 ;  /* 0x00000024103c723c */ /* 0x040ff0000004183c */
[----:B------:R-:W-:Y:S01]  /*10010*/  HMMA.16816.F32.BF16 R64, R16, R38, R64 ;  /* 0x000000261040723c */ /* 0x000fe20000041840 */
[----:B------:R-:W-:Y:S06]  /*10020*/  LDSM.16.MT88.4 R36, [R209+0x4900] ;  /* 0x00490000d124783b */ /* 0x000fec0000004200 */
[----:B------:R-:W-:Y:S01]  /*10030*/  F2FP.BF16.PACK_AB R16, R159, R138 ;  /* 0x0000008a9f10723e */ /* 0x000fe200000010ff */
[----:B------:R-:W-:Y:S01]  /*10040*/  FADD.FTZ R138, R138, R149 ;  /* 0x000000958a8a7221 */ /* 0x000fe20000010000 */
[----:B------:R-:W-:Y:S03]  /*10050*/  F2FP.BF16.PACK_AB R18, R163, R140 ;  /* 0x0000008ca312723e */ /* 0x000fe600000010ff */
[----:B-----5:R-:W-:Y:S01]  /*10060*/  F2FP.BF16.PACK_AB R17, R167, R142 ;  /* 0x0000008ea711723e */ /* 0x020fe200000010ff */
[----:B------:R-:W-:Y:S01]  /*10070*/  FADD.FTZ R142, R142, R157 ;  /* 0x0000009d8e8e7221 */ /* 0x000fe20000010000 */
[----:B------:R-:W-:Y:S01]  /*10080*/  F2FP.BF16.PACK_AB R19, R161, R148 ;  /* 0x00000094a113723e */ /* 0x000fe200000010ff */
[----:B------:R-:W-:Y:S02]  /*10090*/  FADD.FTZ R159, R159, R138 ;  /* 0x0000008a9f9f7221 */ /* 0x000fe40000010000 */
[----:B------:R-:W-:Y:S02]  /*100a0*/  FADD.FTZ R167, R167, R142 ;  /* 0x0000008ea7a77221 */ /* 0x000fe40000010000 */
[----:B------:R-:W-:Y:S02]  /*100b0*/  FADD.FTZ R140, R140, R159 ;  /* 0x0000009f8c8c7221 */ /* 0x000fe40000010000 */
[C---:B-1----:R-:W-:Y:S03]  /*100c0*/  HMMA.16816.F32.BF16 R4, R16.reuse, R32, R4 ;  /* 0x000000201004723c */ /* 0x042fe60000041804 */
[----:B------:R-:W-:Y:S02]  /*100d0*/  FADD.FTZ R2, R148, R167 ;  /* 0x000000a794027221 */ /* 0x000fe40000010000 */
[----:B------:R-:W-:Y:S02]  /*100e0*/  FADD.FTZ R163, R163, R140 ;  /* 0x0000008ca3a37221 */ /* 0x000fe40000010000 */
[----:B------:R-:W-:Y:S01]  /*100f0*/  FADD.FTZ R2, R161, R2 ;  /* 0x00000002a1027221 */ /* 0x000fe20000010000 */
[C---:B------:R-:W-:Y:S01]  /*10100*/  HMMA.16816.F32.BF16 R68, R16.reuse, R34, R68 ;  /* 0x000000221044723c */ /* 0x040fe20000041844 */
[----:B------:R-:W1:Y:S07]  /*10110*/  LDSM.16.MT88.4 R32, [R212+0x4900] ;  /* 0x00490000d420783b */ /* 0x000e6e0000004200 */
        /* <DEDUP_REMOVED lines=9> */
[C---:B-1----:R-:W-:Y:S08]  /*101b0*/  HMMA.16816.F32.BF16 R96, R16.reuse, R32, R96 ;  /* 0x000000201060723c */ /* 0x042ff00000041860 */
        /* <DEDUP_REMOVED lines=17> */
[----:B------:R-:W-:Y:S01]  /*102d0*/  FADD.FTZ R150, R143, R150 ;  /* 0x000000968f967221 */ /* 0x000fe20000010000 */
[----:B------:R-:W-:Y:S01]  /*102e0*/  IADD3 R2, R168, -0x1, RZ ;  /* 0xffffffffa8027810 */ /* 0x000fe20007ffe0ff */
[----:B------:R-:W-:Y:S02]  /*102f0*/  FADD.FTZ R154, R154, R151 ;  /* 0x000000979a9a7221 */ /* 0x000fe40000010000 */
[----:B------:R-:W-:Y:S02]  /*10300*/  FADD.FTZ R139, R139, R150 ;  /* 0x000000968b8b7221 */ /* 0x000fe40000010000 */
[C---:B--2---:R-:W-:Y:S03]  /*10310*/  HMMA.16816.F32.BF16 R4, R16.reuse, R24, R4 ;  /* 0x000000181004723c */ /* 0x044fe60000041804 */
[----:B------:R-:W-:Y:S02]  /*10320*/  FADD.FTZ R135, R135, R154 ;  /* 0x0000009a87877221 */ /* 0x000fe40000010000 */
[----:B------:R-:W-:Y:S02]  /*10330*/  FADD.FTZ R152, R152, R139 ;  /* 0x0000008b98987221 */ /* 0x000fe40000010000 */
[----:B------:R-:W-:Y:S01]  /*10340*/  FADD.FTZ R156, R156, R135 ;  /* 0x000000879c9c7221 */ /* 0x000fe20000010000 */
[C---:B------:R-:W-:Y:S01]  /*10350*/  HMMA.16816.F32.BF16 R68, R16.reuse, R26, R68 ;  /* 0x0000001a1044723c */ /* 0x040fe20000041844 */
[----:B------:R-:W2:Y:S03]  /*10360*/  LDSM.16.MT88.4 R24, [R212+0x5100] ;  /* 0x00510000d418783b */ /* 0x000ea60000004200 */
[----:B------:R-:W-:Y:S02]  /*10370*/  IMAD.MOV.U32 R168, RZ, RZ, R2 ;  /* 0x000000ffffa87224 */ /* 0x000fe400078e0002 */
[----:B------:R-:W-:Y:S02]  /*10380*/  IMAD.MOV.U32 R2, RZ, RZ, R12 ;  /* 0x000000ffff027224 */ /* 0x000fe400078e000c */
[C---:B----4-:R-:W-:Y:S08]  /*10390*/  HMMA.16816.F32.BF16 R72, R16.reuse, R28, R72 ;  /* 0x0000001c1048723c */ /* 0x050ff00000041848 */
        /* <DEDUP_REMOVED lines=12> */
[C---:B------:R-:W-:Y:S08]  /*10460*/  HMMA.16816.F32.BF16 R104, R16.reuse, R30, R104 ;  /* 0x0000001e1068723c */ /* 0x040ff00000041868 */
[C---:B------:R-:W-:Y:S08]  /*10470*/  HMMA.16816.F32.BF16 R52, R16.reuse, R36, R52 ;  /* 0x000000241034723c */ /* 0x040ff00000041834 */
[C---:B------:R-:W-:Y:S08]  /*10480*/  HMMA.16816.F32.BF16 R56, R16.reuse, R38, R56 ;  /* 0x000000261038723c */ /* 0x040ff00000041838 */
[C---:B-1----:R-:W-:Y:S08]  /*10490*/  HMMA.16816.F32.BF16 R60, R16.reuse, R20, R60 ;  /* 0x00000014103c723c */ /* 0x042ff0000004183c */
[----:B------:R-:W-:Y:S01]  /*104a0*/  HMMA.16816.F32.BF16 R64, R16, R22, R64 ;  /* 0x000000161040723c */ /* 0x000fe20000041840 */
[----:B------:R-:W1:Y:S06]  /*104b0*/  LDSM.16.MT88.4 R20, [R212+0x5900] ;  /* 0x00590000d414783b */ /* 0x000e6c0000004200 */
        /* <DEDUP_REMOVED lines=9> */
[C---:B----4-:R-:W-:Y:S01]  /*10550*/  HMMA.16816.F32.BF16 R112, R16.reuse, R32, R4 ;  /* 0x000000201070723c */ /* 0x050fe20000041804 */
[----:B------:R-:W3:Y:S02]  /*10560*/  LDSM.16.MT88.4 R4, [R210+0x5900] ;  /* 0x00590000d204783b */ /* 0x000ee40000004200 */
[----:B------:R-:W-:Y:S02]  /*10570*/  FADD.FTZ R133, R133, R160 ;  /* 0x000000a085857221 */ /* 0x000fe40000010000 */
[----:B------:R-:W-:Y:S02]  /*10580*/  FADD.FTZ R228, R121, R120 ;  /* 0x0000007879e47221 */ /* 0x000fe40000010000 */
[----:B------:R-:W-:Y:S01]  /*10590*/  FADD.FTZ R229, R118, R133 ;  /* 0x0000008576e57221 */ /* 0x000fe20000010000 */
[C---:B------:R-:W-:Y:S08]  /*105a0*/  HMMA.16816.F32.BF16 R68, R16.reuse, R34, R68 ;  /* 0x000000221044723c */ /* 0x040ff00000041844 */
[C---:B------:R-:W-:Y:S08]  /*105b0*/  HMMA.16816.F32.BF16 R72, R16.reuse, R40, R72 ;  /* 0x000000281048723c */ /* 0x040ff00000041848 */
[C---:B------:R-:W-:Y:S08]  /*105c0*/  HMMA.16816.F32.BF16 R76, R16.reuse, R42, R76 ;  /* 0x0000002a104c723c */ /* 0x040ff0000004184c */
[C---:B------:R-:W-:Y:S08]  /*105d0*/  HMMA.16816.F32.BF16 R80, R16.reuse, R44, R80 ;  /* 0x0000002c1050723c */ /* 0x040ff00000041850 */
[C---:B------:R-:W-:Y:S08]  /*105e0*/  HMMA.16816.F32.BF16 R84, R16.reuse, R46, R84 ;  /* 0x0000002e1054723c */ /* 0x040ff00000041854 */
[C---:B--2---:R-:W-:Y:S08]  /*105f0*/  HMMA.16816.F32.BF16 R88, R16.reuse, R24, R88 ;  /* 0x000000181058723c */ /* 0x044ff00000041858 */
[C---:B------:R-:W-:Y:S01]  /*10600*/  HMMA.16816.F32.BF16 R92, R16.reuse, R26, R92 ;  /* 0x0000001a105c723c */ /* 0x040fe2000004185c */
[----:B------:R-:W2:Y:S07]  /*10610*/  LDSM.16.MT88.4 R24, [R209+0x5900] ;  /* 0x00590000d118783b */ /* 0x000eae0000004200 */
[C---:B-1----:R-:W-:Y:S08]  /*10620*/  HMMA.16816.F32.BF16 R96, R16.reuse, R20, R96 ;  /* 0x000000141060723c */ /* 0x042ff00000041860 */
[C---:B------:R-:W-:Y:S01]  /*10630*/  HMMA.16816.F32.BF16 R100, R16.reuse, R22, R100 ;  /* 0x000000161064723c */ /* 0x040fe20000041864 */
[----:B------:R-:W1:Y:S07]  /*10640*/  LDSM.16.MT88.4 R20, [R208+0x5900] ;  /* 0x00590000d014783b */ /* 0x000e6e0000004200 */
[C---:B---3--:R-:W-:Y:S08]  /*10650*/  HMMA.16816.F32.BF16 R108, R16.reuse, R4, R8 ;  /* 0x00000004106c723c */ /* 0x048ff00000041808 */
[C---:B------:R-:W-:Y:S08]  /*10660*/  HMMA.16816.F32.BF16 R104, R16.reuse, R6, R104 ;  /* 0x000000061068723c */ /* 0x040ff00000041868 */
[C---:B--2---:R-:W-:Y:S08]  /*10670*/  HMMA.16816.F32.BF16 R52, R16.reuse, R24, R52 ;  /* 0x000000181034723c */ /* 0x044ff00000041834 */
[C---:B------:R-:W-:Y:S08]  /*10680*/  HMMA.16816.F32.BF16 R56, R16.reuse, R26, R56 ;  /* 0x0000001a1038723c */ /* 0x040ff00000041838 */
[C---:B-1----:R-:W-:Y:S08]  /*10690*/  HMMA.16816.F32.BF16 R60, R16.reuse, R20, R60 ;  /* 0x00000014103c723c */ /* 0x042ff0000004183c */
[----:B------:R-:W-:Y:S01]  /*106a0*/  HMMA.16816.F32.BF16 R64, R16, R22, R64 ;  /* 0x000000161040723c */ /* 0x000fe20000041840 */
[----:B------:R-:W-:-:S07]  /*106b0*/  @P0 BRA `(.L_x_64) ;  /* 0xffffc17000000947 */ /* 0x000fce000383ffff */
.L_x_54:
[----:B------:R-:W1:Y:S01]  /*106c0*/  SHFL.BFLY PT, R3, R228, 0x2, 0x1f ;  /* 0x0c401f00e4037f89 */ /* 0x000e6200000e0000 */
[----:B------:R-:W-:-:S02]  /*106d0*/  MOV R7, RZ ;  /* 0x000000ff00077202 */ /* 0x000fc40000000f00 */
[----:B------:R-:W-:Y:S01]  /*106e0*/  MOV R4, RZ ;  /* 0x000000ff00047202 */ /* 0x000fe20000000f00 */
[----:B------:R-:W2:Y:S01]  /*106f0*/  SHFL.BFLY PT, R2, R229, 0x2, 0x1f ;  /* 0x0c401f00e5027f89 */ /* 0x000ea200000e0000 */
[----:B------:R-:W-:Y:S01]  /*10700*/  PLOP3.LUT P2, PT, PT, PT, PT, 0x8, 0x0 ;  /* 0x000000000000781c */ /* 0x000fe20003f4e170 */
[----:B-1----:R-:W-:Y:S02]  /*10710*/  FADD.FTZ R3, R3, R228 ;  /* 0x000000e403037221 */ /* 0x002fe40000010000 */
[----:B--2---:R-:W-:-:S03]  /*10720*/  FADD.FTZ R2, R2, R229 ;  /* 0x000000e502027221 */ /* 0x004fc60000010000 */
[----:B------:R-:W1:Y:S04]  /*10730*/  SHFL.BFLY PT, R6, R3, 0x1, 0x1f ;  /* 0x0c201f0003067f89 */ /* 0x000e6800000e0000 */
[----:B------:R-:W2:Y:S01]  /*10740*/  SHFL.BFLY PT, R5, R2, 0x1, 0x1f ;  /* 0x0c201f0002057f89 */ /* 0x000ea200000e0000 */
[----:B-1----:R-:W-:Y:S02]  /*10750*/  FADD.FTZ R6, R3, R6 ;  /* 0x0000000603067221 */ /* 0x002fe40000010000 */
[----:B--2---:R-:W-:-:S03]  /*10760*/  FADD.FTZ R5, R5, R2 ;  /* 0x0000000205057221 */ /* 0x004fc60000010000 */
[----:B------:R-:W-:Y:S02]  /*10770*/  FSETP.NE.FTZ.AND P1, PT, R6, RZ, PT ;  /* 0x000000ff0600720b */ /* 0x000fe40003f35000 */
[----:B------:R-:W-:-:S11]  /*10780*/  FSETP.NE.FTZ.AND P0, PT, R5, RZ, PT ;  /* 0x000000ff0500720b */ /* 0x000fd60003f15000 */
[----:B------:R-:W1:Y:S01]  /*10790*/  @P1 MUFU.RCP R7, R6 ;  /* 0x0000000600071308 */ /* 0x000e620000001000 */
[----:B------:R-:W-:Y:S02]  /*107a0*/  @P1 MOV R10, 0x3f317218 ;  /* 0x3f317218000a1802 */ /* 0x000fe40000000f00 */
[----:B------:R-:W-:-:S05]  /*107b0*/  @P0 MOV R11, 0x3f317218 ;  /* 0x3f317218000b0802 */ /* 0x000fca0000000f00 */
[----:B------:R-:W2:Y:S01]  /*107c0*/  @P1 MUFU.LG2 R6, R6 ;  /* 0x0000000600061308 */ /* 0x000ea20000000c00 */
[----:B------:R-:W-:-:S07]  /*107d0*/  @P0 FMUL.FTZ R11, R11, c[0x0][0x2d0] ;  /* 0x0000b4000b0b0a20 */ /* 0x000fce0000410000 */
[----:B------:R-:W3:Y:S01]  /*107e0*/  @P0 MUFU.LG2 R8, R5 ;  /* 0x0000000500080308 */ /* 0x000ee20000000c00 */
[C---:B-1----:R-:W-:Y:S02]  /*107f0*/  FMUL.FTZ R112, R7.reuse, R112 ;  /* 0x0000007007707220 */ /* 0x042fe40000410000 */
[C---:B------:R-:W-:Y:S02]  /*10800*/  FMUL.FTZ R113, R7.reuse, R113 ;  /* 0x0000007107717220 */ /* 0x040fe40000410000 */
[C---:B------:R-:W-:Y:S02]  /*10810*/  FMUL.FTZ R68, R7.reuse, R68 ;  /* 0x0000004407447220 */ /* 0x040fe40000410000 */
[----:B------:R-:W-:Y:S01]  /*10820*/  FMUL.FTZ R69, R7, R69 ;  /* 0x0000004507457220 */ /* 0x000fe20000410000 */
[----:B------:R1:W4:Y:S01]  /*10830*/  @P0 MUFU.RCP R4, R5 ;  /* 0x0000000500040308 */ /* 0x0003220000001000 */
[----:B--2---:R-:W-:Y:S02]  /*10840*/  @P1 FMUL.FTZ R9, R6, 0.69314718246459960938 ;  /* 0x3f31721806091820 */ /* 0x004fe40000410000 */
[----:B------:R-:W-:-:S02]  /*10850*/  @P1 FMUL.FTZ R6, R10, c[0x0][0x2d0] ;  /* 0x0000b4000a061a20 */ /* 0x000fc40000410000 */
[C---:B------:R-:W-:Y:S02]  /*10860*/  FMUL.FTZ R72, R7.reuse, R72 ;  /* 0x0000004807487220 */ /* 0x040fe40000410000 */
[C---:B------:R-:W-:Y:S02]  /*10870*/  FMUL.FTZ R73, R7.reuse, R73 ;  /* 0x0000004907497220 */ /* 0x040fe40000410000 */
[----:B---3--:R-:W-:Y:S02]  /*10880*/  @P0 FMUL.FTZ R8, R8, 0.69314718246459960938 ;  /* 0x3f31721808080820 */ /* 0x008fe40000410000 */
[C---:B------:R-:W-:Y:S02]  /*10890*/  FMUL.FTZ R76, R7.reuse, R76 ;  /* 0x0000004c074c7220 */ /* 0x040fe40000410000 */
[C---:B------:R-:W-:Y:S02]  /*108a0*/  FMUL.FTZ R77, R7.reuse, R77 ;  /* 0x0000004d074d7220 */ /* 0x040fe40000410000 */
[C---:B------:R-:W-:Y:S01]  /*108b0*/  FMUL.FTZ R80, R7.reuse, R80 ;  /* 0x0000005007507220 */ /* 0x040fe20000410000 */
[----:B-1----:R-:W-:Y:S01]  /*108c0*/  MOV R5, 0xff800000 ;  /* 0xff80000000057802 */ /* 0x002fe20000000f00 */
        /* <DEDUP_REMOVED lines=22> */
[----:B------:R-:W-:Y:S01]  /*10a30*/  FMUL.FTZ R65, R7, R65 ;  /* 0x0000004107417220 */ /* 0x000fe20000410000 */
[----:B------:R-:W-:Y:S01]  /*10a40*/  MOV R7, 0xff800000 ;  /* 0xff80000000077802 */ /* 0x000fe20000000f00 */
[C---:B----4-:R-:W-:Y:S02]  /*10a50*/  FMUL.FTZ R114, R4.reuse, R114 ;  /* 0x0000007204727220 */ /* 0x050fe40000410000 */
        /* <DEDUP_REMOVED lines=33> */
.L_x_22:
[----:B------:R-:W-:Y:S05]  /*10c70*/  @P2 BRA `(.L_x_65) ;  /* 0x0000137000002947 */ /* 0x000fea0003800000 */
[----:B------:R-:W1:Y:S01]  /*10c80*/  S2R R9, SR_CTAID.Y ;  /* 0x0000000000097919 */ /* 0x000e620000002600 */
[----:B------:R-:W-:Y:S01]  /*10c90*/  IMAD R8, RZ, RZ, -UR9 ;  /* 0x80000009ff087e24 */ /* 0x000fe2000f8e02ff */
[----:B------:R-:W-:Y:S01]  /*10ca0*/  USHF.R.S32.HI UR6, URZ, 0x1f, UR9 ;  /* 0x0000001f3f067899 */ /* 0x000fe20008011409 */
[----:B------:R-:W-:Y:S01]  /*10cb0*/  BSSY B0, `(.L_x_66) ;  /* 0x00000d1000007945 */ /* 0x000fe20003800000 */
[----:B------:R-:W2:Y:S01]  /*10cc0*/  S2R R4, SR_TID.X ;  /* 0x0000000000047919 */ /* 0x000ea20000002100 */
[----:B------:R-:W-:Y:S02]  /*10cd0*/  ULDC.64 UR4, c[0x0][0x4d0] ;  /* 0x0001340000047ab9 */ /* 0x000fe40000000a00 */
[----:B------:R-:W-:Y:S01]  /*10ce0*/  UIMAD UR7, UR6, UR4, URZ ;  /* 0x00000004060772a4 */ /* 0x000fe2000f8e023f */
[----:B------:R-:W3:Y:S01]  /*10cf0*/  S2R R11, SR_CTAID.Z ;  /* 0x00000000000b7919 */ /* 0x000ee20000002700 */
[----:B------:R-:W-:-:S02]  /*10d00*/  UIMAD.WIDE.U32 UR10, UR9, UR4, URZ ;  /* 0x00000004090a72a5 */ /* 0x000fc4000f8e003f */
[----:B------:R-:W-:Y:S01]  /*10d10*/  UIMAD UR7, UR9, UR5, UR7 ;  /* 0x00000005090772a4 */ /* 0x000fe2000f8e0207 */
[----:B------:R-:W4:Y:S02]  /*10d20*/  S2R R12, SR_CTAID.X ;  /* 0x00000000000c7919 */ /* 0x000f240000002500 */
[----:B------:R-:W-:Y:S01]  /*10d30*/  ULDC.64 UR4, c[0x0][0x438] ;  /* 0x00010e0000047ab9 */ /* 0x000fe20000000a00 */
[----:B------:R-:W-:Y:S01]  /*10d40*/  MOV R19, UR11 ;  /* 0x0000000b00137c02 */ /* 0x000fe20008000f00 */
[----:B------:R-:W-:Y:S01]  /*10d50*/  UIMAD.WIDE.U32 UR12, UR9, UR4, URZ ;  /* 0x00000004090c72a5 */ /* 0x000fe2000f8e003f */
[----:B------:R-:W-:Y:S01]  /*10d60*/  IMAD.U32 R18, RZ, RZ, UR10 ;  /* 0x0000000aff127e24 */ /* 0x000fe2000f8e00ff */
[----:B------:R-:W-:Y:S02]  /*10d70*/  UIMAD UR4, UR6, UR4, URZ ;  /* 0x00000004060472a4 */ /* 0x000fe4000f8e023f */
[----:B------:R-:W-:Y:S02]  /*10d80*/  UIADD3 UR7, UR11, UR7, URZ ;  /* 0x000000070b077290 */ /* 0x000fe4000fffe03f */
[----:B------:R-:W-:Y:S01]  /*10d90*/  UIMAD UR4, UR9, UR5, UR4 ;  /* 0x00000005090472a4 */ /* 0x000fe2000f8e0204 */
[----:B------:R-:W-:Y:S01]  /*10da0*/  MOV R16, UR12 ;  /* 0x0000000c00107c02 */ /* 0x000fe20008000f00 */
[----:B-1----:R-:W-:-:S02]  /*10db0*/  IMAD R8, R8, c[0x0][0x550], R9 ;  /* 0x0001540008087a24 */ /* 0x002fc400078e0209 */
[----:B------:R-:W-:Y:S01]  /*10dc0*/  UIADD3 UR4, UR13, UR4, URZ ;  /* 0x000000040d047290 */ /* 0x000fe2000fffe03f */
[----:B------:R-:W-:Y:S01]  /*10dd0*/  IMAD.U32 R17, RZ, RZ, UR13 ;  /* 0x0000000dff117e24 */ /* 0x000fe2000f8e00ff */
[----:B--2---:R-:W-:Y:S01]  /*10de0*/  SHF.R.S32.HI R9, RZ, 0x1f, R4 ;  /* 0x0000001fff097819 */ /* 0x004fe20000011404 */
[----:B------:R-:W-:-:S03]  /*10df0*/  IMAD.U32 R19, RZ, RZ, UR7 ;  /* 0x00000007ff137e24 */ /* 0x000fc6000f8e00ff */
[CC--:B------:R-:W-:Y:S01]  /*10e00*/  LEA.HI R0, R9.reuse, R4.reuse, RZ, 0x5 ;  /* 0x0000000409007211 */ /* 0x0c0fe200078f28ff */
[----:B------:R-:W-:Y:S01]  /*10e10*/  IMAD.U32 R17, RZ, RZ, UR4 ;  /* 0x00000004ff117e24 */ /* 0x000fe2000f8e00ff */
[-C--:B------:R-:W-:Y:S01]  /*10e20*/  LEA.HI R9, R9, R4.reuse, RZ, 0x2 ;  /* 0x0000000409097211 */ /* 0x080fe200078f10ff */
[C---:B---3--:R-:W-:Y:S01]  /*10e30*/  IMAD.WIDE.U32 R18, R11.reuse, c[0x0][0x4d8], R18 ;  /* 0x000136000b127a25 */ /* 0x048fe200078e0012 */
[----:B------:R-:W-:Y:S02]  /*10e40*/  LOP3.LUT R13, R0, 0xffffffe0, RZ, 0xc0, !PT ;  /* 0xffffffe0000d7812 */ /* 0x000fe400078ec0ff */
[----:B------:R-:W-:Y:S01]  /*10e50*/  SHF.R.S32.HI R15, RZ, 0x5, R0 ;  /* 0x00000005ff0f7819 */ /* 0x000fe20000011400 */
[----:B------:R-:W-:Y:S01]  /*10e60*/  IMAD.WIDE.U32 R16, R11, c[0x0][0x440], R16 ;  /* 0x000110000b107a25 */ /* 0x000fe200078e0010 */
[----:B------:R-:W-:Y:S02]  /*10e70*/  SHF.R.S32.HI R0, RZ, 0x1f, R0 ;  /* 0x0000001fff007819 */ /* 0x000fe40000011400 */
[----:B------:R-:W-:Y:S01]  /*10e80*/  LOP3.LUT R9, R9, 0xfffffffc, RZ, 0xc0, !PT ;  /* 0xfffffffc09097812 */ /* 0x000fe200078ec0ff */
[----:B------:R-:W-:Y:S01]  /*10e90*/  IMAD.IADD R6, R4, 0x1, -R13 ;  /* 0x0000000104067824 */ /* 0x000fe200078e0a0d */
[----:B------:R-:W-:Y:S01]  /*10ea0*/  LEA.HI R0, R0, R15, RZ, 0x3 ;  /* 0x0000000f00007211 */ /* 0x000fe200078f18ff */
[----:B------:R-:W-:Y:S01]  /*10eb0*/  IMAD.MOV.U32 R20, RZ, RZ, R18 ;  /* 0x000000ffff147224 */ /* 0x000fe200078e0012 */
[----:B------:R-:W-:-:S02]  /*10ec0*/  IADD3 R9, -R9, R4, RZ ;  /* 0x0000000409097210 */ /* 0x000fc40007ffe1ff */
[----:B------:R-:W-:Y:S02]  /*10ed0*/  LOP3.LUT R0, R0, 0xffffff8, RZ, 0xc0, !PT ;  /* 0x0ffffff800007812 */ /* 0x000fe400078ec0ff */
[----:B------:R-:W-:Y:S02]  /*10ee0*/  SHF.R.S32.HI R13, RZ, 0x1f, R6 ;  /* 0x0000001fff0d7819 */ /* 0x000fe40000011406 */
[----:B------:R-:W-:Y:S01]  /*10ef0*/  SHF.R.S32.HI R10, RZ, 0x1f, R11 ;  /* 0x0000001fff0a7819 */ /* 0x000fe2000001140b */
[----:B------:R-:W-:Y:S01]  /*10f00*/  IMAD.IADD R15, R15, 0x1, -R0 ;  /* 0x000000010f0f7824 */ /* 0x000fe200078e0a00 */
[----:B------:R-:W-:Y:S02]  /*10f10*/  LEA.HI R0, R9, R9, RZ, 0x1 ;  /* 0x0000000909007211 */ /* 0x000fe400078f08ff */
[----:B------:R-:W-:Y:S01]  /*10f20*/  LEA.HI R4, R13, R6, RZ, 0x2 ;  /* 0x000000060d047211 */ /* 0x000fe200078f10ff */
[----:B------:R-:W-:Y:S01]  /*10f30*/  IMAD.MOV.U32 R13, RZ, RZ, c[0x0][0x4e8] ;  /* 0x00013a00ff0d7624 */ /* 0x000fe200078e00ff */
[----:B------:R-:W-:-:S02]  /*10f40*/  LOP3.LUT R0, R0, 0x1ffffffe, RZ, 0xc0, !PT ;  /* 0x1ffffffe00007812 */ /* 0x000fc400078ec0ff */
[----:B------:R-:W-:Y:S02]  /*10f50*/  SHF.R.S32.HI R14, RZ, 0x2, R4 ;  /* 0x00000002ff0e7819 */ /* 0x000fe40000011404 */
[----:B------:R-:W-:Y:S01]  /*10f60*/  IADD3 R0, R9, -R0, RZ ;  /* 0x8000000009007210 */ /* 0x000fe20007ffe0ff */
[----:B------:R-:W-:Y:S01]  /*10f70*/  BAR.SYNC.DEFER_BLOCKING 0x1, 0x100 ;  /* 0x0044000000007b1d */ /* 0x000fe20000010000 */
[----:B------:R-:W-:Y:S01]  /*10f80*/  ISETP.NE.AND P1, PT, R13, 0x1, PT ;  /* 0x000000010d00780c */ /* 0x000fe20003f25270 */
[----:B------:R-:W-:Y:S01]  /*10f90*/  IMAD R15, R15, 0x10, R14 ;  /* 0x000000100f0f7824 */ /* 0x000fe200078e020e */
[----:B------:R-:W-:Y:S01]  /*10fa0*/  MOV R22, R16 ;  /* 0x0000001000167202 */ /* 0x000fe20000000f00 */
[----:B------:R-:W-:Y:S02]  /*10fb0*/  IMAD R14, R10, c[0x0][0x4d8], RZ ;  /* 0x000136000a0e7a24 */ /* 0x000fe400078e02ff */
[----:B------:R-:W-:Y:S01]  /*10fc0*/  IMAD R9, R0, 0x8, R15 ;  /* 0x0000000800097824 */ /* 0x000fe200078e020f */
[----:B------:R-:W-:Y:S01]  /*10fd0*/  SHF.R.S32.HI R0, RZ, 0x1f, R8 ;  /* 0x0000001fff007819 */ /* 0x000fe20000011408 */
[----:B------:R-:W-:-:S02]  /*10fe0*/  IMAD R10, R10, c[0x0][0x440], RZ ;  /* 0x000110000a0a7a24 */ /* 0x000fc400078e02ff */
[C---:B------:R-:W-:Y:S01]  /*10ff0*/  IMAD R14, R11.reuse, c[0x0][0x4dc], R14 ;  /* 0x000137000b0e7a24 */ /* 0x040fe200078e020e */
[C---:B----4-:R-:W-:Y:S01]  /*11000*/  LEA R9, R12.reuse, R9, 0x7 ;  /* 0x000000090c097211 */ /* 0x050fe200078e38ff */
[----:B------:R-:W-:Y:S01]  /*11010*/  IMAD R10, R11, c[0x0][0x444], R10 ;  /* 0x000111000b0a7a24 */ /* 0x000fe200078e020a */
[----:B------:R-:W-:Y:S01]  /*11020*/  LEA R12, R12, R15, 0x7 ;  /* 0x0000000f0c0c7211 */ /* 0x000fe200078e38ff */
[----:B------:R-:W-:Y:S01]  /*11030*/  IMAD.IADD R21, R19, 0x1, R14 ;  /* 0x0000000113157824 */ /* 0x000fe200078e020e */
[----:B------:R-:W-:Y:S01]  /*11040*/  MOV R11, R9 ;  /* 0x00000009000b7202 */ /* 0x000fe20000000f00 */
[----:B------:R-:W-:Y:S02]  /*11050*/  IMAD.IADD R23, R17, 0x1, R10 ;  /* 0x0000000111177824 */ /* 0x000fe400078e020a */
[----:B------:R-:W-:-:S04]  /*11060*/  @P1 IMAD.HI.U32 R10, R9, c[0x0][0x4ec], RZ ;  /* 0x00013b00090a1a27 */ /* 0x000fc800078e00ff */
[C---:B------:R-:W-:Y:S01]  /*11070*/  IMAD R17, R0.reuse, c[0x0][0x4e0], RZ ;  /* 0x0001380000117a24 */ /* 0x040fe200078e02ff */
[----:B------:R-:W-:Y:S01]  /*11080*/  @P1 SHF.R.U32.HI R11, RZ, c[0x0][0x4f0], R10 ;  /* 0x00013c00ff0b1a19 */ /* 0x000fe2000001160a */
[----:B------:R-:W-:Y:S01]  /*11090*/  IMAD R19, R0, c[0x0][0x448], RZ ;  /* 0x0001120000137a24 */ /* 0x000fe200078e02ff */
[----:B------:R-:W-:Y:S01]  /*110a0*/  MOV R10, R9 ;  /* 0x00000009000a7202 */ /* 0x000fe20000000f00 */
[C---:B------:R-:W-:Y:S01]  /*110b0*/  IMAD R17, R8.reuse, c[0x0][0x4e4], R17 ;  /* 0x0001390008117a24 */ /* 0x040fe200078e0211 */
[--C-:B------:R-:W-:Y:S01]  /*110c0*/  SHF.R.S32.HI R14, RZ, 0x1f, R11.reuse ;  /* 0x0000001fff0e7819 */ /* 0x100fe2000001140b */
[----:B------:R-:W-:Y:S02]  /*110d0*/  IMAD.MOV R0, RZ, RZ, -R11 ;  /* 0x000000ffff007224 */ /* 0x000fe400078e0a0b */
[C---:B------:R-:W-:Y:S02]  /*110e0*/  IMAD R19, R8.reuse, c[0x0][0x44c], R19 ;  /* 0x0001130008137a24 */ /* 0x040fe400078e0213 */
[----:B------:R-:W-:-:S04]  /*110f0*/  IMAD.WIDE.U32 R22, R8, c[0x0][0x448], R22 ;  /* 0x0001120008167a25 */ /* 0x000fc800078e0016 */
[----:B------:R-:W-:-:S04]  /*11100*/  IMAD.WIDE.U32 R20, R8, c[0x0][0x4e0], R20 ;  /* 0x0001380008147a25 */ /* 0x000fc800078e0014 */
[----:B------:R-:W-:Y:S01]  /*11110*/  @P1 IMAD.HI.U32 R8, R9, c[0x0][0x4ec], RZ ;  /* 0x00013b0009081a27 */ /* 0x000fe200078e00ff */
[----:B------:R-:W-:-:S03]  /*11120*/  IADD3 R16, P0, R11, R20, RZ ;  /* 0x000000140b107210 */ /* 0x000fc60007f1e0ff */
[----:B------:R-:W-:Y:S01]  /*11130*/  IMAD R0, R0, c[0x0][0x4e8], R9 ;  /* 0x00013a0000007a24 */ /* 0x000fe200078e0209 */
[----:B------:R-:W-:Y:S01]  /*11140*/  @P1 SHF.R.U32.HI R10, RZ, c[0x0][0x4f0], R8 ;  /* 0x00013c00ff0a1a19 */ /* 0x000fe20000011608 */
[----:B------:R-:W-:Y:S01]  /*11150*/  IMAD.IADD R23, R23, 0x1, R19 ;  /* 0x0000000117177824 */ /* 0x000fe200078e0213 */
[----:B------:R-:W-:Y:S01]  /*11160*/  IADD3.X R17, R14, R21, R17, P0, !PT ;  /* 0x000000150e117210 */ /* 0x000fe200007fe411 */
[----:B------:R-:W-:Y:S01]  /*11170*/  IMAD R13, R13, c[0x0][0x388], RZ ;  /* 0x0000e2000d0d7a24 */ /* 0x000fe200078e02ff */
[----:B------:R-:W-:Y:S01]  /*11180*/  SHF.R.S32.HI R8, RZ, 0x1f, R0 ;  /* 0x0000001fff087819 */ /* 0x000fe20000011400 */
[C---:B------:R-:W-:Y:S01]  /*11190*/  IMAD.WIDE.U32 R22, R10.reuse, c[0x0][0x430], R22 ;  /* 0x00010c000a167a25 */ /* 0x040fe200078e0016 */
[----:B------:R-:W-:Y:S02]  /*111a0*/  IADD3 R14, -R10, RZ, RZ ;  /* 0x000000ff0a0e7210 */ /* 0x000fe40007ffe1ff */
[----:B------:R-:W-:Y:S01]  /*111b0*/  LOP3.LUT P1, RZ, R6, 0x3, RZ, 0xc0, !PT ;  /* 0x0000000306ff7812 */ /* 0x000fe2000782c0ff */
[----:B------:R-:W-:Y:S01]  /*111c0*/  IMAD R11, R8, c[0x0][0x4c8], RZ ;  /* 0x00013200080b7a24 */ /* 0x000fe200078e02ff */
[----:B------:R-:W-:Y:S01]  /*111d0*/  SHF.R.S32.HI R8, RZ, 0x1f, R10 ;  /* 0x0000001fff087819 */ /* 0x000fe2000001140a */
[----:B------:R-:W-:Y:S01]  /*111e0*/  IMAD.WIDE.U32 R16, R0, c[0x0][0x4c8], R16 ;  /* 0x0001320000107a25 */ /* 0x000fe200078e0010 */
[----:B------:R-:W-:-:S03]  /*111f0*/  ISETP.GE.OR P2, PT, R12, R13, P1 ;  /* 0x0000000d0c00720c */ /* 0x000fc60000f46670 */
[----:B------:R-:W-:Y:S01]  /*11200*/  IMAD R11, R0, c[0x0][0x4cc], R11 ;  /* 0x00013300000b7a24 */ /* 0x000fe200078e020b */
[----:B------:R-:W-:Y:S01]  /*11210*/  LEA R0, P0, R16, c[0x0][0x4a8], 0x2 ;  /* 0x00012a0010007a11 */ /* 0x000fe200078010ff */
[----:B------:R-:W-:Y:S02]  /*11220*/  IMAD R14, R14, c[0x0][0x4e8], R9 ;  /* 0x00013a000e0e7a24 */ /* 0x000fe400078e0209 */
[----:B------:R-:W-:Y:S02]  /*11230*/  IMAD.IADD R11, R17, 0x1, R11 ;  /* 0x00000001110b7824 */ /* 0x000fe400078e020b */
[----:B------:R-:W-:Y:S01]  /*11240*/  IMAD R9, R8, c[0x0][0x430], RZ ;  /* 0x00010c0008097a24 */ /* 0x000fe200078e02ff */
[----:B------:R-:W-:Y:S01]  /*11250*/  SHFL.IDX PT, R18, R0, 0x1, 0x1c1f ;  /* 0x003c1f0000127f89 */ /* 0x000fe200000e0000 */
[----:B------:R-:W-:Y:S02]  /*11260*/  SHF.R.S32.HI R8, RZ, 0x1f, R14 ;  /* 0x0000001fff087819 */ /* 0x000fe4000001140e */
[----:B------:R-:W-:Y:S01]  /*11270*/  LEA.HI.X R11, R16, c[0x0][0x4ac], R11, 0x2, P0 ;  /* 0x00012b00100b7a11 */ /* 0x000fe200000f140b */
[----:B------:R-:W-:Y:S01]  /*11280*/  IMAD R9, R10, c[0x0][0x434], R9 ;  /* 0x00010d000a097a24 */ /* 0x000fe200078e0209 */
[----:B------:R-:W-:Y:S03]  /*11290*/  SHFL.IDX PT, R16, R0, RZ, 0x1c1f ;  /* 0x001c1fff00107589 */ /* 0x000fe600000e0000 */
[----:B------:R-:W-:Y:S01]  /*112a0*/  IMAD.IADD R23, R23, 0x1, R9 ;  /* 0x0000000117177824 */ /* 0x000fe200078e0209 */
[----:B------:R-:W1:Y:S01]  /*112b0*/  SHFL.IDX PT, R17, R11, RZ, 0x1c1f ;  /* 0x001c1fff0b117589 */ /* 0x000e6200000e0000 */
[----:B------:R-:W-:Y:S01]  /*112c0*/  IMAD R9, R8, c[0x0][0x428], RZ ;  /* 0x00010a0008097a24 */ /* 0x000fe200078e02ff */
[----:B------:R-:W-:-:S02]  /*112d0*/  IADD3 R8, R12, 0x8, RZ ;  /* 0x000000080c087810 */ /* 0x000fc40007ffe0ff */
[----:B------:R2:W3:Y:S01]  /*112e0*/  SHFL.IDX PT, R19, R11, 0x1, 0x1c1f ;  /* 0x003c1f000b137f89 */ /* 0x0004e200000e0000 */
[----:B------:R-:W-:Y:S01]  /*112f0*/  IMAD R9, R14, c[0x0][0x42c], R9 ;  /* 0x00010b000e097a24 */ /* 0x000fe200078e0209 */
[----:B------:R-:W-:Y:S01]  /*11300*/  ISETP.GE.OR P1, PT, R8, R13, P1 ;  /* 0x0000000d0800720c */ /* 0x000fe20000f26670 */
[----:B------:R-:W-:-:S05]  /*11310*/  IMAD.WIDE.U32 R14, R14, c[0x0][0x428], R22 ;  /* 0x00010a000e0e7a25 */ /* 0x000fca00078e0016 */
[----:B------:R-:W-:Y:S02]  /*11320*/  IADD3 R10, R15, R9, RZ ;  /* 0x000000090f0a7210 */ /* 0x000fe40007ffe0ff */
[----:B------:R-:W-:-:S04]  /*11330*/  LEA R9, P0, R14, c[0x0][0x400], 0x2 ;  /* 0x000100000e097a11 */ /* 0x000fc800078010ff */
[----:B------:R-:W-:Y:S02]  /*11340*/  LEA.HI.X R10, R14, c[0x0][0x404], R10, 0x2, P0 ;  /* 0x000101000e0a7a11 */ /* 0x000fe400000f140a */
[----:B------:R4:W4:Y:S01]  /*11350*/  SHFL.IDX PT, R14, R9, RZ, 0x1c1f ;  /* 0x001c1fff090e7589 */ /* 0x00092200000e0000 */
[----:B------:R-:W-:-:S03]  /*11360*/  ISETP.GE.AND P0, PT, R8, R13, PT ;  /* 0x0000000d0800720c */ /* 0x000fc60003f06270 */
[----:B-1----:R1:W-:Y:S01]  /*11370*/  @!P2 ST.E [R16.64], R5 ;  /* 0x000000051000a985 */ /* 0x0023e2000c10190e */
[----:B--2---:R-:W-:-:S03]  /*11380*/  LOP3.LUT R11, R4, 0x7ffffffc, RZ, 0xc0, !PT ;  /* 0x7ffffffc040b7812 */ /* 0x004fc600078ec0ff */
[----:B---3--:R1:W-:Y:S01]  /*11390*/  @!P1 ST.E [R18.64], R7 ;  /* 0x0000000712009985 */ /* 0x0083e2000c10190e */
[----:B------:R-:W-:Y:S01]  /*113a0*/  ISETP.GE.AND P1, PT, R12, R13, PT ;  /* 0x0000000d0c00720c */ /* 0x000fe20003f26270 */
[----:B------:R-:W-:Y:S02]  /*113b0*/  IMAD.IADD R11, R6, 0x1, -R11 ;  /* 0x00000001060b7824 */ /* 0x000fe400078e0a0b */
[----:B------:R1:W2:Y:S03]  /*113c0*/  SHFL.IDX PT, R15, R10, RZ, 0x1c1f ;  /* 0x001c1fff0a0f7589 */ /* 0x0002a600000e0000 */
[----:B------:R-:W-:-:S07]  /*113d0*/  SHF.L.U32 R11, R11, 0x1, RZ ;  /* 0x000000010b0b7819 */ /* 0x000fce00000006ff */
[----:B------:R-:W-:Y:S05]  /*113e0*/  @P1 BRA `(.L_x_67) ;  /* 0x000005d000001947 */ /* 0x000fea0003800000 */
[C---:B-1----:R-:W-:Y:S02]  /*113f0*/  IADD3 R7, R11.reuse, 0x8, RZ ;  /* 0x000000080b077810 */ /* 0x042fe40007ffe0ff */
[C---:B------:R-:W-:Y:S02]  /*11400*/  IADD3 R5, R11.reuse, 0x10, RZ ;  /* 0x000000100b057810 */ /* 0x040fe40007ffe0ff */
[----:B------:R-:W-:Y:S02]  /*11410*/  IADD3 R4, R11, 0x18, RZ ;  /* 0x000000180b047810 */ /* 0x000fe40007ffe0ff */
[----:B------:R-:W-:Y:S02]  /*11420*/  ISETP.GE.AND P3, PT, R7, c[0x0][0x3c8], PT ;  /* 0x0000f20007007a0c */ /* 0x000fe40003f66270 */
[----:B------:R-:W-:Y:S02]  /*11430*/  ISETP.GE.AND P2, PT, R5, c[0x0][0x3c8], PT ;  /* 0x0000f20005007a0c */ /* 0x000fe40003f46270 */
[----:B------:R-:W-:-:S02]  /*11440*/  ISETP.GE.AND P1, PT, R4, c[0x0][0x3c8], PT ;  /* 0x0000f20004007a0c */ /* 0x000fc40003f26270 */
[C---:B------:R-:W-:Y:S02]  /*11450*/  ISETP.GE.AND P4, PT, R11.reuse, c[0x0][0x3c8], PT ;  /* 0x0000f2000b007a0c */ /* 0x040fe40003f86270 */
[C---:B------:R-:W-:Y:S02]  /*11460*/  IADD3 R0, R11.reuse, 0x20, RZ ;  /* 0x000000200b007810 */ /* 0x040fe40007ffe0ff */
[----:B------:R-:W-:Y:S02]  /*11470*/  IADD3 R18, R11, 0x28, RZ ;  /* 0x000000280b127810 */ /* 0x000fe40007ffe0ff */
[----:B------:R-:W-:Y:S02]  /*11480*/  ISETP.GE.AND P6, PT, R0, c[0x0][0x3c8], PT ;  /* 0x0000f20000007a0c */ /* 0x000fe40003fc6270 */
[----:B------:R-:W-:Y:S02]  /*11490*/  @!P3 LEA.HI R7, R7, R7, RZ, 0x1 ;  /* 0x000000070707b211 */ /* 0x000fe400078f08ff */
[----:B------:R-:W-:-:S02]  /*114a0*/  @!P2 LEA.HI R5, R5, R5, RZ, 0x1 ;  /* 0x000000050505a211 */ /* 0x000fc400078f08ff */
[----:B------:R-:W-:Y:S01]  /*114b0*/  @!P1 LEA.HI R4, R4, R4, RZ, 0x1 ;  /* 0x0000000404049211 */ /* 0x000fe200078f08ff */
[--C-:B--2-4-:R-:W-:Y:S01]  /*114c0*/  @!P4 IMAD.WIDE R12, R11, 0x4, R14.reuse ;  /* 0x000000040b0cc825 */ /* 0x114fe200078e020e */
[----:B------:R-:W-:Y:S02]  /*114d0*/  @!P3 LOP3.LUT R7, R7, 0xfffffffe, RZ, 0xc0, !PT ;  /* 0xfffffffe0707b812 */ /* 0x000fe400078ec0ff */
[----:B------:R-:W-:Y:S02]  /*114e0*/  @!P2 LOP3.LUT R5, R5, 0xfffffffe, RZ, 0xc0, !PT ;  /* 0xfffffffe0505a812 */ /* 0x000fe400078ec0ff */
[----:B------:R-:W-:Y:S01]  /*114f0*/  @!P1 LOP3.LUT R21, R4, 0xfffffffe, RZ, 0xc0, !PT ;  /* 0xfffffffe04159812 */ /* 0x000fe200078ec0ff */
[--C-:B------:R-:W-:Y:S01]  /*11500*/  @!P3 IMAD.WIDE R6, R7, 0x4, R14.reuse ;  /* 0x000000040706b825 */ /* 0x100fe200078e020e */
[----:B------:R1:W-:Y:S01]  /*11510*/  @!P4 ST.E.64 [R12.64], R112 ;  /* 0x000000700c00c985 */ /* 0x0003e2000c101b0e */
[----:B------:R-:W-:Y:S02]  /*11520*/  IADD3 R8, R11, 0x30, RZ ;  /* 0x000000300b087810 */ /* 0x000fe40007ffe0ff */
[----:B------:R-:W-:Y:S01]  /*11530*/  @!P2 IMAD.WIDE R16, R5, 0x4, R14 ;  /* 0x000000040510a825 */ /* 0x000fe200078e020e */
[C---:B------:R-:W-:Y:S01]  /*11540*/  IADD3 R5, R11.reuse, 0x38, RZ ;  /* 0x000000380b057810 */ /* 0x040fe20007ffe0ff */
[----:B------:R2:W-:Y:S01]  /*11550*/  @!P3 ST.E.64 [R6.64], R68 ;  /* 0x000000440600b985 */ /* 0x0005e2000c101b0e */
[----:B------:R-:W-:-:S02]  /*11560*/  IADD3 R19, R11, 0x40, RZ ;  /* 0x000000400b137810 */ /* 0x000fc40007ffe0ff */
[----:B------:R-:W-:Y:S01]  /*11570*/  ISETP.GE.AND P5, PT, R18, c[0x0][0x3c8], PT ;  /* 0x0000f20012007a0c */ /* 0x000fe20003fa6270 */
[----:B------:R3:W-:Y:S01]  /*11580*/  @!P2 ST.E.64 [R16.64], R72 ;  /* 0x000000481000a985 */ /* 0x0007e2000c101b0e */
[----:B------:R-:W-:Y:S02]  /*11590*/  IADD3 R4, R11, 0x48, RZ ;  /* 0x000000480b047810 */ /* 0x000fe40007ffe0ff */
[----:B------:R-:W-:Y:S02]  /*115a0*/  ISETP.GE.AND P4, PT, R8, c[0x0][0x3c8], PT ;  /* 0x0000f20008007a0c */ /* 0x000fe40003f86270 */
[----:B------:R-:W-:Y:S02]  /*115b0*/  ISETP.GE.AND P3, PT, R5, c[0x0][0x3c8], PT ;  /* 0x0000f20005007a0c */ /* 0x000fe40003f66270 */
[----:B------:R-:W-:Y:S02]  /*115c0*/  ISETP.GE.AND P2, PT, R19, c[0x0][0x3c8], PT ;  /* 0x0000f20013007a0c */ /* 0x000fe40003f46270 */
[----:B------:R-:W-:-:S02]  /*115d0*/  @!P6 LEA.HI R0, R0, R0, RZ, 0x1 ;  /* 0x000000000000e211 */ /* 0x000fc400078f08ff */
[----:B------:R-:W-:Y:S02]  /*115e0*/  IADD3 R20, R11, 0x68, RZ ;  /* 0x000000680b147810 */ /* 0x000fe40007ffe0ff */
[----:B------:R-:W-:-:S03]  /*115f0*/  @!P5 LEA.HI R18, R18, R18, RZ, 0x1 ;  /* 0x000000121212d211 */ /* 0x000fc600078f08ff */
[----:B------:R-:W-:Y:S02]  /*11600*/  @!P4 LEA.HI R8, R8, R8, RZ, 0x1 ;  /* 0x000000080808c211 */ /* 0x000fe400078f08ff */
[----:B------:R-:W-:Y:S01]  /*11610*/  @!P3 LEA.HI R5, R5, R5, RZ, 0x1 ;  /* 0x000000050505b211 */ /* 0x000fe200078f08ff */
[----:B-1----:R-:W-:Y:S01]  /*11620*/  @!P1 IMAD.WIDE R12, R21, 0x4, R14 ;  /* 0x00000004150c9825 */ /* 0x002fe200078e020e */
[----:B------:R-:W-:Y:S02]  /*11630*/  @!P2 LEA.HI R19, R19, R19, RZ, 0x1 ;  /* 0x000000131313a211 */ /* 0x000fe400078f08ff */
[----:B------:R-:W-:Y:S02]  /*11640*/  @!P4 LOP3.LUT R21, R8, 0xfffffffe, RZ, 0xc0, !PT ;  /* 0xfffffffe0815c812 */ /* 0x000fe400078ec0ff */
[----:B------:R1:W-:Y:S01]  /*11650*/  @!P1 ST.E.64 [R12.64], R76 ;  /* 0x0000004c0c009985 */ /* 0x0003e2000c101b0e */
[----:B------:R-:W-:Y:S02]  /*11660*/  ISETP.GE.AND P1, PT, R4, c[0x0][0x3c8], PT ;  /* 0x0000f20004007a0c */ /* 0x000fe40003f26270 */
[----:B--2---:R-:W-:-:S02]  /*11670*/  @!P6 LOP3.LUT R7, R0, 0xfffffffe, RZ, 0xc0, !PT ;  /* 0xfffffffe0007e812 */ /* 0x004fc400078ec0ff */
[----:B---3--:R-:W-:Y:S02]  /*11680*/  @!P5 LOP3.LUT R17, R18, 0xfffffffe, RZ, 0xc0, !PT ;  /* 0xfffffffe1211d812 */ /* 0x008fe400078ec0ff */
[----:B------:R-:W-:Y:S01]  /*11690*/  @!P3 LOP3.LUT R5, R5, 0xfffffffe, RZ, 0xc0, !PT ;  /* 0xfffffffe0505b812 */ /* 0x000fe200078ec0ff */
[--C-:B------:R-:W-:Y:S01]  /*116a0*/  @!P6 IMAD.WIDE R6, R7, 0x4, R14.reuse ;  /* 0x000000040706e825 */ /* 0x100fe200078e020e */
[----:B------:R-:W-:Y:S02]  /*116b0*/  @!P2 LOP3.LUT R19, R19, 0xfffffffe, RZ, 0xc0, !PT ;  /* 0xfffffffe1313a812 */ /* 0x000fe400078ec0ff */
[----:B------:R-:W-:Y:S02]  /*116c0*/  IADD3 R0, R11, 0x50, RZ ;  /* 0x000000500b007810 */ /* 0x000fe40007ffe0ff */
[----:B------:R2:W-:Y:S01]  /*116d0*/  @!P6 ST.E.64 [R6.64], R80 ;  /* 0x000000500600e985 */ /* 0x0005e2000c101b0e */
[----:B------:R-:W-:Y:S01]  /*116e0*/  @!P1 LEA.HI R4, R4, R4, RZ, 0x1 ;  /* 0x0000000404049211 */ /* 0x000fe200078f08ff */
[----:B------:R-:W-:Y:S01]  /*116f0*/  @!P2 IMAD.WIDE R18, R19, 0x4, R14 ;  /* 0x000000041312a825 */ /* 0x000fe200078e020e */
[----:B------:R-:W-:-:S02]  /*11700*/  IADD3 R8, R11, 0x58, RZ ;  /* 0x000000580b087810 */ /* 0x000fc40007ffe0ff */
[----:B------:R-:W-:Y:S01]  /*11710*/  ISETP.GE.AND P6, PT, R0, c[0x0][0x3c8], PT ;  /* 0x0000f20000007a0c */ /* 0x000fe20003fc6270 */
[----:B-1----:R-:W-:-:S12]  /*11720*/  @!P5 IMAD.WIDE R12, R17, 0x4, R14 ;  /* 0x00000004110cd825 */ /* 0x002fd800078e020e */
[----:B------:R-:W-:Y:S01]  /*11730*/  @!P6 LEA.HI R0, R0, R0, RZ, 0x1 ;  /* 0x000000000000e211 */ /* 0x000fe200078f08ff */
[----:B------:R-:W-:Y:S01]  /*11740*/  @!P4 IMAD.WIDE R16, R21, 0x4, R14 ;  /* 0x000000041510c825 */ /* 0x000fe200078e020e */
[----:B------:R-:W-:Y:S01]  /*11750*/  IADD3 R21, R11, 0x60, RZ ;  /* 0x000000600b157810 */ /* 0x000fe20007ffe0ff */
[----:B------:R1:W-:Y:S01]  /*11760*/  @!P5 ST.E.64 [R12.64], R84 ;  /* 0x000000540c00d985 */ /* 0x0003e2000c101b0e */
[----:B------:R-:W-:-:S03]  /*11770*/  ISETP.GE.AND P5, PT, R8, c[0x0][0x3c8], PT ;  /* 0x0000f20008007a0c */ /* 0x000fc60003fa6270 */
[----:B------:R-:W-:Y:S01]  /*11780*/  @!P4 ST.E.64 [R16.64], R88 ;  /* 0x000000581000c985 */ /* 0x000fe2000c101b0e */
[----:B------:R-:W-:Y:S02]  /*11790*/  ISETP.GE.AND P4, PT, R21, c[0x0][0x3c8], PT ;  /* 0x0000f20015007a0c */ /* 0x000fe40003f86270 */
[----:B--2---:R-:W-:Y:S01]  /*117a0*/  @!P1 LOP3.LUT R7, R4, 0xfffffffe, RZ, 0xc0, !PT ;  /* 0xfffffffe04079812 */ /* 0x004fe200078ec0ff */
[----:B------:R-:W-:-:S04]  /*117b0*/  @!P3 IMAD.WIDE R4, R5, 0x4, R14 ;  /* 0x000000040504b825 */ /* 0x000fc800078e020e */
[----:B------:R-:W-:Y:S01]  /*117c0*/  @!P1 IMAD.WIDE R6, R7, 0x4, R14 ;  /* 0x0000000407069825 */ /* 0x000fe200078e020e */
[----:B------:R2:W-:Y:S01]  /*117d0*/  @!P3 ST.E.64 [R4.64], R92 ;  /* 0x0000005c0400b985 */ /* 0x0005e2000c101b0e */
[----:B------:R-:W-:Y:S02]  /*117e0*/  ISETP.GE.AND P3, PT, R20, c[0x0][0x3c8], PT ;  /* 0x0000f20014007a0c */ /* 0x000fe40003f66270 */
[----:B------:R-:W-:Y:S01]  /*117f0*/  @!P5 LEA.HI R8, R8, R8, RZ, 0x1 ;  /* 0x000000080808d211 */ /* 0x000fe200078f08ff */
[----:B------:R-:W-:Y:S01]  /*11800*/  @!P2 ST.E.64 [R18.64], R96 ;  /* 0x000000601200a985 */ /* 0x000fe2000c101b0e */
[----:B------:R-:W-:-:S03]  /*11810*/  @!P4 LEA.HI R21, R21, R21, RZ, 0x1 ;  /* 0x000000151515c211 */ /* 0x000fc600078f08ff */
[----:B------:R3:W-:Y:S01]  /*11820*/  @!P1 ST.E.64 [R6.64], R2 ;  /* 0x0000000206009985 */ /* 0x0007e2000c101b0e */
[----:B------:R-:W-:-:S05]  /*11830*/  @!P4 LOP3.LUT R21, R21, 0xfffffffe, RZ, 0xc0, !PT ;  /* 0xfffffffe1515c812 */ /* 0x000fca00078ec0ff */
[----:B------:R-:W-:Y:S02]  /*11840*/  @!P3 LEA.HI R20, R20, R20, RZ, 0x1 ;  /* 0x000000141414b211 */ /* 0x000fe400078f08ff */
[C---:B-1----:R-:W-:Y:S02]  /*11850*/  IADD3 R13, R11.reuse, 0x70, RZ ;  /* 0x000000700b0d7810 */ /* 0x042fe40007ffe0ff */
[----:B------:R-:W-:Y:S02]  /*11860*/  IADD3 R12, R11, 0x78, RZ ;  /* 0x000000780b0c7810 */ /* 0x000fe40007ffe0ff */
[----:B------:R-:W-:Y:S02]  /*11870*/  ISETP.GE.AND P2, PT, R13, c[0x0][0x3c8], PT ;  /* 0x0000f2000d007a0c */ /* 0x000fe40003f46270 */
[----:B------:R-:W-:Y:S02]  /*11880*/  ISETP.GE.AND P1, PT, R12, c[0x0][0x3c8], PT ;  /* 0x0000f2000c007a0c */ /* 0x000fe40003f26270 */
[----:B--2---:R-:W-:-:S09]  /*11890*/  @!P5 LOP3.LUT R5, R8, 0xfffffffe, RZ, 0xc0, !PT ;  /* 0xfffffffe0805d812 */ /* 0x004fd200078ec0ff */
[----:B------:R-:W-:Y:S01]  /*118a0*/  @!P2 LEA.HI R13, R13, R13, RZ, 0x1 ;  /* 0x0000000d0d0da211 */ /* 0x000fe200078f08ff */
[--C-:B------:R-:W-:Y:S01]  /*118b0*/  @!P5 IMAD.WIDE R4, R5, 0x4, R14.reuse ;  /* 0x000000040504d825 */ /* 0x100fe200078e020e */
[----:B------:R-:W-:Y:S02]  /*118c0*/  @!P1 LEA.HI R12, R12, R12, RZ, 0x1 ;  /* 0x0000000c0c0c9211 */ /* 0x000fe400078f08ff */
[----:B---3--:R-:W-:Y:S01]  /*118d0*/  @!P6 LOP3.LUT R3, R0, 0xfffffffe, RZ, 0xc0, !PT ;  /* 0xfffffffe0003e812 */ /* 0x008fe200078ec0ff */
[--C-:B------:R-:W-:Y:S01]  /*118e0*/  @!P4 IMAD.WIDE R18, R21, 0x4, R14.reuse ;  /* 0x000000041512c825 */ /* 0x100fe200078e020e */
[----:B------:R-:W-:Y:S02]  /*118f0*/  @!P3 LOP3.LUT R7, R20, 0xfffffffe, RZ, 0xc0, !PT ;  /* 0xfffffffe1407b812 */ /* 0x000fe400078ec0ff */
[----:B------:R-:W-:Y:S01]  /*11900*/  @!P2 LOP3.LUT R13, R13, 0xfffffffe, RZ, 0xc0, !PT ;  /* 0xfffffffe0d0da812 */ /* 0x000fe200078ec0ff */
[----:B------:R-:W-:Y:S01]  /*11910*/  @!P6 IMAD.WIDE R2, R3, 0x4, R14 ;  /* 0x000000040302e825 */ /* 0x000fe200078e020e */
[----:B------:R-:W-:-:S03]  /*11920*/  @!P1 LOP3.LUT R17, R12, 0xfffffffe, RZ, 0xc0, !PT ;  /* 0xfffffffe0c119812 */ /* 0x000fc600078ec0ff */
[--C-:B------:R-:W-:Y:S01]  /*11930*/  @!P3 IMAD.WIDE R6, R7, 0x4, R14.reuse ;  /* 0x000000040706b825 */ /* 0x100fe200078e020e */
[----:B------:R1:W-:Y:S03]  /*11940*/  @!P6 ST.E.64 [R2.64], R108 ;  /* 0x0000006c0200e985 */ /* 0x0003e6000c101b0e */
[--C-:B------:R-:W-:Y:S01]  /*11950*/  @!P2 IMAD.WIDE R12, R13, 0x4, R14.reuse ;  /* 0x000000040d0ca825 */ /* 0x100fe200078e020e */
[----:B------:R1:W-:Y:S03]  /*11960*/  @!P5 ST.E.64 [R4.64], R104 ;  /* 0x000000680400d985 */ /* 0x0003e6000c101b0e */
[----:B------:R-:W-:Y:S01]  /*11970*/  @!P1 IMAD.WIDE R14, R17, 0x4, R14 ;  /* 0x00000004110e9825 */ /* 0x000fe200078e020e */
[----:B------:R1:W-:Y:S04]  /*11980*/  @!P4 ST.E.64 [R18.64], R52 ;  /* 0x000000341200c985 */ /* 0x0003e8000c101b0e */
[----:B------:R1:W-:Y:S04]  /*11990*/  @!P3 ST.E.64 [R6.64], R56 ;  /* 0x000000380600b985 */ /* 0x0003e8000c101b0e */
[----:B------:R1:W-:Y:S04]  /*119a0*/  @!P2 ST.E.64 [R12.64], R60 ;  /* 0x0000003c0c00a985 */ /* 0x0003e8000c101b0e */
[----:B------:R1:W-:Y:S02]  /*119b0*/  @!P1 ST.E.64 [R14.64], R64 ;  /* 0x000000400e009985 */ /* 0x0003e4000c101b0e */
.L_x_67:
[----:B------:R-:W-:Y:S05]  /*119c0*/  BSYNC B0 ;  /* 0x0000000000007941 */ /* 0x000fea0003800000 */
.L_x_66:
[----:B-1----:R1:W3:Y:S04]  /*119d0*/  SHFL.IDX PT, R5, R10, 0x1, 0x1c1f ;  /* 0x003c1f000a057f89 */ /* 0x0022e800000e0000 */
[----:B------:R1:W4:Y:S01]  /*119e0*/  SHFL.IDX PT, R4, R9, 0x1, 0x1c1f ;  /* 0x003c1f0009047f89 */ /* 0x00032200000e0000 */
[----:B------:R-:W-:Y:S05]  /*119f0*/  @P0 EXIT ;  /* 0x000000000000094d */ /* 0x000fea0003800000 */
[C---:B------:R-:W-:Y:S02]  /*11a00*/  ISETP.GE.AND P0, PT, R11.reuse, c[0x0][0x3c8], PT ;  /* 0x0000f2000b007a0c */ /* 0x040fe40003f06270 */
[----:B------:R-:W-:-:S02]  /*11a10*/  IADD3 R2, R11, 0x8, RZ ;  /* 0x000000080b027810 */ /* 0x000fc40007ffe0ff */
[C---:B------:R-:W-:Y:S02]  /*11a20*/  IADD3 R0, R11.reuse, 0x10, RZ ;  /* 0x000000100b007810 */ /* 0x040fe40007ffe0ff */
[----:B------:R-:W-:Y:S02]  /*11a30*/  ISETP.GE.AND P6, PT, R2, c[0x0][0x3c8], PT ;  /* 0x0000f20002007a0c */ /* 0x000fe40003fc6270 */
[----:B------:R-:W-:Y:S02]  /*11a40*/  ISETP.GE.AND P5, PT, R0, c[0x0][0x3c8], PT ;  /* 0x0000f20000007a0c */ /* 0x000fe40003fa6270 */
[C---:B-1--4-:R-:W-:Y:S02]  /*11a50*/  IADD3 R9, R11.reuse, 0x18, RZ ;  /* 0x000000180b097810 */ /* 0x052fe40007ffe0ff */
[C---:B------:R-:W-:Y:S01]  /*11a60*/  IADD3 R8, R11.reuse, 0x20, RZ ;  /* 0x000000200b087810 */ /* 0x040fe20007ffe0ff */
[C---:B--23--:R-:W-:Y:S01]  /*11a70*/  @!P0 IMAD.WIDE R14, R11.reuse, 0x4, R4 ;  /* 0x000000040b0e8825 */ /* 0x04cfe200078e0204 */
[----:B------:R-:W-:-:S02]  /*11a80*/  IADD3 R7, R11, 0x28, RZ ;  /* 0x000000280b077810 */ /* 0x000fc40007ffe0ff */
[C---:B------:R-:W-:Y:S02]  /*11a90*/  IADD3 R6, R11.reuse, 0x30, RZ ;  /* 0x000000300b067810 */ /* 0x040fe40007ffe0ff */
[----:B------:R-:W-:Y:S01]  /*11aa0*/  IADD3 R3, R11, 0x38, RZ ;  /* 0x000000380b037810 */ /* 0x000fe20007ffe0ff */
[----:B------:R1:W-:Y:S01]  /*11ab0*/  @!P0 ST.E.64 [R14.64], R114 ;  /* 0x000000720e008985 */ /* 0x0003e2000c101b0e */
[----:B------:R-:W-:Y:S02]  /*11ac0*/  ISETP.GE.AND P4, PT, R9, c[0x0][0x3c8], PT ;  /* 0x0000f20009007a0c */ /* 0x000fe40003f86270 */
[----:B------:R-:W-:Y:S02]  /*11ad0*/  ISETP.GE.AND P3, PT, R8, c[0x0][0x3c8], PT ;  /* 0x0000f20008007a0c */ /* 0x000fe40003f66270 */
[----:B------:R-:W-:Y:S02]  /*11ae0*/  ISETP.GE.AND P2, PT, R7, c[0x0][0x3c8], PT ;  /* 0x0000f20007007a0c */ /* 0x000fe40003f46270 */
[----:B------:R-:W-:-:S02]  /*11af0*/  ISETP.GE.AND P1, PT, R6, c[0x0][0x3c8], PT ;  /* 0x0000f20006007a0c */ /* 0x000fc40003f26270 */
[----:B------:R-:W-:Y:S02]  /*11b00*/  ISETP.GE.AND P0, PT, R3, c[0x0][0x3c8], PT ;  /* 0x0000f20003007a0c */ /* 0x000fe40003f06270 */
[----:B------:R-:W-:Y:S02]  /*11b10*/  @!P6 LEA.HI R2, R2, R2, RZ, 0x1 ;  /* 0x000000020202e211 */ /* 0x000fe400078f08ff */
[----:B------:R-:W-:Y:S02]  /*11b20*/  @!P5 LEA.HI R0, R0, R0, RZ, 0x1 ;  /* 0x000000000000d211 */ /* 0x000fe400078f08ff */
[----:B------:R-:W-:Y:S02]  /*11b30*/  @!P6 LOP3.LUT R13, R2, 0xfffffffe, RZ, 0xc0, !PT ;  /* 0xfffffffe020de812 */ /* 0x000fe400078ec0ff */
[----:B------:R-:W-:Y:S02]  /*11b40*/  @!P4 LEA.HI R9, R9, R9, RZ, 0x1 ;  /* 0x000000090909c211 */ /* 0x000fe400078f08ff */
[----:B------:R-:W-:Y:S01]  /*11b50*/  @!P3 LEA.HI R8, R8, R8, RZ, 0x1 ;  /* 0x000000080808b211 */ /* 0x000fe200078f08ff */
[----:B------:R-:W-:Y:S01]  /*11b60*/  @!P6 IMAD.WIDE R12, R13, 0x4, R4 ;  /* 0x000000040d0ce825 */ /* 0x000fe200078e0204 */
[----:B------:R-:W-:-:S02]  /*11b70*/  @!P2 LEA.HI R7, R7, R7, RZ, 0x1 ;  /* 0x000000070707a211 */ /* 0x000fc400078f08ff */
[----:B------:R-:W-:Y:S02]  /*11b80*/  @!P1 LEA.HI R6, R6, R6, RZ, 0x1 ;  /* 0x0000000606069211 */ /* 0x000fe400078f08ff */
[----:B------:R-:W-:Y:S01]  /*11b90*/  @!P0 LEA.HI R3, R3, R3, RZ, 0x1 ;  /* 0x0000000303038211 */ /* 0x000fe200078f08ff */
[----:B------:R2:W-:Y:S01]  /*11ba0*/  @!P6 ST.E.64 [R12.64], R70 ;  /* 0x000000460c00e985 */ /* 0x0005e2000c101b0e */
[----:B------:R-:W-:Y:S02]  /*11bb0*/  @!P4 LOP3.LUT R9, R9, 0xfffffffe, RZ, 0xc0, !PT ;  /* 0xfffffffe0909c812 */ /* 0x000fe400078ec0ff */
[----:B-1----:R-:W-:Y:S02]  /*11bc0*/  @!P5 LOP3.LUT R15, R0, 0xfffffffe, RZ, 0xc0, !PT ;  /* 0xfffffffe000fd812 */ /* 0x002fe400078ec0ff */
[----:B------:R-:W-:Y:S02]  /*11bd0*/  IADD3 R2, R11, 0x40, RZ ;  /* 0x000000400b027810 */ /* 0x000fe40007ffe0ff */
[----:B------:R-:W-:Y:S01]  /*11be0*/  @!P3 LOP3.LUT R17, R8, 0xfffffffe, RZ, 0xc0, !PT ;  /* 0xfffffffe0811b812 */ /* 0x000fe200078ec0ff */
[----:B------:R-:W-:Y:S01]  /*11bf0*/  @!P5 IMAD.WIDE R14, R15, 0x4, R4 ;  /* 0x000000040f0ed825 */ /* 0x000fe200078e0204 */
[----:B------:R-:W-:-:S02]  /*11c00*/  IADD3 R0, R11, 0x48, RZ ;  /* 0x000000480b007810 */ /* 0x000fc40007ffe0ff */
[----:B------:R-:W-:Y:S01]  /*11c10*/  @!P2 LOP3.LUT R7, R7, 0xfffffffe, RZ, 0xc0, !PT ;  /* 0xfffffffe0707a812 */ /* 0x000fe200078ec0ff */
[----:B------:R-:W-:Y:S01]  /*11c20*/  @!P4 IMAD.WIDE R8, R9, 0x4, R4 ;  /* 0x000000040908c825 */ /* 0x000fe200078e0204 */
[----:B------:R-:W-:Y:S01]  /*11c30*/  @!P0 LOP3.LUT R3, R3, 0xfffffffe, RZ, 0xc0, !PT ;  /* 0xfffffffe03038812 */ /* 0x000fe200078ec0ff */
[----:B------:R1:W-:Y:S01]  /*11c40*/  @!P5 ST.E.64 [R14.64], R74 ;  /* 0x0000004a0e00d985 */ /* 0x0003e2000c101b0e */
[----:B------:R-:W-:Y:S02]  /*11c50*/  ISETP.GE.AND P6, PT, R2, c[0x0][0x3c8], PT ;  /* 0x0000f20002007a0c */ /* 0x000fe40003fc6270 */
[----:B------:R-:W-:Y:S01]  /*11c60*/  ISETP.GE.AND P5, PT, R0, c[0x0][0x3c8], PT ;  /* 0x0000f20000007a0c */ /* 0x000fe20003fa6270 */
[----:B------:R3:W-:Y:S01]  /*11c70*/  @!P4 ST.E.64 [R8.64], R78 ;  /* 0x0000004e0800c985 */ /* 0x0007e2000c101b0e */
[C---:B------:R-:W-:Y:S02]  /*11c80*/  IADD3 R20, R11.reuse, 0x50, RZ ;  /* 0x000000500b147810 */ /* 0x040fe40007ffe0ff */
[----:B------:R-:W-:-:S02]  /*11c90*/  IADD3 R19, R11, 0x58, RZ ;  /* 0x000000580b137810 */ /* 0x000fc40007ffe0ff */
[C---:B------:R-:W-:Y:S02]  /*11ca0*/  IADD3 R18, R11.reuse, 0x60, RZ ;  /* 0x000000600b127810 */ /* 0x040fe40007ffe0ff */
[----:B------:R-:W-:Y:S02]  /*11cb0*/  IADD3 R10, R11, 0x68, RZ ;  /* 0x000000680b0a7810 */ /* 0x000fe40007ffe0ff */
[----:B------:R-:W-:Y:S02]  /*11cc0*/  ISETP.GE.AND P4, PT, R20, c[0x0][0x3c8], PT ;  /* 0x0000f20014007a0c */ /* 0x000fe40003f86270 */
[----:B--2---:R-:W-:Y:S01]  /*11cd0*/  @!P1 LOP3.LUT R13, R6, 0xfffffffe, RZ, 0xc0, !PT ;  /* 0xfffffffe060d9812 */ /* 0x004fe200078ec0ff */
[--C-:B------:R-:W-:Y:S01]  /*11ce0*/  @!P2 IMAD.WIDE R6, R7, 0x4, R4.reuse ;  /* 0x000000040706a825 */ /* 0x100fe200078e0204 */
[----:B------:R-:W-:Y:S02]  /*11cf0*/  @!P6 LEA.HI R2, R2, R2, RZ, 0x1 ;  /* 0x000000020202e211 */ /* 0x000fe400078f08ff */
[----:B------:R-:W-:Y:S01]  /*11d00*/  @!P5 LEA.HI R0, R0, R0, RZ, 0x1 ;  /* 0x000000000000d211 */ /* 0x000fe200078f08ff */
[----:B------:R-:W-:-:S06]  /*11d10*/  @!P1 IMAD.WIDE R12, R13, 0x4, R4 ;  /* 0x000000040d0c9825 */ /* 0x000fcc00078e0204 */
[----:B------:R-:W-:Y:S01]  /*11d20*/  @!P4 LEA.HI R20, R20, R20, RZ, 0x1 ;  /* 0x000000141414c211 */ /* 0x000fe200078f08ff */
[----:B-1----:R-:W-:-:S04]  /*11d30*/  @!P3 IMAD.WIDE R14, R17, 0x4, R4 ;  /* 0x00000004110eb825 */ /* 0x002fc800078e0204 */
[----:B------:R-:W-:Y:S01]  /*11d40*/  @!P0 IMAD.WIDE R16, R3, 0x4, R4 ;  /* 0x0000000403108825 */ /* 0x000fe200078e0204 */
[----:B------:R1:W-:Y:S01]  /*11d50*/  @!P3 ST.E.64 [R14.64], R82 ;  /* 0x000000520e00b985 */ /* 0x0003e2000c101b0e */
[----:B------:R-:W-:Y:S02]  /*11d60*/  IADD3 R3, R11, 0x70, RZ ;  /* 0x000000700b037810 */ /* 0x000fe40007ffe0ff */
[----:B------:R-:W-:Y:S01]  /*11d70*/  ISETP.GE.AND P3, PT, R19, c[0x0][0x3c8], PT ;  /* 0x0000f20013007a0c */ /* 0x000fe20003f66270 */
[----:B------:R2:W-:Y:S01]  /*11d80*/  @!P2 ST.E.64 [R6.64], R86 ;  /* 0x000000560600a985 */ /* 0x0005e2000c101b0e */
[----:B------:R-:W-:Y:S02]  /*11d90*/  ISETP.GE.AND P2, PT, R18, c[0x0][0x3c8], PT ;  /* 0x0000f20012007a0c */ /* 0x000fe40003f46270 */
[----:B---3--:R-:W-:Y:S01]  /*11da0*/  @!P5 LOP3.LUT R9, R0, 0xfffffffe, RZ, 0xc0, !PT ;  /* 0xfffffffe0009d812 */ /* 0x008fe200078ec0ff */
[----:B------:R3:W-:Y:S01]  /*11db0*/  @!P1 ST.E.64 [R12.64], R90 ;  /* 0x0000005a0c009985 */ /* 0x0007e2000c101b0e */
[----:B------:R-:W-:-:S02]  /*11dc0*/  ISETP.GE.AND P1, PT, R10, c[0x0][0x3c8], PT ;  /* 0x0000f2000a007a0c */ /* 0x000fc40003f26270 */
[----:B------:R-:W-:Y:S01]  /*11dd0*/  IADD3 R11, R11, 0x78, RZ ;  /* 0x000000780b0b7810 */ /* 0x000fe20007ffe0ff */
[----:B------:R4:W-:Y:S01]  /*11de0*/  @!P0 ST.E.64 [R16.64], R94 ;  /* 0x0000005e10008985 */ /* 0x0009e2000c101b0e */
[----:B------:R-:W-:Y:S01]  /*11df0*/  ISETP.GE.AND P0, PT, R3, c[0x0][0x3c8], PT ;  /* 0x0000f20003007a0c */ /* 0x000fe20003f06270 */
[----:B------:R-:W-:Y:S02]  /*11e00*/  @!P5 IMAD.WIDE R8, R9, 0x4, R4 ;  /* 0x000000040908d825 */ /* 0x000fe400078e0204 */
[----:B------:R-:W-:Y:S02]  /*11e10*/  @!P3 LEA.HI R19, R19, R19, RZ, 0x1 ;  /* 0x000000131313b211 */ /* 0x000fe400078f08ff */
[----:B------:R-:W-:Y:S02]  /*11e20*/  @!P2 LEA.HI R18, R18, R18, RZ, 0x1 ;  /* 0x000000121212a211 */ /* 0x000fe400078f08ff */
[----:B------:R-:W-:Y:S02]  /*11e30*/  @!P3 LOP3.LUT R19, R19, 0xfffffffe, RZ, 0xc0, !PT ;  /* 0xfffffffe1313b812 */ /* 0x000fe400078ec0ff */
[----:B------:R-:W-:-:S04]  /*11e40*/  @!P1 LEA.HI R10, R10, R10, RZ, 0x1 ;  /* 0x0000000a0a0a9211 */ /* 0x000fc800078f08ff */
[----:B------:R-:W-:Y:S02]  /*11e50*/  @!P0 LEA.HI R3, R3, R3, RZ, 0x1 ;  /* 0x0000000303038211 */ /* 0x000fe400078f08ff */
[----:B-1----:R-:W-:Y:S02]  /*11e60*/  @!P2 LOP3.LUT R15, R18, 0xfffffffe, RZ, 0xc0, !PT ;  /* 0xfffffffe120fa812 */ /* 0x002fe400078ec0ff */
[----:B------:R-:W-:Y:S02]  /*11e70*/  @!P0 LOP3.LUT R3, R3, 0xfffffffe, RZ, 0xc0, !PT ;  /* 0xfffffffe03038812 */ /* 0x000fe400078ec0ff */
[----:B--2---:R-:W-:-:S03]  /*11e80*/  @!P6 LOP3.LUT R7, R2, 0xfffffffe, RZ, 0xc0, !PT ;  /* 0xfffffffe0207e812 */ /* 0x004fc600078ec0ff */
[----:B------:R-:W-:Y:S01]  /*11e90*/  @!P0 IMAD.WIDE R2, R3, 0x4, R4 ;  /* 0x0000000403028825 */ /* 0x000fe200078e0204 */
[----:B---3--:R-:W-:-:S03]  /*11ea0*/  @!P4 LOP3.LUT R13, R20, 0xfffffffe, RZ, 0xc0, !PT ;  /* 0xfffffffe140dc812 */ /* 0x008fc600078ec0ff */
[----:B------:R-:W-:Y:S01]  /*11eb0*/  @!P6 IMAD.WIDE R6, R7, 0x4, R4 ;  /* 0x000000040706e825 */ /* 0x000fe200078e0204 */
[----:B----4-:R-:W-:-:S04]  /*11ec0*/  @!P1 LOP3.LUT R17, R10, 0xfffffffe, RZ, 0xc0, !PT ;  /* 0xfffffffe0a119812 */ /* 0x010fc800078ec0ff */
[----:B------:R1:W-:Y:S04]  /*11ed0*/  @!P6 ST.E.64 [R6.64], R98 ;  /* 0x000000620600e985 */ /* 0x0003e8000c101b0e */
[----:B------:R2:W-:Y:S01]  /*11ee0*/  @!P5 ST.E.64 [R8.64], R102 ;  /* 0x000000660800d985 */ /* 0x0005e2000c101b0e */
[----:B-1----:R-:W-:-:S04]  /*11ef0*/  @!P4 IMAD.WIDE R6, R13, 0x4, R4 ;  /* 0x000000040d06c825 */ /* 0x002fc800078e0204 */
[--C-:B--2---:R-:W-:Y:S01]  /*11f00*/  @!P3 IMAD.WIDE R8, R19, 0x4, R4.reuse ;  /* 0x000000041308b825 */ /* 0x104fe200078e0204 */
[----:B------:R1:W-:Y:S03]  /*11f10*/  @!P4 ST.E.64 [R6.64], R110 ;  /* 0x0000006e0600c985 */ /* 0x0003e6000c101b0e */
[--C-:B------:R-:W-:Y:S01]  /*11f20*/  @!P2 IMAD.WIDE R12, R15, 0x4, R4.reuse ;  /* 0x000000040f0ca825 */ /* 0x100fe200078e0204 */
[----:B------:R1:W-:Y:S03]  /*11f30*/  @!P3 ST.E.64 [R8.64], R106 ;  /* 0x0000006a0800b985 */ /* 0x0003e6000c101b0e */
[----:B------:R-:W-:Y:S01]  /*11f40*/  @!P1 IMAD.WIDE R14, R17, 0x4, R4 ;  /* 0x00000004110e9825 */ /* 0x000fe200078e0204 */
[----:B------:R1:W-:Y:S04]  /*11f50*/  @!P2 ST.E.64 [R12.64], R54 ;  /* 0x000000360c00a985 */ /* 0x0003e8000c101b0e */
[----:B------:R1:W-:Y:S04]  /*11f60*/  @!P1 ST.E.64 [R14.64], R58 ;  /* 0x0000003a0e009985 */ /* 0x0003e8000c101b0e */
[----:B------:R1:W-:Y:S01]  /*11f70*/  @!P0 ST.E.64 [R2.64], R62 ;  /* 0x0000003e02008985 */ /* 0x0003e2000c101b0e */
[----:B------:R-:W-:-:S13]  /*11f80*/  ISETP.GE.AND P0, PT, R11, c[0x0][0x3c8], PT ;  /* 0x0000f2000b007a0c */ /* 0x000fda0003f06270 */
[----:B------:R-:W-:Y:S05]  /*11f90*/  @P0 EXIT ;  /* 0x000000000000094d */ /* 0x000fea0003800000 */
[----:B-1----:R-:W-:-:S04]  /*11fa0*/  LEA.HI R3, R11, R11, RZ, 0x1 ;  /* 0x0000000b0b037211 */ /* 0x002fc800078f08ff */
[----:B------:R-:W-:-:S05]  /*11fb0*/  LOP3.LUT R3, R3, 0xfffffffe, RZ, 0xc0, !PT ;  /* 0xfffffffe03037812 */ /* 0x000fca00078ec0ff */
[----:B------:R-:W-:-:S05]  /*11fc0*/  IMAD.WIDE R4, R3, 0x4, R4 ;  /* 0x0000000403047825 */ /* 0x000fca00078e0204 */
[----:B------:R-:W-:Y:S01]  /*11fd0*/  ST.E.64 [R4.64], R66 ;  /* 0x0000004204007985 */ /* 0x000fe2000c101b0e */
[----:B------:R-:W-:Y:S05]  /*11fe0*/  EXIT ;  /* 0x000000000000794d */ /* 0x000fea0003800000 */
.L_x_65:
        /* <DEDUP_REMOVED lines=26> */
[----:B------:R-:W-:Y:S01]  /*12190*/  IMAD.WIDE.U32 R8, R5, c[0x0][0x4d8], R8 ;  /* 0x0001360005087a25 */ /* 0x000fe200078e0008 */
[----:B------:R-:W-:-:S03]  /*121a0*/  IADD3 R4, -R6, RZ, RZ ;  /* 0x000000ff06047210 */ /* 0x000fc60007ffe1ff */
[----:B------:R-:W-:Y:S02]  /*121b0*/  IMAD R0, R0, c[0x0][0x4d8], RZ ;  /* 0x0001360000007a24 */ /* 0x000fe400078e02ff */
[----:B--2---:R-:W-:Y:S02]  /*121c0*/  IMAD R2, R2, c[0x0][0x550], R3 ;  /* 0x0001540002027a24 */ /* 0x004fe400078e0203 */
[----:B------:R-:W-:Y:S02]  /*121d0*/  IMAD R0, R5, c[0x0][0x4dc], R0 ;  /* 0x0001370005007a24 */ /* 0x000fe400078e0200 */
[----:B------:R-:W-:Y:S01]  /*121e0*/  IMAD R4, R4, c[0x0][0x4e8], R7 ;  /* 0x00013a0004047a24 */ /* 0x000fe200078e0207 */
[----:B------:R-:W-:Y:S01]  /*121f0*/  SHF.R.S32.HI R3, RZ, 0x1f, R2 ;  /* 0x0000001fff037819 */ /* 0x000fe20000011402 */
[----:B------:R-:W-:Y:S01]  /*12200*/  IMAD.IADD R9, R0, 0x1, R9 ;  /* 0x0000000100097824 */ /* 0x000fe200078e0209 */
[----:B------:R-:W-:-:S03]  /*12210*/  SHF.R.S32.HI R0, RZ, 0x1f, R6 ;  /* 0x0000001fff007819 */ /* 0x000fc60000011406 */
[----:B------:R-:W-:Y:S02]  /*12220*/  IMAD R3, R3, c[0x0][0x4e0], RZ ;  /* 0x0001380003037a24 */ /* 0x000fe400078e02ff */
[----:B------:R-:W-:-:S04]  /*12230*/  IMAD.WIDE.U32 R8, R2, c[0x0][0x4e0], R8 ;  /* 0x0001380002087a25 */ /* 0x000fc800078e0008 */
[----:B------:R-:W-:Y:S01]  /*12240*/  IMAD R3, R2, c[0x0][0x4e4], R3 ;  /* 0x0001390002037a24 */ /* 0x000fe200078e0203 */
[----:B------:R-:W-:Y:S02]  /*12250*/  SHF.R.S32.HI R2, RZ, 0x1f, R4 ;  /* 0x0000001fff027819 */ /* 0x000fe40000011404 */
[----:B------:R-:W-:-:S03]  /*12260*/  IADD3 R6, P0, R6, R8, RZ ;  /* 0x0000000806067210 */ /* 0x000fc60007f1e0ff */
[----:B------:R-:W-:Y:S01]  /*12270*/  IMAD R5, R2, c[0x0][0x4c8], RZ ;  /* 0x0001320002057a24 */ /* 0x000fe200078e02ff */
[----:B------:R-:W-:-:S03]  /*12280*/  IADD3.X R7, R0, R9, R3, P0, !PT ;  /* 0x0000000900077210 */ /* 0x000fc600007fe403 */
[C---:B------:R-:W-:Y:S02]  /*12290*/  IMAD R5, R4.reuse, c[0x0][0x4cc], R5 ;  /* 0x0001330004057a24 */ /* 0x040fe400078e0205 */
[----:B------:R-:W-:-:S05]  /*122a0*/  IMAD.WIDE.U32 R6, R4, c[0x0][0x4c8], R6 ;  /* 0x0001320004067a25 */ /* 0x000fca00078e0006 */
[----:B------:R-:W-:Y:S02]  /*122b0*/  IADD3 R5, R7, R5, RZ ;  /* 0x0000000507057210 */ /* 0x000fe40007ffe0ff */
[----:B------:R-:W-:-:S04]  /*122c0*/  LEA R2, P0, R6, c[0x0][0x4a8], 0x2 ;  /* 0x00012a0006027a11 */ /* 0x000fc800078010ff */
[----:B------:R-:W-:Y:S02]  /*122d0*/  LEA.HI.X R3, R6, c[0x0][0x4ac], R5, 0x2, P0 ;  /* 0x00012b0006037a11 */ /* 0x000fe400000f1405 */
[----:B------:R-:W-:-:S05]  /*122e0*/  MOV R5, 0xff800000 ;  /* 0xff80000000057802 */ /* 0x000fca0000000f00 */
[----:B------:R-:W-:Y:S01]  /*122f0*/  STG.E [R2.64], R5 ;  /* 0x0000000502007986 */ /* 0x000fe2000c10190e */
[----:B------:R-:W-:Y:S05]  /*12300*/  EXIT ;  /* 0x000000000000794d */ /* 0x000fea0003800000 */
.L_x_68:
        /* <DEDUP_REMOVED lines=15> */
.L_x_1785:


//--------------------- .text._ZN7cutlass13device_kernelIN5flash19enable_sm80_to_sm89INS1_16FlashAttnFwdSm80INS1_25CollectiveMainloopFwdSm80ILi8ELi1ELb1EN4cute5tupleIJNS5_1CILi128EEES8_S8_EEELi128ENS_10bfloat16_tEfNS_4arch4Sm80ELb1ELb0ELb0ELb0ELb1ELb0ELb1ELb1EEENS1_21CollectiveEpilogueFwdIS9_NS6_IJNS7_ILi1EEESF_SF_EEESA_SC_Li256ELb0ELb1ELb1ELb0EEENS1_30DynamicPersistentTileSchedulerILi256ELi256ELb1ELb1ELb0EEEEEEEEEvNT_6ParamsE --------------------------
	.section	.text._ZN7cutlass13device_kernelIN5flash19enable_sm80_to_sm89INS1_16FlashAttnFwdSm80INS1_25CollectiveMainloopFwdSm80ILi8ELi1ELb1EN4cute5tupleIJNS5_1CILi128EEES8_S8_EEELi128ENS_10bfloat16_tEfNS_4arch4Sm80ELb1ELb0ELb0ELb0ELb1ELb0ELb1ELb1EEENS1_21CollectiveEpilogueFwdIS9_NS6_IJNS7_ILi1EEESF_SF_EEESA_SC_Li256ELb0ELb1ELb1ELb0EEENS1_30DynamicPersistentTileSchedulerILi256ELi256ELb1ELb1ELb0EEEEEEEEEvNT_6ParamsE,"ax",@progbits
	.sectioninfo	@"SHI_REGISTERS=255"
	.align	128
.text._ZN7cutlass13device_kernelIN5flash19enable_sm80_to_sm89INS1_16FlashAttnFwdSm80INS1_25CollectiveMainloopFwdSm80ILi8ELi1ELb1EN4cute5tupleIJNS5_1CILi128EEES8_S8_EEELi128ENS_10bfloat16_tEfNS_4arch4Sm80ELb1ELb0ELb0ELb0ELb1ELb0ELb1ELb1EEENS1_21CollectiveEpilogueFwdIS9_NS6_IJNS7_ILi1EEESF_SF_EEESA_SC_Li256ELb0ELb1ELb1ELb0EEENS1_30DynamicPersistentTileSchedulerILi256ELi256ELb1ELb1ELb0EEEEEEEEEvNT_6ParamsE:
        .type           _ZN7cutlass13device_kernelIN5flash19enable_sm80_to_sm89INS1_16FlashAttnFwdSm80INS1_25CollectiveMainloopFwdSm80ILi8ELi1ELb1EN4cute5tupleIJNS5_1CILi128EEES8_S8_EEELi128ENS_10bfloat16_tEfNS_4arch4Sm80ELb1ELb0ELb0ELb0ELb1ELb0ELb1ELb1EEENS1_21CollectiveEpilogueFwdIS9_NS6_IJNS7_ILi1EEESF_SF_EEESA_SC_Li256ELb0ELb1ELb1ELb0EEENS1_30DynamicPersistentTileSchedulerILi256ELi256ELb1ELb1ELb0EEEEEEEEEvNT_6ParamsE,@function
        .size           _ZN7cutlass13device_kernelIN5flash19enable_sm80_to_sm89INS1_16FlashAttnFwdSm80INS1_25CollectiveMainloopFwdSm80ILi8ELi1ELb1EN4cute5tupleIJNS5_1CILi128EEES8_S8_EEELi128ENS_10bfloat16_tEfNS_4arch4Sm80ELb1ELb0ELb0ELb0ELb1ELb0ELb1ELb1EEENS1_21CollectiveEpilogueFwdIS9_NS6_IJNS7_ILi1EEESF_SF_EEESA_SC_Li256ELb0ELb1ELb1ELb0EEENS1_30DynamicPersistentTileSchedulerILi256ELi256ELb1ELb1ELb0EEEEEEEEEvNT_6ParamsE,(.L_x_1786 - _ZN7cutlass13device_kernelIN5flash19enable_sm80_to_sm89INS1_16FlashAttnFwdSm80INS1_25CollectiveMainloopFwdSm80ILi8ELi1ELb1EN4cute5tupleIJNS5_1CILi128EEES8_S8_EEELi128ENS_10bfloat16_tEfNS_4arch4Sm80ELb1ELb0ELb0ELb0ELb1ELb0ELb1ELb1EEENS1_21CollectiveEpilogueFwdIS9_NS6_IJNS7_ILi1EEESF_SF_EEESA_SC_Li256ELb0ELb1ELb1ELb0EEENS1_30DynamicPersistentTileSchedulerILi256ELi256ELb1ELb1ELb0EEEEEEEEEvNT_6ParamsE)
        .other          _ZN7cutlass13device_kernelIN5flash19enable_sm80_to_sm89INS1_16FlashAttnFwdSm80INS1_25CollectiveMainloopFwdSm80ILi8ELi1ELb1EN4cute5tupleIJNS5_1CILi128EEES8_S8_EEELi128ENS_10bfloat16_tEfNS_4arch4Sm80ELb1ELb0ELb0ELb0ELb1ELb0ELb1ELb1EEENS1_21CollectiveEpilogueFwdIS9_NS6_IJNS7_ILi1EEESF_SF_EEESA_SC_Li256ELb0ELb1ELb1ELb0EEENS1_30DynamicPersistentTileSchedulerILi256ELi256ELb1ELb1ELb0EEEEEEEEEvNT_6ParamsE,@"STO_CUDA_ENTRY STV_DEFAULT"
_ZN7cutlass13device_kernelIN5flash19enable_sm80_to_sm89INS1_16FlashAttnFwdSm80INS1_25CollectiveMainloopFwdSm80ILi8ELi1ELb1EN4cute5tupleIJNS5_1CILi128EEES8_S8_EEELi128ENS_10bfloat16_tEfNS_4arch4Sm80ELb1ELb0ELb0ELb0ELb1ELb0ELb1ELb1EEENS1_21CollectiveEpilogueFwdIS9_NS6_IJNS7_ILi1EEESF_SF_EEESA_SC_Li256ELb0ELb1ELb1ELb0EEENS1_30DynamicPersistentTileSchedulerILi256ELi256ELb1ELb1ELb0EEEEEEEEEvNT_6ParamsE:
[----:B------:R-:W-:-:S03]  /*0000*/  MOV R1, c[0x0][0x28] ;  /* 0x00000a0000017a02 */ /* 0x000fc60000000f00 */
[----:B------:R-:W1:Y:S01]  /*0010*/  S2R R16, SR_TID.X ;  /* 0x0000000000107919 */ /* 0x000e620000002100 */
[----:B------:R-:W-:-:S03]  /*0020*/  IADD3 R1, R1, -0xd8, RZ ;  /* 0xffffff2801017810 */ /* 0x000fc60007ffe0ff */
[----:B------:R-:W2:Y:S01]  /*0030*/  S2R R13, SR_CTAID.X ;  /* 0x00000000000d7919 */ /* 0x000ea20000002500 */
[----:B-1----:R-:W-:-:S05]  /*0040*/  SHF.R.U32.HI R2, RZ, 0x5, R16 ;  /* 0x00000005ff027819 */ /* 0x002fca0000011610 */
[----:B------:R-:W1:Y:S02]  /*0050*/  SHFL.IDX PT, R0, R2, RZ, 0x1f ;  /* 0x00001fff02007589 */ /* 0x000e6400000e0000 */
[----:B-1----:R-:W-:Y:S02]  /*0060*/  ISETP.GE.AND P0, PT, R0, 0x1, PT ;  /* 0x000000010000780c */ /* 0x002fe40003f06270 */
[----:B------:R1:W-:Y:S11]  /*0070*/  STL [R1+0xcc], R0 ;  /* 0x0000cc0001007387 */ /* 0x0003f60000100800 */
[----:B------:R-:W-:Y:S06]  /*0080*/  @P0 BAR.ARV 0x4, 0x100 ;  /* 0x0104000000000b1d */ /* 0x000fec0000002000 */
[----:B--2---:R-:W-:-:S13]  /*0090*/  ISETP.GE.AND P0, PT, R13, c[0x0][0x538], PT ;  /* 0x00014e000d007a0c */ /* 0x004fda0003f06270 */
[----:B------:R-:W-:Y:S05]  /*00a0*/  @P0 EXIT ;  /* 0x000000000000094d */ /* 0x000fea0003800000 */
[----:B-1----:R-:W-:Y:S01]  /*00b0*/  SHF.R.S32.HI R12, RZ, 0x1f, R16 ;  /* 0x0000001fff0c7819 */ /* 0x002fe20000011410 */
[----:B------:R-:W-:Y:S01]  /*00c0*/  IMAD.MOV.U32 R206, RZ, RZ, 0x20 ;  /* 0x00000020ffce7424 */ /* 0x000fe200078e00ff */
[----:B------:R-:W-:Y:S02]  /*00d0*/  ULDC.64 UR6, c[0x0][0x118] ;  /* 0x0000460000067ab9 */ /* 0x000fe40000000a00 */
[CC--:B------:R-:W-:Y:S02]  /*00e0*/  LEA.HI R2, R12.reuse, R16.reuse, RZ, 0x4 ;  /* 0x000000100c027211 */ /* 0x0c0fe400078f20ff */
[CC--:B------:R-:W-:Y:S02]  /*00f0*/  LEA.HI R10, R12.reuse, R16.reuse, RZ, 0x3 ;  /* 0x000000100c0a7211 */ /* 0x0c0fe400078f18ff */
[----:B------:R-:W-:Y:S02]  /*0100*/  SHF.R.S32.HI R3, RZ, 0x4, R2 ;  /* 0x00000004ff037819 */ /* 0x000fe40000011402 */
[----:B------:R-:W-:-:S02]  /*0110*/  LEA.HI R4, R12, R16, RZ, 0x2 ;  /* 0x000000100c047211 */ /* 0x000fc400078f10ff */
[----:B------:R-:W-:Y:S02]  /*0120*/  LEA.HI R0, R2, R3, RZ, 0x1 ;  /* 0x0000000302007211 */ /* 0x000fe400078f08ff */
[----:B------:R-:W-:Y:S02]  /*0130*/  SHF.R.S32.HI R6, RZ, 0x3, R10 ;  /* 0x00000003ff067819 */ /* 0x000fe4000001140a */
[----:B------:R-:W-:Y:S02]  /*0140*/  LOP3.LUT R0, R0, 0xfffffffe, RZ, 0xc0, !PT ;  /* 0xfffffffe00007812 */ /* 0x000fe400078ec0ff */
[----:B------:R-:W-:Y:S02]  /*0150*/  LOP3.LUT R5, R10, 0xfffffff8, RZ, 0xc0, !PT ;  /* 0xfffffff80a057812 */ /* 0x000fe400078ec0ff */
[----:B------:R-:W-:Y:S01]  /*0160*/  LEA.HI R8, R12, R16, RZ, 0x6 ;  /* 0x000000100c087211 */ /* 0x000fe200078f30ff */
[----:B------:R-:W-:Y:S01]  /*0170*/  IMAD.IADD R9, R3, 0x1, -R0 ;  /* 0x0000000103097824 */ /* 0x000fe200078e0a00 */
[----:B------:R-:W-:Y:S01]  /*0180*/  LOP3.LUT R0, R4, 0xfffffffc, RZ, 0xc0, !PT ;  /* 0xfffffffc04007812 */ /* 0x000fe200078ec0ff */
[----:B------:R-:W-:Y:S01]  /*0190*/  IMAD.IADD R5, R16, 0x1, -R5 ;  /* 0x0000000110057824 */ /* 0x000fe200078e0a05 */
[----:B------:R-:W-:Y:S01]  /*01a0*/  LOP3.LUT R3, R2, 0xfffffff0, RZ, 0xc0, !PT ;  /* 0xfffffff002037812 */ /* 0x000fe200078ec0ff */
[----:B------:R-:W-:-:S02]  /*01b0*/  IMAD.SHL.U32 R2, R6, 0x40, RZ ;  /* 0x0000004006027824 */ /* 0x000fc400078e00ff */
[C---:B------:R-:W-:Y:S02]  /*01c0*/  IMAD.IADD R4, R16.reuse, 0x1, -R0 ;  /* 0x0000000110047824 */ /* 0x040fe400078e0a00 */
[----:B------:R-:W-:Y:S01]  /*01d0*/  IMAD.IADD R3, R16, 0x1, -R3 ;  /* 0x0000000110037824 */ /* 0x000fe200078e0a03 */
[----:B------:R-:W-:Y:S01]  /*01e0*/  LOP3.LUT R0, R2, 0x1c0, RZ, 0xc0, !PT ;  /* 0x000001c002007812 */ /* 0x000fe200078ec0ff */
[C---:B------:R-:W-:Y:S01]  /*01f0*/  IMAD.SHL.U32 R233, R5.reuse, 0x8, RZ ;  /* 0x0000000805e97824 */ /* 0x040fe200078e00ff */
[----:B------:R-:W-:Y:S01]  /*0200*/  LEA.HI R2, R4, R4, RZ, 0x1 ;  /* 0x0000000404027211 */ /* 0x000fe200078f08ff */
[----:B------:R-:W-:Y:S01]  /*0210*/  IMAD.SHL.U32 R5, R5, 0x40, RZ ;  /* 0x0000004005057824 */ /* 0x000fe200078e00ff */
[----:B------:R-:W-:Y:S02]  /*0220*/  SHF.R.S32.HI R7, RZ, 0x1f, R3 ;  /* 0x0000001fff077819 */ /* 0x000fe40000011403 */
[----:B------:R-:W-:Y:S02]  /*0230*/  SHF.R.U32.HI R6, RZ, 0x3, R0 ;  /* 0x00000003ff067819 */ /* 0x000fe40000011600 */
[----:B------:R-:W-:-:S02]  /*0240*/  LOP3.LUT R2, R2, 0x1ffffffe, RZ, 0xc0, !PT ;  /* 0x1ffffffe02027812 */ /* 0x000fc400078ec0ff */
[----:B------:R-:W-:Y:S02]  /*0250*/  LOP3.LUT R0, R0, 0x38, R233, 0xf8, !PT ;  /* 0x0000003800007812 */ /* 0x000fe400078ef8e9 */
[----:B------:R-:W-:Y:S01]  /*0260*/  LEA.HI R203, R7, R3, RZ, 0x3 ;  /* 0x0000000307cb7211 */ /* 0x000fe200078f18ff */
[----:B------:R-:W-:Y:S01]  /*0270*/  IMAD.IADD R11, R4, 0x1, -R2 ;  /* 0x00000001040b7824 */ /* 0x000fe200078e0a02 */
[----:B------:R-:W-:Y:S02]  /*0280*/  LOP3.LUT R7, R0, R6, RZ, 0x3c, !PT ;  /* 0x0000000600077212 */ /* 0x000fe400078e3cff */
[----:B------:R-:W-:Y:S02]  /*0290*/  LOP3.LUT R0, R5, 0x1c0, RZ, 0xc0, !PT ;  /* 0x000001c005007812 */ /* 0x000fe400078ec0ff */
[C---:B------:R-:W-:Y:S01]  /*02a0*/  LOP3.LUT R2, R203.reuse, 0xfffffff8, RZ, 0xc0, !PT ;  /* 0xfffffff8cb027812 */ /* 0x040fe200078ec0ff */
[----:B------:R-:W-:Y:S01]  /*02b0*/  IMAD.SHL.U32 R203, R203, 0x40, RZ ;  /* 0x00000040cbcb7824 */ /* 0x000fe200078e00ff */
[----:B------:R-:W-:-:S02]  /*02c0*/  LOP3.LUT R5, R0, 0x8, R10, 0xf8, !PT ;  /* 0x0000000800057812 */ /* 0x000fc400078ef80a */
[----:B------:R-:W-:Y:S01]  /*02d0*/  SHF.R.U32.HI R4, RZ, 0x3, R0 ;  /* 0x00000003ff047819 */ /* 0x000fe20000011600 */
[----:B------:R-:W-:Y:S01]  /*02e0*/  IMAD.IADD R6, R3, 0x1, -R2 ;  /* 0x0000000103067824 */ /* 0x000fe200078e0a02 */
[----:B------:R-:W-:Y:S01]  /*02f0*/  IADD3 R234, R233, 0x40, RZ ;  /* 0x00000040e9ea7810 */ /* 0x000fe20007ffe0ff */
[----:B------:R-:W-:Y:S01]  /*0300*/  IMAD.SHL.U32 R0, R8, 0x8, RZ ;  /* 0x0000000808007824 */ /* 0x000fe200078e00ff */
[----:B------:R-:W-:Y:S01]  /*0310*/  LEA.HI R8, R12, R16, RZ, 0x5 ;  /* 0x000000100c087211 */ /* 0x000fe200078f28ff */
[----:B------:R-:W-:Y:S01]  /*0320*/  IMAD.SHL.U32 R3, R9, 0x8, RZ ;  /* 0x0000000809037824 */ /* 0x000fe200078e00ff */
[----:B------:R-:W-:Y:S01]  /*0330*/  LOP3.LUT R200, R5, R4, RZ, 0x3c, !PT ;  /* 0x0000000405c87212 */ /* 0x000fe200078e3cff */
[----:B------:R-:W-:Y:S01]  /*0340*/  IMAD.SHL.U32 R4, R6, 0x40, RZ ;  /* 0x0000004006047824 */ /* 0x000fe200078e00ff */
[----:B------:R-:W-:Y:S01]  /*0350*/  LOP3.LUT R2, R8, 0xffffffe0, RZ, 0xc0, !PT ;  /* 0xffffffe008027812 */ /* 0x000fe200078ec0ff */
[----:B------:R-:W-:Y:S01]  /*0360*/  IMAD.MOV.U32 R5, RZ, RZ, 0x10 ;  /* 0x00000010ff057424 */ /* 0x000fe200078e00ff */
[----:B------:R-:W-:Y:S01]  /*0370*/  LOP3.LUT R7, R7, 0x7ffffe00, R0, 0xf8, !PT ;  /* 0x7ffffe0007077812 */ /* 0x000fe200078ef800 */
[----:B------:R-:W-:Y:S01]  /*0380*/  IMAD R200, R9, 0x200, R200 ;  /* 0x0000020009c87824 */ /* 0x000fe200078e02c8 */
[----:B------:R-:W-:Y:S01]  /*0390*/  LOP3.LUT R0, R4, 0x1c0, RZ, 0xc0, !PT ;  /* 0x000001c004007812 */ /* 0x000fe200078ec0ff */
[----:B------:R-:W-:Y:S01]  /*03a0*/  IMAD.IADD R15, R16, 0x1, -R2 ;  /* 0x00000001100f7824 */ /* 0x000fe200078e0a02 */
[--C-:B------:R-:W-:Y:S01]  /*03b0*/  SHF.R.S32.HI R224, RZ, 0x5, R8.reuse ;  /* 0x00000005ffe07819 */ /* 0x100fe20000011408 */
[----:B------:R-:W-:Y:S01]  /*03c0*/  IMAD.SHL.U32 R229, R7, 0x2, RZ ;  /* 0x0000000207e57824 */ /* 0x000fe200078e00ff */
[----:B------:R-:W-:-:S02]  /*03d0*/  SHF.R.S32.HI R4, RZ, 0x1f, R8 ;  /* 0x0000001fff047819 */ /* 0x000fc40000011408 */
[----:B------:R-:W-:Y:S02]  /*03e0*/  LOP3.LUT R3, R0, 0x8, R3, 0xf8, !PT ;  /* 0x0000000800037812 */ /* 0x000fe400078ef803 */
[----:B------:R-:W-:Y:S02]  /*03f0*/  SHF.R.U32.HI R2, RZ, 0x3, R0 ;  /* 0x00000003ff027819 */ /* 0x000fe40000011600 */
[----:B------:R-:W-:Y:S02]  /*0400*/  LEA.HI R0, R4, R224, RZ, 0x3 ;  /* 0x000000e004007211 */ /* 0x000fe400078f18ff */
[----:B------:R-:W-:Y:S02]  /*0410*/  SHF.R.S32.HI R4, RZ, 0x1f, R15 ;  /* 0x0000001fff047819 */ /* 0x000fe4000001140f */
[----:B------:R-:W-:Y:S02]  /*0420*/  R2P PR, R6, 0x6 ;  /* 0x0000000606007804 */ /* 0x000fe40000000000 */
[----:B------:R-:W-:-:S02]  /*0430*/  LOP3.LUT R0, R0, 0xffffff8, RZ, 0xc0, !PT ;  /* 0x0ffffff800007812 */ /* 0x000fc400078ec0ff */
[----:B------:R-:W-:Y:S02]  /*0440*/  LOP3.LUT R6, R3, R2, RZ, 0x3c, !PT ;  /* 0x0000000203067212 */ /* 0x000fe400078e3cff */
[----:B------:R-:W-:Y:S01]  /*0450*/  LEA.HI R3, R4, R15, RZ, 0x2 ;  /* 0x0000000f04037211 */ /* 0x000fe200078f10ff */
[----:B------:R-:W-:Y:S01]  /*0460*/  IMAD.IADD R2, R224, 0x1, -R0 ;  /* 0x00000001e0027824 */ /* 0x000fe200078e0a00 */
[----:B------:R-:W-:Y:S02]  /*0470*/  SEL R5, R5, 0xfffffff0, !P1 ;  /* 0xfffffff005057807 */ /* 0x000fe40004800000 */
[----:B------:R-:W-:Y:S02]  /*0480*/  SHF.R.S32.HI R0, RZ, 0x2, R3 ;  /* 0x00000002ff007819 */ /* 0x000fe40000011403 */
[----:B------:R-:W-:Y:S02]  /*0490*/  LOP3.LUT R3, R3, 0x7ffffffc, RZ, 0xc0, !PT ;  /* 0x7ffffffc03037812 */ /* 0x000fe400078ec0ff */
[----:B------:R-:W-:Y:S01]  /*04a0*/  SEL R4, R206, 0xffffffe0, !P2 ;  /* 0xffffffe0ce047807 */ /* 0x000fe20005000000 */
[----:B------:R-:W-:Y:S01]  /*04b0*/  IMAD R14, R2, 0x10, R0 ;  /* 0x00000010020e7824 */ /* 0x000fe200078e0200 */
[----:B------:R-:W-:Y:S01]  /*04c0*/  LEA.HI R0, R12, R16, RZ, 0x7 ;  /* 0x000000100c007211 */ /* 0x000fe200078f38ff */
[----:B------:R-:W-:Y:S01]  /*04d0*/  IMAD.IADD R3, R15, 0x1, -R3 ;  /* 0x000000010f037824 */ /* 0x000fe200078e0a03 */
[----:B------:R-:W-:Y:S01]  /*04e0*/  LOP3.LUT R203, R6, 0x7ffffe00, R203, 0xf8, !PT ;  /* 0x7ffffe0006cb7812 */ /* 0x000fe200078ef8cb */
[----:B------:R-:W-:Y:S01]  /*04f0*/  IMAD.IADD R2, R5, 0x1, R4 ;  /* 0x0000000105027824 */ /* 0x000fe200078e0204 */
[----:B------:R-:W-:Y:S01]  /*0500*/  SHF.R.S32.HI R0, RZ, 0x7, R0 ;  /* 0x00000007ff007819 */ /* 0x000fe20000011400 */
[----:B------:R-:W-:Y:S01]  /*0510*/  IMAD.SHL.U32 R3, R3, 0x2, RZ ;  /* 0x0000000203037824 */ /* 0x000fe200078e00ff */
[----:B------:R-:W-:Y:S01]  /*0520*/  SHF.R.S32.HI R0, RZ, 0x1f, R234 ;  /* 0x0000001fff007819 */ /* 0x000fe200000114ea */
[----:B------:R-:W-:Y:S01]  /*0530*/  IMAD R0, R11, 0x8, R14 ;  /* 0x000000080b007824 */ /* 0x000fe200078e020e */
[----:B------:R1:W-:Y:S01]  /*0540*/  STL [R1+0xd0], R14 ;  /* 0x0000d00e01007387 */ /* 0x0003e20000100800 */
[----:B------:R-:W-:Y:S01]  /*0550*/  IMAD.MOV.U32 R4, RZ, RZ, 0x40 ;  /* 0x00000040ff047424 */ /* 0x000fe200078e00ff */
[----:B------:R-:W-:-:S02]  /*0560*/  IADD3 R19, R3, 0x8, RZ ;  /* 0x0000000803137810 */ /* 0x000fc40007ffe0ff */
[C---:B------:R-:W-:Y:S01]  /*0570*/  IADD3 R18, R3.reuse, 0x10, RZ ;  /* 0x0000001003127810 */ /* 0x040fe20007ffe0ff */
[----:B------:R2:W-:Y:S01]  /*0580*/  STL [R1+0x4c], R13 ;  /* 0x00004c0d01007387 */ /* 0x0005e20000100800 */
[C---:B------:R-:W-:Y:S02]  /*0590*/  IADD3 R17, R3.reuse, 0x18, RZ ;  /* 0x0000001803117810 */ /* 0x040fe40007ffe0ff */
[C---:B------:R-:W-:Y:S01]  /*05a0*/  IADD3 R16, R3.reuse, 0x20, RZ ;  /* 0x0000002003107810 */ /* 0x040fe20007ffe0ff */
[----:B------:R3:W-:Y:S01]  /*05b0*/  STL [R1+0xc8], R0 ;  /* 0x0000c80001007387 */ /* 0x0007e20000100800 */
[C---:B------:R-:W-:Y:S02]  /*05c0*/  IADD3 R15, R3.reuse, 0x28, RZ ;  /* 0x00000028030f7810 */ /* 0x040fe40007ffe0ff */
[C---:B------:R-:W-:Y:S01]  /*05d0*/  IADD3 R12, R3.reuse, 0x40, RZ ;  /* 0x00000040030c7810 */ /* 0x040fe20007ffe0ff */
[----:B------:R4:W-:Y:S01]  /*05e0*/  STL [R1+0x38], R3 ;  /* 0x0000380301007387 */ /* 0x0009e20000100800 */
[----:B------:R-:W-:-:S02]  /*05f0*/  IADD3 R10, R3, 0x48, RZ ;  /* 0x00000048030a7810 */ /* 0x000fc40007ffe0ff */
[C---:B------:R-:W-:Y:S01]  /*0600*/  IADD3 R9, R3.reuse, 0x50, RZ ;  /* 0x0000005003097810 */ /* 0x040fe20007ffe0ff */
[----:B------:R-:W-:Y:S01]  /*0610*/  STL [R1+0x88], R19 ;  /* 0x0000881301007387 */ /* 0x000fe20000100800 */
[C---:B------:R-:W-:Y:S02]  /*0620*/  IADD3 R8, R3.reuse, 0x58, RZ ;  /* 0x0000005803087810 */ /* 0x040fe40007ffe0ff */
[C---:B------:R-:W-:Y:S01]  /*0630*/  IADD3 R7, R3.reuse, 0x60, RZ ;  /* 0x0000006003077810 */ /* 0x040fe20007ffe0ff */
[----:B------:R-:W-:Y:S01]  /*0640*/  STL [R1+0x84], R18 ;  /* 0x0000841201007387 */ /* 0x000fe20000100800 */
[C---:B------:R-:W-:Y:S02]  /*0650*/  IADD3 R6, R3.reuse, 0x68, RZ ;  /* 0x0000006803067810 */ /* 0x040fe40007ffe0ff */
[----:B------:R-:W-:Y:S01]  /*0660*/  SHF.R.S32.HI R5, RZ, 0x1f, R233 ;  /* 0x0000001fff057819 */ /* 0x000fe200000114e9 */
[----:B------:R-:W-:Y:S01]  /*0670*/  STL [R1+0x80], R17 ;  /* 0x0000801101007387 */ /* 0x000fe20000100800 */
[----:B-1----:R-:W-:-:S02]  /*0680*/  IADD3 R14, R3, 0x30, RZ ;  /* 0x00000030030e7810 */ /* 0x002fc40007ffe0ff */
[C---:B------:R-:W-:Y:S01]  /*0690*/  IADD3 R5, R3.reuse, 0x70, RZ ;  /* 0x0000007003057810 */ /* 0x040fe20007ffe0ff */
[----:B------:R-:W-:Y:S01]  /*06a0*/  STL [R1+0x7c], R16 ;  /* 0x00007c1001007387 */ /* 0x000fe20000100800 */
[C---:B--2---:R-:W-:Y:S02]  /*06b0*/  IADD3 R13, R3.reuse, 0x38, RZ ;  /* 0x00000038030d7810 */ /* 0x044fe40007ffe0ff */
[----:B------:R-:W-:Y:S01]  /*06c0*/  SHF.R.S32.HI R11, RZ, 0x1f, R18 ;  /* 0x0000001fff0b7819 */ /* 0x000fe20000011412 */
[----:B------:R-:W-:Y:S01]  /*06d0*/  STL [R1+0x78], R15 ;  /* 0x0000780f01007387 */ /* 0x000fe20000100800 */
[----:B---3--:R-:W-:Y:S02]  /*06e0*/  SEL R0, R4, 0xffffffc0, !P2 ;  /* 0xffffffc004007807 */ /* 0x008fe40005000000 */
[----:B------:R-:W-:Y:S01]  /*06f0*/  SHF.R.S32.HI R4, RZ, 0x1f, R19 ;  /* 0x0000001fff047819 */ /* 0x000fe20000011413 */
[----:B------:R1:W-:Y:S01]  /*0700*/  STL [R1+0x74], R14 ;  /* 0x0000740e01007387 */ /* 0x0003e20000100800 */
[----:B----4-:R-:W-:-:S02]  /*0710*/  IADD3 R3, R3, 0x78, RZ ;  /* 0x0000007803037810 */ /* 0x010fc40007ffe0ff */
[----:B------:R-:W-:Y:S01]  /*0720*/  LEA R203, R203, 0x100, 0x1 ;  /* 0x00000100cbcb7811 */ /* 0x000fe200078e08ff */
[----:B------:R-:W-:Y:S01]  /*0730*/  STL [R1+0x70], R13 ;  /* 0x0000700d01007387 */ /* 0x000fe20000100800 */
[----:B------:R-:W-:Y:S02]  /*0740*/  SEL R206, R206, 0xffffffe0, !P1 ;  /* 0xffffffe0cece7807 */ /* 0x000fe40004800000 */
[----:B------:R-:W-:Y:S01]  /*0750*/  LEA R200, R200, 0x8100, 0x1 ;  /* 0x00008100c8c87811 */ /* 0x000fe200078e08ff */
[----:B------:R-:W-:Y:S01]  /*0760*/  STL [R1+0x6c], R12 ;  /* 0x00006c0c01007387 */ /* 0x000fe20000100800 */
[--C-:B------:R-:W-:Y:S02]  /*0770*/  IMAD R224, R224, 0x800, R203.reuse ;  /* 0x00000800e0e07824 */ /* 0x100fe400078e02cb */
[C---:B------:R-:W-:Y:S01]  /*0780*/  IMAD.IADD R205, R203.reuse, 0x1, R206 ;  /* 0x00000001cbcd7824 */ /* 0x040fe200078e02ce */
[----:B------:R2:W-:Y:S01]  /*0790*/  STL [R1+0x68], R10 ;  /* 0x0000680a01007387 */ /* 0x0005e20000100800 */
[----:B------:R-:W-:Y:S01]  /*07a0*/  IMAD.IADD R225, R206, 0x1, R224 ;  /* 0x00000001cee17824 */ /* 0x000fe200078e02e0 */
[----:B------:R-:W-:Y:S01]  /*07b0*/  IADD3 R206, R0, R203, R206 ;  /* 0x000000cb00ce7210 */ /* 0x000fe20007ffe0ce */
[----:B------:R-:W-:Y:S01]  /*07c0*/  IMAD R216, R2, 0x2, R203 ;  /* 0x0000000202d87824 */ /* 0x000fe200078e02cb */
[----:B------:R3:W-:Y:S01]  /*07d0*/  STL [R1+0x64], R9 ;  /* 0x0000640901007387 */ /* 0x0007e20000100800 */
[----:B------:R-:W-:-:S02]  /*07e0*/  IMAD.IADD R204, R203, 0x1, R0 ;  /* 0x00000001cbcc7824 */ /* 0x000fc400078e0200 */
[C---:B------:R-:W-:Y:S01]  /*07f0*/  IMAD.IADD R227, R0.reuse, 0x1, R224 ;  /* 0x0000000100e37824 */ /* 0x040fe200078e02e0 */
[----:B------:R-:W-:Y:S01]  /*0800*/  STL [R1+0x60], R8 ;  /* 0x0000600801007387 */ /* 0x000fe20000100800 */
[----:B------:R-:W-:-:S03]  /*0810*/  IMAD.IADD R226, R0, 0x1, R225 ;  /* 0x0000000100e27824 */ /* 0x000fc600078e02e1 */
[----:B------:R4:W-:Y:S01]  /*0820*/  STL [R1+0x5c], R7 ;  /* 0x00005c0701007387 */ /* 0x0009e20000100800 */
[----:B-1----:R-:W-:-:S03]  /*0830*/  SHF.R.S32.HI R14, RZ, 0x1f, R14 ;  /* 0x0000001fff0e7819 */ /* 0x002fc6000001140e */
[----:B------:R1:W-:Y:S04]  /*0840*/  STL [R1+0x58], R6 ;  /* 0x0000580601007387 */ /* 0x0003e80000100800 */
[----:B------:R5:W-:Y:S04]  /*0850*/  STL [R1+0xc4], R4 ;  /* 0x0000c40401007387 */ /* 0x000be80000100800 */
[----:B------:R-:W-:Y:S01]  /*0860*/  STL [R1+0x54], R5 ;  /* 0x0000540501007387 */ /* 0x000fe20000100800 */
[----:B--2---:R-:W-:-:S03]  /*0870*/  SHF.R.S32.HI R10, RZ, 0x1f, R10 ;  /* 0x0000001fff0a7819 */ /* 0x004fc6000001140a */
[----:B------:R2:W-:Y:S01]  /*0880*/  STL [R1+0xc0], R11 ;  /* 0x0000c00b01007387 */ /* 0x0005e20000100800 */
[----:B---3--:R-:W-:-:S03]  /*0890*/  SHF.R.S32.HI R9, RZ, 0x1f, R9 ;  /* 0x0000001fff097819 */ /* 0x008fc60000011409 */
[----:B------:R3:W-:Y:S01]  /*08a0*/  STL [R1+0x50], R3 ;  /* 0x0000500301007387 */ /* 0x0007e20000100800 */
[----:B----4-:R-:W-:Y:S02]  /*08b0*/  SHF.R.S32.HI R7, RZ, 0x1f, R7 ;  /* 0x0000001fff077819 */ /* 0x010fe40000011407 */
[----:B-1----:R-:W-:Y:S02]  /*08c0*/  SHF.R.S32.HI R6, RZ, 0x1f, R6 ;  /* 0x0000001fff067819 */ /* 0x002fe40000011406 */
[----:B-----5:R-:W-:-:S05]  /*08d0*/  SHF.R.S32.HI R4, RZ, 0x1f, R17 ;  /* 0x0000001fff047819 */ /* 0x020fca0000011411 */
[----:B------:R1:W-:Y:S01]  /*08e0*/  STL [R1+0xbc], R4 ;  /* 0x0000bc0401007387 */ /* 0x0003e20000100800 */
[----:B--2---:R-:W-:Y:S02]  /*08f0*/  SHF.R.S32.HI R11, RZ, 0x1f, R16 ;  /* 0x0000001fff0b7819 */ /* 0x004fe40000011410 */
[----:B---3--:R-:W-:-:S03]  /*0900*/  SHF.R.S32.HI R3, RZ, 0x1f, R3 ;  /* 0x0000001fff037819 */ /* 0x008fc60000011403 */
[----:B------:R2:W-:Y:S01]  /*0910*/  STL [R1+0xb8], R11 ;  /* 0x0000b80b01007387 */ /* 0x0005e20000100800 */
[----:B-1----:R-:W-:-:S05]  /*0920*/  SHF.R.S32.HI R4, RZ, 0x1f, R15 ;  /* 0x0000001fff047819 */ /* 0x002fca000001140f */
[----:B------:R1:W-:Y:S01]  /*0930*/  STL [R1+0xb4], R4 ;  /* 0x0000b40401007387 */ /* 0x0003e20000100800 */
[----:B--2---:R-:W-:-:S03]  /*0940*/  SHF.R.S32.HI R11, RZ, 0x1f, R13 ;  /* 0x0000001fff0b7819 */ /* 0x004fc6000001140d */
[----:B------:R-:W-:Y:S04]  /*0950*/  STL [R1+0xb0], R14 ;  /* 0x0000b00e01007387 */ /* 0x000fe80000100800 */
[----:B------:R-:W-:Y:S01]  /*0960*/  STL [R1+0xac], R11 ;  /* 0x0000ac0b01007387 */ /* 0x000fe20000100800 */
[----:B-1----:R-:W-:-:S05]  /*0970*/  SHF.R.S32.HI R4, RZ, 0x1f, R12 ;  /* 0x0000001fff047819 */ /* 0x002fca000001140c */
[----:B------:R1:W-:Y:S04]  /*0980*/  STL [R1+0xa8], R4 ;  /* 0x0000a80401007387 */ /* 0x0003e80000100800 */
[----:B------:R-:W-:Y:S04]  /*0990*/  STL [R1+0xa4], R10 ;  /* 0x0000a40a01007387 */ /* 0x000fe80000100800 */
[----:B------:R-:W-:Y:S01]  /*09a0*/  STL [R1+0xa0], R9 ;  /* 0x0000a00901007387 */ /* 0x000fe20000100800 */
[----:B-1----:R-:W-:-:S05]  /*09b0*/  SHF.R.S32.HI R4, RZ, 0x1f, R8 ;  /* 0x0000001fff047819 */ /* 0x002fca0000011408 */
[----:B------:R1:W-:Y:S04]  /*09c0*/  STL [R1+0x9c], R4 ;  /* 0x00009c0401007387 */ /* 0x0003e80000100800 */
[----:B------:R2:W-:Y:S04]  /*09d0*/  STL [R1+0x98], R7 ;  /* 0x0000980701007387 */ /* 0x0005e80000100800 */
[----:B------:R2:W-:Y:S01]  /*09e0*/  STL [R1+0x94], R6 ;  /* 0x0000940601007387 */ /* 0x0005e20000100800 */
[----:B-1----:R-:W-:-:S05]  /*09f0*/  SHF.R.S32.HI R4, RZ, 0x1f, R5 ;  /* 0x0000001fff047819 */ /* 0x002fca0000011405 */
[----:B------:R2:W-:Y:S04]  /*0a00*/  STL [R1+0x90], R4 ;  /* 0x0000900401007387 */ /* 0x0005e80000100800 */
[----:B------:R2:W-:Y:S02]  /*0a10*/  STL [R1+0x8c], R3 ;  /* 0x00008c0301007387 */ /* 0x0005e40000100800 */
.L_x_114:
[----:B--2---:R-:W2:Y:S01]  /*0a20*/  LDL R4, [R1+0x4c] ;  /* 0x00004c0001047983 */ /* 0x004ea20000100800 */
[----:B------:R-:W-:Y:S01]  /*0a30*/  IMAD.MOV.U32 R0, RZ, RZ, c[0x0][0x560] ;  /* 0x00015800ff007624 */ /* 0x000fe200078e00ff */
[----:B------:R-:W-:Y:S01]  /*0a40*/  YIELD ;  /* 0x0000000000007946 */ /* 0x000fe20003800000 */
[----:B------:R-:W-:Y:S03]  /*0a50*/  BSSY B0, `(.L_x_69) ;  /* 0x0000016000007945 */ /* 0x000fe60003800000 */
[----:B------:R-:W-:-:S13]  /*0a60*/  ISETP.NE.AND P0, PT, R0, 0x1, PT ;  /* 0x000000010000780c */ /* 0x000fda0003f05270 */
[----:B--2---:R-:W-:Y:S01]  /*0a70*/  @P0 IMAD.HI.U32 R0, R4, c[0x0][0x564], RZ ;  /* 0x0001590004000a27 */ /* 0x004fe200078e00ff */
[----:B------:R-:W-:-:S04]  /*0a80*/  MOV R3, R4 ;  /* 0x0000000400037202 */ /* 0x000fc80000000f00 */
[----:B------:R-:W-:-:S04]  /*0a90*/  @P0 SHF.R.U32.HI R3, RZ, c[0x0][0x568], R0 ;  /* 0x00015a00ff030a19 */ /* 0x000fc80000011600 */
[----:B------:R-:W-:Y:S01]  /*0aa0*/  ISETP.GE.AND P0, PT, R3, c[0x0][0x578], PT ;  /* 0x00015e0003007a0c */ /* 0x000fe20003f06270 */
[----:B------:R-:W-:-:S04]  /*0ab0*/  IMAD.MOV R2, RZ, RZ, -R3 ;  /* 0x000000ffff027224 */ /* 0x000fc800078e0a03 */
[----:B------:R-:W-:-:S08]  /*0ac0*/  IMAD R2, R2, c[0x0][0x560], R4 ;  /* 0x0001580002027a24 */ /* 0x000fd000078e0204 */
[----:B------:R-:W-:Y:S05]  /*0ad0*/  @!P0 BRA `(.L_x_70) ;  /* 0x0000007000008947 */ /* 0x000fea0003800000 */
[----:B------:R-:W-:-:S04]  /*0ae0*/  MOV R0, c[0x0][0x56c] ;  /* 0x00015b0000007a02 */ /* 0x000fc80000000f00 */
[----:B------:R-:W-:Y:S02]  /*0af0*/  ISETP.NE.AND P0, PT, R0, 0x1, PT ;  /* 0x000000010000780c */ /* 0x000fe40003f05270 */
[----:B------:R-:W-:-:S11]  /*0b00*/  MOV R0, R2 ;  /* 0x0000000200007202 */ /* 0x000fd60000000f00 */
[----:B------:R-:W-:-:S05]  /*0b10*/  @P0 IMAD.HI.U32 R4, R2, c[0x0][0x570], RZ ;  /* 0x00015c0002040a27 */ /* 0x000fca00078e00ff */
[----:B------:R-:W-:-:S05]  /*0b20*/  @P0 SHF.R.U32.HI R0, RZ, c[0x0][0x574], R4 ;  /* 0x00015d00ff000a19 */ /* 0x000fca0000011604 */
[----:B------:R-:W-:Y:S01]  /*0b30*/  IMAD R4, R0, c[0x0][0x56c], RZ ;  /* 0x00015b0000047a24 */ /* 0x000fe200078e02ff */
[----:B------:R-:W-:Y:S05]  /*0b40*/  BRA `(.L_x_71) ;  /* 0x0000006000007947 */ /* 0x000fea0003800000 */
.L_x_70:
[----:B------:R-:W-:-:S04]  /*0b50*/  MOV R0, c[0x0][0x554] ;  /* 0x0001550000007a02 */ /* 0x000fc80000000f00 */
[----:B------:R-:W-:Y:S02]  /*0b60*/  ISETP.NE.AND P0, PT, R0, 0x1, PT ;  /* 0x000000010000780c */ /* 0x000fe40003f05270 */
[----:B------:R-:W-:-:S11]  /*0b70*/  MOV R0, R2 ;  /* 0x0000000200007202 */ /* 0x000fd60000000f00 */
[----:B------:R-:W-:-:S05]  /*0b80*/  @P0 IMAD.HI.U32 R4, R2, c[0x0][0x558], RZ ;  /* 0x0001560002040a27 */ /* 0x000fca00078e00ff */
[----:B------:R-:W-:-:S05]  /*0b90*/  @P0 SHF.R.U32.HI R0, RZ, c[0x0][0x55c], R4 ;  /* 0x00015700ff000a19 */ /* 0x000fca0000011604 */
[----:B------:R-:W-:Y:S02]  /*0ba0*/  IMAD R4, R0, c[0x0][0x554], RZ ;  /* 0x0001550000047a24 */ /* 0x000fe400078e02ff */
.L_x_71:
[----:B------:R-:W-:Y:S05]  /*0bb0*/  BSYNC B0 ;  /* 0x0000000000007941 */ /* 0x000fea0003800000 */
.L_x_69:
[----:B------:R-:W-:Y:S01]  /*0bc0*/  IMAD.MOV.U32 R5, RZ, RZ, c[0x0][0x548] ;  /* 0x00015200ff057624 */ /* 0x000fe200078e00ff */
[----:B------:R-:W-:Y:S01]  /*0bd0*/  ISETP.NE.U32.AND P0, PT, RZ, c[0x0][0x370], PT ;  /* 0x0000dc00ff007a0c */ /* 0x000fe20003f05070 */
[----:B------:R-:W-:Y:S02]  /*0be0*/  IMAD.IADD R4, R2, 0x1, -R4 ;  /* 0x0000000102047824 */ /* 0x000fe400078e0a04 */
[----:B------:R-:W-:Y:S01]  /*0bf0*/  IMAD.MOV.U32 R169, RZ, RZ, RZ ;  /* 0x000000ffffa97224 */ /* 0x000fe200078e00ff */
[----:B------:R-:W-:Y:S01]  /*0c00*/  ISETP.NE.AND P1, PT, R5, 0x1, PT ;  /* 0x000000010500780c */ /* 0x000fe20003f25270 */
[----:B------:R-:W-:Y:S01]  /*0c10*/  IMAD R4, R3, c[0x0][0x554], R4 ;  /* 0x0001550003047a24 */ /* 0x000fe200078e0204 */
[----:B------:R-:W-:-:S03]  /*0c20*/  ISETP.NE.AND.EX P0, PT, RZ, c[0x0][0x374], PT, P0 ;  /* 0x0000dd00ff007a0c */ /* 0x000fc60003f05300 */
[----:B------:R-:W-:-:S08]  /*0c30*/  IMAD.MOV.U32 R14, RZ, RZ, R4 ;  /* 0x000000ffff0e7224 */ /* 0x000fd000078e0004 */
[----:B------:R-:W-:-:S04]  /*0c40*/  @P1 IMAD.HI.U32 R2, R4, c[0x0][0x54c], RZ ;  /* 0x0001530004021a27 */ /* 0x000fc800078e00ff */
[----:B------:R-:W-:Y:S01]  /*0c50*/  @P0 IMAD.MOV.U32 R3, RZ, RZ, 0x4 ;  /* 0x00000004ff030424 */ /* 0x000fe200078e00ff */
[----:B------:R-:W-:-:S05]  /*0c60*/  @P1 SHF.R.U32.HI R14, RZ, c[0x0][0x550], R2 ;  /* 0x00015400ff0e1a19 */ /* 0x000fca0000011602 */
[----:B------:R-:W-:Y:S01]  /*0c70*/  @P0 IMAD.WIDE R2, R14, R3, c[0x0][0x370] ;  /* 0x0000dc000e020625 */ /* 0x000fe200078e0203 */
[----:B------:R-:W-:Y:S01]  /*0c80*/  MOV R12, c[0x0][0x2c4] ;  /* 0x0000b100000c7a02 */ /* 0x000fe20000000f00 */
[----:B------:R1:W-:Y:S04]  /*0c90*/  STL [R1+0x3c], R14 ;  /* 0x00003c0e01007387 */ /* 0x0003e80000100800 */
[----:B------:R2:W3:Y:S01]  /*0ca0*/  @P0 LDG.E R169, [R2.64] ;  /* 0x0000000602a90981 */ /* 0x0004e2000c1e1900 */
[----:B------:R-:W-:Y:S01]  /*0cb0*/  IMAD.MOV.U32 R11, RZ, RZ, R0 ;  /* 0x000000ffff0b7224 */ /* 0x000fe200078e0000 */
[----:B------:R-:W-:Y:S01]  /*0cc0*/  ISETP.NE.AND P4, PT, R12, 0x1, PT ;  /* 0x000000010c00780c */ /* 0x000fe20003f85270 */
[----:B------:R-:W-:Y:S01]  /*0cd0*/  IMAD.MOV.U32 R5, RZ, RZ, 0x80 ;  /* 0x00000080ff057424 */ /* 0x000fe200078e00ff */
[----:B------:R-:W-:Y:S04]  /*0ce0*/  BSSY B0, `(.L_x_72) ;  /* 0x0000041000007945 */ /* 0x000fe80003800000 */
[----:B------:R-:W-:Y:S01]  /*0cf0*/  IADD3 R5, R5, -c[0x0][0x168], RZ ;  /* 0x80005a0005057a10 */ /* 0x000fe20007ffe0ff */
[----:B--2---:R-:W-:-:S05]  /*0d00*/  IMAD.MOV.U32 R2, RZ, RZ, c[0x0][0x53c] ;  /* 0x00014f00ff027624 */ /* 0x004fca00078e00ff */
[----:B------:R-:W-:Y:S02]  /*0d10*/  ISETP.NE.AND P0, PT, R2, 0x1, PT ;  /* 0x000000010200780c */ /* 0x000fe40003f05270 */
[----:B------:R-:W-:-:S11]  /*0d20*/  LOP3.LUT R2, R0, 0x1ffffff, RZ, 0x3c, !PT ;  /* 0x01ffffff00027812 */ /* 0x000fd600078e3cff */
[----:B------:R-:W-:Y:S01]  /*0d30*/  @P0 IMAD.HI.U32 R3, R0, c[0x0][0x540], RZ ;  /* 0x0001500000030a27 */ /* 0x000fe200078e00ff */
[----:B------:R-:W-:-:S03]  /*0d40*/  IADD3 R0, R2, c[0x0][0x53c], RZ ;  /* 0x00014f0002007a10 */ /* 0x000fc60007ffe0ff */
[----:B------:R-:W-:Y:S01]  /*0d50*/  IMAD.MOV.U32 R2, RZ, RZ, c[0x0][0x2ac] ;  /* 0x0000ab00ff027624 */ /* 0x000fe200078e00ff */
[----:B------:R-:W-:-:S03]  /*0d60*/  @P0 SHF.R.U32.HI R11, RZ, c[0x0][0x544], R3 ;  /* 0x00015100ff0b0a19 */ /* 0x000fc60000011603 */
[C---:B------:R-:W-:Y:S02]  /*0d70*/  IMAD R238, R2.reuse, c[0x0][0x1d0], RZ ;  /* 0x0000740002ee7a24 */ /* 0x040fe400078e02ff */
[----:B------:R-:W-:Y:S01]  /*0d80*/  IMAD R0, R11, c[0x0][0x53c], R0 ;  /* 0x00014f000b007a24 */ /* 0x000fe200078e0200 */
[----:B------:R1:W-:Y:S01]  /*0d90*/  STL [R1+0x44], R11 ;  /* 0x0000440b01007387 */ /* 0x0003e20000100800 */
[----:B------:R-:W-:Y:S01]  /*0da0*/  IMAD R2, R2, c[0x0][0x1d0], R5 ;  /* 0x0000740002027a24 */ /* 0x000fe200078e0205 */
[----:B------:R-:W-:Y:S01]  /*0db0*/  IADD3 R5, R238, 0x7f, RZ ;  /* 0x0000007fee057810 */ /* 0x000fe20007ffe0ff */
[----:B------:R-:W-:-:S05]  /*0dc0*/  IMAD.SHL.U32 R13, R0, 0x80, RZ ;  /* 0x00000080000d7824 */ /* 0x000fca00078e00ff */
[----:B------:R-:W-:Y:S01]  /*0dd0*/  IADD3 R0, R13, 0x7f, RZ ;  /* 0x0000007f0d007810 */ /* 0x000fe20007ffe0ff */
[----:B------:R1:W-:Y:S04]  /*0de0*/  STL [R1+0x48], R13 ;  /* 0x0000480d01007387 */ /* 0x0003e80000100800 */
[----:B------:R-:W-:-:S05]  /*0df0*/  @P4 IMAD.HI.U32 R3, R0, c[0x0][0x2c8], RZ ;  /* 0x0000b20000034a27 */ /* 0x000fca00078e00ff */
[----:B------:R-:W-:-:S04]  /*0e00*/  @P4 SHF.R.U32.HI R0, RZ, c[0x0][0x2cc], R3 ;  /* 0x0000b300ff004a19 */ /* 0x000fc80000011603 */
[----:B------:R-:W-:Y:S02]  /*0e10*/  IADD3 R0, R2, R0, RZ ;  /* 0x0000000002007210 */ /* 0x000fe40007ffe0ff */
[----:B------:R-:W-:Y:S02]  /*0e20*/  SHF.R.S32.HI R2, RZ, 0x1f, R5 ;  /* 0x0000001fff027819 */ /* 0x000fe40000011405 */
[----:B------:R-:W-:Y:S02]  /*0e30*/  SHF.R.S32.HI R3, RZ, 0x1f, R0 ;  /* 0x0000001fff037819 */ /* 0x000fe40000011400 */
[----:B------:R-:W-:Y:S02]  /*0e40*/  LEA.HI R2, R2, R5, RZ, 0x7 ;  /* 0x0000000502027211 */ /* 0x000fe400078f38ff */
[----:B------:R-:W-:Y:S02]  /*0e50*/  LEA.HI R3, R3, R0, RZ, 0x7 ;  /* 0x0000000003037211 */ /* 0x000fe400078f38ff */
[----:B------:R-:W-:-:S02]  /*0e60*/  SHF.R.S32.HI R0, RZ, 0x7, R2 ;  /* 0x00000007ff007819 */ /* 0x000fc40000011402 */
[----:B------:R-:W-:-:S04]  /*0e70*/  SHF.R.S32.HI R2, RZ, 0x7, R3 ;  /* 0x00000007ff027819 */ /* 0x000fc80000011403 */
[----:B------:R-:W-:Y:S01]  /*0e80*/  IMNMX R7, R0, R2, PT ;  /* 0x0000000200077217 */ /* 0x000fe20003800200 */
[----:B------:R-:W-:Y:S02]  /*0e90*/  IMAD.MOV R0, RZ, RZ, -R14 ;  /* 0x000000ffff007224 */ /* 0x000fe400078e0a0e */
[----:B------:R-:W-:Y:S01]  /*0ea0*/  IMAD.MOV.U32 R2, RZ, RZ, RZ ;  /* 0x000000ffff027224 */ /* 0x000fe200078e00ff */
[----:B------:R-:W-:Y:S01]  /*0eb0*/  ISETP.GE.AND P0, PT, R7, 0x1, PT ;  /* 0x000000010700780c */ /* 0x000fe20003f06270 */
[----:B------:R-:W-:Y:S01]  /*0ec0*/  IMAD R46, R0, c[0x0][0x548], R4 ;  /* 0x00015200002e7a24 */ /* 0x000fe200078e0204 */
[----:B---3--:R1:W-:Y:S04]  /*0ed0*/  STL [R1+0x10], R169 ;  /* 0x000010a901007387 */ /* 0x0083e80000100800 */
[----:B------:R1:W-:Y:S07]  /*0ee0*/  STL [R1+0x40], R46 ;  /* 0x0000402e01007387 */ /* 0x0003ee0000100800 */
[----:B------:R-:W-:Y:S05]  /*0ef0*/  @!P0 BRA `(.L_x_73) ;  /* 0x000001f000008947 */ /* 0x000fea0003800000 */
[----:B------:R-:W-:-:S04]  /*0f00*/  SHF.R.U32.HI R0, RZ, 0x10, R11 ;  /* 0x00000010ff007819 */ /* 0x000fc8000001160b */
[----:B------:R-:W-:-:S04]  /*0f10*/  ISETP.NE.AND P0, PT, R0, RZ, PT ;  /* 0x000000ff0000720c */ /* 0x000fc80003f05270 */
[----:B------:R-:W-:-:S04]  /*0f20*/  SEL R0, R0, c[0x0][0x338], P0 ;  /* 0x0000ce0000007a07 */ /* 0x000fc80000000000 */
[----:B------:R-:W-:Y:S02]  /*0f30*/  IABS R3, R0 ;  /* 0x0000000000037213 */ /* 0x000fe40000000000 */
[----:B------:R-:W-:Y:S02]  /*0f40*/  IADD3 R6, R0, -0x1, R7 ;  /* 0xffffffff00067810 */ /* 0x000fe40007ffe007 */
[----:B------:R-:W2:Y:S02]  /*0f50*/  I2F.RP R4, R3 ;  /* 0x0000000300047306 */ /* 0x000ea40000209400 */
[----:B------:R-:W-:Y:S02]  /*0f60*/  IABS R10, R6 ;  /* 0x00000006000a7213 */ /* 0x000fe40000000000 */
[----:B------:R-:W-:-:S04]  /*0f70*/  LOP3.LUT R6, R6, R0, RZ, 0x3c, !PT ;  /* 0x0000000006067212 */ /* 0x000fc800078e3cff */
[----:B------:R-:W-:Y:S01]  /*0f80*/  ISETP.GE.AND P0, PT, R6, RZ, PT ;  /* 0x000000ff0600720c */ /* 0x000fe20003f06270 */
[----:B--2---:R-:W2:Y:S02]  /*0f90*/  MUFU.RCP R4, R4 ;  /* 0x0000000400047308 */ /* 0x004ea40000001000 */
[----:B--2---:R-:W-:-:S06]  /*0fa0*/  IADD3 R4, R4, 0xffffffe, RZ ;  /* 0x0ffffffe04047810 */ /* 0x004fcc0007ffe0ff */
[----:B------:R-:W2:Y:S02]  /*0fb0*/  F2I.FTZ.U32.TRUNC.NTZ R5, R4 ;  /* 0x0000000400057305 */ /* 0x000ea4000021f000 */
[----:B--2---:R-:W-:Y:S02]  /*0fc0*/  IMAD.MOV R2, RZ, RZ, -R5 ;  /* 0x000000ffff027224 */ /* 0x004fe400078e0a05 */
[----:B------:R-:W-:Y:S02]  /*0fd0*/  IMAD.MOV.U32 R4, RZ, RZ, RZ ;  /* 0x000000ffff047224 */ /* 0x000fe400078e00ff */
[----:B------:R-:W-:Y:S01]  /*0fe0*/  IMAD.MOV.U32 R8, RZ, RZ, R2 ;  /* 0x000000ffff087224 */ /* 0x000fe200078e0002 */
[----:B------:R-:W-:-:S03]  /*0ff0*/  IABS R2, R0 ;  /* 0x0000000000027213 */ /* 0x000fc60000000000 */
[----:B------:R-:W-:Y:S02]  /*1000*/  IMAD R8, R8, R3, RZ ;  /* 0x0000000308087224 */ /* 0x000fe400078e02ff */
[----:B------:R-:W-:Y:S02]  /*1010*/  IMAD.MOV R9, RZ, RZ, -R2 ;  /* 0x000000ffff097224 */ /* 0x000fe400078e0a02 */
[----:B------:R-:W-:-:S04]  /*1020*/  IMAD.HI.U32 R2, R5, R8, R4 ;  /* 0x0000000805027227 */ /* 0x000fc800078e0004 */
[----:B------:R-:W-:Y:S02]  /*1030*/  IMAD.MOV.U32 R4, RZ, RZ, R10 ;  /* 0x000000ffff047224 */ /* 0x000fe400078e000a */
[----:B------:R-:W-:Y:S02]  /*1040*/  IMAD.MOV.U32 R5, RZ, RZ, R9 ;  /* 0x000000ffff057224 */ /* 0x000fe400078e0009 */
[----:B------:R-:W-:-:S04]  /*1050*/  IMAD.HI.U32 R2, R2, R4, RZ ;  /* 0x0000000402027227 */ /* 0x000fc800078e00ff */
[----:B------:R-:W-:-:S05]  /*1060*/  IMAD R4, R2, R5, R4 ;  /* 0x0000000502047224 */ /* 0x000fca00078e0204 */
[----:B------:R-:W-:-:S13]  /*1070*/  ISETP.GT.U32.AND P1, PT, R3, R4, PT ;  /* 0x000000040300720c */ /* 0x000fda0003f24070 */
[----:B------:R-:W-:Y:S01]  /*1080*/  @!P1 IMAD.IADD R4, R4, 0x1, -R3 ;  /* 0x0000000104049824 */ /* 0x000fe200078e0a03 */
[----:B------:R-:W-:Y:S02]  /*1090*/  @!P1 IADD3 R2, R2, 0x1, RZ ;  /* 0x0000000102029810 */ /* 0x000fe40007ffe0ff */
[----:B------:R-:W-:Y:S02]  /*10a0*/  ISETP.NE.AND P1, PT, R0, RZ, PT ;  /* 0x000000ff0000720c */ /* 0x000fe40003f25270 */
[----:B------:R-:W-:-:S13]  /*10b0*/  ISETP.GE.U32.AND P2, PT, R4, R3, PT ;  /* 0x000000030400720c */ /* 0x000fda0003f46070 */
[----:B------:R-:W-:-:S05]  /*10c0*/  @P2 IADD3 R2, R2, 0x1, RZ ;  /* 0x0000000102022810 */ /* 0x000fca0007ffe0ff */
[----:B------:R-:W-:Y:S01]  /*10d0*/  @!P0 IMAD.MOV R2, RZ, RZ, -R2 ;  /* 0x000000ffff028224 */ /* 0x000fe200078e0a02 */
[----:B------:R-:W-:Y:S02]  /*10e0*/  @!P1 LOP3.LUT R2, RZ, R0, RZ, 0x33, !PT ;  /* 0x00000000ff029212 */ /* 0x000fe400078e33ff */
.L_x_73:
[----:B------:R-:W-:Y:S05]  /*10f0*/  BSYNC B0 ;  /* 0x0000000000007941 */ /* 0x000fea0003800000 */
.L_x_72:
[----:B------:R-:W-:Y:S01]  /*1100*/  LOP3.LUT R0, R11, 0xffff, RZ, 0xc0, !PT ;  /* 0x0000ffff0b007812 */ /* 0x000fe200078ec0ff */
[----:B------:R-:W-:Y:S01]  /*1110*/  CS2R R16, SRZ ;  /* 0x0000000000107805 */ /* 0x000fe2000001ff00 */
[----:B------:R-:W-:Y:S01]  /*1120*/  CS2R R74, SRZ ;  /* 0x00000000004a7805 */ /* 0x000fe2000001ff00 */
[----:B------:R-:W-:Y:S01]  /*1130*/  CS2R R72, SRZ ;  /* 0x0000000000487805 */ /* 0x000fe2000001ff00 */
[----:B------:R-:W-:Y:S01]  /*1140*/  CS2R R78, SRZ ;  /* 0x00000000004e7805 */ /* 0x000fe2000001ff00 */
[----:B------:R-:W-:Y:S01]  /*1150*/  IMAD R172, R0, R2, RZ ;  /* 0x0000000200ac7224 */ /* 0x000fe200078e02ff */
[----:B------:R-:W-:Y:S01]  /*1160*/  PRMT R0, RZ, 0x7610, R0 ;  /* 0x00007610ff007816 */ /* 0x000fe20000000000 */
[----:B------:R-:W-:Y:S01]  /*1170*/  CS2R R76, SRZ ;  /* 0x00000000004c7805 */ /* 0x000fe2000001ff00 */
[----:B------:R-:W-:Y:S01]  /*1180*/  CS2R R82, SRZ ;  /* 0x0000000000527805 */ /* 0x000fe2000001ff00 */
[----:B------:R-:W-:Y:S01]  /*1190*/  IMAD.IADD R2, R172, 0x1, R2 ;  /* 0x00000001ac027824 */ /* 0x000fe200078e0202 */
[----:B------:R2:W-:Y:S01]  /*11a0*/  STL [R1+0x4], R172 ;  /* 0x000004ac01007387 */ /* 0x0005e20000100800 */
[----:B------:R-:W-:Y:S01]  /*11b0*/  CS2R R80, SRZ ;  /* 0x0000000000507805 */ /* 0x000fe2000001ff00 */
[----:B------:R-:W-:Y:S01]  /*11c0*/  CS2R R86, SRZ ;  /* 0x0000000000567805 */ /* 0x000fe2000001ff00 */
[----:B------:R-:W-:Y:S01]  /*11d0*/  CS2R R84, SRZ ;  /* 0x0000000000547805 */ /* 0x000fe2000001ff00 */
[----:B------:R-:W-:Y:S01]  /*11e0*/  IMNMX R237, R7, R2, PT ;  /* 0x0000000207ed7217 */ /* 0x000fe20003800200 */
        /* <DEDUP_REMOVED lines=26> */
[----:B--2---:R-:W-:-:S04]  /*1390*/  ISETP.NE.U32.AND P0, PT, RZ, c[0x0][0x340], PT ;  /* 0x0000d000ff007a0c */ /* 0x004fc80003f05070 */
[----:B------:R-:W-:-:S13]  /*13a0*/  ISETP.NE.AND.EX P0, PT, RZ, c[0x0][0x344], PT, P0 ;  /* 0x0000d100ff007a0c */ /* 0x000fda0003f05300 */
[----:B------:R-:W-:-:S04]  /*13b0*/  @P0 IMAD.MOV.U32 R2, RZ, RZ, 0x4 ;  /* 0x00000004ff020424 */ /* 0x000fc800078e00ff */
[----:B------:R-:W-:-:S05]  /*13c0*/  @P0 IMAD.WIDE R2, R14, R2, c[0x0][0x340] ;  /* 0x0000d0000e020625 */ /* 0x000fca00078e0202 */
[----:B------:R2:W5:Y:S01]  /*13d0*/  @P0 LDG.E R0, [R2.64] ;  /* 0x0000000602000981 */ /* 0x000562000c1e1900 */
[----:B------:R-:W-:Y:S01]  /*13e0*/  WARPSYNC 0xffffffff ;  /* 0xffffffff00007948 */ /* 0x000fe20003800000 */
[----:B------:R-:W-:Y:S01]  /*13f0*/  IADD3 R160, R237, -0x1, RZ ;  /* 0xffffffffeda07810 */ /* 0x000fe20007ffe0ff */
[----:B------:R-:W-:-:S03]  /*1400*/  @!P0 IMAD.MOV.U32 R0, RZ, RZ, R14 ;  /* 0x000000ffff008224 */ /* 0x000fc600078e000e */
[----:B--2---:R-:W2:Y:S01]  /*1410*/  S2R R4, SR_TID.X ;  /* 0x0000000000047919 */ /* 0x004ea20000002100 */
[----:B------:R-:W-:Y:S01]  /*1420*/  IMAD.MOV.U32 R2, RZ, RZ, c[0x0][0x2b8] ;  /* 0x0000ae00ff027624 */ /* 0x000fe200078e00ff */
[----:B-----5:R-:W-:Y:S01]  /*1430*/  SHF.R.S32.HI R3, RZ, 0x1f, R0 ;  /* 0x0000001fff037819 */ /* 0x020fe20000011400 */
[----:B------:R-:W-:Y:S01]  /*1440*/  IMAD.WIDE.U32 R170, R0, c[0x0][0x2b0], RZ ;  /* 0x0000ac0000aa7a25 */ /* 0x000fe200078e00ff */
[----:B------:R-:W-:Y:S02]  /*1450*/  BAR.SYNC.DEFER_BLOCKING 0x0 ;  /* 0x0000000000007b1d */ /* 0x000fe40000010000 */
[----:B------:R-:W-:Y:S01]  /*1460*/  ISETP.NE.AND P3, PT, R2, 0x1, PT ;  /* 0x000000010200780c */ /* 0x000fe20003f65270 */
[----:B------:R-:W-:Y:S01]  /*1470*/  IMAD.MOV.U32 R230, RZ, RZ, RZ ;  /* 0x000000ffffe67224 */ /* 0x000fe200078e00ff */
[----:B------:R-:W-:-:S02]  /*1480*/  SHF.R.S32.HI R41, RZ, 0x1f, R46 ;  /* 0x0000001fff297819 */ /* 0x000fc4000001142e */
[----:B------:R-:W-:Y:S01]  /*1490*/  SHF.R.S32.HI R6, RZ, 0x1f, R14 ;  /* 0x0000001fff067819 */ /* 0x000fe2000001140e */
[----:B------:R-:W-:Y:S01]  /*14a0*/  IMAD R16, R12, c[0x0][0x168], RZ ;  /* 0x00005a000c107a24 */ /* 0x000fe200078e02ff */
[----:B------:R-:W-:Y:S02]  /*14b0*/  SHF.R.S32.HI R43, RZ, 0x1f, R233 ;  /* 0x0000001fff2b7819 */ /* 0x000fe400000114e9 */
[----:B--2---:R-:W-:Y:S02]  /*14c0*/  SHF.R.S32.HI R18, RZ, 0x1f, R4 ;  /* 0x0000001fff127819 */ /* 0x004fe40000011404 */
[----:B------:R-:W-:Y:S02]  /*14d0*/  SHF.R.S32.HI R42, RZ, 0x1f, R234 ;  /* 0x0000001fff2a7819 */ /* 0x000fe400000114ea */
[----:B------:R-:W-:Y:S02]  /*14e0*/  ISETP.GE.AND P2, PT, R233, c[0x0][0x198], PT ;  /* 0x00006600e9007a0c */ /* 0x000fe40003f46270 */
[----:B------:R-:W-:Y:S01]  /*14f0*/  ISETP.GE.AND P6, PT, R234, c[0x0][0x198], PT ;  /* 0x00006600ea007a0c */ /* 0x000fe20003fc6270 */
[----:B------:R-:W-:Y:S01]  /*1500*/  IMAD.WIDE.U32 R166, R46, c[0x0][0x1e8], RZ ;  /* 0x00007a002ea67a25 */ /* 0x000fe200078e00ff */
[----:B------:R-:W-:Y:S01]  /*1510*/  LEA.HI R18, R18, R4, RZ, 0x3 ;  /* 0x0000000412127211 */ /* 0x000fe200078f18ff */
[----:B------:R-:W-:Y:S01]  /*1520*/  STL.64 [R1+0x20], R170 ;  /* 0x000020aa01007387 */ /* 0x000fe20000100a00 */
[----:B------:R-:W-:-:S02]  /*1530*/  SHF.R.S32.HI R19, RZ, 0x1f, R4 ;  /* 0x0000001fff137819 */ /* 0x000fc40000011404 */
[----:B------:R-:W-:Y:S02]  /*1540*/  LOP3.LUT R18, R18, 0xfffffff8, RZ, 0xc0, !PT ;  /* 0xfffffff812127812 */ /* 0x000fe400078ec0ff */
[----:B------:R-:W-:-:S03]  /*1550*/  LEA.HI R19, R19, R4, RZ, 0x3 ;  /* 0x0000000413137211 */ /* 0x000fc600078f18ff */
[----:B------:R-:W-:Y:S01]  /*1560*/  IMAD.IADD R18, R4, 0x1, -R18 ;  /* 0x0000000104127824 */ /* 0x000fe200078e0a12 */
[----:B------:R-:W-:-:S05]  /*1570*/  SHF.R.S32.HI R19, RZ, 0x3, R19 ;  /* 0x00000003ff137819 */ /* 0x000fca0000011413 */
[----:B------:R-:W-:-:S04]  /*1580*/  IMAD R161, R18, 0x20, R19 ;  /* 0x0000002012a17824 */ /* 0x000fc800078e0213 */
[----:B------:R-:W-:-:S04]  /*1590*/  IMAD R2, R160, 0x80, R161 ;  /* 0x00000080a0027824 */ /* 0x000fc800078e02a1 */
[C---:B-1----:R-:W-:Y:S01]  /*15a0*/  IMAD.IADD R11, R2.reuse, 0x1, R169 ;  /* 0x00000001020b7824 */ /* 0x042fe200078e02a9 */
[----:B------:R-:W-:Y:S01]  /*15b0*/  ISETP.GE.AND P1, PT, R2, R238, PT ;  /* 0x000000ee0200720c */ /* 0x000fe20003f26270 */
[----:B------:R-:W-:Y:S02]  /*15c0*/  IMAD R2, R3, c[0x0][0x2b0], RZ ;  /* 0x0000ac0003027a24 */ /* 0x000fe400078e02ff */
[----:B------:R-:W-:Y:S01]  /*15d0*/  @P3 IMAD.HI.U32 R3, R11, c[0x0][0x2bc], RZ ;  /* 0x0000af000b033a27 */ /* 0x000fe200078e00ff */
[----:B------:R-:W-:-:S03]  /*15e0*/  ISETP.GT.OR P1, PT, R161, 0x7f, P1 ;  /* 0x0000007fa100780c */ /* 0x000fc60000f24670 */
[----:B------:R-:W-:Y:S01]  /*15f0*/  IMAD.MOV.U32 R10, RZ, RZ, R11 ;  /* 0x000000ffff0a7224 */ /* 0x000fe200078e000b */
[----:B------:R-:W-:Y:S01]  /*1600*/  @P3 SHF.R.U32.HI R10, RZ, c[0x0][0x2c0], R3 ;  /* 0x0000b000ff0a3a19 */ /* 0x000fe20000011603 */
[----:B------:R-:W-:-:S04]  /*1610*/  IMAD R2, R0, c[0x0][0x2b4], R2 ;  /* 0x0000ad0000027a24 */ /* 0x000fc800078e0202 */
[----:B------:R-:W-:-:S04]  /*1620*/  IMAD.IADD R168, R171, 0x1, R2 ;  /* 0x00000001aba87824 */ /* 0x000fc800078e0202 */
[----:B------:R-:W-:Y:S01]  /*1630*/  @!P1 IADD3 R0, P0, R10, R170, RZ ;  /* 0x000000aa0a009210 */ /* 0x000fe20007f1e0ff */
[----:B------:R-:W-:Y:S02]  /*1640*/  IMAD R5, R41, c[0x0][0x1b8], RZ ;  /* 0x00006e0029057a24 */ /* 0x000fe400078e02ff */
[----:B------:R-:W-:Y:S01]  /*1650*/  IMAD R162, R160, -0x80, R238 ;  /* 0xffffff80a0a27824 */ /* 0x000fe200078e02ee */
[----:B------:R-:W-:Y:S01]  /*1660*/  @!P1 LEA.HI.X.SX32 R3, R10, R168, 0x1, P0 ;  /* 0x000000a80a039211 */ /* 0x000fe200000f0eff */
[----:B------:R-:W-:Y:S01]  /*1670*/  IMAD.IADD R4, R13, 0x1, R161 ;  /* 0x000000010d047824 */ /* 0x000fe200078e02a1 */
[----:B------:R-:W-:Y:S01]  /*1680*/  @!P1 LEA R2, P0, R0, c[0x0][0x2a0], 0x2 ;  /* 0x0000a80000029a11 */ /* 0x000fe200078010ff */
[----:B------:R-:W-:Y:S01]  /*1690*/  IMAD.IADD R12, R19, 0x1, R13 ;  /* 0x00000001130c7824 */ /* 0x000fe200078e020d */
[----:B------:R-:W-:Y:S01]  /*16a0*/  IADD3 R207, R200, 0x20, RZ ;  /* 0x00000020c8cf7810 */ /* 0x000fe20007ffe0ff */
[----:B------:R-:W-:Y:S01]  /*16b0*/  IMAD.WIDE.U32 R44, R46, c[0x0][0x210], RZ ;  /* 0x000084002e2c7a25 */ /* 0x000fe200078e00ff */
[----:B------:R-:W-:Y:S01]  /*16c0*/  @!P1 LEA.HI.X R3, R0, c[0x0][0x2a4], R3, 0x2, P0 ;  /* 0x0000a90000039a11 */ /* 0x000fe200000f1403 */
[----:B------:R-:W-:Y:S04]  /*16d0*/  STL [R1+0x30], R168 ;  /* 0x000030a801007387 */ /* 0x000fe80000100800 */
[----:B------:R-:W-:Y:S04]  /*16e0*/  STL.64 [R1+0x18], R166 ;  /* 0x000018a601007387 */ /* 0x000fe80000100a00 */
[----:B------:R1:W2:Y:S01]  /*16f0*/  @!P1 LDG.E R230, [R2.64] ;  /* 0x0000000602e69981 */ /* 0x0002a2000c1e1900 */
[----:B------:R-:W-:Y:S01]  /*1700*/  IMAD R5, R46, c[0x0][0x1bc], R5 ;  /* 0x00006f002e057a24 */ /* 0x000fe200078e0205 */
[----:B------:R-:W-:Y:S01]  /*1710*/  BSSY B0, `(.L_x_75) ;  /* 0x00001f4000007945 */ /* 0x000fe20003800000 */
[----:B------:R-:W-:-:S04]  /*1720*/  @P4 IMAD.HI.U32 R7, R4, c[0x0][0x2c8], RZ ;  /* 0x0000b20004074a27 */ /* 0x000fc800078e00ff */
[----:B------:R-:W-:Y:S01]  /*1730*/  IMAD.MOV.U32 R0, RZ, RZ, R4 ;  /* 0x000000ffff007224 */ /* 0x000fe200078e0004 */
[----:B------:R-:W-:Y:S01]  /*1740*/  @P4 SHF.R.U32.HI R0, RZ, c[0x0][0x2cc], R7 ;  /* 0x0000b300ff004a19 */ /* 0x000fe20000011607 */
[----:B------:R-:W-:Y:S02]  /*1750*/  IMAD.SHL.U32 R164, R234, 0x2, RZ ;  /* 0x00000002eaa47824 */ /* 0x000fe400078e00ff */
[----:B------:R-:W-:Y:S01]  /*1760*/  IMAD.SHL.U32 R163, R233, 0x2, RZ ;  /* 0x00000002e9a37824 */ /* 0x000fe200078e00ff */
[----:B------:R-:W-:Y:S01]  /*1770*/  SHF.R.S32.HI R7, RZ, 0x1f, R0 ;  /* 0x0000001fff077819 */ /* 0x000fe20000011400 */
[----:B-1----:R-:W-:-:S04]  /*1780*/  IMAD.WIDE.U32 R2, R46, c[0x0][0x1b8], RZ ;  /* 0x00006e002e027a25 */ /* 0x002fc800078e00ff */
[----:B------:R-:W-:Y:S02]  /*1790*/  IMAD.IADD R3, R3, 0x1, R5 ;  /* 0x0000000103037824 */ /* 0x000fe400078e0205 */
[----:B------:R-:W-:Y:S02]  /*17a0*/  IMAD R5, R6, c[0x0][0x1c0], RZ ;  /* 0x0000700006057a24 */ /* 0x000fe400078e02ff */
[----:B------:R-:W-:-:S04]  /*17b0*/  IMAD.WIDE.U32 R2, R14, c[0x0][0x1c0], R2 ;  /* 0x000070000e027a25 */ /* 0x000fc800078e0002 */
[----:B------:R-:W-:Y:S02]  /*17c0*/  IMAD R6, R14, c[0x0][0x1c4], R5 ;  /* 0x000071000e067a24 */ /* 0x000fe400078e0205 */
[----:B------:R-:W-:Y:S02]  /*17d0*/  IMAD.MOV R5, RZ, RZ, -R0 ;  /* 0x000000ffff057224 */ /* 0x000fe400078e0a00 */
[----:B------:R-:W-:Y:S02]  /*17e0*/  IMAD.IADD R3, R3, 0x1, R6 ;  /* 0x0000000103037824 */ /* 0x000fe400078e0206 */
[----:B------:R-:W-:Y:S02]  /*17f0*/  IMAD R4, R5, c[0x0][0x2c4], R4 ;  /* 0x0000b10005047a24 */ /* 0x000fe400078e0204 */
[----:B------:R-:W-:Y:S02]  /*1800*/  IMAD R5, R7, c[0x0][0x1b0], RZ ;  /* 0x00006c0007057a24 */ /* 0x000fe400078e02ff */
[----:B------:R-:W-:-:S04]  /*1810*/  IMAD.WIDE.U32 R2, R0, c[0x0][0x1b0], R2 ;  /* 0x00006c0000027a25 */ /* 0x000fc800078e0002 */
[----:B------:R-:W-:Y:S01]  /*1820*/  IMAD R6, R0, c[0x0][0x1b4], R5 ;  /* 0x00006d0000067a24 */ /* 0x000fe200078e0205 */
[----:B------:R-:W-:-:S03]  /*1830*/  SHF.R.S32.HI R5, RZ, 0x1f, R4 ;  /* 0x0000001fff057819 */ /* 0x000fc60000011404 */
[----:B------:R-:W-:Y:S01]  /*1840*/  IMAD.IADD R3, R3, 0x1, R6 ;  /* 0x0000000103037824 */ /* 0x000fe200078e0206 */
[----:B------:R-:W-:Y:S01]  /*1850*/  IADD3 R6, R12, 0x20, RZ ;  /* 0x000000200c067810 */ /* 0x000fe20007ffe0ff */
[----:B------:R-:W-:Y:S02]  /*1860*/  IMAD R0, R5, c[0x0][0x1a8], RZ ;  /* 0x00006a0005007a24 */ /* 0x000fe400078e02ff */
[----:B------:R-:W-:-:S04]  /*1870*/  IMAD.WIDE.U32 R2, R4, c[0x0][0x1a8], R2 ;  /* 0x00006a0004027a25 */ /* 0x000fc800078e0002 */
[----:B------:R-:W-:Y:S01]  /*1880*/  IMAD R0, R4, c[0x0][0x1ac], R0 ;  /* 0x00006b0004007a24 */ /* 0x000fe200078e0200 */
[----:B------:R-:W-:-:S03]  /*1890*/  LEA R9, P0, R2, c[0x0][0x160], 0x1 ;  /* 0x0000580002097a11 */ /* 0x000fc600078008ff */
[----:B------:R-:W-:Y:S02]  /*18a0*/  IMAD.IADD R8, R3, 0x1, R0 ;  /* 0x0000000103087824 */ /* 0x000fe400078e0200 */
[----:B------:R-:W1:Y:S03]  /*18b0*/  SHFL.IDX PT, R0, R9, RZ, 0x181f ;  /* 0x00181fff09007589 */ /* 0x000e6600000e0000 */
[----:B------:R-:W-:Y:S01]  /*18c0*/  LEA.HI.X R8, R2, c[0x0][0x164], R8, 0x1, P0 ;  /* 0x0000590002087a11 */ /* 0x000fe200000f0c08 */
[----:B------:R-:W-:Y:S01]  /*18d0*/  IMAD.MOV R2, RZ, RZ, -R10 ;  /* 0x000000ffff027224 */ /* 0x000fe200078e0a0a */
[----:B------:R-:W-:Y:S01]  /*18e0*/  ISETP.GE.AND P0, PT, R12, R16, PT ;  /* 0x000000100c00720c */ /* 0x000fe20003f06270 */
[----:B------:R-:W-:Y:S02]  /*18f0*/  SHFL.IDX PT, R10, R9, 0x1, 0x181f ;  /* 0x00381f00090a7f89 */ /* 0x000fe400000e0000 */
[----:B------:R-:W-:-:S02]  /*1900*/  IMAD R231, R2, c[0x0][0x2b8], R11 ;  /* 0x0000ae0002e77a24 */ /* 0x000fc400078e020b */
[----:B------:R-:W3:Y:S03]  /*1910*/  SHFL.IDX PT, R5, R8, RZ, 0x181f ;  /* 0x00181fff08057589 */ /* 0x000ee600000e0000 */
[----:B------:R-:W-:Y:S01]  /*1920*/  SHF.R.S32.HI R15, RZ, 0x1f, R231 ;  /* 0x0000001fff0f7819 */ /* 0x000fe200000114e7 */
[----:B------:R-:W4:Y:S04]  /*1930*/  SHFL.IDX PT, R11, R8, 0x1, 0x181f ;  /* 0x00381f00080b7f89 */ /* 0x000f2800000e0000 */
[----:B------:R-:W4:Y:S04]  /*1940*/  SHFL.IDX PT, R13, R9, 0x2, 0x181f ;  /* 0x00581f00090d7f89 */ /* 0x000f2800000e0000 */
[----:B------:R-:W4:Y:S01]  /*1950*/  SHFL.IDX PT, R14, R8, 0x2, 0x181f ;  /* 0x00581f00080e7f89 */ /* 0x000f2200000e0000 */
[----:B-1----:R-:W-:-:S02]  /*1960*/  @!P0 LEA R2, P5, R233, R0, 0x1 ;  /* 0x00000000e9028211 */ /* 0x002fc400078a08ff */
[C---:B------:R-:W-:Y:S01]  /*1970*/  @!P0 LEA R4, P1, R234.reuse, R0, 0x1 ;  /* 0x00000000ea048211 */ /* 0x040fe200078208ff */
[----:B------:R-:W-:Y:S01]  /*1980*/  IMAD R0, R15, c[0x0][0x1e0], RZ ;  /* 0x000078000f007a24 */ /* 0x000fe200078e02ff */
[----:B------:R-:W1:Y:S03]  /*1990*/  SHFL.IDX PT, R9, R9, 0x3, 0x181f ;  /* 0x00781f0009097f89 */ /* 0x000e6600000e0000 */
[----:B------:R-:W-:Y:S01]  /*19a0*/  IMAD R0, R231, c[0x0][0x1e4], R0 ;  /* 0x00007900e7007a24 */ /* 0x000fe200078e0200 */
[----:B------:R-:W1:Y:S01]  /*19b0*/  SHFL.IDX PT, R8, R8, 0x3, 0x181f ;  /* 0x00781f0008087f89 */ /* 0x000e6200000e0000 */
[CC--:B---3--:R-:W-:Y:S02]  /*19c0*/  @!P0 LEA.HI.X R3, R233.reuse, R5.reuse, R43, 0x1, P5 ;  /* 0x00000005e9038211 */ /* 0x0c8fe400028f0c2b */
[----:B------:R-:W-:Y:S02]  /*19d0*/  @!P0 LEA.HI.X R5, R234, R5, R42, 0x1, P1 ;  /* 0x00000005ea058211 */ /* 0x000fe400008f0c2a */
[----:B------:R-:W-:Y:S01]  /*19e0*/  ISETP.GE.AND P1, PT, R6, R16, PT ;  /* 0x000000100600720c */ /* 0x000fe20003f26270 */
[----:B------:R3:W-:Y:S04]  /*19f0*/  @!P0 LDGSTS.E.BYPASS.LTC128B.128 [R229+0x100], [R2.64], !P2 ;  /* 0x0010000002e58fae */ /* 0x0007e8000d101d46 */
[----:B------:R1:W-:Y:S08]  /*1a00*/  @!P0 LDGSTS.E.BYPASS.LTC128B.128 [R229+0x4100], [R4.64], !P6 ;  /* 0x0410000004e58fae */ /* 0x0003f0000f101d46 */
[----:B------:R-:W-:-:S04]  /*1a10*/  @!P1 LEA R6, P0, R233, R10, 0x1 ;  /* 0x0000000ae9069211 */ /* 0x000fc800078008ff */
[----:B----4-:R-:W-:-:S05]  /*1a20*/  @!P1 LEA.HI.X R7, R233, R11, R43, 0x1, P0 ;  /* 0x0000000be9079211 */ /* 0x010fca00000f0c2b */
[----:B------:R4:W-:Y:S01]  /*1a30*/  @!P1 LDGSTS.E.BYPASS.LTC128B.128 [R229+0x1100], [R6.64], !P2 ;  /* 0x0110000006e59fae */ /* 0x0009e2000d101d46 */
[----:B---3--:R-:W-:Y:S01]  /*1a40*/  IMAD.WIDE.U32 R2, R231, c[0x0][0x1e0], RZ ;  /* 0x00007800e7027a25 */ /* 0x008fe200078e00ff */
[----:B-1----:R-:W-:-:S03]  /*1a50*/  IADD3 R4, R12, 0x40, RZ ;  /* 0x000000400c047810 */ /* 0x002fc60007ffe0ff */
[----:B------:R-:W-:Y:S01]  /*1a60*/  IMAD.IADD R3, R3, 0x1, R0 ;  /* 0x0000000103037824 */ /* 0x000fe200078e0200 */
[----:B------:R-:W-:Y:S01]  /*1a70*/  IADD3 R12, R12, 0x60, RZ ;  /* 0x000000600c0c7810 */ /* 0x000fe20007ffe0ff */
[----:B------:R-:W-:Y:S01]  /*1a80*/  IMAD R0, R41, c[0x0][0x1e8], RZ ;  /* 0x00007a0029007a24 */ /* 0x000fe200078e02ff */
[----:B------:R-:W-:Y:S02]  /*1a90*/  ISETP.GE.AND P5, PT, R4, R16, PT ;  /* 0x000000100400720c */ /* 0x000fe40003fa6270 */
[----:B------:R-:W-:Y:S01]  /*1aa0*/  @!P1 LEA R4, P0, R234, R10, 0x1 ;  /* 0x0000000aea049211 */ /* 0x000fe200078008ff */
[----:B------:R-:W-:-:S03]  /*1ab0*/  IMAD R0, R46, c[0x0][0x1ec], R0 ;  /* 0x00007b002e007a24 */ /* 0x000fc600078e0200 */
[----:B------:R-:W-:Y:S01]  /*1ac0*/  @!P1 LEA.HI.X R5, R234, R11, R42, 0x1, P0 ;  /* 0x0000000bea059211 */ /* 0x000fe200000f0c2a */
[----:B------:R-:W-:-:S04]  /*1ad0*/  IMAD.IADD R165, R167, 0x1, R0 ;  /* 0x00000001a7a57824 */ /* 0x000fc800078e0200 */
[----:B------:R1:W-:Y:S04]  /*1ae0*/  @!P1 LDGSTS.E.BYPASS.LTC128B.128 [R229+0x5100], [R4.64], !P6 ;  /* 0x0510000004e59fae */ /* 0x0003e8000f101d46 */
[----:B------:R-:W-:Y:S04]  /*1af0*/  STL [R1+0x14], R165 ;  /* 0x000014a501007387 */ /* 0x000fe80000100800 */
[----:B------:R-:W-:Y:S01]  /*1b00*/  STL.64 [R1+0x28], R44 ;  /* 0x0000282c01007387 */ /* 0x000fe20000100a00 */
[----:B-1----:R-:W-:-:S04]  /*1b10*/  @!P5 LEA R4, P1, R233, R13, 0x1 ;  /* 0x0000000de904d211 */ /* 0x002fc800078208ff */
[----:B------:R-:W-:-:S05]  /*1b20*/  @!P5 LEA.HI.X R5, R233, R14, R43, 0x1, P1 ;  /* 0x0000000ee905d211 */ /* 0x000fca00008f0c2b */
[----:B------:R1:W-:Y:S01]  /*1b30*/  @!P5 LDGSTS.E.BYPASS.LTC128B.128 [R229+0x2100], [R4.64], !P2 ;  /* 0x0210000004e5dfae */ /* 0x0003e2000d101d46 */
[----:B--2---:R-:W-:Y:S01]  /*1b40*/  SHF.R.S32.HI R40, RZ, 0x1f, R230 ;  /* 0x0000001fff287819 */ /* 0x004fe200000114e6 */
[----:B------:R-:W-:-:S04]  /*1b50*/  IMAD.WIDE.U32 R2, R230, c[0x0][0x1f0], R2 ;  /* 0x00007c00e6027a25 */ /* 0x000fc800078e0002 */
[----:B----4-:R-:W-:Y:S01]  /*1b60*/  IMAD R7, R40, c[0x0][0x1f0], RZ ;  /* 0x00007c0028077a24 */ /* 0x010fe200078e02ff */
[----:B------:R-:W-:Y:S02]  /*1b70*/  IADD3 R6, P0, R2, R166, RZ ;  /* 0x000000a602067210 */ /* 0x000fe40007f1e0ff */
[----:B------:R-:W-:Y:S01]  /*1b80*/  @!P5 LEA R2, P1, R234, R13, 0x1 ;  /* 0x0000000dea02d211 */ /* 0x000fe200078208ff */
[----:B------:R-:W-:Y:S02]  /*1b90*/  IMAD R7, R230, c[0x0][0x1f4], R7 ;  /* 0x00007d00e6077a24 */ /* 0x000fe400078e0207 */
[----:B------:R-:W-:-:S03]  /*1ba0*/  IMAD.IADD R13, R162, 0x1, -R19 ;  /* 0x00000001a20d7824 */ /* 0x000fc600078e0a13 */
[----:B------:R-:W-:Y:S02]  /*1bb0*/  IADD3.X R7, R165, R3, R7, P0, !PT ;  /* 0x00000003a5077210 */ /* 0x000fe400007fe407 */
[----:B------:R-:W-:Y:S02]  /*1bc0*/  LEA R0, P0, R6, c[0x0][0x1c8], 0x1 ;  /* 0x0000720006007a11 */ /* 0x000fe400078008ff */
[----:B------:R-:W-:Y:S02]  /*1bd0*/  @!P5 LEA.HI.X R3, R234, R14, R42, 0x1, P1 ;  /* 0x0000000eea03d211 */ /* 0x000fe400008f0c2a */
[----:B------:R-:W-:Y:S01]  /*1be0*/  LEA.HI.X R14, R6, c[0x0][0x1cc], R7, 0x1, P0 ;  /* 0x00007300060e7a11 */ /* 0x000fe200000f0c07 */
[----:B------:R-:W-:Y:S01]  /*1bf0*/  SHFL.IDX PT, R10, R0, 0x1, 0x181f ;  /* 0x00381f00000a7f89 */ /* 0x000fe200000e0000 */
[----:B------:R-:W-:-:S03]  /*1c00*/  ISETP.GE.AND P1, PT, R12, R16, PT ;  /* 0x000000100c00720c */ /* 0x000fc60003f26270 */
[----:B------:R-:W2:Y:S04]  /*1c10*/  SHFL.IDX PT, R6, R0, RZ, 0x181f ;  /* 0x00181fff00067589 */ /* 0x000ea800000e0000 */
[----:B------:R-:W3:Y:S04]  /*1c20*/  SHFL.IDX PT, R7, R14, RZ, 0x181f ;  /* 0x00181fff0e077589 */ /* 0x000ee800000e0000 */
[----:B------:R4:W-:Y:S01]  /*1c30*/  @!P5 LDGSTS.E.BYPASS.LTC128B.128 [R229+0x6100], [R2.64], !P6 ;  /* 0x0610000002e5dfae */ /* 0x0009e2000f101d46 */
[----:B------:R-:W-:-:S03]  /*1c40*/  ISETP.GE.AND P5, PT, R13, 0x1, PT ;  /* 0x000000010d00780c */ /* 0x000fc60003fa6270 */
[----:B------:R-:W1:Y:S04]  /*1c50*/  SHFL.IDX PT, R12, R14, 0x1, 0x181f ;  /* 0x00381f000e0c7f89 */ /* 0x000e6800000e0000 */
[----:B------:R-:W-:Y:S01]  /*1c60*/  SHFL.IDX PT, R11, R14, 0x2, 0x181f ;  /* 0x00581f000e0b7f89 */ /* 0x000fe200000e0000 */
[----:B----4-:R-:W-:-:S04]  /*1c70*/  @!P1 LEA R2, P0, R233, R9, 0x1 ;  /* 0x00000009e9029211 */ /* 0x010fc800078008ff */
[CC--:B------:R-:W-:Y:S02]  /*1c80*/  @!P1 LEA.HI.X R3, R233.reuse, R8.reuse, R43, 0x1, P0 ;  /* 0x00000008e9039211 */ /* 0x0c0fe400000f0c2b */
[C---:B-1----:R-:W-:Y:S02]  /*1c90*/  @!P1 LEA R4, P0, R234.reuse, R9, 0x1 ;  /* 0x00000009ea049211 */ /* 0x042fe400078008ff */
[----:B------:R-:W-:Y:S02]  /*1ca0*/  SHFL.IDX PT, R9, R14, 0x3, 0x181f ;  /* 0x00781f000e097f89 */ /* 0x000fe400000e0000 */
[----:B------:R-:W-:Y:S02]  /*1cb0*/  @!P1 LEA.HI.X R5, R234, R8, R42, 0x1, P0 ;  /* 0x00000008ea059211 */ /* 0x000fe400000f0c2a */
[----:B------:R2:W-:Y:S01]  /*1cc0*/  @!P1 LDGSTS.E.BYPASS.LTC128B.128 [R229+0x3100], [R2.64], !P2 ;  /* 0x0310000002e59fae */ /* 0x0005e2000d101d46 */
[----:B------:R-:W-:-:S03]  /*1cd0*/  @P5 ISETP.GE.AND P0, PT, R233, c[0x0][0x1d4], PT ;  /* 0x00007500e9005a0c */ /* 0x000fc60003f06270 */
[----:B------:R-:W1:Y:S04]  /*1ce0*/  SHFL.IDX PT, R8, R0, 0x2, 0x181f ;  /* 0x00581f0000087f89 */ /* 0x000e6800000e0000 */
[----:B------:R4:W-:Y:S04]  /*1cf0*/  @!P1 LDGSTS.E.BYPASS.LTC128B.128 [R229+0x7100], [R4.64], !P6 ;  /* 0x0710000004e59fae */ /* 0x0009e8000f101d46 */
[----:B------:R-:W0:Y:S04]  /*1d00*/  LDGDEPBAR ;  /* 0x00000000000079af */ /* 0x000e280000000000 */
[----:B------:R-:W1:Y:S01]  /*1d10*/  SHFL.IDX PT, R0, R0, 0x3, 0x181f ;  /* 0x00781f0000007f89 */ /* 0x000e6200000e0000 */
[----:B--2---:R-:W-:-:S04]  /*1d20*/  @P5 LEA R2, P2, R233, R6, 0x1 ;  /* 0x00000006e9025211 */ /* 0x004fc800078408ff */
[----:B---3--:R-:W-:Y:S02]  /*1d30*/  @P5 LEA.HI.X R3, R233, R7, R43, 0x1, P2 ;  /* 0x00000007e9035211 */ /* 0x008fe400010f0c2b */
[----:B------:R-:W-:-:S03]  /*1d40*/  ISETP.GE.AND P2, PT, R13, 0x21, PT ;  /* 0x000000210d00780c */ /* 0x000fc60003f46270 */
[----:B------:R2:W-:Y:S01]  /*1d50*/  @P5 LDGSTS.E.BYPASS.LTC128B.128 [R229+0x8100], [R2.64], !P0 ;  /* 0x0810000002e55fae */ /* 0x0005e2000c101d46 */
[C---:B------:R-:W-:Y:S02]  /*1d60*/  @P5 ISETP.GE.AND P0, PT, R234.reuse, c[0x0][0x1d4], PT ;  /* 0x00007500ea005a0c */ /* 0x040fe40003f06270 */
[----:B--2---:R-:W-:-:S07]  /*1d70*/  @P5 LEA R2, P1, R234, R6, 0x1 ;  /* 0x00000006ea025211 */ /* 0x004fce00078208ff */
[C---:B------:R-:W-:Y:S02]  /*1d80*/  @P2 LEA R6, P6, R233.reuse, R10, 0x1 ;  /* 0x0000000ae9062211 */ /* 0x040fe400078c08ff */
[C---:B------:R-:W-:Y:S02]  /*1d90*/  @P5 LEA.HI.X R3, R234.reuse, R7, R42, 0x1, P1 ;  /* 0x00000007ea035211 */ /* 0x040fe400008f0c2a */
[----:B------:R-:W-:Y:S02]  /*1da0*/  @P2 LEA.HI.X R7, R233, R12, R43, 0x1, P6 ;  /* 0x0000000ce9072211 */ /* 0x000fe400030f0c2b */
[----:B------:R-:W-:Y:S01]  /*1db0*/  ISETP.GE.AND P6, PT, R13, 0x41, PT ;  /* 0x000000410d00780c */ /* 0x000fe20003fc6270 */
[----:B------:R1:W-:Y:S01]  /*1dc0*/  @P5 LDGSTS.E.BYPASS.LTC128B.128 [R229+0xc100], [R2.64], !P0 ;  /* 0x0c10000002e55fae */ /* 0x0003e2000c101d46 */
[----:B------:R-:W-:Y:S02]  /*1dd0*/  @P2 ISETP.GE.AND P1, PT, R233, c[0x0][0x1d4], PT ;  /* 0x00007500e9002a0c */ /* 0x000fe40003f26270 */
[----:B----4-:R-:W-:-:S04]  /*1de0*/  @P2 LEA R4, P0, R234, R10, 0x1 ;  /* 0x0000000aea042211 */ /* 0x010fc800078008ff */
[----:B------:R-:W-:-:S05]  /*1df0*/  @P2 LEA.HI.X R5, R234, R12, R42, 0x1, P0 ;  /* 0x0000000cea052211 */ /* 0x000fca00000f0c2a */
[C---:B------:R-:W-:Y:S02]  /*1e00*/  @P6 ISETP.GE.AND P0, PT, R233.reuse, c[0x0][0x1d4], PT ;  /* 0x00007500e9006a0c */ /* 0x040fe40003f06270 */
[----:B------:R2:W-:Y:S01]  /*1e10*/  @P2 LDGSTS.E.BYPASS.LTC128B.128 [R229+0x9100], [R6.64], !P1 ;  /* 0x0910000006e52fae */ /* 0x0005e2000c901d46 */
[----:B------:R-:W-:Y:S02]  /*1e20*/  @P2 ISETP.GE.AND P1, PT, R234, c[0x0][0x1d4], PT ;  /* 0x00007500ea002a0c */ /* 0x000fe40003f26270 */
[----:B-1----:R-:W-:-:S11]  /*1e30*/  @P6 LEA R2, P5, R233, R8, 0x1 ;  /* 0x00000008e9026211 */ /* 0x002fd600078a08ff */
[----:B------:R1:W-:Y:S01]  /*1e40*/  @P2 LDGSTS.E.BYPASS.LTC128B.128 [R229+0xd100], [R4.64], !P1 ;  /* 0x0d10000004e52fae */ /* 0x0003e2000c901d46 */
[----:B------:R-:W-:Y:S02]  /*1e50*/  @P6 LEA.HI.X R3, R233, R11, R43, 0x1, P5 ;  /* 0x0000000be9036211 */ /* 0x000fe400028f0c2b */
[----:B------:R-:W-:-:S03]  /*1e60*/  ISETP.GE.AND P5, PT, R13, 0x61, PT ;  /* 0x000000610d00780c */ /* 0x000fc60003fa6270 */
[----:B------:R3:W-:Y:S01]  /*1e70*/  @P6 LDGSTS.E.BYPASS.LTC128B.128 [R229+0xa100], [R2.64], !P0 ;  /* 0x0a10000002e56fae */ /* 0x0007e2000c101d46 */
[----:B--2---:R-:W-:-:S04]  /*1e80*/  @P6 LEA R6, P2, R234, R8, 0x1 ;  /* 0x00000008ea066211 */ /* 0x004fc800078408ff */
[C---:B------:R-:W-:Y:S02]  /*1e90*/  @P6 LEA.HI.X R7, R234.reuse, R11, R42, 0x1, P2 ;  /* 0x0000000bea076211 */ /* 0x040fe400010f0c2a */
[----:B------:R-:W-:-:S03]  /*1ea0*/  @P6 ISETP.GE.AND P2, PT, R234, c[0x0][0x1d4], PT ;  /* 0x00007500ea006a0c */ /* 0x000fc60003f46270 */
[----:B-1----:R-:W-:-:S04]  /*1eb0*/  @P5 LEA R4, P1, R233, R0, 0x1 ;  /* 0x00000000e9045211 */ /* 0x002fc800078208ff */
[----:B------:R-:W-:-:S06]  /*1ec0*/  @P5 LEA.HI.X R5, R233, R9, R43, 0x1, P1 ;  /* 0x00000009e9055211 */ /* 0x000fcc00008f0c2b */
[----:B------:R1:W-:Y:S01]  /*1ed0*/  @P6 LDGSTS.E.BYPASS.LTC128B.128 [R229+0xe100], [R6.64], !P2 ;  /* 0x0e10000006e56fae */ /* 0x0003e2000d101d46 */
[----:B------:R-:W-:Y:S02]  /*1ee0*/  @P5 ISETP.GE.AND P1, PT, R233, c[0x0][0x1d4], PT ;  /* 0x00007500e9005a0c */ /* 0x000fe40003f26270 */
[----:B---3--:R-:W-:Y:S01]  /*1ef0*/  @P5 LEA R2, P0, R234, R0, 0x1 ;  /* 0x00000000ea025211 */ /* 0x008fe200078008ff */
[----:B------:R-:W-:-:S03]  /*1f00*/  IMAD R0, R15, c[0x0][0x208], RZ ;  /* 0x000082000f007a24 */ /* 0x000fc600078e02ff */
[C---:B------:R-:W-:Y:S01]  /*1f10*/  @P5 LEA.HI.X R3, R234.reuse, R9, R42, 0x1, P0 ;  /* 0x00000009ea035211 */ /* 0x040fe200000f0c2a */
[----:B------:R-:W-:Y:S01]  /*1f20*/  IMAD R0, R231, c[0x0][0x20c], R0 ;  /* 0x00008300e7007a24 */ /* 0x000fe200078e0200 */
[----:B------:R-:W-:-:S05]  /*1f30*/  @P5 ISETP.GE.AND P0, PT, R234, c[0x0][0x1d4], PT ;  /* 0x00007500ea005a0c */ /* 0x000fca0003f06270 */
[----:B------:R1:W-:Y:S08]  /*1f40*/  @P5 LDGSTS.E.BYPASS.LTC128B.128 [R229+0xb100], [R4.64], !P1 ;  /* 0x0b10000004e55fae */ /* 0x0003f0000c901d46 */
[----:B------:R2:W-:Y:S01]  /*1f50*/  @P5 LDGSTS.E.BYPASS.LTC128B.128 [R229+0xf100], [R2.64], !P0 ;  /* 0x0f10000002e55fae */ /* 0x0005e2000c101d46 */
[----:B------:R-:W-:Y:S02]  /*1f60*/  R2P PR, R18, 0x6 ;  /* 0x0000000612007804 */ /* 0x000fe40000000000 */
[----:B------:R-:W-:Y:S01]  /*1f70*/  ISETP.GE.AND P6, PT, R233, c[0x0][0x1d4], PT ;  /* 0x00007500e9007a0c */ /* 0x000fe20003fc6270 */
[----:B------:R-:W0:Y:S10]  /*1f80*/  LDGDEPBAR ;  /* 0x00000000000079af */ /* 0x000e340000000000 */
[----:B------:R-:W-:-:S04]  /*1f90*/  @P1 IADD3 R207, R200, -0x20, RZ ;  /* 0xffffffe0c8cf1810 */ /* 0x000fc80007ffe0ff */
[C---:B------:R-:W-:Y:S02]  /*1fa0*/  IADD3 R208, R207.reuse, 0x4000, RZ ;  /* 0x00004000cfd07810 */ /* 0x040fe40007ffe0ff */
[C---:B------:R-:W-:Y:S02]  /*1fb0*/  IADD3 R210, R207.reuse, 0x5000, RZ ;  /* 0x00005000cfd27810 */ /* 0x040fe40007ffe0ff */
[C---:B------:R-:W-:Y:S02]  /*1fc0*/  IADD3 R211, R207.reuse, 0x5800, RZ ;  /* 0x00005800cfd37810 */ /* 0x040fe40007ffe0ff */
[C---:B------:R-:W-:Y:S02]  /*1fd0*/  IADD3 R209, R207.reuse, 0x4800, RZ ;  /* 0x00004800cfd17810 */ /* 0x040fe40007ffe0ff */
[----:B------:R-:W-:Y:S01]  /*1fe0*/  IADD3 R213, R207, 0x6800, RZ ;  /* 0x00006800cfd57810 */ /* 0x000fe20007ffe0ff */
[----:B--2---:R-:W-:Y:S01]  /*1ff0*/  IMAD.WIDE.U32 R2, R231, c[0x0][0x208], RZ ;  /* 0x00008200e7027a25 */ /* 0x004fe200078e00ff */
[----:B------:R-:W-:-:S04]  /*2000*/  DEPBAR.LE SB0, 0x1 ;  /* 0x000080400000791a */ /* 0x000fc80000000000 */
[----:B------:R-:W-:Y:S01]  /*2010*/  BAR.SYNC.DEFER_BLOCKING 0x0 ;  /* 0x0000000000007b1d */ /* 0x000fe20000010000 */
[----:B------:R-:W-:Y:S01]  /*2020*/  IMAD.IADD R3, R3, 0x1, R0 ;  /* 0x0000000103037824 */ /* 0x000fe200078e0200 */
[----:B------:R-:W-:Y:S01]  /*2030*/  IADD3 R212, R207, 0x6000, RZ ;  /* 0x00006000cfd47810 */ /* 0x000fe20007ffe0ff */
[----:B------:R-:W-:Y:S01]  /*2040*/  IMAD R0, R41, c[0x0][0x210], RZ ;  /* 0x0000840029007a24 */ /* 0x000fe200078e02ff */
[C---:B------:R-:W-:Y:S01]  /*2050*/  IADD3 R214, R207.reuse, 0x7000, RZ ;  /* 0x00007000cfd67810 */ /* 0x040fe20007ffe0ff */
[----:B------:R-:W-:Y:S01]  /*2060*/  IMAD.WIDE.U32 R2, R230, c[0x0][0x218], R2 ;  /* 0x00008600e6027a25 */ /* 0x000fe200078e0002 */
[C---:B------:R-:W-:Y:S02]  /*2070*/  IADD3 R215, R207.reuse, 0x7800, RZ ;  /* 0x00007800cfd77810 */ /* 0x040fe40007ffe0ff */
[----:B------:R-:W-:Y:S01]  /*2080*/  IADD3 R223, R207, 0x3800, RZ ;  /* 0x00003800cfdf7810 */ /* 0x000fe20007ffe0ff */
[----:B------:R-:W-:Y:S01]  /*2090*/  IMAD R0, R46, c[0x0][0x214], R0 ;  /* 0x000085002e007a24 */ /* 0x000fe200078e0200 */
[----:B------:R-:W-:-:S02]  /*20a0*/  IADD3 R2, P0, R2, R44, RZ ;  /* 0x0000002c02027210 */ /* 0x000fc40007f1e0ff */
[C---:B------:R-:W-:Y:S02]  /*20b0*/  IADD3 R222, R207.reuse, 0x3000, RZ ;  /* 0x00003000cfde7810 */ /* 0x040fe40007ffe0ff */
[C---:B------:R-:W-:Y:S02]  /*20c0*/  IADD3 R221, R207.reuse, 0x2800, RZ ;  /* 0x00002800cfdd7810 */ /* 0x040fe40007ffe0ff */
[C---:B------:R-:W-:Y:S02]  /*20d0*/  IADD3 R220, R207.reuse, 0x2000, RZ ;  /* 0x00002000cfdc7810 */ /* 0x040fe40007ffe0ff */
[C---:B------:R-:W-:Y:S02]  /*20e0*/  IADD3 R219, R207.reuse, 0x1800, RZ ;  /* 0x00001800cfdb7810 */ /* 0x040fe40007ffe0ff */
[C---:B------:R-:W-:Y:S02]  /*20f0*/  IADD3 R218, R207.reuse, 0x1000, RZ ;  /* 0x00001000cfda7810 */ /* 0x040fe40007ffe0ff */
[----:B------:R-:W-:Y:S01]  /*2100*/  IADD3 R217, R207, 0x800, RZ ;  /* 0x00000800cfd97810 */ /* 0x000fe20007ffe0ff */
[----:B------:R-:W-:Y:S04]  /*2110*/  LDSM.16.M88.4 R136, [R224] ;  /* 0x00000000e088783b */ /* 0x000fe80000000200 */
[----:B------:R-:W-:Y:S04]  /*2120*/  LDSM.16.M88.4 R140, [R225] ;  /* 0x00000000e18c783b */ /* 0x000fe80000000200 */
[----:B------:R-:W-:Y:S04]  /*2130*/  LDSM.16.M88.4 R176, [R227] ;  /* 0x00000000e3b0783b */ /* 0x000fe80000000200 */
[----:B------:R-:W-:Y:S04]  /*2140*/  LDSM.16.M88.4 R180, [R226] ;  /* 0x00000000e2b4783b */ /* 0x000fe80000000200 */
[----:B------:R-:W-:Y:S04]  /*2150*/  LDSM.16.M88.4 R184, [R224+0x4000] ;  /* 0x00400000e0b8783b */ /* 0x000fe80000000200 */
[----:B------:R-:W-:Y:S04]  /*2160*/  LDSM.16.M88.4 R188, [R225+0x4000] ;  /* 0x00400000e1bc783b */ /* 0x000fe80000000200 */
[----:B------:R-:W-:Y:S04]  /*2170*/  LDSM.16.M88.4 R192, [R227+0x4000] ;  /* 0x00400000e3c0783b */ /* 0x000fe80000000200 */
[----:B------:R-:W-:Y:S04]  /*2180*/  LDSM.16.M88.4 R196, [R226+0x4000] ;  /* 0x00400000e2c4783b */ /* 0x000fe80000000200 */
[----:B------:R-:W-:Y:S06]  /*2190*/  BAR.SYNC.DEFER_BLOCKING 0x0 ;  /* 0x0000000000007b1d */ /* 0x000fec0000010000 */
[----:B------:R-:W-:-:S04]  /*21a0*/  DEPBAR.LE SB0, 0x0 ;  /* 0x000080000000791a */ /* 0x000fc80000000000 */
[----:B------:R-:W-:Y:S06]  /*21b0*/  BAR.SYNC.DEFER_BLOCKING 0x0 ;  /* 0x0000000000007b1d */ /* 0x000fec0000010000 */
[----:B-1----:R-:W1:Y:S04]  /*21c0*/  LDSM.16.M88.4 R4, [R200] ;  /* 0x00000000c804783b */ /* 0x002e680000000200 */
[----:B------:R-:W2:Y:S04]  /*21d0*/  LDSM.16.M88.4 R20, [R200+0x800] ;  /* 0x00080000c814783b */ /* 0x000ea80000000200 */
[----:B------:R-:W-:Y:S04]  /*21e0*/  LDSM.16.M88.4 R36, [R207+0x800] ;  /* 0x00080000cf24783b */ /* 0x000fe80000000200 */
[----:B------:R-:W3:Y:S04]  /*21f0*/  LDSM.16.M88.4 R24, [R207] ;  /* 0x00000000cf18783b */ /* 0x000ee80000000200 */
[----:B------:R-:W4:Y:S04]  /*2200*/  LDSM.16.M88.4 R28, [R200+0x1000] ;  /* 0x00100000c81c783b */ /* 0x000f280000000200 */
[----:B------:R-:W3:Y:S04]  /*2210*/  LDSM.16.M88.4 R48, [R200+0x1800] ;  /* 0x00180000c830783b */ /* 0x000ee80000000200 */
[----:B------:R-:W3:Y:S04]  /*2220*/  LDSM.16.M88.4 R32, [R207+0x1000] ;  /* 0x00100000cf20783b */ /* 0x000ee80000000200 */
[----:B------:R-:W4:Y:S04]  /*2230*/  LDSM.16.M88.4 R52, [R207+0x1800] ;  /* 0x00180000cf34783b */ /* 0x000f280000000200 */
[----:B------:R-:W-:Y:S04]  /*2240*/  LDSM.16.M88.4 R56, [R200+0x3800] ;  /* 0x00380000c838783b */ /* 0x000fe80000000200 */
[----:B------:R-:W-:Y:S01]  /*2250*/  LDSM.16.M88.4 R60, [R207+0x2800] ;  /* 0x00280000cf3c783b */ /* 0x000fe20000000200 */
[C---:B-1----:R-:W-:Y:S03]  /*2260*/  HMMA.16816.F32.BF16 R16, R136.reuse, R4, RZ ;  /* 0x000000048810723c */ /* 0x042fe600000418ff */
[----:B------:R-:W-:Y:S05]  /*2270*/  LDSM.16.M88.4 R68, [R207+0x3000] ;  /* 0x00300000cf44783b */ /* 0x000fea0000000200 */
[C---:B------:R-:W-:Y:S08]  /*2280*/  HMMA.16816.F32.BF16 R8, R136.reuse, R6, RZ ;  /* 0x000000068808723c */ /* 0x040ff000000418ff */
[----:B--2---:R-:W-:Y:S08]  /*2290*/  HMMA.16816.F32.BF16 R4, R136, R20, RZ ;  /* 0x000000148804723c */ /* 0x004ff000000418ff */
[----:B---3--:R-:W-:Y:S08]  /*22a0*/  HMMA.16816.F32.BF16 R120, R140, R24, R16 ;  /* 0x000000188c78723c */ /* 0x008ff00000041810 */
[----:B----4-:R-:W-:Y:S08]  /*22b0*/  HMMA.16816.F32.BF16 R16, R136, R28, RZ ;  /* 0x0000001c8810723c */ /* 0x010ff000000418ff */
[C---:B------:R-:W-:Y:S07]  /*22c0*/  HMMA.16816.F32.BF16 R112, R140.reuse, R36, R4 ;  /* 0x000000248c70723c */ /* 0x040fee0000041804 */
[----:B------:R-:W-:Y:S01]  /*22d0*/  IMAD R4, R40, c[0x0][0x218], RZ ;  /* 0x0000860028047a24 */ /* 0x000fe200078e02ff */
[----:B------:R-:W-:Y:S01]  /*22e0*/  HMMA.16816.F32.BF16 R116, R140, R26, R8 ;  /* 0x0000001a8c74723c */ /* 0x000fe20000041808 */
[----:B------:R-:W-:-:S02]  /*22f0*/  IMAD.IADD R5, R45, 0x1, R0 ;  /* 0x000000012d057824 */ /* 0x000fc400078e0200 */
[----:B------:R-:W-:Y:S01]  /*2300*/  IMAD R0, R230, c[0x0][0x21c], R4 ;  /* 0x00008700e6007a24 */ /* 0x000fe200078e0204 */
[----:B------:R-:W-:Y:S04]  /*2310*/  LDSM.16.M88.4 R44, [R200+0x2000] ;  /* 0x00200000c82c783b */ /* 0x000fe80000000200 */
[----:B------:R-:W-:Y:S01]  /*2320*/  IADD3.X R3, R5, R3, R0, P0, !PT ;  /* 0x0000000305037210 */ /* 0x000fe200007fe400 */
[C---:B------:R-:W-:Y:S01]  /*2330*/  HMMA.16816.F32.BF16 R8, R136.reuse, R22, RZ ;  /* 0x000000168808723c */ /* 0x040fe200000418ff */
[C---:B------:R-:W-:Y:S01]  /*2340*/  LEA R0, P0, R2.reuse, c[0x0][0x1f8], 0x1 ;  /* 0x00007e0002007a11 */ /* 0x040fe200078008ff */
[----:B------:R1:W-:Y:S03]  /*2350*/  STL [R1+0x34], R5 ;  /* 0x0000340501007387 */ /* 0x0003e60000100800 */
[----:B------:R-:W-:Y:S01]  /*2360*/  LEA.HI.X R4, R2, c[0x0][0x1fc], R3, 0x1, P0 ;  /* 0x00007f0002047a11 */ /* 0x000fe200000f0c03 */
[----:B------:R-:W-:Y:S02]  /*2370*/  SHFL.IDX PT, R12, R0, 0x2, 0x181f ;  /* 0x00581f00000c7f89 */ /* 0x000fe400000e0000 */
[----:B------:R-:W-:Y:S02]  /*2380*/  HMMA.16816.F32.BF16 R20, R136, R48, RZ ;  /* 0x000000308814723c */ /* 0x000fe400000418ff */
[----:B------:R-:W2:Y:S04]  /*2390*/  SHFL.IDX PT, R2, R0, RZ, 0x181f ;  /* 0x00181fff00027589 */ /* 0x000ea800000e0000 */
[----:B------:R-:W-:Y:S02]  /*23a0*/  SHFL.IDX PT, R7, R4, RZ, 0x181f ;  /* 0x00181fff04077589 */ /* 0x000fe400000e0000 */
[----:B------:R-:W-:Y:S02]  /*23b0*/  HMMA.16816.F32.BF16 R100, R140, R32, R16 ;  /* 0x000000208c64723c */ /* 0x000fe40000041810 */
[----:B------:R-:W3:Y:S04]  /*23c0*/  SHFL.IDX PT, R3, R0, 0x1, 0x181f ;  /* 0x00381f0000037f89 */ /* 0x000ee800000e0000 */
[----:B------:R-:W4:Y:S02]  /*23d0*/  SHFL.IDX PT, R18, R4, 0x1, 0x181f ;  /* 0x00381f0004127f89 */ /* 0x000f2400000e0000 */
[----:B------:R-:W-:Y:S02]  /*23e0*/  HMMA.16816.F32.BF16 R24, R136, R30, RZ ;  /* 0x0000001e8818723c */ /* 0x000fe400000418ff */
[----:B------:R-:W4:Y:S01]  /*23f0*/  SHFL.IDX PT, R17, R4, 0x2, 0x181f ;  /* 0x00581f0004117f89 */ /* 0x000f2200000e0000 */
[----:B-1----:R-:W-:-:S03]  /*2400*/  SHF.L.U64.HI R5, R234, 0x1, R42 ;  /* 0x00000001ea057819 */ /* 0x002fc6000001022a */
[----:B------:R-:W1:Y:S02]  /*2410*/  SHFL.IDX PT, R0, R0, 0x3, 0x181f ;  /* 0x00781f0000007f89 */ /* 0x000e6400000e0000 */
[----:B------:R-:W-:Y:S02]  /*2420*/  HMMA.16816.F32.BF16 R96, R140, R52, R20 ;  /* 0x000000348c60723c */ /* 0x000fe40000041814 */
[----:B------:R1:W4:Y:S01]  /*2430*/  SHFL.IDX PT, R20, R4, 0x3, 0x181f ;  /* 0x00781f0004147f89 */ /* 0x00032200000e0000 */
[----:B--2---:R-:W-:-:S05]  /*2440*/  IADD3 R14, P1, R2, R163, RZ ;  /* 0x000000a3020e7210 */ /* 0x004fca0007f3e0ff */
[C---:B------:R-:W-:Y:S07]  /*2450*/  HMMA.16816.F32.BF16 R108, R140.reuse, R38, R8 ;  /* 0x000000268c6c723c */ /* 0x040fee0000041808 */
[----:B------:R-:W-:Y:S01]  /*2460*/  IADD3 R10, P0, R2, R164, RZ ;  /* 0x000000a4020a7210 */ /* 0x000fe20007f1e0ff */
[----:B------:R-:W-:Y:S01]  /*2470*/  HMMA.16816.F32.BF16 R80, R140, R34, R24 ;  /* 0x000000228c50723c */ /* 0x000fe20000041818 */
[-C--:B---3--:R-:W-:Y:S01]  /*2480*/  IADD3 R8, P5, R3, R163.reuse, RZ ;  /* 0x000000a303087210 */ /* 0x088fe20007fbe0ff */
[----:B------:R-:W2:Y:S02]  /*2490*/  LDSM.16.M88.4 R32, [R200+0x2800] ;  /* 0x00280000c820783b */ /* 0x000ea40000000200 */
[----:B------:R-:W-:Y:S01]  /*24a0*/  IMAD.X R11, R7, 0x1, R5, P0 ;  /* 0x00000001070b7824 */ /* 0x000fe200000e0605 */
[----:B------:R-:W-:-:S03]  /*24b0*/  IADD3 R2, P0, R12, R163, RZ ;  /* 0x000000a30c027210 */ /* 0x000fc60007f1e0ff */
[C---:B------:R-:W-:Y:S01]  /*24c0*/  HMMA.16816.F32.BF16 R36, R136.reuse, R50, RZ ;  /* 0x000000328824723c */ /* 0x040fe200000418ff */
[----:B-1----:R-:W-:Y:S01]  /*24d0*/  SHF.L.U64.HI R4, R233, 0x1, R43 ;  /* 0x00000001e9047819 */ /* 0x002fe2000001022b */
[----:B------:R-:W-:Y:S04]  /*24e0*/  LDSM.16.M88.4 R48, [R200+0x3000] ;  /* 0x00300000c830783b */ /* 0x000fe80000000200 */
[--C-:B------:R-:W-:Y:S01]  /*24f0*/  IMAD.X R15, R7, 0x1, R4.reuse, P1 ;  /* 0x00000001070f7824 */ /* 0x100fe200008e0604 */
[-C--:B------:R-:W-:Y:S01]  /*2500*/  IADD3 R6, P1, R3, R164.reuse, RZ ;  /* 0x000000a403067210 */ /* 0x080fe20007f3e0ff */
[--C-:B----4-:R-:W-:Y:S01]  /*2510*/  IMAD.X R9, R18, 0x1, R4.reuse, P5 ;  /* 0x0000000112097824 */ /* 0x110fe200028e0604 */
[----:B------:R-:W-:Y:S01]  /*2520*/  IADD3 R16, P5, R12, R164, RZ ;  /* 0x000000a40c107210 */ /* 0x000fe20007fbe0ff */
[--C-:B------:R-:W-:Y:S01]  /*2530*/  IMAD.X R3, R17, 0x1, R4.reuse, P0 ;  /* 0x0000000111037824 */ /* 0x100fe200000e0604 */
[----:B------:R-:W-:Y:S01]  /*2540*/  ISETP.LT.OR P0, PT, R13, 0x1, P6 ;  /* 0x000000010d00780c */ /* 0x000fe20003701670 */
[--C-:B------:R-:W-:Y:S01]  /*2550*/  IMAD.X R7, R18, 0x1, R5.reuse, P1 ;  /* 0x0000000112077824 */ /* 0x100fe200008e0605 */
[----:B------:R-:W-:Y:S01]  /*2560*/  ISETP.GE.AND P1, PT, R234, c[0x0][0x1d4], PT ;  /* 0x00007500ea007a0c */ /* 0x000fe20003f26270 */
[----:B------:R-:W-:Y:S01]  /*2570*/  IMAD.X R17, R17, 0x1, R5, P5 ;  /* 0x0000000111117824 */ /* 0x000fe200028e0605 */
[----:B------:R-:W-:Y:S01]  /*2580*/  IADD3 R18, P5, R0, R163, RZ ;  /* 0x000000a300127210 */ /* 0x000fe20007fbe0ff */
[----:B------:R-:W-:Y:S01]  /*2590*/  HMMA.16816.F32.BF16 R28, R136, R44, RZ ;  /* 0x0000002c881c723c */ /* 0x000fe200000418ff */
[----:B------:R-:W1:Y:S03]  /*25a0*/  LDSM.16.M88.4 R40, [R207+0x2000] ;  /* 0x00200000cf28783b */ /* 0x000e660000000200 */
[----:B------:R-:W-:Y:S01]  /*25b0*/  IMAD.X R19, R20, 0x1, R4, P5 ;  /* 0x0000000114137824 */ /* 0x000fe200028e0604 */
[----:B------:R-:W-:-:S03]  /*25c0*/  ISETP.LT.OR P5, PT, R13, 0x1, P1 ;  /* 0x000000010d00780c */ /* 0x000fc60000fa1670 */
[----:B------:R-:W-:Y:S01]  /*25d0*/  HMMA.16816.F32.BF16 R24, R136, R46, RZ ;  /* 0x0000002e8818723c */ /* 0x000fe200000418ff */
[----:B------:R-:W3:Y:S04]  /*25e0*/  LDSM.16.M88.4 R44, [R207+0x3800] ;  /* 0x00380000cf2c783b */ /* 0x000ee80000000200 */
[----:B------:R-:W-:Y:S01]  /*25f0*/  @!PT LDS RZ, [RZ] ;  /* 0x00000000fffff984 */ /* 0x000fe20000000800 */
[----:B------:R-:W-:Y:S01]  /*2600*/  @!PT LDS RZ, [RZ] ;  /* 0x00000000fffff984 */ /* 0x000fe20000000800 */
[----:B------:R-:W-:Y:S01]  /*2610*/  @!PT LDS RZ, [RZ] ;  /* 0x00000000fffff984 */ /* 0x000fe20000000800 */
[----:B------:R4:W-:Y:S01]  /*2620*/  LDGSTS.E.BYPASS.LTC128B.128 [R229+0x100], [R14.64], !P0 ;  /* 0x001000000ee57fae */ /* 0x0009e2000c101d46 */
[C---:B------:R-:W-:Y:S02]  /*2630*/  ISETP.LT.OR P0, PT, R13.reuse, 0x21, P6 ;  /* 0x000000210d00780c */ /* 0x040fe40003701670 */
[----:B------:R-:W-:Y:S02]  /*2640*/  HMMA.16816.F32.BF16 R84, R140, R54, R36 ;  /* 0x000000368c54723c */ /* 0x000fe40000041824 */
[----:B------:R3:W-:Y:S01]  /*2650*/  LDGSTS.E.BYPASS.LTC128B.128 [R229+0x4100], [R10.64], !P5 ;  /* 0x041000000ae57fae */ /* 0x0007e2000e901d46 */
[----:B------:R-:W-:-:S05]  /*2660*/  ISETP.LT.OR P5, PT, R13, 0x21, P1 ;  /* 0x000000210d00780c */ /* 0x000fca0000fa1670 */
[----:B--2---:R-:W-:Y:S03]  /*2670*/  HMMA.16816.F32.BF16 R36, R136, R34, RZ ;  /* 0x000000228824723c */ /* 0x004fe600000418ff */
[----:B------:R3:W-:Y:S01]  /*2680*/  LDGSTS.E.BYPASS.LTC128B.128 [R229+0x1100], [R8.64], !P0 ;  /* 0x0110000008e57fae */ /* 0x0007e2000c101d46 */
[----:B------:R-:W-:-:S04]  /*2690*/  ISETP.LT.OR P0, PT, R13, 0x41, P6 ;  /* 0x000000410d00780c */ /* 0x000fc80003701670 */
[----:B------:R2:W-:Y:S01]  /*26a0*/  LDGSTS.E.BYPASS.LTC128B.128 [R229+0x5100], [R6.64], !P5 ;  /* 0x0510000006e57fae */ /* 0x0005e2000e901d46 */
[C---:B------:R-:W-:Y:S02]  /*26b0*/  ISETP.LT.OR P5, PT, R13.reuse, 0x61, P6 ;  /* 0x000000610d00780c */ /* 0x040fe400037a1670 */
[C---:B------:R-:W-:Y:S02]  /*26c0*/  ISETP.LT.OR P6, PT, R13.reuse, 0x41, P1 ;  /* 0x000000410d00780c */ /* 0x040fe40000fc1670 */
[----:B------:R-:W-:-:S04]  /*26d0*/  ISETP.LT.OR P1, PT, R13, 0x61, P1 ;  /* 0x000000610d00780c */ /* 0x000fc80000f21670 */
[----:B------:R2:W-:Y:S01]  /*26e0*/  LDGSTS.E.BYPASS.LTC128B.128 [R229+0x2100], [R2.64], !P0 ;  /* 0x0210000002e57fae */ /* 0x0005e2000c101d46 */
[C---:B-1----:R-:W-:Y:S06]  /*26f0*/  HMMA.16816.F32.BF16 R92, R140.reuse, R40, R28 ;  /* 0x000000288c5c723c */ /* 0x042fec000004181c */
[----:B------:R1:W-:Y:S02]  /*2700*/  LDGSTS.E.BYPASS.LTC128B.128 [R229+0x6100], [R16.64], !P6 ;  /* 0x0610000010e57fae */ /* 0x0003e4000f101d46 */
[----:B------:R-:W-:Y:S02]  /*2710*/  HMMA.16816.F32.BF16 R104, R140, R42, R24 ;  /* 0x0000002a8c68723c */ /* 0x000fe40000041818 */
[----:B------:R1:W-:Y:S06]  /*2720*/  LDGSTS.E.BYPASS.LTC128B.128 [R229+0x3100], [R18.64], !P5 ;  /* 0x0310000012e57fae */ /* 0x0003ec000e901d46 */
[C---:B------:R-:W-:Y:S08]  /*2730*/  HMMA.16816.F32.BF16 R40, R136.reuse, R32, RZ ;  /* 0x000000208828723c */ /* 0x040ff000000418ff */
[----:B------:R-:W-:Y:S01]  /*2740*/  HMMA.16816.F32.BF16 R28, R136, R48, RZ ;  /* 0x00000030881c723c */ /* 0x000fe200000418ff */
[----:B--2---:R-:W-:Y:S01]  /*2750*/  IMAD.MOV.U32 R3, RZ, RZ, 0x40 ;  /* 0x00000040ff037424 */ /* 0x004fe200078e00ff */
[----:B------:R-:W-:-:S04]  /*2760*/  IADD3 R2, P0, R0, R164, RZ ;  /* 0x000000a400027210 */ /* 0x000fc80007f1e0ff */
[----:B------:R-:W-:Y:S01]  /*2770*/  SEL R0, R3, 0xffffffc0, !P2 ;  /* 0xffffffc003007807 */ /* 0x000fe20005000000 */
[----:B------:R-:W-:Y:S01]  /*2780*/  IMAD.X R3, R20, 0x1, R5, P0 ;  /* 0x0000000114037824 */ /* 0x000fe200000e0605 */
[C---:B------:R-:W-:Y:S01]  /*2790*/  HMMA.16816.F32.BF16 R24, R136.reuse, R50, RZ ;  /* 0x000000328818723c */ /* 0x040fe200000418ff */
[----:B------:R-:W-:Y:S02]  /*27a0*/  ISETP.GT.AND P0, PT, R160, R172, PT ;  /* 0x000000aca000720c */ /* 0x000fe40003f04270 */
[--C-:B------:R-:W-:Y:S01]  /*27b0*/  IMAD.IADD R202, R200, 0x1, R0.reuse ;  /* 0x00000001c8ca7824 */ /* 0x100fe200078e0200 */
[----:B------:R2:W-:Y:S01]  /*27c0*/  LDGSTS.E.BYPASS.LTC128B.128 [R229+0x7100], [R2.64], !P1 ;  /* 0x0710000002e57fae */ /* 0x0005e2000c901d46 */
[----:B------:R-:W-:Y:S01]  /*27d0*/  IMAD.IADD R201, R208, 0x1, R0 ;  /* 0x00000001d0c97824 */ /* 0x000fe200078e0200 */
[----:B------:R-:W-:Y:S02]  /*27e0*/  ISETP.GT.AND P1, PT, R161, 0x7f, PT ;  /* 0x0000007fa100780c */ /* 0x000fe40003f24270 */
[----:B----4-:R-:W4:Y:S01]  /*27f0*/  LDSM.16.M88.4 R12, [R202] ;  /* 0x00000000ca0c783b */ /* 0x010f220000000200 */
[C---:B------:R-:W-:Y:S03]  /*2800*/  HMMA.16816.F32.BF16 R20, R136.reuse, R56, RZ ;  /* 0x000000388814723c */ /* 0x040fe600000418ff */
[----:B---3--:R-:W3:Y:S04]  /*2810*/  LDSM.16.M88.4 R8, [R202+0x800] ;  /* 0x00080000ca08783b */ /* 0x008ee80000000200 */
[----:B------:R-:W2:Y:S01]  /*2820*/  LDSM.16.M88.4 R32, [R202+0x1000] ;  /* 0x00100000ca20783b */ /* 0x000ea20000000200 */
[----:B-1----:R-:W-:Y:S03]  /*2830*/  HMMA.16816.F32.BF16 R16, R136, R58, RZ ;  /* 0x0000003a8810723c */ /* 0x002fe600000418ff */
[----:B------:R-:W-:Y:S04]  /*2840*/  LDSM.16.M88.4 R56, [R202+0x2000] ;  /* 0x00200000ca38783b */ /* 0x000fe80000000200 */
[----:B------:R-:W0:Y:S01]  /*2850*/  LDGDEPBAR ;  /* 0x00000000000079af */ /* 0x000e220000000000 */
[C---:B------:R-:W-:Y:S03]  /*2860*/  HMMA.16816.F32.BF16 R88, R140.reuse, R60, R40 ;  /* 0x0000003c8c58723c */ /* 0x040fe60000041828 */
[----:B------:R-:W1:Y:S05]  /*2870*/  LDSM.16.M88.4 R40, [R202+0x1800] ;  /* 0x00180000ca28783b */ /* 0x000e6a0000000200 */
[C---:B------:R-:W-:Y:S08]  /*2880*/  HMMA.16816.F32.BF16 R76, R140.reuse, R62, R36 ;  /* 0x0000003e8c4c723c */ /* 0x040ff00000041824 */
[C---:B------:R-:W-:Y:S01]  /*2890*/  HMMA.16816.F32.BF16 R72, R140.reuse, R68, R28 ;  /* 0x000000448c48723c */ /* 0x040fe2000004181c */
[----:B------:R-:W-:Y:S07]  /*28a0*/  LDSM.16.M88.4 R28, [R201+-0x3800] ;  /* 0xffc80000c91c783b */ /* 0x000fee0000000200 */
[C---:B------:R-:W-:Y:S08]  /*28b0*/  HMMA.16816.F32.BF16 R68, R140.reuse, R70, R24 ;  /* 0x000000468c44723c */ /* 0x040ff00000041818 */
[C---:B------:R-:W-:Y:S01]  /*28c0*/  HMMA.16816.F32.BF16 R64, R140.reuse, R44, R20 ;  /* 0x0000002c8c40723c */ /* 0x040fe20000041814 */
[----:B------:R-:W-:Y:S07]  /*28d0*/  LDSM.16.M88.4 R20, [R201+-0x4000] ;  /* 0xffc00000c914783b */ /* 0x000fee0000000200 */
[----:B------:R-:W-:Y:S01]  /*28e0*/  HMMA.16816.F32.BF16 R52, R140, R46, R16 ;  /* 0x0000002e8c34723c */ /* 0x000fe20000041810 */
[----:B------:R-:W-:Y:S07]  /*28f0*/  LDSM.16.M88.4 R16, [R202+0x3800] ;  /* 0x00380000ca10783b */ /* 0x000fee0000000200 */
[C---:B----4-:R-:W-:Y:S08]  /*2900*/  HMMA.16816.F32.BF16 R60, R176.reuse, R12, R120 ;  /* 0x0000000cb03c723c */ /* 0x050ff00000041878 */
[C---:B------:R-:W-:Y:S01]  /*2910*/  HMMA.16816.F32.BF16 R48, R176.reuse, R14, R116 ;  /* 0x0000000eb030723c */ /* 0x040fe20000041874 */
[----:B------:R-:W4:Y:S07]  /*2920*/  LDSM.16.M88.4 R12, [R202+0x2800] ;  /* 0x00280000ca0c783b */ /* 0x000f2e0000000200 */
[C---:B---3--:R-:W-:Y:S08]  /*2930*/  HMMA.16816.F32.BF16 R24, R176.reuse, R8, R112 ;  /* 0x00000008b018723c */ /* 0x048ff00000041870 */
[C---:B------:R-:W-:Y:S01]  /*2940*/  HMMA.16816.F32.BF16 R44, R176.reuse, R10, R108 ;  /* 0x0000000ab02c723c */ /* 0x040fe2000004186c */
[----:B------:R-:W3:Y:S07]  /*2950*/  LDSM.16.M88.4 R8, [R202+0x3000] ;  /* 0x00300000ca08783b */ /* 0x000eee0000000200 */
[C---:B--2---:R-:W-:Y:S08]  /*2960*/  HMMA.16816.F32.BF16 R36, R176.reuse, R32, R100 ;  /* 0x00000020b024723c */ /* 0x044ff00000041864 */
[C---:B------:R-:W-:Y:S08]  /*2970*/  HMMA.16816.F32.BF16 R32, R176.reuse, R34, R80 ;  /* 0x00000022b020723c */ /* 0x040ff00000041850 */
[C---:B-1----:R-:W-:Y:S08]  /*2980*/  HMMA.16816.F32.BF16 R80, R176.reuse, R40, R96 ;  /* 0x00000028b050723c */ /* 0x042ff00000041860 */
[C---:B----4-:R-:W-:Y:S08]  /*2990*/  HMMA.16816.F32.BF16 R120, R176.reuse, R12, R88 ;  /* 0x0000000cb078723c */ /* 0x050ff00000041858 */
[C---:B------:R-:W-:Y:S01]  /*29a0*/  HMMA.16816.F32.BF16 R100, R176.reuse, R14, R76 ;  /* 0x0000000eb064723c */ /* 0x040fe2000004184c */
[----:B------:R-:W1:Y:S07]  /*29b0*/  LDSM.16.M88.4 R12, [R201+-0x3000] ;  /* 0xffd00000c90c783b */ /* 0x000e6e0000000200 */
[C---:B---3--:R-:W-:Y:S08]  /*29c0*/  HMMA.16816.F32.BF16 R116, R176.reuse, R8, R72 ;  /* 0x00000008b074723c */ /* 0x048ff00000041848 */
[C---:B------:R-:W-:Y:S01]  /*29d0*/  HMMA.16816.F32.BF16 R96, R176.reuse, R10, R68 ;  /* 0x0000000ab060723c */ /* 0x040fe20000041844 */
[----:B------:R-:W2:Y:S07]  /*29e0*/  LDSM.16.M88.4 R8, [R201+-0x2800] ;  /* 0xffd80000c908783b */ /* 0x000eae0000000200 */
[C---:B------:R-:W-:Y:S08]  /*29f0*/  HMMA.16816.F32.BF16 R40, R176.reuse, R42, R84 ;  /* 0x0000002ab028723c */ /* 0x040ff00000041854 */
[C---:B------:R-:W-:Y:S08]  /*2a00*/  HMMA.16816.F32.BF16 R84, R176.reuse, R56, R92 ;  /* 0x00000038b054723c */ /* 0x040ff0000004185c */
[C---:B------:R-:W-:Y:S08]  /*2a10*/  HMMA.16816.F32.BF16 R104, R176.reuse, R58, R104 ;  /* 0x0000003ab068723c */ /* 0x040ff00000041868 */
[C---:B------:R-:W-:Y:S08]  /*2a20*/  HMMA.16816.F32.BF16 R112, R176.reuse, R16, R64 ;  /* 0x00000010b070723c */ /* 0x040ff00000041840 */
[----:B------:R-:W-:Y:S01]  /*2a30*/  HMMA.16816.F32.BF16 R88, R176, R18, R52 ;  /* 0x00000012b058723c */ /* 0x000fe20000041834 */
[----:B------:R-:W3:Y:S07]  /*2a40*/  LDSM.16.M88.4 R16, [R201+-0x2000] ;  /* 0xffe00000c910783b */ /* 0x000eee0000000200 */
[C---:B------:R-:W-:Y:S01]  /*2a50*/  HMMA.16816.F32.BF16 R76, R180.reuse, R28, R24 ;  /* 0x0000001cb44c723c */ /* 0x040fe20000041818 */
[----:B------:R-:W-:Y:S07]  /*2a60*/  LDSM.16.M88.4 R24, [R201+-0x1800] ;  /* 0xffe80000c918783b */ /* 0x000fee0000000200 */
[C---:B------:R-:W-:Y:S01]  /*2a70*/  HMMA.16816.F32.BF16 R72, R180.reuse, R30, R44 ;  /* 0x0000001eb448723c */ /* 0x040fe2000004182c */
[----:B------:R-:W4:Y:S07]  /*2a80*/  LDSM.16.M88.4 R28, [R201+-0x1000] ;  /* 0xfff00000c91c783b */ /* 0x000f2e0000000200 */
[C---:B-1----:R-:W-:Y:S08]  /*2a90*/  HMMA.16816.F32.BF16 R68, R180.reuse, R12, R36 ;  /* 0x0000000cb444723c */ /* 0x042ff00000041824 */
[C---:B------:R-:W-:Y:S01]  /*2aa0*/  HMMA.16816.F32.BF16 R56, R180.reuse, R14, R32 ;  /* 0x0000000eb438723c */ /* 0x040fe20000041820 */
[----:B------:R-:W1:Y:S07]  /*2ab0*/  LDSM.16.M88.4 R12, [R200+0x4000] ;  /* 0x00400000c80c783b */ /* 0x000e6e0000000200 */
[C---:B--2---:R-:W-:Y:S08]  /*2ac0*/  HMMA.16816.F32.BF16 R36, R180.reuse, R8, R80 ;  /* 0x00000008b424723c */ /* 0x044ff00000041850 */
[C---:B------:R-:W-:Y:S01]  /*2ad0*/  HMMA.16816.F32.BF16 R52, R180.reuse, R10, R40 ;  /* 0x0000000ab434723c */ /* 0x040fe20000041828 */
[----:B------:R-:W2:Y:S07]  /*2ae0*/  LDSM.16.M88.4 R8, [R200+0x4800] ;  /* 0x00480000c808783b */ /* 0x000eae0000000200 */
[C---:B------:R-:W-:Y:S08]  /*2af0*/  HMMA.16816.F32.BF16 R108, R180.reuse, R20, R60 ;  /* 0x00000014b46c723c */ /* 0x040ff0000004183c */
[C---:B------:R-:W-:Y:S01]  /*2b00*/  HMMA.16816.F32.BF16 R92, R180.reuse, R22, R48 ;  /* 0x00000016b45c723c */ /* 0x040fe20000041830 */
[----:B------:R-:W2:Y:S07]  /*2b10*/  LDSM.16.M88.4 R20, [R201+-0x800] ;  /* 0xfff80000c914783b */ /* 0x000eae0000000200 */
[C---:B---3--:R-:W-:Y:S08]  /*2b20*/  HMMA.16816.F32.BF16 R48, R180.reuse, R18, R104 ;  /* 0x00000012b430723c */ /* 0x048ff00000041868 */
[C---:B----4-:R-:W-:Y:S08]  /*2b30*/  HMMA.16816.F32.BF16 R64, R180.reuse, R30, R96 ;  /* 0x0000001eb440723c */ /* 0x050ff00000041860 */
[C---:B------:R-:W-:Y:S01]  /*2b40*/  HMMA.16816.F32.BF16 R32, R180.reuse, R16, R84 ;  /* 0x00000010b420723c */ /* 0x040fe20000041854 */
[----:B------:R-:W3:Y:S07]  /*2b50*/  LDSM.16.M88.4 R16, [R200+0x5000] ;  /* 0x00500000c810783b */ /* 0x000eee0000000200 */
[----:B------:R-:W-:Y:S01]  /*2b60*/  HMMA.16816.F32.BF16 R44, R180, R28, R116 ;  /* 0x0000001cb42c723c */ /* 0x000fe20000041874 */
[----:B------:R-:W-:Y:S07]  /*2b70*/  LDSM.16.M88.4 R28, [R208] ;  /* 0x00000000d01c783b */ /* 0x000fee0000000200 */
[C---:B-1----:R-:W-:Y:S08]  /*2b80*/  HMMA.16816.F32.BF16 R96, R184.reuse, R12, R108 ;  /* 0x0000000cb860723c */ /* 0x042ff0000004186c */
[C---:B------:R-:W-:Y:S01]  /*2b90*/  HMMA.16816.F32.BF16 R104, R184.reuse, R14, R92 ;  /* 0x0000000eb868723c */ /* 0x040fe2000004185c */
[----:B------:R-:W1:Y:S07]  /*2ba0*/  LDSM.16.M88.4 R12, [R200+0x6800] ;  /* 0x00680000c80c783b */ /* 0x000e6e0000000200 */
[C---:B--2---:R-:W-:Y:S08]  /*2bb0*/  HMMA.16816.F32.BF16 R92, R184.reuse, R8, R76 ;  /* 0x00000008b85c723c */ /* 0x044ff0000004184c */
[----:B------:R-:W-:Y:S01]  /*2bc0*/  HMMA.16816.F32.BF16 R116, R184, R10, R72 ;  /* 0x0000000ab874723c */ /* 0x000fe20000041848 */
[----:B------:R-:W2:Y:S07]  /*2bd0*/  LDSM.16.M88.4 R8, [R200+0x7000] ;  /* 0x00700000c808783b */ /* 0x000eae0000000200 */
[C---:B------:R-:W-:Y:S08]  /*2be0*/  HMMA.16816.F32.BF16 R40, R180.reuse, R24, R120 ;  /* 0x00000018b428723c */ /* 0x040ff00000041878 */
[C---:B------:R-:W-:Y:S01]  /*2bf0*/  HMMA.16816.F32.BF16 R60, R180.reuse, R26, R100 ;  /* 0x0000001ab43c723c */ /* 0x040fe20000041864 */
[----:B------:R-:W4:Y:S07]  /*2c00*/  LDSM.16.M88.4 R24, [R200+0x5800] ;  /* 0x00580000c818783b */ /* 0x000f2e0000000200 */
[C---:B------:R-:W-:Y:S08]  /*2c10*/  HMMA.16816.F32.BF16 R80, R180.reuse, R20, R112 ;  /* 0x00000014b450723c */ /* 0x040ff00000041870 */
[----:B------:R-:W-:Y:S01]  /*2c20*/  HMMA.16816.F32.BF16 R88, R180, R22, R88 ;  /* 0x00000016b458723c */ /* 0x000fe20000041858 */
[----:B------:R-:W4:Y:S07]  /*2c30*/  LDSM.16.M88.4 R20, [R200+0x6000] ;  /* 0x00600000c814783b */ /* 0x000f2e0000000200 */
[C---:B---3--:R-:W-:Y:S08]  /*2c40*/  HMMA.16816.F32.BF16 R100, R184.reuse, R16, R68 ;  /* 0x00000010b864723c */ /* 0x048ff00000041844 */
[C---:B-1----:R-:W-:Y:S08]  /*2c50*/  HMMA.16816.F32.BF16 R76, R184.reuse, R12, R40 ;  /* 0x0000000cb84c723c */ /* 0x042ff00000041828 */
[C---:B------:R-:W-:Y:S01]  /*2c60*/  HMMA.16816.F32.BF16 R72, R184.reuse, R14, R60 ;  /* 0x0000000eb848723c */ /* 0x040fe2000004183c */
[----:B------:R-:W1:Y:S07]  /*2c70*/  LDSM.16.M88.4 R12, [R210] ;  /* 0x00000000d20c783b */ /* 0x000e6e0000000200 */
[C---:B--2---:R-:W-:Y:S08]  /*2c80*/  HMMA.16816.F32.BF16 R68, R184.reuse, R8, R44 ;  /* 0x00000008b844723c */ /* 0x044ff0000004182c */
[C---:B------:R-:W-:Y:S01]  /*2c90*/  HMMA.16816.F32.BF16 R64, R184.reuse, R10, R64 ;  /* 0x0000000ab840723c */ /* 0x040fe20000041840 */
[----:B------:R-:W2:Y:S07]  /*2ca0*/  LDSM.16.M88.4 R8, [R211] ;  /* 0x00000000d308783b */ /* 0x000eae0000000200 */
[C---:B------:R-:W-:Y:S01]  /*2cb0*/  HMMA.16816.F32.BF16 R120, R184.reuse, R18, R56 ;  /* 0x00000012b878723c */ /* 0x040fe20000041838 */
[----:B------:R-:W3:Y:S07]  /*2cc0*/  LDSM.16.M88.4 R16, [R200+0x7800] ;  /* 0x00780000c810783b */ /* 0x000eee0000000200 */
[C---:B----4-:R-:W-:Y:S08]  /*2cd0*/  HMMA.16816.F32.BF16 R112, R184.reuse, R24, R36 ;  /* 0x00000018b870723c */ /* 0x050ff00000041824 */
[C---:B------:R-:W-:Y:S01]  /*2ce0*/  HMMA.16816.F32.BF16 R124, R184.reuse, R26, R52 ;  /* 0x0000001ab87c723c */ /* 0x040fe20000041834 */
[----:B------:R-:W4:Y:S07]  /*2cf0*/  LDSM.16.M88.4 R24, [R209] ;  /* 0x00000000d118783b */ /* 0x000f2e0000000200 */
[C---:B------:R-:W-:Y:S01]  /*2d00*/  HMMA.16816.F32.BF16 R108, R184.reuse, R20, R32 ;  /* 0x00000014b86c723c */ /* 0x040fe20000041820 */
[----:B------:R-:W2:Y:S07]  /*2d10*/  LDSM.16.M88.4 R32, [R213] ;  /* 0x00000000d520783b */ /* 0x000eae0000000200 */
[----:B------:R-:W-:Y:S01]  /*2d20*/  HMMA.16816.F32.BF16 R84, R184, R22, R48 ;  /* 0x00000016b854723c */ /* 0x000fe20000041830 */
[----:B------:R-:W3:Y:S07]  /*2d30*/  LDSM.16.M88.4 R20, [R212] ;  /* 0x00000000d414783b */ /* 0x000eee0000000200 */
[C---:B------:R-:W-:Y:S08]  /*2d40*/  HMMA.16816.F32.BF16 R52, R188.reuse, R28, R96 ;  /* 0x0000001cbc34723c */ /* 0x040ff00000041860 */
[C---:B------:R-:W-:Y:S01]  /*2d50*/  HMMA.16816.F32.BF16 R44, R188.reuse, R30, R104 ;  /* 0x0000001ebc2c723c */ /* 0x040fe20000041868 */
[----:B------:R-:W-:Y:S07]  /*2d60*/  LDSM.16.M88.4 R28, [R214] ;  /* 0x00000000d61c783b */ /* 0x000fee0000000200 */
[C---:B-1----:R-:W-:Y:S08]  /*2d70*/  HMMA.16816.F32.BF16 R48, R188.reuse, R12, R100 ;  /* 0x0000000cbc30723c */ /* 0x042ff00000041864 */
[C---:B------:R-:W-:Y:S01]  /*2d80*/  HMMA.16816.F32.BF16 R96, R188.reuse, R14, R120 ;  /* 0x0000000ebc60723c */ /* 0x040fe20000041878 */
[----:B------:R-:W1:Y:S07]  /*2d90*/  LDSM.16.M88.4 R12, [R202+0x4000] ;  /* 0x00400000ca0c783b */ /* 0x000e6e0000000200 */
[C---:B--2---:R-:W-:Y:S08]  /*2da0*/  HMMA.16816.F32.BF16 R104, R188.reuse, R8, R112 ;  /* 0x00000008bc68723c */ /* 0x044ff00000041870 */
[----:B------:R-:W-:Y:S01]  /*2db0*/  HMMA.16816.F32.BF16 R112, R188, R10, R124 ;  /* 0x0000000abc70723c */ /* 0x000fe2000004187c */
[----:B------:R-:W2:Y:S07]  /*2dc0*/  LDSM.16.M88.4 R8, [R202+0x4800] ;  /* 0x00480000ca08783b */ /* 0x000eae0000000200 */
[C---:B---3--:R-:W-:Y:S01]  /*2dd0*/  HMMA.16816.F32.BF16 R60, R184.reuse, R16, R80 ;  /* 0x00000010b83c723c */ /* 0x048fe20000041850 */
[----:B------:R-:W-:Y:S07]  /*2de0*/  LDSM.16.M88.4 R80, [R201+0x800] ;  /* 0x00080000c950783b */ /* 0x000fee0000000200 */
[----:B------:R-:W-:Y:S01]  /*2df0*/  HMMA.16816.F32.BF16 R56, R184, R18, R88 ;  /* 0x00000012b838723c */ /* 0x000fe20000041858 */
[----:B------:R-:W3:Y:S07]  /*2e00*/  LDSM.16.M88.4 R16, [R215] ;  /* 0x00000000d710783b */ /* 0x000eee0000000200 */
[C---:B----4-:R-:W-:Y:S01]  /*2e10*/  HMMA.16816.F32.BF16 R40, R188.reuse, R24, R92 ;  /* 0x00000018bc28723c */ /* 0x050fe2000004185c */
[----:B------:R-:W-:Y:S07]  /*2e20*/  LDSM.16.M88.4 R92, [R201] ;  /* 0x00000000c95c783b */ /* 0x000fee0000000200 */
[C---:B------:R-:W-:Y:S01]  /*2e30*/  HMMA.16816.F32.BF16 R36, R188.reuse, R26, R116 ;  /* 0x0000001abc24723c */ /* 0x040fe20000041874 */
[----:B------:R-:W4:Y:S07]  /*2e40*/  LDSM.16.M88.4 R24, [R202+0x5000] ;  /* 0x00500000ca18783b */ /* 0x000f2e0000000200 */
[C---:B------:R-:W-:Y:S08]  /*2e50*/  HMMA.16816.F32.BF16 R148, R188.reuse, R32, R76 ;  /* 0x00000020bc94723c */ /* 0x040ff0000004184c */
[C---:B------:R-:W-:Y:S01]  /*2e60*/  HMMA.16816.F32.BF16 R144, R188.reuse, R34, R72 ;  /* 0x00000022bc90723c */ /* 0x040fe20000041848 */
[----:B------:R-:W3:Y:S07]  /*2e70*/  LDSM.16.M88.4 R32, [R202+0x6000] ;  /* 0x00600000ca20783b */ /* 0x000eee0000000200 */
[----:B------:R-:W-:Y:S08]  /*2e80*/  HMMA.16816.F32.BF16 R152, R188, R20, R108 ;  /* 0x00000014bc98723c */ /* 0x000ff0000004186c */
[C---:B-1----:R-:W-:Y:S01]  /*2e90*/  HMMA.16816.F32.BF16 R116, R192.reuse, R12, R52 ;  /* 0x0000000cc074723c */ /* 0x042fe20000041834 */
[----:B------:R-:W-:Y:S07]  /*2ea0*/  LDSM.16.M88.4 R52, [R201+0x2800] ;  /* 0x00280000c934783b */ /* 0x000fee0000000200 */
[----:B------:R-:W-:Y:S01]  /*2eb0*/  HMMA.16816.F32.BF16 R108, R192, R14, R44 ;  /* 0x0000000ec06c723c */ /* 0x000fe2000004182c */
[----:B------:R-:W1:Y:S04]  /*2ec0*/  LDSM.16.M88.4 R12, [R202+0x6800] ;  /* 0x00680000ca0c783b */ /* 0x000e680000000200 */
[----:B------:R-:W-:Y:S03]  /*2ed0*/  LDSM.16.M88.4 R44, [R201+0x3800] ;  /* 0x00380000c92c783b */ /* 0x000fe60000000200 */
[----:B------:R-:W-:Y:S01]  /*2ee0*/  HMMA.16816.F32.BF16 R156, R188, R22, R84 ;  /* 0x00000016bc9c723c */ /* 0x000fe20000041854 */
[----:B------:R-:W1:Y:S04]  /*2ef0*/  LDSM.16.M88.4 R20, [R202+0x5800] ;  /* 0x00580000ca14783b */ /* 0x000e680000000200 */
[----:B------:R-:W-:Y:S03]  /*2f00*/  LDSM.16.M88.4 R84, [R202+0x7800] ;  /* 0x00780000ca54783b */ /* 0x000fe60000000200 */
[C---:B--2---:R-:W-:Y:S08]  /*2f10*/  HMMA.16816.F32.BF16 R100, R192.reuse, R8, R40 ;  /* 0x00000008c064723c */ /* 0x044ff00000041828 */
[----:B------:R-:W-:Y:S01]  /*2f20*/  HMMA.16816.F32.BF16 R88, R192, R10, R36 ;  /* 0x0000000ac058723c */ /* 0x000fe20000041824 */
[----:B------:R-:W2:Y:S07]  /*2f30*/  LDSM.16.M88.4 R8, [R202+0x7000] ;  /* 0x00700000ca08783b */ /* 0x000eae0000000200 */
[C---:B------:R-:W-:Y:S01]  /*2f40*/  HMMA.16816.F32.BF16 R132, R188.reuse, R28, R68 ;  /* 0x0000001cbc84723c */ /* 0x040fe20000041844 */
[----:B------:R-:W-:Y:S07]  /*2f50*/  LDSM.16.M88.4 R68, [R201+0x1000] ;  /* 0x00100000c944783b */ /* 0x000fee0000000200 */
[C---:B------:R-:W-:Y:S08]  /*2f60*/  HMMA.16816.F32.BF16 R128, R188.reuse, R30, R64 ;  /* 0x0000001ebc80723c */ /* 0x040ff00000041840 */
[C---:B---3--:R-:W-:Y:S01]  /*2f70*/  HMMA.16816.F32.BF16 R124, R188.reuse, R16, R60 ;  /* 0x00000010bc7c723c */ /* 0x048fe2000004183c */
[----:B------:R-:W-:Y:S07]  /*2f80*/  LDSM.16.M88.4 R60, [R201+0x1800] ;  /* 0x00180000c93c783b */ /* 0x000fee0000000200 */
[----:B------:R-:W-:Y:S01]  /*2f90*/  HMMA.16816.F32.BF16 R120, R188, R18, R56 ;  /* 0x00000012bc78723c */ /* 0x000fe20000041838 */
[----:B------:R-:W3:Y:S07]  /*2fa0*/  LDSM.16.M88.4 R56, [R201+0x2000] ;  /* 0x00200000c938783b */ /* 0x000eee0000000200 */
[----:B----4-:R-:W-:Y:S01]  /*2fb0*/  HMMA.16816.F32.BF16 R76, R192, R24, R48 ;  /* 0x00000018c04c723c */ /* 0x010fe20000041830 */
[----:B------:R-:W4:Y:S01]  /*2fc0*/  LDSM.16.M88.4 R48, [R201+0x3000] ;  /* 0x00300000c930783b */ /* 0x000f220000000200 */
[----:B------:R-:W-:-:S06]  /*2fd0*/  DEPBAR.LE SB0, 0x0 ;  /* 0x000080000000791a */ /* 0x000fcc0000000000 */
[C---:B------:R-:W-:Y:S08]  /*2fe0*/  HMMA.16816.F32.BF16 R36, R192.reuse, R32, R152 ;  /* 0x00000020c024723c */ /* 0x040ff00000041898 */
[C---:B------:R-:W-:Y:S08]  /*2ff0*/  HMMA.16816.F32.BF16 R32, R192.reuse, R34, R156 ;  /* 0x00000022c020723c */ /* 0x040ff0000004189c */
[C---:B------:R-:W-:Y:S08]  /*3000*/  HMMA.16816.F32.BF16 R72, R192.reuse, R26, R96 ;  /* 0x0000001ac048723c */ /* 0x040ff00000041860 */
[C---:B-1----:R-:W-:Y:S08]  /*3010*/  HMMA.16816.F32.BF16 R28, R192.reuse, R12, R148 ;  /* 0x0000000cc01c723c */ /* 0x042ff00000041894 */
[C---:B------:R-:W-:Y:S08]  /*3020*/  HMMA.16816.F32.BF16 R64, R192.reuse, R20, R104 ;  /* 0x00000014c040723c */ /* 0x040ff00000041868 */
[C---:B------:R-:W-:Y:S08]  /*3030*/  HMMA.16816.F32.BF16 R40, R192.reuse, R22, R112 ;  /* 0x00000016c028723c */ /* 0x040ff00000041870 */
[C---:B------:R-:W-:Y:S08]  /*3040*/  HMMA.16816.F32.BF16 R24, R192.reuse, R14, R144 ;  /* 0x0000000ec018723c */ /* 0x040ff00000041890 */
[C---:B--2---:R-:W-:Y:S08]  /*3050*/  HMMA.16816.F32.BF16 R20, R192.reuse, R8, R132 ;  /* 0x00000008c014723c */ /* 0x044ff00000041884 */
        /* <DEDUP_REMOVED lines=18> */
[----:B------:R-:W-:Y:S01]  /*3180*/  HMMA.16816.F32.BF16 R44, R196, R46, R8 ;  /* 0x0000002ec42c723c */ /* 0x000fe20000041808 */
[----:B------:R-:W-:Y:S06]  /*3190*/  BAR.SYNC.DEFER_BLOCKING 0x0 ;  /* 0x0000000000007b1d */ /* 0x000fec0000010000 */
[----:B------:R-:W-:Y:S01]  /*31a0*/  @!UPT UIADD3 URZ, URZ, URZ, URZ ;  /* 0x0000003f3f3ff290 */ /* 0x000fe2000fffe03f */
[----:B------:R-:W-:Y:S11]  /*31b0*/  @!P0 BRA `(.L_x_76) ;  /* 0x0000049000008947 */ /* 0x000ff60003800000 */
[----:B------:R-:W-:Y:S01]  /*31c0*/  IMAD R2, R160, 0x80, R169 ;  /* 0x00000080a0027824 */ /* 0x000fe200078e02a9 */
[----:B------:R-:W-:-:S04]  /*31d0*/  MOV R230, RZ ;  /* 0x000000ff00e67202 */ /* 0x000fc80000000f00 */
[----:B------:R-:W-:-:S05]  /*31e0*/  IADD3 R2, R2, -0x80, R161 ;  /* 0xffffff8002027810 */ /* 0x000fca0007ffe0a1 */
[----:B------:R-:W-:-:S04]  /*31f0*/  @P3 IMAD.HI.U32 R3, R2, c[0x0][0x2bc], RZ ;  /* 0x0000af0002033a27 */ /* 0x000fc800078e00ff */
[----:B------:R-:W-:Y:S01]  /*3200*/  IMAD.MOV.U32 R0, RZ, RZ, R2 ;  /* 0x000000ffff007224 */ /* 0x000fe200078e0002 */
[----:B------:R-:W-:-:S04]  /*3210*/  @P3 SHF.R.U32.HI R0, RZ, c[0x0][0x2c0], R3 ;  /* 0x0000b000ff003a19 */ /* 0x000fc80000011603 */
[----:B------:R-:W-:-:S04]  /*3220*/  @!P1 IADD3 R3, P0, R0, R170, RZ ;  /* 0x000000aa00039210 */ /* 0x000fc80007f1e0ff */
[----:B------:R-:W-:Y:S02]  /*3230*/  @!P1 LEA.HI.X.SX32 R7, R0, R168, 0x1, P0 ;  /* 0x000000a800079211 */ /* 0x000fe400000f0eff */
[----:B------:R-:W-:-:S04]  /*3240*/  @!P1 LEA R6, P0, R3, c[0x0][0x2a0], 0x2 ;  /* 0x0000a80003069a11 */ /* 0x000fc800078010ff */
[----:B------:R-:W-:-:S05]  /*3250*/  @!P1 LEA.HI.X R7, R3, c[0x0][0x2a4], R7, 0x2, P0 ;  /* 0x0000a90003079a11 */ /* 0x000fca00000f1407 */
[----:B------:R-:W2:Y:S01]  /*3260*/  @!P1 LDG.E R230, [R6.64] ;  /* 0x0000000606e69981 */ /* 0x000ea2000c1e1900 */
[----:B------:R-:W-:-:S04]  /*3270*/  IMAD.MOV R0, RZ, RZ, -R0 ;  /* 0x000000ffff007224 */ /* 0x000fc800078e0a00 */
[----:B------:R-:W-:-:S04]  /*3280*/  IMAD R231, R0, c[0x0][0x2b8], R2 ;  /* 0x0000ae0000e77a24 */ /* 0x000fc800078e0202 */
[----:B------:R-:W-:Y:S01]  /*3290*/  IMAD.WIDE.U32 R2, R231, c[0x0][0x1e0], RZ ;  /* 0x00007800e7027a25 */ /* 0x000fe200078e00ff */
[----:B------:R-:W-:-:S05]  /*32a0*/  SHF.R.S32.HI R0, RZ, 0x1f, R231 ;  /* 0x0000001fff007819 */ /* 0x000fca00000114e7 */
[----:B------:R-:W-:-:S04]  /*32b0*/  IMAD R0, R0, c[0x0][0x1e0], RZ ;  /* 0x0000780000007a24 */ /* 0x000fc800078e02ff */
[----:B------:R-:W-:-:S05]  /*32c0*/  IMAD R0, R231, c[0x0][0x1e4], R0 ;  /* 0x00007900e7007a24 */ /* 0x000fca00078e0200 */
[----:B------:R-:W-:Y:S02]  /*32d0*/  IADD3 R3, R3, R0, RZ ;  /* 0x0000000003037210 */ /* 0x000fe40007ffe0ff */
[----:B--2---:R-:W-:-:S03]  /*32e0*/  SHF.R.S32.HI R0, RZ, 0x1f, R230 ;  /* 0x0000001fff007819 */ /* 0x004fc600000114e6 */
[----:B------:R-:W-:-:S04]  /*32f0*/  IMAD.WIDE.U32 R2, R230, c[0x0][0x1f0], R2 ;  /* 0x00007c00e6027a25 */ /* 0x000fc800078e0002 */
[----:B------:R-:W-:Y:S01]  /*3300*/  IMAD R6, R0, c[0x0][0x1f0], RZ ;  /* 0x00007c0000067a24 */ /* 0x000fe200078e02ff */
[----:B------:R-:W-:-:S03]  /*3310*/  IADD3 R0, P2, R166, R2, RZ ;  /* 0x00000002a6007210 */ /* 0x000fc60007f5e0ff */
[----:B------:R-:W-:Y:S01]  /*3320*/  IMAD R2, R230, c[0x0][0x1f4], R6 ;  /* 0x00007d00e6027a24 */ /* 0x000fe200078e0206 */
[----:B------:R-:W-:-:S04]  /*3330*/  LEA R6, P0, R0, c[0x0][0x1c8], 0x1 ;  /* 0x0000720000067a11 */ /* 0x000fc800078008ff */
[----:B------:R-:W-:-:S04]  /*3340*/  IADD3.X R2, R165, R3, R2, P2, !PT ;  /* 0x00000003a5027210 */ /* 0x000fc800017fe402 */
[----:B------:R-:W-:Y:S01]  /*3350*/  LEA.HI.X R0, R0, c[0x0][0x1cc], R2, 0x1, P0 ;  /* 0x0000730000007a11 */ /* 0x000fe200000f0c02 */
[----:B------:R-:W-:Y:S05]  /*3360*/  BRA.DIV ~URZ, `(.L_x_77) ;  /* 0x0000c9727f007947 */ /* 0x000fea000b800000 */
[----:B------:R1:W2:Y:S02]  /*3370*/  SHFL.IDX PT, R10, R0, RZ, 0x181f ;  /* 0x00181fff000a7589 */ /* 0x0002a400000e0000 */
.L_x_115:
[----:B------:R-:W-:Y:S05]  /*3380*/  BRA.DIV ~URZ, `(.L_x_78) ;  /* 0x0000c9c27f007947 */ /* 0x000fea000b800000 */
[----:B------:R-:W3:Y:S01]  /*3390*/  SHFL.IDX PT, R2, R6, RZ, 0x181f ;  /* 0x00181fff06027589 */ /* 0x000ee200000e0000 */
[----:B------:R-:W-:Y:S02]  /*33a0*/  ISETP.GE.AND P2, PT, R233, c[0x0][0x1d4], PT ;  /* 0x00007500e9007a0c */ /* 0x000fe40003f46270 */
[----:B------:R-:W-:Y:S01]  /*33b0*/  ISETP.GE.AND P0, PT, R234, c[0x0][0x1d4], PT ;  /* 0x00007500ea007a0c */ /* 0x000fe20003f06270 */
[----:B------:R-:W4:Y:S04]  /*33c0*/  SHFL.IDX PT, R7, R6, 0x1, 0x181f ;  /* 0x00381f0006077f89 */ /* 0x000f2800000e0000 */
[----:B------:R-:W5:Y:S04]  /*33d0*/  SHFL.IDX PT, R11, R0, 0x1, 0x181f ;  /* 0x00381f00000b7f89 */ /* 0x000f6800000e0000 */
[----:B------:R-:W1:Y:S04]  /*33e0*/  SHFL.IDX PT, R14, R6, 0x2, 0x181f ;  /* 0x00581f00060e7f89 */ /* 0x000e6800000e0000 */
[----:B------:R-:W2:Y:S04]  /*33f0*/  SHFL.IDX PT, R15, R0, 0x2, 0x181f ;  /* 0x00581f00000f7f89 */ /* 0x000ea800000e0000 */
[----:B-1----:R-:W1:Y:S01]  /*3400*/  SHFL.IDX PT, R0, R0, 0x3, 0x181f ;  /* 0x00781f0000007f89 */ /* 0x002e6200000e0000 */
[----:B---3--:R-:W-:-:S02]  /*3410*/  IADD3 R8, P6, R2, R163, RZ ;  /* 0x000000a302087210 */ /* 0x008fc40007fde0ff */
[----:B------:R-:W-:-:S03]  /*3420*/  IADD3 R2, P5, R2, R164, RZ ;  /* 0x000000a402027210 */ /* 0x000fc60007fbe0ff */
[C-C-:B--2---:R-:W-:Y:S01]  /*3430*/  IMAD.X R9, R10.reuse, 0x1, R4.reuse, P6 ;  /* 0x000000010a097824 */ /* 0x144fe200030e0604 */
[C---:B----4-:R-:W-:Y:S01]  /*3440*/  IADD3 R12, P6, R7.reuse, R163, RZ ;  /* 0x000000a3070c7210 */ /* 0x050fe20007fde0ff */
[--C-:B------:R-:W-:Y:S01]  /*3450*/  IMAD.X R3, R10, 0x1, R5.reuse, P5 ;  /* 0x000000010a037824 */ /* 0x100fe200028e0605 */
[-C--:B------:R-:W-:Y:S02]  /*3460*/  IADD3 R10, P5, R7, R164.reuse, RZ ;  /* 0x000000a4070a7210 */ /* 0x080fe40007fbe0ff */
[----:B------:R2:W-:Y:S01]  /*3470*/  LDGSTS.E.BYPASS.LTC128B.128 [R229+0x8100], [R8.64], !P2 ;  /* 0x0810000008e57fae */ /* 0x0005e2000d101d46 */
[C---:B-----5:R-:W-:Y:S01]  /*3480*/  IMAD.X R13, R11.reuse, 0x1, R4, P6 ;  /* 0x000000010b0d7824 */ /* 0x060fe200030e0604 */
[----:B------:R-:W-:Y:S01]  /*3490*/  SEL R7, RZ, 0x10, P0 ;  /* 0x00000010ff077807 */ /* 0x000fe20000000000 */
[----:B------:R-:W-:Y:S01]  /*34a0*/  IMAD.X R11, R11, 0x1, R5, P5 ;  /* 0x000000010b0b7824 */ /* 0x000fe200028e0605 */
[----:B------:R3:W-:Y:S04]  /*34b0*/  LDGSTS.E.BYPASS.LTC128B.128 [R229+0xc100], [R2.64], !P0 ;  /* 0x0c10000002e57fae */ /* 0x0007e8000c101d46 */
[----:B------:R4:W-:Y:S04]  /*34c0*/  LDGSTS.E.BYPASS.LTC128B.128 [R229+0x9100], [R12.64], !P2 ;  /* 0x091000000ce57fae */ /* 0x0009e8000d101d46 */
[----:B------:R4:W-:Y:S01]  /*34d0*/  LDGSTS.E.BYPASS.LTC128B.128 [R229+0xd100], [R10.64], !P0 ;  /* 0x0d1000000ae57fae */ /* 0x0009e2000c101d46 */
[----:B--2---:R-:W-:-:S02]  /*34e0*/  IADD3 R8, P5, R14, R164, RZ ;  /* 0x000000a40e087210 */ /* 0x004fc40007fbe0ff */
[----:B---3--:R-:W-:-:S03]  /*34f0*/  IADD3 R2, P6, R14, R163, RZ ;  /* 0x000000a30e027210 */ /* 0x008fc60007fde0ff */
[C---:B------:R-:W-:Y:S02]  /*3500*/  IMAD.X R9, R15.reuse, 0x1, R5, P5 ;  /* 0x000000010f097824 */ /* 0x040fe400028e0605 */
[----:B------:R-:W-:-:S05]  /*3510*/  IMAD.X R3, R15, 0x1, R4, P6 ;  /* 0x000000010f037824 */ /* 0x000fca00030e0604 */
[----:B------:R2:W-:Y:S04]  /*3520*/  LDGSTS.E.BYPASS.LTC128B.128 [R229+0xa100], [R2.64], !P2 ;  /* 0x0a10000002e57fae */ /* 0x0005e8000d101d46 */
[----:B------:R3:W-:Y:S04]  /*3530*/  LDGSTS.E.BYPASS.LTC128B.128 [R229+0xe100], [R8.64], !P0 ;  /* 0x0e10000008e57fae */ /* 0x0007e8000c101d46 */
[----:B--2---:R4:W2:Y:S01]  /*3540*/  SHFL.IDX PT, R2, R6, 0x3, 0x181f ;  /* 0x00781f0006027f89 */ /* 0x0048a200000e0000 */
[----:B---3--:R-:W-:-:S04]  /*3550*/  SEL R8, RZ, 0x10, P2 ;  /* 0x00000010ff087807 */ /* 0x008fc80001000000 */
.L_x_116:
[----:B-1----:R-:W-:Y:S02]  /*3560*/  IADD3 R3, -R8, 0x10, RZ ;  /* 0x0000001008037810 */ /* 0x002fe40007ffe1ff */
[----:B------:R-:W-:-:S02]  /*3570*/  IADD3 R9, -R7, 0x10, RZ ;  /* 0x0000001007097810 */ /* 0x000fc40007ffe1ff */
[----:B------:R-:W-:Y:S02]  /*3580*/  LOP3.LUT R3, R3, 0xf, RZ, 0xc0, !PT ;  /* 0x0000000f03037812 */ /* 0x000fe400078ec0ff */
[----:B------:R-:W-:Y:S02]  /*3590*/  ISETP.NE.U32.AND P6, PT, R8, RZ, PT ;  /* 0x000000ff0800720c */ /* 0x000fe40003fc5070 */
[----:B--2-4-:R-:W-:Y:S02]  /*35a0*/  IADD3 R6, P2, P0, R3, R2, R163 ;  /* 0x0000000203067210 */ /* 0x014fe4000785e0a3 */
[----:B------:R-:W-:Y:S02]  /*35b0*/  LOP3.LUT R3, R9, 0xf, RZ, 0xc0, !PT ;  /* 0x0000000f09037812 */ /* 0x000fe400078ec0ff */
[----:B------:R-:W-:Y:S02]  /*35c0*/  ISETP.NE.U32.AND P5, PT, R7, RZ, PT ;  /* 0x000000ff0700720c */ /* 0x000fe40003fa5070 */
[----:B------:R-:W-:-:S02]  /*35d0*/  IADD3.X R7, RZ, R0, R4, P2, P0 ;  /* 0x00000000ff077210 */ /* 0x000fc400017e0404 */
[----:B------:R-:W-:-:S03]  /*35e0*/  IADD3 R2, P2, P0, R3, R2, R164 ;  /* 0x0000000203027210 */ /* 0x000fc6000785e0a4 */
[----:B------:R-:W-:Y:S01]  /*35f0*/  @!PT LDS RZ, [RZ] ;  /* 0x00000000fffff984 */ /* 0x000fe20000000800 */
[----:B------:R-:W-:Y:S01]  /*3600*/  @!PT LDS RZ, [RZ] ;  /* 0x00000000fffff984 */ /* 0x000fe20000000800 */
[----:B------:R-:W-:Y:S01]  /*3610*/  @!PT LDS RZ, [RZ] ;  /* 0x00000000fffff984 */ /* 0x000fe20000000800 */
[----:B------:R1:W-:Y:S01]  /*3620*/  LDGSTS.E.BYPASS.LTC128B.128.ZFILL [R229+0xb100], [R6.64], P6 ;  /* 0x0b10000006e57fae */ /* 0x0003e2000b141d46 */
[----:B------:R-:W-:-:S05]  /*3630*/  IADD3.X R3, RZ, R0, R5, P2, P0 ;  /* 0x00000000ff037210 */ /* 0x000fca00017e0405 */
[----:B------:R1:W-:Y:S04]  /*3640*/  LDGSTS.E.BYPASS.LTC128B.128.ZFILL [R229+0xf100], [R2.64], P5 ;  /* 0x0f10000002e57fae */ /* 0x0003e8000a941d46 */
.L_x_76:
[----:B------:R-:W-:Y:S05]  /*3650*/  BSYNC B0 ;  /* 0x0000000000007941 */ /* 0x000fea0003800000 */
.L_x_75:
[----:B-1----:R-:W2:Y:S04]  /*3660*/  LDL R3, [R1+0x48] ;  /* 0x0000480001037983 */ /* 0x002ea80000100800 */
[----:B------:R-:W2:Y:S04]  /*3670*/  LDL R2, [R1+0xc8] ;  /* 0x0000c80001027983 */ /* 0x000ea80000100800 */
[----:B------:R-:W3:Y:S01]  /*3680*/  LDL R5, [R1+0x38] ;  /* 0x0000380001057983 */ /* 0x000ee20000100800 */
[----:B------:R-:W-:-:S03]  /*3690*/  MOV R0, 0xffffff80 ;  /* 0xffffff8000007802 */ /* 0x000fc60000000f00 */
[----:B------:R-:W0:Y:S02]  /*36a0*/  LDGDEPBAR ;  /* 0x00000000000079af */ /* 0x000e240000000000 */
[----:B------:R-:W-:Y:S01]  /*36b0*/  IMAD R0, R160, R0, 0x1 ;  /* 0x00000001a0007424 */ /* 0x000fe200078e0200 */
[----:B--2---:R-:W-:Y:S02]  /*36c0*/  IADD3 R4, R2, R3, RZ ;  /* 0x0000000302047210 */ /* 0x004fe40007ffe0ff */
[----:B------:R-:W-:Y:S02]  /*36d0*/  MOV R3, c[0x0][0x2ac] ;  /* 0x0000ab0000037a02 */ /* 0x000fe40000000f00 */
[----:B---3--:R-:W-:Y:S01]  /*36e0*/  IADD3 R6, -R5, R162, RZ ;  /* 0x000000a205067210 */ /* 0x008fe20007ffe1ff */
[----:B------:R-:W-:Y:S01]  /*36f0*/  @P4 IMAD.HI.U32 R2, R4, c[0x0][0x2c8], RZ ;  /* 0x0000b20004024a27 */ /* 0x000fe200078e00ff */
[----:B------:R1:W-:Y:S03]  /*3700*/  STL [R1+0x8], R4 ;  /* 0x0000080401007387 */ /* 0x0003e60000100800 */
[----:B------:R-:W-:-:S05]  /*3710*/  IMAD R0, R3, c[0x0][0x1d0], R0 ;  /* 0x0000740003007a24 */ /* 0x000fca00078e0200 */
[----:B------:R-:W-:Y:S02]  /*3720*/  IADD3 R5, R0, -c[0x0][0x168], -R5 ;  /* 0x80005a0000057a10 */ /* 0x000fe40007ffe805 */
[----:B-1----:R-:W-:Y:S01]  /*3730*/  @P4 SHF.R.U32.HI R4, RZ, c[0x0][0x2cc], R2 ;  /* 0x0000b300ff044a19 */ /* 0x002fe20000011602 */
[----:B------:R-:W-:Y:S05]  /*3740*/  BRA.DIV ~URZ, `(.L_x_79) ;  /* 0x0000cb327f007947 */ /* 0x000fea000b800000 */
[----:B------:R1:W2:Y:S02]  /*3750*/  SHFL.IDX PT, R0, R4, RZ, 0x1c1f ;  /* 0x001c1fff04007589 */ /* 0x0002a400000e0000 */
.L_x_117:
[----:B--2---:R-:W-:-:S05]  /*3760*/  IMAD.IADD R0, R5, 0x1, R0 ;  /* 0x0000000105007824 */ /* 0x004fca00078e0200 */
[----:B------:R-:W-:-:S04]  /*3770*/  IMNMX R0, R6, R0, PT ;  /* 0x0000000006007217 */ /* 0x000fc80003800200 */
[C---:B------:R-:W-:Y:S02]  /*3780*/  ISETP.GT.AND P6, PT, R0.reuse, RZ, PT ;  /* 0x000000ff0000720c */ /* 0x040fe40003fc4270 */
[C---:B------:R-:W-:Y:S02]  /*3790*/  ISETP.GT.AND P5, PT, R0.reuse, 0x1, PT ;  /* 0x000000010000780c */ /* 0x040fe40003fa4270 */
[C---:B------:R-:W-:Y:S02]  /*37a0*/  ISETP.GT.AND P2, PT, R0.reuse, 0x8, PT ;  /* 0x000000080000780c */ /* 0x040fe40003f44270 */
[----:B------:R-:W-:Y:S02]  /*37b0*/  ISETP.GT.AND P0, PT, R0, 0x9, PT ;  /* 0x000000090000780c */ /* 0x000fe40003f04270 */
[----:B------:R-:W-:Y:S02]  /*37c0*/  FSEL R7, R116, -INF , P6 ;  /* 0xff80000074077808 */ /* 0x000fe40003000000 */
[----:B------:R-:W-:-:S02]  /*37d0*/  FSEL R9, R117, -INF , P5 ;  /* 0xff80000075097808 */ /* 0x000fc40002800000 */
[----:B------:R-:W-:Y:S02]  /*37e0*/  FSEL R11, R108, -INF , P2 ;  /* 0xff8000006c0b7808 */ /* 0x000fe40001000000 */
[----:B------:R-:W-:Y:S02]  /*37f0*/  FSEL R13, R109, -INF , P0 ;  /* 0xff8000006d0d7808 */ /* 0x000fe40000000000 */
[C---:B------:R-:W-:Y:S02]  /*3800*/  ISETP.GT.AND P6, PT, R0.reuse, 0x10, PT ;  /* 0x000000100000780c */ /* 0x040fe40003fc4270 */
[C---:B------:R-:W-:Y:S02]  /*3810*/  ISETP.GT.AND P5, PT, R0.reuse, 0x11, PT ;  /* 0x000000110000780c */ /* 0x040fe40003fa4270 */
[C---:B------:R-:W-:Y:S02]  /*3820*/  ISETP.GT.AND P2, PT, R0.reuse, 0x18, PT ;  /* 0x000000180000780c */ /* 0x040fe40003f44270 */
[----:B------:R-:W-:-:S02]  /*3830*/  ISETP.GT.AND P0, PT, R0, 0x19, PT ;  /* 0x000000190000780c */ /* 0x000fc40003f04270 */
[----:B------:R-:W-:Y:S02]  /*3840*/  FSEL R16, R100, -INF , P6 ;  /* 0xff80000064107808 */ /* 0x000fe40003000000 */
[----:B------:R-:W-:Y:S02]  /*3850*/  FSEL R17, R101, -INF , P5 ;  /* 0xff80000065117808 */ /* 0x000fe40002800000 */
[----:B------:R-:W-:Y:S02]  /*3860*/  FSEL R18, R88, -INF , P2 ;  /* 0xff80000058127808 */ /* 0x000fe40001000000 */
[----:B------:R-:W-:Y:S02]  /*3870*/  FSEL R21, R89, -INF , P0 ;  /* 0xff80000059157808 */ /* 0x000fe40000000000 */
[C---:B------:R-:W-:Y:S02]  /*3880*/  ISETP.GT.AND P6, PT, R0.reuse, 0x20, PT ;  /* 0x000000200000780c */ /* 0x040fe40003fc4270 */
[----:B------:R-:W-:-:S02]  /*3890*/  ISETP.GT.AND P5, PT, R0, 0x21, PT ;  /* 0x000000210000780c */ /* 0x000fc40003fa4270 */
[C---:B------:R-:W-:Y:S02]  /*38a0*/  ISETP.GT.AND P2, PT, R0.reuse, 0x28, PT ;  /* 0x000000280000780c */ /* 0x040fe40003f44270 */
[----:B------:R-:W-:Y:S02]  /*38b0*/  ISETP.GT.AND P0, PT, R0, 0x29, PT ;  /* 0x000000290000780c */ /* 0x000fe40003f04270 */
[----:B------:R-:W-:Y:S02]  /*38c0*/  FSEL R121, R76, -INF , P6 ;  /* 0xff8000004c797808 */ /* 0x000fe40003000000 */
[----:B------:R-:W-:Y:S02]  /*38d0*/  FSEL R120, R77, -INF , P5 ;  /* 0xff8000004d787808 */ /* 0x000fe40002800000 */
[----:B------:R-:W-:Y:S02]  /*38e0*/  FSEL R117, R72, -INF , P2 ;  /* 0xff80000048757808 */ /* 0x000fe40001000000 */
[----:B------:R-:W-:-:S02]  /*38f0*/  FSEL R116, R73, -INF , P0 ;  /* 0xff80000049747808 */ /* 0x000fc40000000000 */
[C---:B------:R-:W-:Y:S02]  /*3900*/  ISETP.GT.AND P6, PT, R0.reuse, 0x30, PT ;  /* 0x000000300000780c */ /* 0x040fe40003fc4270 */
        /* <DEDUP_REMOVED lines=38> */
[----:B------:R-:W-:Y:S01]  /*3b70*/  FSEL R167, R45, -INF , P0 ;  /* 0xff8000002da77808 */ /* 0x000fe20000000000 */
[----:B------:R-:W-:Y:S05]  /*3b80*/  BRA.DIV ~URZ, `(.L_x_80) ;  /* 0x0000c7627f007947 */ /* 0x000fea000b800000 */
[----:B------:R-:W2:Y:S01]  /*3b90*/  SHFL.IDX PT, R0, R4, 0x1, 0x1c1f ;  /* 0x003c1f0004007f89 */ /* 0x000ea200000e0000 */
[----:B------:R-:W-:-:S04]  /*3ba0*/  FMNMX.FTZ R2, R7, R9, !PT ;  /* 0x0000000907027209 */ /* 0x000fc80007810000 */
[----:B------:R-:W-:-:S04]  /*3bb0*/  FMNMX.FTZ R2, R11, R2, !PT ;  /* 0x000000020b027209 */ /* 0x000fc80007810000 */
[----:B------:R-:W-:-:S04]  /*3bc0*/  FMNMX.FTZ R2, R13, R2, !PT ;  /* 0x000000020d027209 */ /* 0x000fc80007810000 */
[----:B------:R-:W-:-:S04]  /*3bd0*/  FMNMX.FTZ R2, R16, R2, !PT ;  /* 0x0000000210027209 */ /* 0x000fc80007810000 */
[----:B------:R-:W-:-:S04]  /*3be0*/  FMNMX.FTZ R2, R17, R2, !PT ;  /* 0x0000000211027209 */ /* 0x000fc80007810000 */
[----:B------:R-:W-:Y:S01]  /*3bf0*/  FMNMX.FTZ R2, R18, R2, !PT ;  /* 0x0000000212027209 */ /* 0x000fe20007810000 */
[----:B--2---:R-:W-:-:S03]  /*3c00*/  IMAD.IADD R0, R5, 0x1, R0 ;  /* 0x0000000105007824 */ /* 0x004fc600078e0200 */
[----:B------:R-:W-:Y:S02]  /*3c10*/  FMNMX.FTZ R2, R21, R2, !PT ;  /* 0x0000000215027209 */ /* 0x000fe40007810000 */
[----:B------:R-:W-:Y:S02]  /*3c20*/  IMNMX R0, R6, R0, PT ;  /* 0x0000000006007217 */ /* 0x000fe40003800200 */
[----:B------:R-:W-:Y:S02]  /*3c30*/  FMNMX.FTZ R2, R121, R2, !PT ;  /* 0x0000000279027209 */ /* 0x000fe40007810000 */
[C---:B------:R-:W-:Y:S02]  /*3c40*/  ISETP.GT.AND P5, PT, R0.reuse, RZ, PT ;  /* 0x000000ff0000720c */ /* 0x040fe40003fa4270 */
[C---:B------:R-:W-:Y:S02]  /*3c50*/  ISETP.GT.AND P2, PT, R0.reuse, 0x1, PT ;  /* 0x000000010000780c */ /* 0x040fe40003f44270 */
[----:B------:R-:W-:-:S02]  /*3c60*/  ISETP.GT.AND P0, PT, R0, 0x8, PT ;  /* 0x000000080000780c */ /* 0x000fc40003f04270 */
[----:B-1----:R-:W-:Y:S02]  /*3c70*/  FSEL R4, R118, -INF , P5 ;  /* 0xff80000076047808 */ /* 0x002fe40002800000 */
[----:B------:R-:W-:Y:S02]  /*3c80*/  FSEL R8, R119, -INF , P2 ;  /* 0xff80000077087808 */ /* 0x000fe40001000000 */
[----:B------:R-:W-:Y:S02]  /*3c90*/  ISETP.GT.AND P2, PT, R0, 0x9, PT ;  /* 0x000000090000780c */ /* 0x000fe40003f44270 */
[----:B------:R-:W-:Y:S02]  /*3ca0*/  FSEL R10, R110, -INF , P0 ;  /* 0xff8000006e0a7808 */ /* 0x000fe40000000000 */
[----:B------:R-:W-:Y:S02]  /*3cb0*/  FMNMX.FTZ R3, R4, R8, !PT ;  /* 0x0000000804037209 */ /* 0x000fe40007810000 */
[----:B------:R-:W-:-:S02]  /*3cc0*/  FSEL R15, R111, -INF , P2 ;  /* 0xff8000006f0f7808 */ /* 0x000fc40001000000 */
[----:B------:R-:W-:Y:S02]  /*3cd0*/  ISETP.GT.AND P2, PT, R0, 0x10, PT ;  /* 0x000000100000780c */ /* 0x000fe40003f44270 */
[----:B------:R-:W-:Y:S02]  /*3ce0*/  FMNMX.FTZ R3, R10, R3, !PT ;  /* 0x000000030a037209 */ /* 0x000fe40007810000 */
        /* <DEDUP_REMOVED lines=15> */
[----:B------:R-:W-:-:S02]  /*3de0*/  FMNMX.FTZ R2, R120, R2, !PT ;  /* 0x0000000278027209 */ /* 0x000fc40007810000 */
[----:B------:R-:W-:Y:S02]  /*3df0*/  FSEL R70, R79, -INF , P0 ;  /* 0xff8000004f467808 */ /* 0x000fe40000000000 */
[C---:B------:R-:W-:Y:S02]  /*3e00*/  ISETP.GT.AND P2, PT, R0.reuse, 0x28, PT ;  /* 0x000000280000780c */ /* 0x040fe40003f44270 */
[----:B------:R-:W-:Y:S02]  /*3e10*/  FMNMX.FTZ R3, R71, R3, !PT ;  /* 0x0000000347037209 */ /* 0x000fe40007810000 */
[----:B------:R-:W-:Y:S02]  /*3e20*/  FMNMX.FTZ R2, R117, R2, !PT ;  /* 0x0000000275027209 */ /* 0x000fe40007810000 */
[----:B------:R-:W-:Y:S02]  /*3e30*/  ISETP.GT.AND P0, PT, R0, 0x29, PT ;  /* 0x000000290000780c */ /* 0x000fe40003f04270 */
[----:B------:R-:W-:-:S02]  /*3e40*/  FSEL R57, R74, -INF , P2 ;  /* 0xff8000004a397808 */ /* 0x000fc40001000000 */
[----:B------:R-:W-:Y:S02]  /*3e50*/  FMNMX.FTZ R3, R70, R3, !PT ;  /* 0x0000000346037209 */ /* 0x000fe40007810000 */
[----:B------:R-:W-:Y:S02]  /*3e60*/  FMNMX.FTZ R2, R116, R2, !PT ;  /* 0x0000000274027209 */ /* 0x000fe40007810000 */
[----:B------:R-:W-:Y:S02]  /*3e70*/  FSEL R56, R75, -INF , P0 ;  /* 0xff8000004b387808 */ /* 0x000fe40000000000 */
[----:B------:R-:W-:Y:S02]  /*3e80*/  ISETP.GT.AND P2, PT, R0, 0x30, PT ;  /* 0x000000300000780c */ /* 0x000fe40003f44270 */
[----:B------:R-:W-:Y:S02]  /*3e90*/  FMNMX.FTZ R3, R57, R3, !PT ;  /* 0x0000000339037209 */ /* 0x000fe40007810000 */
[----:B------:R-:W-:-:S02]  /*3ea0*/  FMNMX.FTZ R2, R127, R2, !PT ;  /* 0x000000027f027209 */ /* 0x000fc40007810000 */
[----:B------:R-:W-:Y:S02]  /*3eb0*/  ISETP.GT.AND P0, PT, R0, 0x31, PT ;  /* 0x000000310000780c */ /* 0x000fe40003f04270 */
[----:B------:R-:W-:Y:S02]  /*3ec0*/  FSEL R123, R66, -INF , P2 ;  /* 0xff800000427b7808 */ /* 0x000fe40001000000 */
[----:B------:R-:W-:Y:S02]  /*3ed0*/  FMNMX.FTZ R3, R56, R3, !PT ;  /* 0x0000000338037209 */ /* 0x000fe40007810000 */
[----:B------:R-:W-:Y:S02]  /*3ee0*/  FMNMX.FTZ R2, R126, R2, !PT ;  /* 0x000000027e027209 */ /* 0x000fe40007810000 */
[----:B------:R-:W-:Y:S02]  /*3ef0*/  FSEL R122, R67, -INF , P0 ;  /* 0xff800000437a7808 */ /* 0x000fe40000000000 */
[----:B------:R-:W-:-:S02]  /*3f00*/  ISETP.GT.AND P2, PT, R0, 0x38, PT ;  /* 0x000000380000780c */ /* 0x000fc40003f44270 */
[----:B------:R-:W-:Y:S02]  /*3f10*/  FMNMX.FTZ R3, R123, R3, !PT ;  /* 0x000000037b037209 */ /* 0x000fe40007810000 */
        /* <DEDUP_REMOVED lines=70> */
[----:B------:R-:W-:-:S02]  /*4380*/  FMNMX.FTZ R2, R166, R3, !PT ;  /* 0x00000003a6027209 */ /* 0x000fc40007810000 */
[----:B------:R-:W1:Y:S02]  /*4390*/  SHFL.BFLY PT, R3, R0, 0x2, 0x1f ;  /* 0x0c401f0000037f89 */ /* 0x000e6400000e0000 */
[----:B------:R-:W-:-:S05]  /*43a0*/  FMNMX.FTZ R2, R171, R2, !PT ;  /* 0x00000002ab027209 */ /* 0x000fca0007810000 */
[----:B------:R-:W2:Y:S01]  /*43b0*/  SHFL.BFLY PT, R12, R2, 0x2, 0x1f ;  /* 0x0c401f00020c7f89 */ /* 0x000ea200000e0000 */
[----:B-1----:R-:W-:-:S05]  /*43c0*/  FMNMX.FTZ R0, R3, R0, !PT ;  /* 0x0000000003007209 */ /* 0x002fca0007810000 */
[----:B------:R-:W1:Y:S01]  /*43d0*/  SHFL.BFLY PT, R69, R0, 0x1, 0x1f ;  /* 0x0c201f0000457f89 */ /* 0x000e6200000e0000 */
[----:B--2---:R-:W-:-:S05]  /*43e0*/  FMNMX.FTZ R12, R2, R12, !PT ;  /* 0x0000000c020c7209 */ /* 0x004fca0007810000 */
[----:B------:R2:W3:Y:S01]  /*43f0*/  SHFL.BFLY PT, R3, R12, 0x1, 0x1f ;  /* 0x0c201f000c037f89 */ /* 0x0004e200000e0000 */
[----:B-1----:R-:W-:-:S05]  /*4400*/  FMNMX.FTZ R69, R0, R69, !PT ;  /* 0x0000004500457209 */ /* 0x002fca0007810000 */
.L_x_118:
[C---:B------:R-:W-:Y:S01]  /*4410*/  FMUL.FTZ R2, R69.reuse, c[0x0][0x2d0] ;  /* 0x0000b40045027a20 */ /* 0x040fe20000410000 */
[----:B------:R-:W-:Y:S01]  /*4420*/  FSETP.NEU.FTZ.AND P0, PT, R69, -INF , PT ;  /* 0xff8000004500780b */ /* 0x000fe20003f1d000 */
[----:B------:R-:W4:Y:S03]  /*4430*/  LDL R239, [R1+0x48] ;  /* 0x0000480001ef7983 */ /* 0x000f260000100800 */
[----:B------:R-:W-:Y:S01]  /*4440*/  FSEL R2, R2, RZ, P0 ;  /* 0x000000ff02027208 */ /* 0x000fe20000000000 */
[----:B------:R-:W5:Y:S01]  /*4450*/  LDL R236, [R1+0x4] ;  /* 0x0000040001ec7983 */ /* 0x000f620000100800 */
[----:B--23--:R-:W-:Y:S01]  /*4460*/  FMNMX.FTZ R12, R3, R12, !PT ;  /* 0x0000000c030c7209 */ /* 0x00cfe20007810000 */
[----:B------:R-:W-:Y:S02]  /*4470*/  WARPSYNC 0xffffffff ;  /* 0xffffffff00007948 */ /* 0x000fe40003800000 */
[--C-:B------:R-:W-:Y:S01]  /*4480*/  FFMA.FTZ R0, R7, c[0x0][0x2d0], -R2.reuse ;  /* 0x0000b40007007a23 */ /* 0x100fe20000010802 */
[----:B------:R-:W-:Y:S01]  /*4490*/  FSETP.NEU.FTZ.AND P0, PT, R12, -INF , PT ;  /* 0xff8000000c00780b */ /* 0x000fe20003f1d000 */
[--C-:B------:R-:W-:Y:S01]  /*44a0*/  FFMA.FTZ R3, R17, c[0x0][0x2d0], -R2.reuse ;  /* 0x0000b40011037a23 */ /* 0x100fe20000010802 */
[----:B------:R-:W-:Y:S01]  /*44b0*/  LDSM.16.MT88.4 R36, [R205] ;  /* 0x00000000cd24783b */ /* 0x000fe20000004200 */
[----:B------:R1:W-:Y:S03]  /*44c0*/  MUFU.EX2 R60, R0 ;  /* 0x00000000003c7308 */ /* 0x0003e60000000800 */
[----:B------:R-:W-:Y:S04]  /*44d0*/  LDSM.16.MT88.4 R28, [R203+0x800] ;  /* 0x00080000cb1c783b */ /* 0x000fe80000004200 */
[----:B------:R-:W-:Y:S01]  /*44e0*/  LDSM.16.MT88.4 R40, [R204] ;  /* 0x00000000cc28783b */ /* 0x000fe20000004200 */
[----:B------:R2:W-:Y:S03]  /*44f0*/  MUFU.EX2 R68, R3 ;  /* 0x0000000300447308 */ /* 0x0005e60000000800 */
[----:B------:R-:W-:Y:S04]  /*4500*/  LDSM.16.MT88.4 R52, [R205+0x800] ;  /* 0x00080000cd34783b */ /* 0x000fe80000004200 */
[----:B------:R-:W-:Y:S01]  /*4510*/  LDSM.16.MT88.4 R48, [R216] ;  /* 0x00000000d830783b */ /* 0x000fe20000004200 */
[----:B-1----:R-:W-:-:S03]  /*4520*/  FFMA.FTZ R0, R9, c[0x0][0x2d0], -R2 ;  /* 0x0000b40009007a23 */ /* 0x002fc60000010802 */
[----:B------:R-:W-:Y:S01]  /*4530*/  LDSM.16.MT88.4 R44, [R206+0x800] ;  /* 0x00080000ce2c783b */ /* 0x000fe20000004200 */
[----:B------:R1:W3:Y:S01]  /*4540*/  MUFU.EX2 R59, R0 ;  /* 0x00000000003b7308 */ /* 0x0002e20000000800 */
[----:B--2---:R-:W-:-:S07]  /*4550*/  FFMA.FTZ R3, R18, c[0x0][0x2d0], -R2 ;  /* 0x0000b40012037a23 */ /* 0x004fce0000010802 */
[----:B------:R-:W-:Y:S01]  /*4560*/  MUFU.EX2 R73, R3 ;  /* 0x0000000300497308 */ /* 0x000fe20000000800 */
[----:B-1----:R-:W-:-:S07]  /*4570*/  FFMA.FTZ R0, R11, c[0x0][0x2d0], -R2 ;  /* 0x0000b4000b007a23 */ /* 0x002fce0000010802 */
[----:B------:R1:W-:Y:S02]  /*4580*/  MUFU.EX2 R65, R0 ;  /* 0x0000000000417308 */ /* 0x0003e40000000800 */
[----:B-1----:R-:W-:-:S06]  /*4590*/  FFMA.FTZ R0, R13, c[0x0][0x2d0], -R2 ;  /* 0x0000b4000d007a23 */ /* 0x002fcc0000010802 */
[----:B------:R1:W2:Y:S02]  /*45a0*/  MUFU.EX2 R66, R0 ;  /* 0x0000000000427308 */ /* 0x0002a40000000800 */
[----:B-1----:R-:W-:-:S06]  /*45b0*/  FFMA.FTZ R0, R16, c[0x0][0x2d0], -R2 ;  /* 0x0000b40010007a23 */ /* 0x002fcc0000010802 */
[----:B------:R1:W-:Y:S02]  /*45c0*/  MUFU.EX2 R72, R0 ;  /* 0x0000000000487308 */ /* 0x0003e40000000800 */
[----:B-1----:R-:W-:-:S05]  /*45d0*/  FMUL.FTZ R0, R12, c[0x0][0x2d0] ;  /* 0x0000b4000c007a20 */ /* 0x002fca0000410000 */
[----:B------:R-:W-:-:S05]  /*45e0*/  FSEL R0, R0, RZ, P0 ;  /* 0x000000ff00007208 */ /* 0x000fca0000000000 */
[--C-:B------:R-:W-:Y:S02]  /*45f0*/  FFMA.FTZ R3, R4, c[0x0][0x2d0], -R0.reuse ;  /* 0x0000b40004037a23 */ /* 0x100fe40000010800 */
[----:B------:R-:W1:Y:S02]  /*4600*/  LDSM.16.MT88.4 R4, [R203] ;  /* 0x00000000cb04783b */ /* 0x000e640000004200 */
[----:B------:R2:W-:Y:S02]  /*4610*/  MUFU.EX2 R58, R3 ;  /* 0x00000003003a7308 */ /* 0x0005e40000000800 */
[----:B--2---:R-:W-:Y:S01]  /*4620*/  FFMA.FTZ R3, R8, c[0x0][0x2d0], -R0 ;  /* 0x0000b40008037a23 */ /* 0x004fe20000010800 */
[----:B---3--:R-:W-:-:S05]  /*4630*/  F2FP.BF16.PACK_AB R8, R59, R60 ;  /* 0x0000003c3b08723e */ /* 0x008fca00000010ff */
[----:B------:R2:W3:Y:S02]  /*4640*/  MUFU.EX2 R13, R3 ;  /* 0x00000003000d7308 */ /* 0x0004e40000000800 */
[----:B--2---:R-:W-:Y:S01]  /*4650*/  FFMA.FTZ R3, R10, c[0x0][0x2d0], -R0 ;  /* 0x0000b4000a037a23 */ /* 0x004fe20000010800 */
[----:B------:R-:W-:Y:S02]  /*4660*/  F2FP.BF16.PACK_AB R10, R66, R65 ;  /* 0x00000041420a723e */ /* 0x000fe400000010ff */
[----:B---3--:R-:W-:-:S03]  /*4670*/  F2FP.BF16.PACK_AB R9, R13, R58 ;  /* 0x0000003a0d09723e */ /* 0x008fc600000010ff */
[----:B------:R2:W3:Y:S01]  /*4680*/  MUFU.EX2 R64, R3 ;  /* 0x0000000300407308 */ /* 0x0004e20000000800 */
[----:B------:R-:W-:Y:S02]  /*4690*/  FADD.FTZ R13, R58, R13 ;  /* 0x0000000d3a0d7221 */ /* 0x000fe40000010000 */
[----:B--2---:R-:W-:Y:S02]  /*46a0*/  FFMA.FTZ R3, R15, c[0x0][0x2d0], -R0 ;  /* 0x0000b4000f037a23 */ /* 0x004fe40000010800 */
[----:B---3--:R-:W-:-:S03]  /*46b0*/  FADD.FTZ R13, R64, R13 ;  /* 0x0000000d400d7221 */ /* 0x008fc60000010000 */
[----:B------:R2:W3:Y:S02]  /*46c0*/  MUFU.EX2 R15, R3 ;  /* 0x00000003000f7308 */ /* 0x0004e40000000800 */
[----:B--2---:R-:W-:Y:S01]  /*46d0*/  FFMA.FTZ R3, R21, c[0x0][0x2d0], -R2 ;  /* 0x0000b40015037a23 */ /* 0x004fe20000010802 */
[C---:B---3--:R-:W-:Y:S01]  /*46e0*/  F2FP.BF16.PACK_AB R11, R15.reuse, R64 ;  /* 0x000000400f0b723e */ /* 0x048fe200000010ff */
[----:B------:R-:W-:-:S04]  /*46f0*/  FADD.FTZ R13, R15, R13 ;  /* 0x0000000d0f0d7221 */ /* 0x000fc80000010000 */
[----:B------:R2:W-:Y:S02]  /*4700*/  MUFU.EX2 R232, R3 ;  /* 0x0000000300e87308 */ /* 0x0005e40000000800 */
[----:B-1----:R-:W-:Y:S07]  /*4710*/  HMMA.16816.F32.BF16 R24, R8, R4, RZ ;  /* 0x000000040818723c */ /* 0x002fee00000418ff */
[----:B------:R-:W-:Y:S01]  /*4720*/  F2FP.BF16.PACK_AB R4, R68, R72 ;  /* 0x000000484404723e */ /* 0x000fe200000010ff */
[----:B--2---:R-:W-:-:S04]  /*4730*/  FFMA.FTZ R3, R14, c[0x0][0x2d0], -R0 ;  /* 0x0000b4000e037a23 */ /* 0x004fc80000010800 */
[----:B------:R1:W2:Y:S02]  /*4740*/  MUFU.EX2 R14, R3 ;  /* 0x00000003000e7308 */ /* 0x0002a40000000800 */
[----:B-1----:R-:W-:Y:S02]  /*4750*/  FFMA.FTZ R3, R19, c[0x0][0x2d0], -R0 ;  /* 0x0000b40013037a23 */ /* 0x002fe40000010800 */
[----:B------:R-:W-:Y:S01]  /*4760*/  HMMA.16816.F32.BF16 R16, R8, R36, RZ ;  /* 0x000000240810723c */ /* 0x000fe200000418ff */
[----:B--2---:R-:W-:-:S03]  /*4770*/  FADD.FTZ R13, R14, R13 ;  /* 0x0000000d0e0d7221 */ /* 0x004fc60000010000 */
[----:B------:R1:W2:Y:S02]  /*4780*/  MUFU.EX2 R67, R3 ;  /* 0x0000000300437308 */ /* 0x0002a40000000800 */
[----:B-1----:R-:W-:Y:S01]  /*4790*/  FFMA.FTZ R3, R20, c[0x0][0x2d0], -R0 ;  /* 0x0000b40014037a23 */ /* 0x002fe20000010800 */
[C---:B--2---:R-:W-:Y:S01]  /*47a0*/  F2FP.BF16.PACK_AB R5, R67.reuse, R14 ;  /* 0x0000000e4305723e */ /* 0x044fe200000010ff */
[----:B------:R-:W-:Y:S01]  /*47b0*/  HMMA.16816.F32.BF16 R20, R8, R6, RZ ;  /* 0x000000060814723c */ /* 0x000fe200000418ff */
[----:B------:R-:W-:-:S03]  /*47c0*/  FADD.FTZ R13, R67, R13 ;  /* 0x0000000d430d7221 */ /* 0x000fc60000010000 */
[----:B------:R1:W-:Y:S03]  /*47d0*/  MUFU.EX2 R228, R3 ;  /* 0x0000000300e47308 */ /* 0x0003e60000000800 */
[----:B------:R-:W-:Y:S01]  /*47e0*/  F2FP.BF16.PACK_AB R6, R232, R73 ;  /* 0x00000049e806723e */ /* 0x000fe200000010ff */
[----:B-1----:R-:W-:Y:S02]  /*47f0*/  FFMA.FTZ R3, R32, c[0x0][0x2d0], -R0 ;  /* 0x0000b40020037a23 */ /* 0x002fe40000010800 */
[----:B------:R-:W1:Y:S02]  /*4800*/  LDSM.16.MT88.4 R32, [R204+0x800] ;  /* 0x00080000cc20783b */ /* 0x000e640000004200 */
[----:B------:R-:W2:Y:S02]  /*4810*/  MUFU.EX2 R175, R3 ;  /* 0x0000000300af7308 */ /* 0x000ea40000000800 */
[----:B--2---:R-:W-:Y:S01]  /*4820*/  F2FP.BF16.PACK_AB R7, R175, R228 ;  /* 0x000000e4af07723e */ /* 0x004fe200000010ff */
[----:B------:R-:W-:-:S04]  /*4830*/  FADD.FTZ R3, R60, R59 ;  /* 0x0000003b3c037221 */ /* 0x000fc80000010000 */
[----:B------:R-:W-:Y:S02]  /*4840*/  FADD.FTZ R3, R65, R3 ;  /* 0x0000000341037221 */ /* 0x000fe40000010000 */
[----:B------:R-:W-:Y:S02]  /*4850*/  HMMA.16816.F32.BF16 R112, R4, R28, R24 ;  /* 0x0000001c0470723c */ /* 0x000fe40000041818 */
[----:B------:R-:W-:-:S04]  /*4860*/  FADD.FTZ R3, R66, R3 ;  /* 0x0000000342037221 */ /* 0x000fc80000010000 */
[----:B------:R-:W-:Y:S02]  /*4870*/  FADD.FTZ R3, R72, R3 ;  /* 0x0000000348037221 */ /* 0x000fe40000010000 */
[----:B------:R-:W-:Y:S02]  /*4880*/  HMMA.16816.F32.BF16 R104, R4, R30, R20 ;  /* 0x0000001e0468723c */ /* 0x000fe40000041814 */
[----:B------:R-:W-:-:S04]  /*4890*/  FADD.FTZ R3, R68, R3 ;  /* 0x0000000344037221 */ /* 0x000fc80000010000 */
[----:B------:R-:W-:Y:S02]  /*48a0*/  FADD.FTZ R14, R73, R3 ;  /* 0x00000003490e7221 */ /* 0x000fe40000010000 */
[----:B------:R-:W-:Y:S01]  /*48b0*/  HMMA.16816.F32.BF16 R28, R8, R38, RZ ;  /* 0x00000026081c723c */ /* 0x000fe200000418ff */
[----:B------:R-:W2:Y:S01]  /*48c0*/  LDSM.16.MT88.4 R36, [R203+0x4000] ;  /* 0x00400000cb24783b */ /* 0x000ea20000004200 */
[----:B------:R-:W-:-:S04]  /*48d0*/  FFMA.FTZ R3, R121, c[0x0][0x2d0], -R2 ;  /* 0x0000b40079037a23 */ /* 0x000fc80000010802 */
[----:B------:R3:W-:Y:S02]  /*48e0*/  MUFU.EX2 R15, R3 ;  /* 0x00000003000f7308 */ /* 0x0007e40000000800 */
[----:B------:R-:W-:Y:S08]  /*48f0*/  HMMA.16816.F32.BF16 R24, R8, R40, RZ ;  /* 0x000000280818723c */ /* 0x000ff000000418ff */
[----:B------:R-:W-:Y:S01]  /*4900*/  HMMA.16816.F32.BF16 R108, R4, R52, R16 ;  /* 0x00000034046c723c */ /* 0x000fe20000041810 */
[----:B---3--:R-:W-:-:S07]  /*4910*/  FFMA.FTZ R3, R120, c[0x0][0x2d0], -R2 ;  /* 0x0000b40078037a23 */ /* 0x008fce0000010802 */
[----:B------:R-:W-:Y:S01]  /*4920*/  HMMA.16816.F32.BF16 R16, R8, R48, RZ ;  /* 0x000000300810723c */ /* 0x000fe200000418ff */
[----:B------:R3:W2:Y:S07]  /*4930*/  MUFU.EX2 R120, R3 ;  /* 0x0000000300787308 */ /* 0x0006ae0000000800 */
[----:B-1----:R-:W-:Y:S01]  /*4940*/  HMMA.16816.F32.BF16 R100, R4, R32, R24 ;  /* 0x000000200464723c */ /* 0x002fe20000041818 */
[----:B------:R-:W1:Y:S07]  /*4950*/  LDSM.16.MT88.4 R24, [R203+0x4800] ;  /* 0x00480000cb18783b */ /* 0x000e6e0000004200 */
[----:B------:R-:W-:Y:S01]  /*4960*/  HMMA.16816.F32.BF16 R20, R8, R42, RZ ;  /* 0x0000002a0814723c */ /* 0x000fe200000418ff */
[----:B---3--:R-:W-:-:S04]  /*4970*/  FFMA.FTZ R3, R117, c[0x0][0x2d0], -R2 ;  /* 0x0000b40075037a23 */ /* 0x008fc80000010802 */
[----:B------:R3:W-:Y:S03]  /*4980*/  MUFU.EX2 R117, R3 ;  /* 0x0000000300757308 */ /* 0x0007e60000000800 */
[----:B------:R-:W-:Y:S08]  /*4990*/  HMMA.16816.F32.BF16 R96, R4, R44, R16 ;  /* 0x0000002c0460723c */ /* 0x000ff00000041810 */
[----:B--2---:R-:W-:Y:S01]  /*49a0*/  HMMA.16816.F32.BF16 R16, R8, R36, RZ ;  /* 0x000000240810723c */ /* 0x004fe200000418ff */
[----:B---3--:R-:W-:-:S07]  /*49b0*/  FFMA.FTZ R3, R116, c[0x0][0x2d0], -R2 ;  /* 0x0000b40074037a23 */ /* 0x008fce0000010802 */
[C---:B------:R-:W-:Y:S01]  /*49c0*/  HMMA.16816.F32.BF16 R84, R4.reuse, R34, R20 ;  /* 0x000000220454723c */ /* 0x040fe20000041814 */
[----:B------:R2:W3:Y:S07]  /*49d0*/  MUFU.EX2 R116, R3 ;  /* 0x0000000300747308 */ /* 0x0004ee0000000800 */
[----:B------:R-:W-:Y:S01]  /*49e0*/  HMMA.16816.F32.BF16 R92, R4, R54, R28 ;  /* 0x00000036045c723c */ /* 0x000fe2000004181c */
[----:B------:R-:W3:Y:S07]  /*49f0*/  LDSM.16.MT88.4 R28, [R205+0x4000] ;  /* 0x00400000cd1c783b */ /* 0x000eee0000004200 */
[----:B------:R-:W-:Y:S01]  /*4a00*/  HMMA.16816.F32.BF16 R20, R8, R50, RZ ;  /* 0x000000320814723c */ /* 0x000fe200000418ff */
[----:B--2---:R-:W-:-:S04]  /*4a10*/  FFMA.FTZ R3, R71, c[0x0][0x2d0], -R0 ;  /* 0x0000b40047037a23 */ /* 0x004fc80000010800 */
[----:B------:R2:W-:Y:S03]  /*4a20*/  MUFU.EX2 R71, R3 ;  /* 0x0000000300477308 */ /* 0x0005e60000000800 */
[----:B-1----:R-:W-:Y:S08]  /*4a30*/  HMMA.16816.F32.BF16 R80, R4, R24, R16 ;  /* 0x000000180450723c */ /* 0x002ff00000041810 */
[----:B------:R-:W-:Y:S01]  /*4a40*/  HMMA.16816.F32.BF16 R16, R8, R38, RZ ;  /* 0x000000260810723c */ /* 0x000fe200000418ff */
[----:B--2---:R-:W-:-:S07]  /*4a50*/  FFMA.FTZ R3, R70, c[0x0][0x2d0], -R0 ;  /* 0x0000b40046037a23 */ /* 0x004fce0000010800 */
[C---:B------:R-:W-:Y:S01]  /*4a60*/  HMMA.16816.F32.BF16 R52, R4.reuse, R46, R20 ;  /* 0x0000002e0434723c */ /* 0x040fe20000041814 */
[----:B------:R-:W1:Y:S01]  /*4a70*/  LDSM.16.MT88.4 R20, [R205+0x4800] ;  /* 0x00480000cd14783b */ /* 0x000e620000004200 */
[----:B------:R2:W1:Y:S11]  /*4a80*/  MUFU.EX2 R68, R3 ;  /* 0x0000000300447308 */ /* 0x0004760000000800 */
[----:B------:R-:W-:Y:S03]  /*4a90*/  @!UPT UIADD3 URZ, URZ, URZ, URZ ;  /* 0x0000003f3f3ff290 */ /* 0x000fe6000fffe03f */
[----:B------:R-:W-:Y:S01]  /*4aa0*/  HMMA.16816.F32.BF16 R60, R4, R26, R16 ;  /* 0x0000001a043c723c */ /* 0x000fe20000041810 */
[----:B------:R-:W4:Y:S01]  /*4ab0*/  LDSM.16.MT88.4 R24, [R204+0x4000] ;  /* 0x00400000cc18783b */ /* 0x000f220000004200 */
[----:B--2---:R-:W-:-:S04]  /*4ac0*/  FFMA.FTZ R3, R57, c[0x0][0x2d0], -R0 ;  /* 0x0000b40039037a23 */ /* 0x004fc80000010800 */
[----:B------:R2:W-:Y:S02]  /*4ad0*/  MUFU.EX2 R172, R3 ;  /* 0x0000000300ac7308 */ /* 0x0005e40000000800 */
[----:B---3--:R-:W-:Y:S01]  /*4ae0*/  HMMA.16816.F32.BF16 R16, R8, R28, RZ ;  /* 0x0000001c0810723c */ /* 0x008fe200000418ff */
[----:B--2---:R-:W-:-:S05]  /*4af0*/  FFMA.FTZ R3, R56, c[0x0][0x2d0], -R0 ;  /* 0x0000b40038037a23 */ /* 0x004fca0000010800 */
[----:B------:R2:W3:Y:S11]  /*4b00*/  MUFU.EX2 R173, R3 ;  /* 0x0000000300ad7308 */ /* 0x0004f60000000800 */
[----:B------:R-:W-:Y:S07]  /*4b10*/  @!UPT UIADD3 URZ, URZ, URZ, URZ ;  /* 0x0000003f3f3ff290 */ /* 0x000fee000fffe03f */
[----:B-1----:R-:W-:Y:S08]  /*4b20*/  HMMA.16816.F32.BF16 R88, R4, R20, R16 ;  /* 0x000000140458723c */ /* 0x002ff00000041810 */
[----:B------:R-:W-:Y:S01]  /*4b30*/  HMMA.16816.F32.BF16 R16, R8, R30, RZ ;  /* 0x0000001e0810723c */ /* 0x000fe200000418ff */
[----:B--2---:R-:W-:Y:S11]  /*4b40*/  FFMA.FTZ R3, R127, c[0x0][0x2d0], -R2 ;  /* 0x0000b4007f037a23 */ /* 0x004ff60000010802 */
[----:B------:R-:W-:Y:S11]  /*4b50*/  @!UPT UIADD3 URZ, URZ, URZ, URZ ;  /* 0x0000003f3f3ff290 */ /* 0x000ff6000fffe03f */
[----:B------:R-:W-:Y:S01]  /*4b60*/  @!UPT UIADD3 URZ, URZ, URZ, URZ ;  /* 0x0000003f3f3ff290 */ /* 0x000fe2000fffe03f */
[----:B------:R-:W-:Y:S01]  /*4b70*/  HMMA.16816.F32.BF16 R76, R4, R22, R16 ;  /* 0x00000016044c723c */ /* 0x000fe20000041810 */
[----:B------:R-:W1:Y:S07]  /*4b80*/  LDSM.16.MT88.4 R20, [R204+0x4800] ;  /* 0x00480000cc14783b */ /* 0x000e6e0000004200 */
[----:B----4-:R-:W-:Y:S11]  /*4b90*/  HMMA.16816.F32.BF16 R16, R8, R24, RZ ;  /* 0x000000180810723c */ /* 0x010ff600000418ff */
[----:B------:R-:W-:Y:S11]  /*4ba0*/  @!UPT UIADD3 URZ, URZ, URZ, URZ ;  /* 0x0000003f3f3ff290 */ /* 0x000ff6000fffe03f */
[----:B------:R-:W-:Y:S02]  /*4bb0*/  @!UPT UIADD3 URZ, URZ, URZ, URZ ;  /* 0x0000003f3f3ff290 */ /* 0x000fe4000fffe03f */
[----:B-1----:R-:W-:Y:S08]  /*4bc0*/  HMMA.16816.F32.BF16 R72, R4, R20, R16 ;  /* 0x000000140448723c */ /* 0x002ff00000041810 */
[----:B------:R-:W-:Y:S11]  /*4bd0*/  HMMA.16816.F32.BF16 R16, R8, R26, RZ ;  /* 0x0000001a0810723c */ /* 0x000ff600000418ff */
[----:B------:R-:W-:Y:S11]  /*4be0*/  @!UPT UIADD3 URZ, URZ, URZ, URZ ;  /* 0x0000003f3f3ff290 */ /* 0x000ff6000fffe03f */
[----:B------:R-:W-:Y:S02]  /*4bf0*/  @!UPT UIADD3 URZ, URZ, URZ, URZ ;  /* 0x0000003f3f3ff290 */ /* 0x000fe4000fffe03f */
[----:B------:R-:W-:Y:S01]  /*4c00*/  HMMA.16816.F32.BF16 R64, R4, R22, R16 ;  /* 0x000000160440723c */ /* 0x000fe20000041810 */
[----:B------:R-:W1:Y:S07]  /*4c10*/  LDSM.16.MT88.4 R16, [R206+0x4000] ;  /* 0x00400000ce10783b */ /* 0x000e6e0000004200 */
[C---:B-1----:R-:W-:Y:S08]  /*4c20*/  HMMA.16816.F32.BF16 R20, R8.reuse, R16, RZ ;  /* 0x000000100814723c */ /* 0x042ff000000418ff */
[----:B------:R-:W-:Y:S01]  /*4c30*/  HMMA.16816.F32.BF16 R8, R8, R18, RZ ;  /* 0x000000120808723c */ /* 0x000fe200000418ff */
[----:B------:R-:W1:Y:S11]  /*4c40*/  LDSM.16.MT88.4 R16, [R206+0x4800] ;  /* 0x00480000ce10783b */ /* 0x000e760000004200 */
[----:B------:R-:W-:Y:S04]  /*4c50*/  @!UPT UIADD3 URZ, URZ, URZ, URZ ;  /* 0x0000003f3f3ff290 */ /* 0x000fe8000fffe03f */
[C---:B-1----:R-:W-:Y:S08]  /*4c60*/  HMMA.16816.F32.BF16 R48, R4.reuse, R16, R20 ;  /* 0x000000100430723c */ /* 0x042ff00000041814 */
[----:B------:R-:W-:Y:S01]  /*4c70*/  HMMA.16816.F32.BF16 R16, R4, R18, R8 ;  /* 0x000000120410723c */ /* 0x000fe20000041808 */
[----:B------:R-:W1:Y:S06]  /*4c80*/  LDSM.16.MT88.4 R8, [R203+0x1000] ;  /* 0x00100000cb08783b */ /* 0x000e6c0000004200 */
[----:B------:R-:W-:-:S02]  /*4c90*/  F2FP.BF16.PACK_AB R4, R120, R15 ;  /* 0x0000000f7804723e */ /* 0x000fc400000010ff */
[----:B------:R-:W-:Y:S02]  /*4ca0*/  F2FP.BF16.PACK_AB R6, R116, R117 ;  /* 0x000000757406723e */ /* 0x000fe400000010ff */
[----:B------:R-:W-:Y:S02]  /*4cb0*/  F2FP.BF16.PACK_AB R5, R68, R71 ;  /* 0x000000474405723e */ /* 0x000fe400000010ff */
[----:B---3--:R-:W-:-:S07]  /*4cc0*/  F2FP.BF16.PACK_AB R7, R173, R172 ;  /* 0x000000acad07723e */ /* 0x008fce00000010ff */
[C---:B-1----:R-:W-:Y:S08]  /*4cd0*/  HMMA.16816.F32.BF16 R40, R4.reuse, R8, R112 ;  /* 0x000000080428723c */ /* 0x042ff00000041870 */
[----:B------:R-:W-:Y:S01]  /*4ce0*/  HMMA.16816.F32.BF16 R28, R4, R10, R104 ;  /* 0x0000000a041c723c */ /* 0x000fe20000041868 */
[----:B------:R-:W1:Y:S01]  /*4cf0*/  LDSM.16.MT88.4 R8, [R205+0x1000] ;  /* 0x00100000cd08783b */ /* 0x000e620000004200 */
[----:B------:R2:W-:Y:S02]  /*4d00*/  MUFU.EX2 R107, R3 ;  /* 0x00000003006b7308 */ /* 0x0005e40000000800 */
[----:B--2---:R-:W-:-:S06]  /*4d10*/  FFMA.FTZ R3, R126, c[0x0][0x2d0], -R2 ;  /* 0x0000b4007e037a23 */ /* 0x004fcc0000010802 */
[----:B------:R2:W3:Y:S02]  /*4d20*/  MUFU.EX2 R106, R3 ;  /* 0x00000003006a7308 */ /* 0x0004e40000000800 */
[--C-:B--2---:R-:W-:Y:S01]  /*4d30*/  FFMA.FTZ R3, R125, c[0x0][0x2d0], -R2.reuse ;  /* 0x0000b4007d037a23 */ /* 0x104fe20000010802 */
[C---:B-1----:R-:W-:Y:S05]  /*4d40*/  HMMA.16816.F32.BF16 R36, R4.reuse, R8, R108 ;  /* 0x000000080424723c */ /* 0x042fea000004186c */
[----:B------:R1:W-:Y:S03]  /*4d50*/  MUFU.EX2 R105, R3 ;  /* 0x0000000300697308 */ /* 0x0003e60000000800 */
[----:B------:R-:W-:Y:S01]  /*4d60*/  HMMA.16816.F32.BF16 R24, R4, R10, R92 ;  /* 0x0000000a0418723c */ /* 0x000fe2000004185c */
[----:B------:R-:W2:Y:S01]  /*4d70*/  LDSM.16.MT88.4 R8, [R204+0x1000] ;  /* 0x00100000cc08783b */ /* 0x000ea20000004200 */
[----:B-1----:R-:W-:-:S04]  /*4d80*/  FFMA.FTZ R3, R124, c[0x0][0x2d0], -R2 ;  /* 0x0000b4007c037a23 */ /* 0x002fc80000010802 */
[----:B------:R1:W4:Y:S02]  /*4d90*/  MUFU.EX2 R174, R3 ;  /* 0x0000000300ae7308 */ /* 0x0003240000000800 */
[----:B-1----:R-:W-:-:S06]  /*4da0*/  FFMA.FTZ R3, R123, c[0x0][0x2d0], -R0 ;  /* 0x0000b4007b037a23 */ /* 0x002fcc0000010800 */
[----:B------:R1:W-:Y:S01]  /*4db0*/  MUFU.EX2 R104, R3 ;  /* 0x0000000300687308 */ /* 0x0003e20000000800 */
[C---:B--2---:R-:W-:Y:S08]  /*4dc0*/  HMMA.16816.F32.BF16 R32, R4.reuse, R8, R100 ;  /* 0x000000080420723c */ /* 0x044ff00000041864 */
[----:B------:R-:W-:Y:S01]  /*4dd0*/  HMMA.16816.F32.BF16 R20, R4, R10, R84 ;  /* 0x0000000a0414723c */ /* 0x000fe20000041854 */
[----:B------:R-:W2:Y:S01]  /*4de0*/  LDSM.16.MT88.4 R8, [R206+0x1000] ;  /* 0x00100000ce08783b */ /* 0x000ea20000004200 */
[----:B-1----:R-:W-:-:S04]  /*4df0*/  FFMA.FTZ R3, R122, c[0x0][0x2d0], -R0 ;  /* 0x0000b4007a037a23 */ /* 0x002fc80000010800 */
[----:B------:R1:W1:Y:S02]  /*4e00*/  MUFU.EX2 R70, R3 ;  /* 0x0000000300467308 */ /* 0x0002640000000800 */
[----:B-1----:R-:W-:-:S06]  /*4e10*/  FFMA.FTZ R3, R119, c[0x0][0x2d0], -R0 ;  /* 0x0000b40077037a23 */ /* 0x002fcc0000010800 */
[----:B------:R1:W-:Y:S01]  /*4e20*/  MUFU.EX2 R121, R3 ;  /* 0x0000000300797308 */ /* 0x0003e20000000800 */
[----:B--2---:R-:W-:Y:S01]  /*4e30*/  HMMA.16816.F32.BF16 R44, R4, R8, R96 ;  /* 0x00000008042c723c */ /* 0x004fe20000041860 */
[----:B-1----:R-:W-:-:S06]  /*4e40*/  FFMA.FTZ R3, R118, c[0x0][0x2d0], -R0 ;  /* 0x0000b40076037a23 */ /* 0x002fcc0000010800 */
[----:B------:R1:W2:Y:S01]  /*4e50*/  MUFU.EX2 R122, R3 ;  /* 0x00000003007a7308 */ /* 0x0002a20000000800 */
[----:B------:R-:W-:Y:S01]  /*4e60*/  HMMA.16816.F32.BF16 R52, R4, R10, R52 ;  /* 0x0000000a0434723c */ /* 0x000fe20000041834 */
[----:B------:R-:W2:Y:S01]  /*4e70*/  LDSM.16.MT88.4 R8, [R203+0x5000] ;  /* 0x00500000cb08783b */ /* 0x000ea20000004200 */
[----:B-1----:R-:W-:-:S05]  /*4e80*/  FFMA.FTZ R3, R147, c[0x0][0x2d0], -R2 ;  /* 0x0000b40093037a23 */ /* 0x002fca0000010802 */
[----:B------:R1:W-:Y:S02]  /*4e90*/  MUFU.EX2 R113, R3 ;  /* 0x0000000300717308 */ /* 0x0003e40000000800 */
[----:B-1----:R-:W-:-:S06]  /*4ea0*/  FFMA.FTZ R3, R146, c[0x0][0x2d0], -R2 ;  /* 0x0000b40092037a23 */ /* 0x002fcc0000010802 */
[----:B------:R1:W-:Y:S01]  /*4eb0*/  MUFU.EX2 R114, R3 ;  /* 0x0000000300727308 */ /* 0x0003e20000000800 */
[C---:B--2---:R-:W-:Y:S08]  /*4ec0*/  HMMA.16816.F32.BF16 R56, R4.reuse, R8, R80 ;  /* 0x000000080438723c */ /* 0x044ff00000041850 */
[----:B------:R-:W-:Y:S01]  /*4ed0*/  HMMA.16816.F32.BF16 R60, R4, R10, R60 ;  /* 0x0000000a043c723c */ /* 0x000fe2000004183c */
[----:B------:R-:W2:Y:S01]  /*4ee0*/  LDSM.16.MT88.4 R8, [R205+0x5000] ;  /* 0x00500000cd08783b */ /* 0x000ea20000004200 */
[----:B-1----:R-:W-:-:S04]  /*4ef0*/  FFMA.FTZ R3, R145, c[0x0][0x2d0], -R2 ;  /* 0x0000b40091037a23 */ /* 0x002fc80000010802 */
[----:B------:R1:W-:Y:S02]  /*4f00*/  MUFU.EX2 R115, R3 ;  /* 0x0000000300737308 */ /* 0x0003e40000000800 */
[----:B-1----:R-:W-:-:S06]  /*4f10*/  FFMA.FTZ R3, R144, c[0x0][0x2d0], -R2 ;  /* 0x0000b40090037a23 */ /* 0x002fcc0000010802 */
[----:B------:R1:W1:Y:S01]  /*4f20*/  MUFU.EX2 R235, R3 ;  /* 0x0000000300eb7308 */ /* 0x0002620000000800 */
[----:B--2---:R-:W-:Y:S01]  /*4f30*/  HMMA.16816.F32.BF16 R88, R4, R8, R88 ;  /* 0x000000080458723c */ /* 0x004fe20000041858 */
[----:B-1----:R-:W-:-:S07]  /*4f40*/  FADD.FTZ R3, R232, R14 ;  /* 0x0000000ee8037221 */ /* 0x002fce0000010000 */
[C---:B------:R-:W-:Y:S01]  /*4f50*/  HMMA.16816.F32.BF16 R76, R4.reuse, R10, R76 ;  /* 0x0000000a044c723c */ /* 0x040fe2000004184c */
[----:B------:R-:W1:Y:S07]  /*4f60*/  LDSM.16.MT88.4 R8, [R204+0x5000] ;  /* 0x00500000cc08783b */ /* 0x000e6e0000004200 */
[C---:B-1----:R-:W-:Y:S08]  /*4f70*/  HMMA.16816.F32.BF16 R84, R4.reuse, R8, R72 ;  /* 0x000000080454723c */ /* 0x042ff00000041848 */
[C---:B------:R-:W-:Y:S01]  /*4f80*/  HMMA.16816.F32.BF16 R72, R4.reuse, R10, R64 ;  /* 0x0000000a0448723c */ /* 0x040fe20000041840 */
[----:B------:R-:W1:Y:S07]  /*4f90*/  LDSM.16.MT88.4 R8, [R206+0x5000] ;  /* 0x00500000ce08783b */ /* 0x000e6e0000004200 */
[C---:B-1----:R-:W-:Y:S08]  /*4fa0*/  HMMA.16816.F32.BF16 R80, R4.reuse, R8, R48 ;  /* 0x000000080450723c */ /* 0x042ff00000041830 */
[----:B------:R-:W-:Y:S01]  /*4fb0*/  HMMA.16816.F32.BF16 R64, R4, R10, R16 ;  /* 0x0000000a0440723c */ /* 0x000fe20000041810 */
[----:B------:R-:W1:Y:S06]  /*4fc0*/  LDSM.16.MT88.4 R8, [R203+0x1800] ;  /* 0x00180000cb08783b */ /* 0x000e6c0000004200 */
[----:B---3--:R-:W-:-:S02]  /*4fd0*/  F2FP.BF16.PACK_AB R4, R106, R107 ;  /* 0x0000006b6a04723e */ /* 0x008fc400000010ff */
[----:B----4-:R-:W-:Y:S02]  /*4fe0*/  F2FP.BF16.PACK_AB R6, R174, R105 ;  /* 0x00000069ae06723e */ /* 0x010fe400000010ff */
[----:B------:R-:W-:Y:S02]  /*4ff0*/  F2FP.BF16.PACK_AB R5, R70, R104 ;  /* 0x000000684605723e */ /* 0x000fe400000010ff */
[----:B------:R-:W-:-:S07]  /*5000*/  F2FP.BF16.PACK_AB R7, R122, R121 ;  /* 0x000000797a07723e */ /* 0x000fce00000010ff */
[C---:B-1----:R-:W-:Y:S08]  /*5010*/  HMMA.16816.F32.BF16 R132, R4.reuse, R8, R40 ;  /* 0x000000080484723c */ /* 0x042ff00000041828 */
[C---:B------:R-:W-:Y:S01]  /*5020*/  HMMA.16816.F32.BF16 R96, R4.reuse, R10, R28 ;  /* 0x0000000a0460723c */ /* 0x040fe2000004181c */
[----:B------:R-:W1:Y:S07]  /*5030*/  LDSM.16.MT88.4 R8, [R205+0x1800] ;  /* 0x00180000cd08783b */ /* 0x000e6e0000004200 */
        /* <DEDUP_REMOVED lines=21> */
[----:B------:R-:W-:Y:S01]  /*5190*/  FFMA.FTZ R4, R129, c[0x0][0x2d0], -R0 ;  /* 0x0000b40081047a23 */ /* 0x000fe20000010800 */
[----:B------:R-:W-:Y:S01]  /*51a0*/  F2FP.BF16.PACK_AB R6, R235, R115 ;  /* 0x00000073eb06723e */ /* 0x000fe200000010ff */
[----:B------:R-:W-:-:S02]  /*51b0*/  FADD.FTZ R5, R228, R13 ;  /* 0x0000000de4057221 */ /* 0x000fc40000010000 */
[----:B------:R2:W-:Y:S02]  /*51c0*/  MUFU.EX2 R112, R4 ;  /* 0x0000000400707308 */ /* 0x0005e40000000800 */
[----:B------:R-:W-:Y:S02]  /*51d0*/  FADD.FTZ R5, R175, R5 ;  /* 0x00000005af057221 */ /* 0x000fe40000010000 */
[----:B--2---:R-:W-:Y:S02]  /*51e0*/  FADD.FTZ R4, R15, R3 ;  /* 0x000000030f047221 */ /* 0x004fe40000010000 */
[----:B------:R-:W-:Y:S02]  /*51f0*/  FFMA.FTZ R3, R128, c[0x0][0x2d0], -R0 ;  /* 0x0000b40080037a23 */ /* 0x000fe40000010800 */
[----:B------:R-:W-:Y:S02]  /*5200*/  FFMA.FTZ R15, R170, c[0x0][0x2d0], -R2 ;  /* 0x0000b400aa0f7a23 */ /* 0x000fe40000010802 */
[----:B------:R2:W-:Y:S02]  /*5210*/  MUFU.EX2 R175, R3 ;  /* 0x0000000300af7308 */ /* 0x0005e40000000800 */
[----:B--2---:R-:W-:-:S06]  /*5220*/  FFMA.FTZ R3, R131, c[0x0][0x2d0], -R0 ;  /* 0x0000b40083037a23 */ /* 0x004fcc0000010800 */
[----:B------:R2:W-:Y:S02]  /*5230*/  MUFU.EX2 R232, R3 ;  /* 0x0000000300e87308 */ /* 0x0005e40000000800 */
[----:B--2---:R-:W-:Y:S02]  /*5240*/  FFMA.FTZ R3, R130, c[0x0][0x2d0], -R0 ;  /* 0x0000b40082037a23 */ /* 0x004fe40000010800 */
[----:B------:R-:W-:Y:S04]  /*5250*/  LDSM.16.MT88.4 R128, [R203+0x3800] ;  /* 0x00380000cb80783b */ /* 0x000fe80000004200 */
[----:B------:R2:W3:Y:S02]  /*5260*/  MUFU.EX2 R228, R3 ;  /* 0x0000000300e47308 */ /* 0x0004e40000000800 */
[----:B--2---:R-:W-:Y:S01]  /*5270*/  FADD.FTZ R3, R120, R4 ;  /* 0x0000000478037221 */ /* 0x004fe20000010000 */
[----:B---3--:R-:W-:Y:S01]  /*5280*/  F2FP.BF16.PACK_AB R7, R228, R232 ;  /* 0x000000e8e407723e */ /* 0x008fe200000010ff */
[----:B------:R-:W-:Y:S01]  /*5290*/  FADD.FTZ R4, R71, R5 ;  /* 0x0000000547047221 */ /* 0x000fe20000010000 */
[----:B------:R-:W-:Y:S01]  /*52a0*/  F2FP.BF16.PACK_AB R5, R175, R112 ;  /* 0x00000070af05723e */ /* 0x000fe200000010ff */
[----:B------:R-:W-:-:S02]  /*52b0*/  FADD.FTZ R13, R117, R3 ;  /* 0x00000003750d7221 */ /* 0x000fc40000010000 */
[----:B------:R-:W-:Y:S01]  /*52c0*/  FADD.FTZ R14, R68, R4 ;  /* 0x00000004440e7221 */ /* 0x000fe20000010000 */
[----:B------:R-:W-:Y:S01]  /*52d0*/  F2FP.BF16.PACK_AB R4, R114, R113 ;  /* 0x000000717204723e */ /* 0x000fe200000010ff */
[----:B------:R-:W-:-:S06]  /*52e0*/  FFMA.FTZ R3, R155, c[0x0][0x2d0], -R2 ;  /* 0x0000b4009b037a23 */ /* 0x000fcc0000010802 */
[C---:B-1----:R-:W-:Y:S08]  /*52f0*/  HMMA.16816.F32.BF16 R132, R4.reuse, R8, R132 ;  /* 0x000000080484723c */ /* 0x042ff00000041884 */
[----:B------:R-:W-:Y:S01]  /*5300*/  HMMA.16816.F32.BF16 R76, R4, R10, R96 ;  /* 0x0000000a044c723c */ /* 0x000fe20000041860 */
[----:B------:R-:W1:Y:S01]  /*5310*/  LDSM.16.MT88.4 R8, [R205+0x2000] ;  /* 0x00200000cd08783b */ /* 0x000e620000004200 */
[----:B------:R2:W-:Y:S02]  /*5320*/  MUFU.EX2 R97, R3 ;  /* 0x0000000300617308 */ /* 0x0005e40000000800 */
[----:B--2---:R-:W-:-:S06]  /*5330*/  FFMA.FTZ R3, R154, c[0x0][0x2d0], -R2 ;  /* 0x0000b4009a037a23 */ /* 0x004fcc0000010802 */
[----:B------:R2:W-:Y:S02]  /*5340*/  MUFU.EX2 R98, R3 ;  /* 0x0000000300627308 */ /* 0x0005e40000000800 */
[--C-:B--2---:R-:W-:Y:S01]  /*5350*/  FFMA.FTZ R3, R153, c[0x0][0x2d0], -R2.reuse ;  /* 0x0000b40099037a23 */ /* 0x104fe20000010802 */
[C---:B-1----:R-:W-:Y:S05]  /*5360*/  HMMA.16816.F32.BF16 R124, R4.reuse, R8, R124 ;  /* 0x00000008047c723c */ /* 0x042fea000004187c */
[----:B------:R1:W-:Y:S03]  /*5370*/  MUFU.EX2 R153, R3 ;  /* 0x0000000300997308 */ /* 0x0003e60000000800 */
[----:B------:R-:W-:Y:S01]  /*5380*/  HMMA.16816.F32.BF16 R80, R4, R10, R92 ;  /* 0x0000000a0450723c */ /* 0x000fe2000004185c */
[----:B------:R-:W2:Y:S01]  /*5390*/  LDSM.16.MT88.4 R8, [R204+0x2000] ;  /* 0x00200000cc08783b */ /* 0x000ea20000004200 */
[----:B-1----:R-:W-:-:S04]  /*53a0*/  FFMA.FTZ R3, R152, c[0x0][0x2d0], -R2 ;  /* 0x0000b40098037a23 */ /* 0x002fc80000010802 */
[----:B------:R1:W3:Y:S02]  /*53b0*/  MUFU.EX2 R152, R3 ;  /* 0x0000000300987308 */ /* 0x0002e40000000800 */
        /* <DEDUP_REMOVED lines=8> */
[----:B------:R1:W-:Y:S01]  /*5440*/  MUFU.EX2 R146, R3 ;  /* 0x0000000300927308 */ /* 0x0003e20000000800 */
[----:B--2---:R-:W-:Y:S01]  /*5450*/  HMMA.16816.F32.BF16 R88, R4, R8, R32 ;  /* 0x000000080458723c */ /* 0x004fe20000041820 */
[----:B-1----:R-:W-:-:S06]  /*5460*/  FFMA.FTZ R3, R151, c[0x0][0x2d0], -R0 ;  /* 0x0000b40097037a23 */ /* 0x002fcc0000010800 */
[----:B------:R-:W1:Y:S01]  /*5470*/  MUFU.EX2 R148, R3 ;  /* 0x0000000300947308 */ /* 0x000e620000000800 */
[C---:B------:R-:W-:Y:S01]  /*5480*/  HMMA.16816.F32.BF16 R84, R4.reuse, R10, R20 ;  /* 0x0000000a0454723c */ /* 0x040fe20000041814 */
[----:B------:R-:W2:Y:S04]  /*5490*/  LDSM.16.MT88.4 R8, [R203+0x6000] ;  /* 0x00600000cb08783b */ /* 0x000ea80000004200 */
[----:B------:R-:W-:Y:S03]  /*54a0*/  LDSM.16.MT88.4 R20, [R204+0x2800] ;  /* 0x00280000cc14783b */ /* 0x000fe60000004200 */
[C---:B--2---:R-:W-:Y:S08]  /*54b0*/  HMMA.16816.F32.BF16 R56, R4.reuse, R8, R28 ;  /* 0x000000080438723c */ /* 0x044ff0000004181c */
[C---:B------:R-:W-:Y:S01]  /*54c0*/  HMMA.16816.F32.BF16 R28, R4.reuse, R10, R16 ;  /* 0x0000000a041c723c */ /* 0x040fe20000041810 */
[----:B------:R-:W2:Y:S04]  /*54d0*/  LDSM.16.MT88.4 R8, [R205+0x6000] ;  /* 0x00600000cd08783b */ /* 0x000ea80000004200 */
[----:B------:R-:W-:Y:S03]  /*54e0*/  LDSM.16.MT88.4 R16, [R203+0x2800] ;  /* 0x00280000cb10783b */ /* 0x000fe60000004200 */
[C---:B--2---:R-:W-:Y:S08]  /*54f0*/  HMMA.16816.F32.BF16 R52, R4.reuse, R8, R40 ;  /* 0x000000080434723c */ /* 0x044ff00000041828 */
[C---:B------:R-:W-:Y:S01]  /*5500*/  HMMA.16816.F32.BF16 R44, R4.reuse, R10, R36 ;  /* 0x0000000a042c723c */ /* 0x040fe20000041824 */
[----:B------:R-:W2:Y:S07]  /*5510*/  LDSM.16.MT88.4 R8, [R204+0x6000] ;  /* 0x00600000cc08783b */ /* 0x000eae0000004200 */
[C---:B--2---:R-:W-:Y:S08]  /*5520*/  HMMA.16816.F32.BF16 R40, R4.reuse, R8, R48 ;  /* 0x000000080428723c */ /* 0x044ff00000041830 */
[C---:B------:R-:W-:Y:S01]  /*5530*/  HMMA.16816.F32.BF16 R36, R4.reuse, R10, R60 ;  /* 0x0000000a0424723c */ /* 0x040fe2000004183c */
[----:B------:R-:W2:Y:S07]  /*5540*/  LDSM.16.MT88.4 R8, [R206+0x6000] ;  /* 0x00600000ce08783b */ /* 0x000eae0000004200 */
[C---:B--2---:R-:W-:Y:S08]  /*5550*/  HMMA.16816.F32.BF16 R32, R4.reuse, R8, R72 ;  /* 0x000000080420723c */ /* 0x044ff00000041848 */
[----:B------:R-:W-:Y:S01]  /*5560*/  HMMA.16816.F32.BF16 R24, R4, R10, R64 ;  /* 0x0000000a0418723c */ /* 0x000fe20000041840 */
[----:B------:R-:W2:Y:S06]  /*5570*/  LDSM.16.MT88.4 R8, [R205+0x2800] ;  /* 0x00280000cd08783b */ /* 0x000eac0000004200 */
[----:B------:R-:W-:Y:S01]  /*5580*/  FADD.FTZ R4, R116, R13 ;  /* 0x0000000d74047221 */ /* 0x000fe20000010000 */
[----:B---3--:R-:W-:Y:S01]  /*5590*/  F2FP.BF16.PACK_AB R6, R152, R153 ;  /* 0x000000999806723e */ /* 0x008fe200000010ff */
[----:B------:R-:W-:Y:S01]  /*55a0*/  FADD.FTZ R5, R172, R14 ;  /* 0x0000000eac057221 */ /* 0x000fe20000010000 */
[----:B-1----:R-:W-:Y:S01]  /*55b0*/  F2FP.BF16.PACK_AB R7, R148, R146 ;  /* 0x000000929407723e */ /* 0x002fe200000010ff */
[----:B------:R-:W-:-:S02]  /*55c0*/  FADD.FTZ R3, R107, R4 ;  /* 0x000000046b037221 */ /* 0x000fc40000010000 */
[----:B------:R-:W-:Y:S01]  /*55d0*/  FADD.FTZ R4, R173, R5 ;  /* 0x00000005ad047221 */ /* 0x000fe20000010000 */
[----:B------:R-:W-:Y:S01]  /*55e0*/  F2FP.BF16.PACK_AB R5, R147, R96 ;  /* 0x000000609305723e */ /* 0x000fe200000010ff */
[----:B------:R-:W-:Y:S02]  /*55f0*/  FADD.FTZ R3, R106, R3 ;  /* 0x000000036a037221 */ /* 0x000fe40000010000 */
[----:B------:R-:W-:Y:S02]  /*5600*/  FADD.FTZ R4, R104, R4 ;  /* 0x0000000468047221 */ /* 0x000fe40000010000 */
[----:B------:R-:W-:Y:S02]  /*5610*/  FADD.FTZ R13, R105, R3 ;  /* 0x00000003690d7221 */ /* 0x000fe40000010000 */
[----:B------:R-:W-:Y:S01]  /*5620*/  FADD.FTZ R14, R70, R4 ;  /* 0x00000004460e7221 */ /* 0x000fe20000010000 */
[----:B------:R-:W-:Y:S01]  /*5630*/  F2FP.BF16.PACK_AB R4, R98, R97 ;  /* 0x000000616204723e */ /* 0x000fe200000010ff */
[----:B------:R-:W-:Y:S01]  /*5640*/  FFMA.FTZ R3, R160, c[0x0][0x2d0], -R2 ;  /* 0x0000b400a0037a23 */ /* 0x000fe20000010802 */
[----:B------:R-:W-:Y:S05]  /*5650*/  LDSM.16.MT88.4 R104, [R206+0x3800] ;  /* 0x00380000ce68783b */ /* 0x000fea0000004200 */
[C---:B------:R-:W-:Y:S08]  /*5660*/  HMMA.16816.F32.BF16 R132, R4.reuse, R16, R132 ;  /* 0x000000100484723c */ /* 0x040ff00000041884 */
[C---:B------:R-:W-:Y:S01]  /*5670*/  HMMA.16816.F32.BF16 R60, R4.reuse, R18, R76 ;  /* 0x00000012043c723c */ /* 0x040fe2000004184c */
[----:B------:R-:W1:Y:S07]  /*5680*/  LDSM.16.MT88.4 R16, [R206+0x2800] ;  /* 0x00280000ce10783b */ /* 0x000e6e0000004200 */
[C---:B--2---:R-:W-:Y:S08]  /*5690*/  HMMA.16816.F32.BF16 R124, R4.reuse, R8, R124 ;  /* 0x00000008047c723c */ /* 0x044ff0000004187c */
[C---:B------:R-:W-:Y:S01]  /*56a0*/  HMMA.16816.F32.BF16 R64, R4.reuse, R10, R80 ;  /* 0x0000000a0440723c */ /* 0x040fe20000041850 */
[----:B------:R-:W2:Y:S07]  /*56b0*/  LDSM.16.MT88.4 R8, [R203+0x6800] ;  /* 0x00680000cb08783b */ /* 0x000eae0000004200 */
[C---:B------:R-:W-:Y:S08]  /*56c0*/  HMMA.16816.F32.BF16 R76, R4.reuse, R22, R92 ;  /* 0x00000016044c723c */ /* 0x040ff0000004185c */
[C---:B------:R-:W-:Y:S01]  /*56d0*/  HMMA.16816.F32.BF16 R116, R4.reuse, R20, R100 ;  /* 0x000000140474723c */ /* 0x040fe20000041864 */
[----:B------:R-:W3:Y:S07]  /*56e0*/  LDSM.16.MT88.4 R20, [R205+0x6800] ;  /* 0x00680000cd14783b */ /* 0x000eee0000004200 */
[C---:B-1----:R-:W-:Y:S08]  /*56f0*/  HMMA.16816.F32.BF16 R108, R4.reuse, R16, R88 ;  /* 0x00000010046c723c */ /* 0x042ff00000041858 */
[C---:B------:R-:W-:Y:S01]  /*5700*/  HMMA.16816.F32.BF16 R92, R4.reuse, R18, R84 ;  /* 0x00000012045c723c */ /* 0x040fe20000041854 */
[----:B------:R-:W1:Y:S07]  /*5710*/  LDSM.16.MT88.4 R16, [R204+0x6800] ;  /* 0x00680000cc10783b */ /* 0x000e6e0000004200 */
[C---:B--2---:R-:W-:Y:S08]  /*5720*/  HMMA.16816.F32.BF16 R88, R4.reuse, R8, R56 ;  /* 0x000000080458723c */ /* 0x044ff00000041838 */
[C---:B------:R-:W-:Y:S01]  /*5730*/  HMMA.16816.F32.BF16 R84, R4.reuse, R10, R28 ;  /* 0x0000000a0454723c */ /* 0x040fe2000004181c */
[----:B------:R-:W2:Y:S04]  /*5740*/  LDSM.16.MT88.4 R8, [R206+0x6800] ;  /* 0x00680000ce08783b */ /* 0x000ea80000004200 */
[----:B------:R-:W-:Y:S03]  /*5750*/  LDSM.16.MT88.4 R28, [R206+0x7000] ;  /* 0x00700000ce1c783b */ /* 0x000fe60000004200 */
[C---:B---3--:R-:W-:Y:S08]  /*5760*/  HMMA.16816.F32.BF16 R80, R4.reuse, R20, R52 ;  /* 0x000000140450723c */ /* 0x048ff00000041834 */
[C---:B------:R-:W-:Y:S01]  /*5770*/  HMMA.16816.F32.BF16 R72, R4.reuse, R22, R44 ;  /* 0x000000160448723c */ /* 0x040fe2000004182c */
[----:B------:R-:W3:Y:S07]  /*5780*/  LDSM.16.MT88.4 R20, [R203+0x3000] ;  /* 0x00300000cb14783b */ /* 0x000eee0000004200 */
[C---:B-1----:R-:W-:Y:S08]  /*5790*/  HMMA.16816.F32.BF16 R56, R4.reuse, R16, R40 ;  /* 0x000000100438723c */ /* 0x042ff00000041828 */
[C---:B------:R-:W-:Y:S01]  /*57a0*/  HMMA.16816.F32.BF16 R48, R4.reuse, R18, R36 ;  /* 0x000000120430723c */ /* 0x040fe20000041824 */
[----:B------:R-:W1:Y:S07]  /*57b0*/  LDSM.16.MT88.4 R16, [R205+0x3000] ;  /* 0x00300000cd10783b */ /* 0x000e6e0000004200 */
[C---:B--2---:R-:W-:Y:S01]  /*57c0*/  HMMA.16816.F32.BF16 R40, R4.reuse, R8, R32 ;  /* 0x000000080428723c */ /* 0x044fe20000041820 */
[----:B------:R2:W-:Y:S07]  /*57d0*/  MUFU.EX2 R35, R3 ;  /* 0x0000000300237308 */ /* 0x0005ee0000000800 */
[----:B------:R-:W-:Y:S01]  /*57e0*/  HMMA.16816.F32.BF16 R36, R4, R10, R24 ;  /* 0x0000000a0424723c */ /* 0x000fe20000041818 */
[----:B------:R-:W4:Y:S04]  /*57f0*/  LDSM.16.MT88.4 R8, [R204+0x3000] ;  /* 0x00300000cc08783b */ /* 0x000f280000004200 */
[----:B------:R-:W1:Y:S02]  /*5800*/  LDSM.16.MT88.4 R24, [R206+0x3000] ;  /* 0x00300000ce18783b */ /* 0x000e640000004200 */
[----:B------:R-:W-:-:S02]  /*5810*/  FFMA.FTZ R4, R156, c[0x0][0x2d0], -R0 ;  /* 0x0000b4009c047a23 */ /* 0x000fc40000010800 */
[----:B--2---:R-:W-:Y:S02]  /*5820*/  FFMA.FTZ R3, R161, c[0x0][0x2d0], -R2 ;  /* 0x0000b400a1037a23 */ /* 0x004fe40000010802 */
[----:B------:R2:W-:Y:S01]  /*5830*/  MUFU.EX2 R34, R4 ;  /* 0x0000000400227308 */ /* 0x0005e20000000800 */
[----:B------:R-:W-:Y:S02]  /*5840*/  FADD.FTZ R5, R121, R14 ;  /* 0x0000000e79057221 */ /* 0x000fe40000010000 */
[----:B------:R-:W-:-:S05]  /*5850*/  FFMA.FTZ R14, R169, c[0x0][0x2d0], -R2 ;  /* 0x0000b400a90e7a23 */ /* 0x000fca0000010802 */
[----:B------:R3:W-:Y:S01]  /*5860*/  MUFU.EX2 R71, R3 ;  /* 0x0000000300477308 */ /* 0x0007e20000000800 */
[----:B--2---:R-:W-:-:S07]  /*5870*/  FFMA.FTZ R4, R159, c[0x0][0x2d0], -R0 ;  /* 0x0000b4009f047a23 */ /* 0x004fce0000010800 */
[----:B------:R-:W-:Y:S01]  /*5880*/  MUFU.EX2 R247, R14 ;  /* 0x0000000e00f77308 */ /* 0x000fe20000000800 */
[----:B---3--:R-:W-:-:S07]  /*5890*/  FFMA.FTZ R3, R162, c[0x0][0x2d0], -R2 ;  /* 0x0000b400a2037a23 */ /* 0x008fce0000010802 */
[----:B------:R2:W3:Y:S08]  /*58a0*/  MUFU.EX2 R70, R4 ;  /* 0x0000000400467308 */ /* 0x0004f00000000800 */
[----:B------:R1:W-:Y:S01]  /*58b0*/  MUFU.EX2 R144, R3 ;  /* 0x0000000300907308 */ /* 0x0003e20000000800 */
[----:B--2---:R-:W-:Y:S01]  /*58c0*/  FADD.FTZ R4, R122, R5 ;  /* 0x000000057a047221 */ /* 0x004fe20000010000 */
[----:B---3--:R-:W-:Y:S01]  /*58d0*/  F2FP.BF16.PACK_AB R7, R70, R34 ;  /* 0x000000224607723e */ /* 0x008fe200000010ff */
[----:B------:R-:W-:Y:S02]  /*58e0*/  LDSM.16.MT88.4 R120, [R205+0x3800] ;  /* 0x00380000cd78783b */ /* 0x000fe40000004200 */
[----:B------:R-:W-:Y:S01]  /*58f0*/  FADD.FTZ R32, R112, R4 ;  /* 0x0000000470207221 */ /* 0x000fe20000010000 */
[----:B------:R-:W-:Y:S01]  /*5900*/  F2FP.BF16.PACK_AB R4, R71, R35 ;  /* 0x000000234704723e */ /* 0x000fe200000010ff */
[----:B-1----:R-:W-:-:S04]  /*5910*/  FFMA.FTZ R3, R163, c[0x0][0x2d0], -R2 ;  /* 0x0000b400a3037a23 */ /* 0x002fc80000010802 */
[----:B------:R1:W2:Y:S02]  /*5920*/  MUFU.EX2 R145, R3 ;  /* 0x0000000300917308 */ /* 0x0002a40000000800 */
[----:B-1----:R-:W-:Y:S01]  /*5930*/  FFMA.FTZ R3, R158, c[0x0][0x2d0], -R0 ;  /* 0x0000b4009e037a23 */ /* 0x002fe20000010800 */
[----:B--2---:R-:W-:-:S05]  /*5940*/  F2FP.BF16.PACK_AB R6, R145, R144 ;  /* 0x000000909106723e */ /* 0x004fca00000010ff */
[----:B------:R1:W-:Y:S02]  /*5950*/  MUFU.EX2 R33, R3 ;  /* 0x0000000300217308 */ /* 0x0003e40000000800 */
[----:B-1----:R-:W-:-:S06]  /*5960*/  FFMA.FTZ R3, R157, c[0x0][0x2d0], -R0 ;  /* 0x0000b4009d037a23 */ /* 0x002fcc0000010800 */
[----:B------:R-:W1:Y:S02]  /*5970*/  MUFU.EX2 R68, R3 ;  /* 0x0000000300447308 */ /* 0x000e640000000800 */
[----:B-1----:R-:W-:Y:S01]  /*5980*/  F2FP.BF16.PACK_AB R5, R68, R33 ;  /* 0x000000214405723e */ /* 0x002fe200000010ff */
[----:B------:R-:W-:Y:S02]  /*5990*/  FADD.FTZ R3, R174, R13 ;  /* 0x0000000dae037221 */ /* 0x000fe40000010000 */
[--C-:B------:R-:W-:Y:S02]  /*59a0*/  FFMA.FTZ R13, R168, c[0x0][0x2d0], -R2.reuse ;  /* 0x0000b400a80d7a23 */ /* 0x100fe40000010802 */
[----:B------:R-:W-:Y:S02]  /*59b0*/  FFMA.FTZ R2, R167, c[0x0][0x2d0], -R2 ;  /* 0x0000b400a7027a23 */ /* 0x000fe40000010802 */
[----:B------:R-:W-:Y:S01]  /*59c0*/  HMMA.16816.F32.BF16 R132, R4, R20, R132 ;  /* 0x000000140484723c */ /* 0x000fe20000041884 */
[----:B------:R-:W-:-:S04]  /*59d0*/  FADD.FTZ R3, R113, R3 ;  /* 0x0000000371037221 */ /* 0x000fc80000010000 */
[----:B------:R-:W-:-:S03]  /*59e0*/  FADD.FTZ R3, R114, R3 ;  /* 0x0000000372037221 */ /* 0x000fc60000010000 */
[----:B------:R-:W-:Y:S01]  /*59f0*/  HMMA.16816.F32.BF16 R44, R4, R22, R60 ;  /* 0x00000016042c723c */ /* 0x000fe2000004183c */
[----:B------:R-:W1:Y:S01]  /*5a00*/  LDSM.16.MT88.4 R20, [R203+0x7000] ;  /* 0x00700000cb14783b */ /* 0x000e620000004200 */
[----:B------:R-:W-:-:S03]  /*5a10*/  FADD.FTZ R3, R115, R3 ;  /* 0x0000000373037221 */ /* 0x000fc60000010000 */
[----:B------:R-:W-:Y:S01]  /*5a20*/  LDSM.16.MT88.4 R112, [R204+0x3800] ;  /* 0x00380000cc70783b */ /* 0x000fe20000004200 */
[----:B------:R-:W-:Y:S02]  /*5a30*/  FADD.FTZ R3, R235, R3 ;  /* 0x00000003eb037221 */ /* 0x000fe40000010000 */
[C---:B------:R-:W-:Y:S08]  /*5a40*/  HMMA.16816.F32.BF16 R124, R4.reuse, R16, R124 ;  /* 0x00000010047c723c */ /* 0x040ff0000004187c */
[C---:B------:R-:W-:Y:S01]  /*5a50*/  HMMA.16816.F32.BF16 R52, R4.reuse, R18, R64 ;  /* 0x000000120434723c */ /* 0x040fe20000041840 */
[----:B------:R-:W2:Y:S07]  /*5a60*/  LDSM.16.MT88.4 R16, [R205+0x7000] ;  /* 0x00700000cd10783b */ /* 0x000eae0000004200 */
[C---:B----4-:R-:W-:Y:S08]  /*5a70*/  HMMA.16816.F32.BF16 R116, R4.reuse, R8, R116 ;  /* 0x000000080474723c */ /* 0x050ff00000041874 */
[C---:B------:R-:W-:Y:S01]  /*5a80*/  HMMA.16816.F32.BF16 R60, R4.reuse, R10, R76 ;  /* 0x0000000a043c723c */ /* 0x040fe2000004184c */
[----:B------:R-:W3:Y:S07]  /*5a90*/  LDSM.16.MT88.4 R8, [R204+0x7000] ;  /* 0x00700000cc08783b */ /* 0x000eee0000004200 */
[C---:B------:R-:W-:Y:S08]  /*5aa0*/  HMMA.16816.F32.BF16 R108, R4.reuse, R24, R108 ;  /* 0x00000018046c723c */ /* 0x040ff0000004186c */
[C---:B-1----:R-:W-:Y:S01]  /*5ab0*/  HMMA.16816.F32.BF16 R100, R4.reuse, R20, R88 ;  /* 0x000000140464723c */ /* 0x042fe20000041858 */
[----:B------:R-:W1:Y:S01]  /*5ac0*/  MUFU.EX2 R20, R15 ;  /* 0x0000000f00147308 */ /* 0x000e620000000800 */
[----:B------:R-:W4:Y:S06]  /*5ad0*/  LDSM.16.MT88.4 R88, [R205+0x7800] ;  /* 0x00780000cd58783b */ /* 0x000f2c0000004200 */
[C---:B------:R-:W-:Y:S01]  /*5ae0*/  HMMA.16816.F32.BF16 R24, R4.reuse, R26, R92 ;  /* 0x0000001a0418723c */ /* 0x040fe2000004185c */
[----:B------:R1:W-:Y:S07]  /*5af0*/  MUFU.EX2 R15, R2 ;  /* 0x00000002000f7308 */ /* 0x0003ee0000000800 */
[C---:B--2---:R-:W-:Y:S01]  /*5b00*/  HMMA.16816.F32.BF16 R92, R4.reuse, R16, R80 ;  /* 0x00000010045c723c */ /* 0x044fe20000041850 */
[----:B------:R-:W2:Y:S01]  /*5b10*/  MUFU.EX2 R21, R13 ;  /* 0x0000000d00157308 */ /* 0x000ea20000000800 */
[----:B------:R-:W-:Y:S06]  /*5b20*/  LDSM.16.MT88.4 R80, [R204+0x7800] ;  /* 0x00780000cc50783b */ /* 0x000fec0000004200 */
[----:B------:R-:W-:Y:S01]  /*5b30*/  HMMA.16816.F32.BF16 R84, R4, R22, R84 ;  /* 0x000000160454723c */ /* 0x000fe20000041854 */
[----:B-1----:R-:W-:-:S04]  /*5b40*/  FFMA.FTZ R2, R164, c[0x0][0x2d0], -R0 ;  /* 0x0000b400a4027a23 */ /* 0x002fc80000010800 */
[----:B------:R1:W-:Y:S03]  /*5b50*/  MUFU.EX2 R14, R2 ;  /* 0x00000002000e7308 */ /* 0x0003e60000000800 */
[C---:B------:R-:W-:Y:S07]  /*5b60*/  HMMA.16816.F32.BF16 R16, R4.reuse, R18, R72 ;  /* 0x000000120410723c */ /* 0x040fee0000041848 */
[----:B------:R-:W-:Y:S01]  /*5b70*/  F2FP.BF16.PACK_AB R72, R247, R20 ;  /* 0x00000014f748723e */ /* 0x000fe200000010ff */
[----:B---3--:R-:W-:Y:S01]  /*5b80*/  HMMA.16816.F32.BF16 R56, R4, R8, R56 ;  /* 0x000000080438723c */ /* 0x008fe20000041838 */
[----:B--2---:R-:W-:Y:S01]  /*5b90*/  F2FP.BF16.PACK_AB R74, R15, R21 ;  /* 0x000000150f4a723e */ /* 0x004fe200000010ff */
[----:B-1----:R-:W-:-:S06]  /*5ba0*/  FFMA.FTZ R2, R165, c[0x0][0x2d0], -R0 ;  /* 0x0000b400a5027a23 */ /* 0x002fcc0000010800 */
[C---:B------:R-:W-:Y:S01]  /*5bb0*/  HMMA.16816.F32.BF16 R48, R4.reuse, R10, R48 ;  /* 0x0000000a0430723c */ /* 0x040fe20000041830 */
[----:B------:R1:W2:Y:S01]  /*5bc0*/  MUFU.EX2 R13, R2 ;  /* 0x00000002000d7308 */ /* 0x0002a20000000800 */
[----:B------:R-:W-:Y:S06]  /*5bd0*/  LDSM.16.MT88.4 R8, [R206+0x7800] ;  /* 0x00780000ce08783b */ /* 0x000fec0000004200 */
[C---:B------:R-:W-:Y:S08]  /*5be0*/  HMMA.16816.F32.BF16 R40, R4.reuse, R28, R40 ;  /* 0x0000001c0428723c */ /* 0x040ff00000041828 */
[----:B------:R-:W-:Y:S01]  /*5bf0*/  HMMA.16816.F32.BF16 R36, R4, R30, R36 ;  /* 0x0000001e0424723c */ /* 0x000fe20000041824 */
[----:B-1----:R-:W-:Y:S01]  /*5c00*/  FFMA.FTZ R2, R166, c[0x0][0x2d0], -R0 ;  /* 0x0000b400a6027a23 */ /* 0x002fe20000010800 */
[----:B--2---:R-:W-:-:S03]  /*5c10*/  F2FP.BF16.PACK_AB R73, R13, R14 ;  /* 0x0000000e0d49723e */ /* 0x004fc600000010ff */
[----:B------:R1:W-:Y:S02]  /*5c20*/  MUFU.EX2 R7, R2 ;  /* 0x0000000200077308 */ /* 0x0003e40000000800 */
[----:B------:R-:W-:-:S04]  /*5c30*/  @P4 IMAD.HI.U32 R4, R239, c[0x0][0x2c8], RZ ;  /* 0x0000b200ef044a27 */ /* 0x000fc800078e00ff */
[----:B-1----:R-:W-:Y:S02]  /*5c40*/  FFMA.FTZ R2, R171, c[0x0][0x2d0], -R0 ;  /* 0x0000b400ab027a23 */ /* 0x002fe40000010800 */
[----:B------:R-:W-:Y:S02]  /*5c50*/  FADD.FTZ R0, R175, R32 ;  /* 0x00000020af007221 */ /* 0x000fe40000010000 */
[----:B------:R1:W2:Y:S02]  /*5c60*/  MUFU.EX2 R6, R2 ;  /* 0x0000000200067308 */ /* 0x0002a40000000800 */
[----:B------:R-:W-:Y:S01]  /*5c70*/  FADD.FTZ R0, R232, R0 ;  /* 0x00000000e8007221 */ /* 0x000fe20000010000 */
[----:B------:R-:W-:-:S03]  /*5c80*/  IADD3 R232, R237, -0x2, RZ ;  /* 0xfffffffeede87810 */ /* 0x000fc60007ffe0ff */
[----:B------:R-:W-:-:S04]  /*5c90*/  FADD.FTZ R0, R228, R0 ;  /* 0x00000000e4007221 */ /* 0x000fc80000010000 */
[----:B------:R-:W-:-:S04]  /*5ca0*/  FADD.FTZ R0, R96, R0 ;  /* 0x0000000060007221 */ /* 0x000fc80000010000 */
[----:B------:R-:W-:Y:S02]  /*5cb0*/  FADD.FTZ R0, R147, R0 ;  /* 0x0000000093007221 */ /* 0x000fe40000010000 */
[----:B-1----:R-:W-:Y:S01]  /*5cc0*/  FADD.FTZ R2, R97, R3 ;  /* 0x0000000361027221 */ /* 0x002fe20000010000 */
[----:B--2---:R-:W-:-:S03]  /*5cd0*/  F2FP.BF16.PACK_AB R75, R6, R7 ;  /* 0x00000007064b723e */ /* 0x004fc600000010ff */
[----:B------:R-:W-:Y:S02]  /*5ce0*/  FADD.FTZ R2, R98, R2 ;  /* 0x0000000262027221 */ /* 0x000fe40000010000 */
[----:B------:R-:W1:Y:S02]  /*5cf0*/  LDSM.16.MT88.4 R96, [R203+0x7800] ;  /* 0x00780000cb60783b */ /* 0x000e640000004200 */
[----:B------:R-:W-:Y:S01]  /*5d00*/  FADD.FTZ R3, R153, R2 ;  /* 0x0000000299037221 */ /* 0x000fe20000010000 */
[----:B----4-:R-:W-:Y:S01]  /*5d10*/  HMMA.16816.F32.BF16 R92, R72, R88, R92 ;  /* 0x00000058485c723c */ /* 0x010fe2000004185c */
[----:B------:R-:W-:Y:S01]  /*5d20*/  FADD.FTZ R2, R146, R0 ;  /* 0x0000000092027221 */ /* 0x000fe20000010000 */
[----:B------:R-:W-:Y:S01]  /*5d30*/  MOV R0, R239 ;  /* 0x000000ef00007202 */ /* 0x000fe20000000f00 */
[----:B------:R-:W-:Y:S01]  /*5d40*/  FADD.FTZ R3, R152, R3 ;  /* 0x0000000398037221 */ /* 0x000fe20000010000 */
[----:B------:R-:W-:Y:S01]  /*5d50*/  @P4 SHF.R.U32.HI R0, RZ, c[0x0][0x2cc], R4 ;  /* 0x0000b300ff004a19 */ /* 0x000fe20000011604 */
[----:B------:R-:W-:-:S02]  /*5d60*/  FADD.FTZ R2, R148, R2 ;  /* 0x0000000294027221 */ /* 0x000fc40000010000 */
[----:B------:R-:W-:Y:S01]  /*5d70*/  FADD.FTZ R3, R35, R3 ;  /* 0x0000000323037221 */ /* 0x000fe20000010000 */
[----:B------:R-:W-:Y:S01]  /*5d80*/  IADD3 R0, R0, -c[0x0][0x168], R238 ;  /* 0x80005a0000007a10 */ /* 0x000fe20007ffe0ee */
[----:B------:R-:W-:Y:S01]  /*5d90*/  FADD.FTZ R2, R33, R2 ;  /* 0x0000000221027221 */ /* 0x000fe20000010000 */
[C---:B------:R-:W-:Y:S01]  /*5da0*/  HMMA.16816.F32.BF16 R88, R72.reuse, R90, R16 ;  /* 0x0000005a4858723c */ /* 0x040fe20000041810 */
[----:B------:R-:W-:Y:S01]  /*5db0*/  FADD.FTZ R3, R71, R3 ;  /* 0x0000000347037221 */ /* 0x000fe20000010000 */
[----:B------:R-:W-:Y:S01]  /*5dc0*/  SHF.R.S32.HI R5, RZ, 0x1f, R0 ;  /* 0x0000001fff057819 */ /* 0x000fe20000011400 */
[----:B------:R-:W-:Y:S02]  /*5dd0*/  FADD.FTZ R2, R68, R2 ;  /* 0x0000000244027221 */ /* 0x000fe40000010000 */
[----:B------:R-:W-:Y:S01]  /*5de0*/  FADD.FTZ R4, R144, R3 ;  /* 0x0000000390047221 */ /* 0x000fe20000010000 */
[----:B------:R-:W-:Y:S01]  /*5df0*/  LEA.HI R5, R5, R0, RZ, 0x7 ;  /* 0x0000000005057211 */ /* 0x000fe200078f38ff */
[----:B------:R-:W-:Y:S01]  /*5e00*/  FADD.FTZ R3, R34, R2 ;  /* 0x0000000222037221 */ /* 0x000fe20000010000 */
[----:B------:R-:W-:Y:S01]  /*5e10*/  HMMA.16816.F32.BF16 R132, R72, R128, R132 ;  /* 0x000000804884723c */ /* 0x000fe20000041884 */
[----:B------:R-:W-:-:S02]  /*5e20*/  FADD.FTZ R2, R145, R4 ;  /* 0x0000000491027221 */ /* 0x000fc40000010000 */
[----:B------:R-:W-:Y:S01]  /*5e30*/  FADD.FTZ R0, R70, R3 ;  /* 0x0000000346007221 */ /* 0x000fe20000010000 */
[----:B------:R-:W-:Y:S01]  /*5e40*/  SHF.R.S32.HI R3, RZ, 0x7, R5 ;  /* 0x00000007ff037819 */ /* 0x000fe20000011405 */
[----:B------:R-:W-:Y:S02]  /*5e50*/  FADD.FTZ R2, R20, R2 ;  /* 0x0000000214027221 */ /* 0x000fe40000010000 */
[----:B------:R-:W-:Y:S01]  /*5e60*/  FADD.FTZ R0, R14, R0 ;  /* 0x000000000e007221 */ /* 0x000fe20000010000 */
[----:B-----5:R-:W-:Y:S01]  /*5e70*/  IMNMX R16, R236, R3, !PT ;  /* 0x00000003ec107217 */ /* 0x020fe20007800200 */
[----:B------:R-:W-:Y:S01]  /*5e80*/  FADD.FTZ R247, R247, R2 ;  /* 0x00000002f7f77221 */ /* 0x000fe20000010000 */
[----:B------:R-:W-:Y:S01]  /*5e90*/  HMMA.16816.F32.BF16 R124, R72, R120, R124 ;  /* 0x00000078487c723c */ /* 0x000fe2000004187c */
[----:B------:R-:W-:Y:S01]  /*5ea0*/  FADD.FTZ R0, R13, R0 ;  /* 0x000000000d007221 */ /* 0x000fe20000010000 */
[----:B------:R-:W-:Y:S01]  /*5eb0*/  ISETP.GE.AND P0, PT, R232, R16, PT ;  /* 0x00000010e800720c */ /* 0x000fe20003f06270 */
[----:B------:R2:W-:Y:S01]  /*5ec0*/  STL [R1+0xc], R16 ;  /* 0x00000c1001007387 */ /* 0x0005e20000100800 */
[----:B------:R-:W-:-:S02]  /*5ed0*/  FADD.FTZ R247, R21, R247 ;  /* 0x000000f715f77221 */ /* 0x000fc40000010000 */
[----:B------:R-:W-:Y:S02]  /*5ee0*/  FADD.FTZ R0, R7, R0 ;  /* 0x0000000007007221 */ /* 0x000fe40000010000 */
[----:B------:R-:W-:Y:S01]  /*5ef0*/  HMMA.16816.F32.BF16 R116, R72, R112, R116 ;  /* 0x000000704874723c */ /* 0x000fe20000041874 */
[----:B------:R-:W-:Y:S02]  /*5f00*/  FADD.FTZ R247, R15, R247 ;  /* 0x000000f70ff77221 */ /* 0x000fe40000010000 */
[----:B------:R-:W-:-:S05]  /*5f10*/  FADD.FTZ R0, R6, R0 ;  /* 0x0000000006007221 */ /* 0x000fca0000010000 */
[----:B------:R2:W-:Y:S01]  /*5f20*/  STL [R1], R0 ;  /* 0x0000000001007387 */ /* 0x0005e20000100800 */
        /* <DEDUP_REMOVED lines=11> */
[----:B------:R-:W-:Y:S03]  /*5fe0*/  @!UPT UIADD3 URZ, URZ, URZ, URZ ;  /* 0x0000003f3f3ff290 */ /* 0x000fe6000fffe03f */
[----:B------:R-:W-:Y:S11]  /*5ff0*/  @!P0 BRA `(.L_x_81) ;  /* 0x0000455000008947 */ /* 0x000ff60003800000 */
[----:B--2---:R-:W-:Y:S02]  /*6000*/  MOV R71, R12 ;  /* 0x0000000c00477202 */ /* 0x004fe40000000f00 */
[----:B------:R-:W-:-:S07]  /*6010*/  MOV R70, R69 ;  /* 0x0000004500467202 */ /* 0x000fce0000000f00 */
.L_x_92:
[----:B------:R-:W2:Y:S01]  /*6020*/  LDL R0, [R1+0x4] ;  /* 0x0000040001007983 */ /* 0x000ea20000100800 */
[----:B------:R-:W-:Y:S04]  /*6030*/  DEPBAR.LE SB0, 0x0 ;  /* 0x000080000000791a */ /* 0x000fe80000000000 */
[----:B------:R-:W-:Y:S01]  /*6040*/  WARPSYNC 0xffffffff ;  /* 0xffffffff00007948 */ /* 0x000fe20003800000 */
[----:B------:R-:W-:Y:S06]  /*6050*/  BAR.SYNC.DEFER_BLOCKING 0x0 ;  /* 0x0000000000007b1d */ /* 0x000fec0000010000 */
[----:B------:R1:W3:Y:S01]  /*6060*/  LDSM.16.M88.4 R8, [R200] ;  /* 0x00000000c808783b */ /* 0x0002e20000000200 */
[----:B------:R-:W-:Y:S03]  /*6070*/  BSSY B0, `(.L_x_82) ;  /* 0x0000058000007945 */ /* 0x000fe60003800000 */
[----:B------:R1:W4:Y:S04]  /*6080*/  LDSM.16.M88.4 R16, [R200+0x800] ;  /* 0x00080000c810783b */ /* 0x0003280000000200 */
[----:B------:R1:W1:Y:S04]  /*6090*/  LDSM.16.M88.4 R24, [R200+0x1000] ;  /* 0x00100000c818783b */ /* 0x0002680000000200 */
[----:B------:R1:W1:Y:S04]  /*60a0*/  LDSM.16.M88.4 R32, [R200+0x1800] ;  /* 0x00180000c820783b */ /* 0x0002680000000200 */
[----:B------:R1:W1:Y:S04]  /*60b0*/  LDSM.16.M88.4 R40, [R200+0x2000] ;  /* 0x00200000c828783b */ /* 0x0002680000000200 */
        /* <DEDUP_REMOVED lines=8> */
[----:B------:R1:W1:Y:S04]  /*6140*/  LDSM.16.M88.4 R164, [R221] ;  /* 0x00000000dda4783b */ /* 0x0002680000000200 */
[----:B------:R1:W1:Y:S04]  /*6150*/  LDSM.16.M88.4 R168, [R222] ;  /* 0x00000000dea8783b */ /* 0x0002680000000200 */
[----:B------:R1:W1:Y:S01]  /*6160*/  LDSM.16.M88.4 R172, [R223] ;  /* 0x00000000dfac783b */ /* 0x0002620000000200 */
[----:B--2---:R-:W-:Y:S11]  /*6170*/  ISETP.GT.AND P0, PT, R0, R232, PT ;  /* 0x000000e80000720c */ /* 0x004ff60003f04270 */
[----:B------:R-:W-:Y:S02]  /*6180*/  @!UPT UIADD3 URZ, URZ, URZ, URZ ;  /* 0x0000003f3f3ff290 */ /* 0x000fe4000fffe03f */
[----:B------:R-:W-:-:S05]  /*6190*/  @P0 BRA `(.L_x_83) ;  /* 0x0000045000000947 */ /* 0x000fca0003800000 */
[----:B-1-34-:R-:W-:Y:S01]  /*61a0*/  IMAD.WIDE.U32 R2, R231, c[0x0][0x208], RZ ;  /* 0x00008200e7027a25 */ /* 0x01afe200078e00ff */
[----:B------:R-:W-:Y:S01]  /*61b0*/  SHF.R.S32.HI R0, RZ, 0x1f, R231 ;  /* 0x0000001fff007819 */ /* 0x000fe200000114e7 */
[----:B------:R-:W2:Y:S02]  /*61c0*/  LDL.64 R6, [R1+0x28] ;  /* 0x0000280001067983 */ /* 0x000ea40000100a00 */
[----:B------:R-:W-:Y:S02]  /*61d0*/  IMAD.SHL.U32 R21, R234, 0x2, RZ ;  /* 0x00000002ea157824 */ /* 0x000fe400078e00ff */
[----:B------:R-:W-:Y:S02]  /*61e0*/  IMAD R0, R0, c[0x0][0x208], RZ ;  /* 0x0000820000007a24 */ /* 0x000fe400078e02ff */
[----:B------:R-:W3:Y:S01]  /*61f0*/  LDL R5, [R1+0x34] ;  /* 0x0000340001057983 */ /* 0x000ee20000100800 */
[----:B------:R-:W-:Y:S02]  /*6200*/  IMAD.SHL.U32 R20, R233, 0x2, RZ ;  /* 0x00000002e9147824 */ /* 0x000fe400078e00ff */
[----:B------:R-:W-:Y:S04]  /*6210*/  IMAD R0, R231, c[0x0][0x20c], R0 ;  /* 0x00008300e7007a24 */ /* 0x000fe800078e0200 */
[----:B------:R-:W-:Y:S01]  /*6220*/  IMAD.IADD R3, R3, 0x1, R0 ;  /* 0x0000000103037824 */ /* 0x000fe200078e0200 */
[----:B------:R-:W-:Y:S03]  /*6230*/  SHF.R.S32.HI R0, RZ, 0x1f, R230 ;  /* 0x0000001fff007819 */ /* 0x000fe600000114e6 */
[----:B------:R-:W-:Y:S04]  /*6240*/  IMAD.WIDE.U32 R2, R230, c[0x0][0x218], R2 ;  /* 0x00008600e6027a25 */ /* 0x000fe800078e0002 */
[----:B------:R-:W-:Y:S04]  /*6250*/  IMAD R4, R0, c[0x0][0x218], RZ ;  /* 0x0000860000047a24 */ /* 0x000fe800078e02ff */
[----:B------:R-:W-:Y:S01]  /*6260*/  IMAD R4, R230, c[0x0][0x21c], R4 ;  /* 0x00008700e6047a24 */ /* 0x000fe200078e0204 */
[----:B--2---:R-:W-:Y:S02]  /*6270*/  IADD3 R0, P0, R6, R2, RZ ;  /* 0x0000000206007210 */ /* 0x004fe40007f1e0ff */
[----:B------:R-:W-:Y:S02]  /*6280*/  SHF.R.S32.HI R6, RZ, 0x1f, R234 ;  /* 0x0000001fff067819 */ /* 0x000fe400000114ea */
[----:B---3--:R-:W-:Y:S02]  /*6290*/  IADD3.X R2, R5, R3, R4, P0, !PT ;  /* 0x0000000305027210 */ /* 0x008fe400007fe404 */
[C---:B------:R-:W-:Y:S02]  /*62a0*/  LEA R4, P0, R0.reuse, c[0x0][0x1f8], 0x1 ;  /* 0x00007e0000047a11 */ /* 0x040fe400078008ff */
[----:B------:R-:W-:Y:S02]  /*62b0*/  SHF.R.S32.HI R5, RZ, 0x1f, R233 ;  /* 0x0000001fff057819 */ /* 0x000fe400000114e9 */
[----:B------:R-:W-:Y:S02]  /*62c0*/  LEA.HI.X R0, R0, c[0x0][0x1fc], R2, 0x1, P0 ;  /* 0x00007f0000007a11 */ /* 0x000fe400000f0c02 */
[----:B------:R-:W-:Y:S02]  /*62d0*/  SHF.L.U64.HI R6, R234, 0x1, R6 ;  /* 0x00000001ea067819 */ /* 0x000fe40000010206 */
[----:B------:R-:W-:Y:S01]  /*62e0*/  SHF.L.U64.HI R5, R233, 0x1, R5 ;  /* 0x00000001e9057819 */ /* 0x000fe20000010205 */
[----:B------:R-:W-:-:S05]  /*62f0*/  BRA.DIV ~URZ, `(.L_x_84) ;  /* 0x0000a9927f007947 */ /* 0x000fca000b800000 */
[----:B------:R1:W2:Y:S02]  /*6300*/  SHFL.IDX PT, R7, R0, RZ, 0x181f ;  /* 0x00181fff00077589 */ /* 0x0002a400000e0000 */
.L_x_119:
[----:B------:R-:W-:-:S05]  /*6310*/  BRA.DIV ~URZ, `(.L_x_85) ;  /* 0x0000a9e27f007947 */ /* 0x000fca000b800000 */
[----:B------:R-:W3:Y:S01]  /*6320*/  SHFL.IDX PT, R14, R4, RZ, 0x181f ;  /* 0x00181fff040e7589 */ /* 0x000ee200000e0000 */
[----:B------:R-:W-:Y:S02]  /*6330*/  ISETP.GE.AND P2, PT, R233, c[0x0][0x1d4], PT ;  /* 0x00007500e9007a0c */ /* 0x000fe40003f46270 */
[CC--:B---3--:R-:W-:Y:S02]  /*6340*/  IADD3 R2, P0, R14.reuse, R20.reuse, RZ ;  /* 0x000000140e027210 */ /* 0x0c8fe40007f1e0ff */
[-C--:B------:R-:W-:Y:S03]  /*6350*/  IADD3 R14, P5, R14, R21.reuse, RZ ;  /* 0x000000150e0e7210 */ /* 0x080fe60007fbe0ff */
[C-C-:B--2---:R-:W-:Y:S01]  /*6360*/  IMAD.X R3, R7.reuse, 0x1, R5.reuse, P0 ;  /* 0x0000000107037824 */ /* 0x144fe200000e0605 */
[----:B------:R-:W-:Y:S01]  /*6370*/  ISETP.GE.AND P0, PT, R234, c[0x0][0x1d4], PT ;  /* 0x00007500ea007a0c */ /* 0x000fe20003f06270 */
[--C-:B------:R-:W-:Y:S02]  /*6380*/  IMAD.X R15, R7, 0x1, R6.reuse, P5 ;  /* 0x00000001070f7824 */ /* 0x100fe400028e0606 */
[----:B------:R-:W-:Y:S04]  /*6390*/  SHFL.IDX PT, R7, R4, 0x2, 0x181f ;  /* 0x00581f0004077f89 */ /* 0x000fe800000e0000 */
[----:B------:R-:W-:Y:S01]  /*63a0*/  @!PT LDS RZ, [RZ] ;  /* 0x00000000fffff984 */ /* 0x000fe20000000800 */
[----:B------:R2:W-:Y:S06]  /*63b0*/  LDGSTS.E.BYPASS.LTC128B.128 [R229+0x100], [R2.64], !P2 ;  /* 0x0010000002e57fae */ /* 0x0005ec000d101d46 */
[----:B------:R3:W-:Y:S04]  /*63c0*/  LDGSTS.E.BYPASS.LTC128B.128 [R229+0x4100], [R14.64], !P0 ;  /* 0x041000000ee57fae */ /* 0x0007e8000c101d46 */
[----:B--2---:R-:W2:Y:S04]  /*63d0*/  SHFL.IDX PT, R2, R4, 0x1, 0x181f ;  /* 0x00381f0004027f89 */ /* 0x004ea800000e0000 */
[----:B------:R-:W4:Y:S04]  /*63e0*/  SHFL.IDX PT, R3, R0, 0x1, 0x181f ;  /* 0x00381f0000037f89 */ /* 0x000f2800000e0000 */
[----:B------:R-:W-:Y:S01]  /*63f0*/  SHFL.IDX PT, R4, R4, 0x3, 0x181f ;  /* 0x00781f0004047f89 */ /* 0x000fe200000e0000 */
[CC--:B--2---:R-:W-:Y:S02]  /*6400*/  IADD3 R12, P6, R2.reuse, R20.reuse, RZ ;  /* 0x00000014020c7210 */ /* 0x0c4fe40007fde0ff */
[-C--:B------:R-:W-:Y:S03]  /*6410*/  IADD3 R2, P5, R2, R21.reuse, RZ ;  /* 0x0000001502027210 */ /* 0x080fe60007fbe0ff */
[C-C-:B----4-:R-:W-:Y:S02]  /*6420*/  IMAD.X R13, R3.reuse, 0x1, R5.reuse, P6 ;  /* 0x00000001030d7824 */ /* 0x150fe400030e0605 */
[--C-:B------:R-:W-:Y:S03]  /*6430*/  IMAD.X R3, R3, 0x1, R6.reuse, P5 ;  /* 0x0000000103037824 */ /* 0x100fe600028e0606 */
[----:B------:R2:W-:Y:S04]  /*6440*/  LDGSTS.E.BYPASS.LTC128B.128 [R229+0x1100], [R12.64], !P2 ;  /* 0x011000000ce57fae */ /* 0x0005e8000d101d46 */
[----:B------:R4:W-:Y:S04]  /*6450*/  LDGSTS.E.BYPASS.LTC128B.128 [R229+0x5100], [R2.64], !P0 ;  /* 0x0510000002e57fae */ /* 0x0009e8000c101d46 */
[----:B--2---:R-:W2:Y:S04]  /*6460*/  SHFL.IDX PT, R12, R0, 0x2, 0x181f ;  /* 0x00581f00000c7f89 */ /* 0x004ea800000e0000 */
[----:B-1----:R-:W1:Y:S01]  /*6470*/  SHFL.IDX PT, R0, R0, 0x3, 0x181f ;  /* 0x00781f0000007f89 */ /* 0x002e6200000e0000 */
[C---:B----4-:R-:W-:Y:S05]  /*6480*/  IADD3 R2, P5, R7.reuse, R20, RZ ;  /* 0x0000001407027210 */ /* 0x050fea0007fbe0ff */
[C---:B--2---:R-:W-:Y:S05]  /*6490*/  IMAD.X R3, R12.reuse, 0x1, R5, P5 ;  /* 0x000000010c037824 */ /* 0x044fea00028e0605 */
[----:B------:R2:W-:Y:S02]  /*64a0*/  LDGSTS.E.BYPASS.LTC128B.128 [R229+0x2100], [R2.64], !P2 ;  /* 0x0210000002e57fae */ /* 0x0005e4000d101d46 */
[----:B--2---:R-:W-:Y:S02]  /*64b0*/  IADD3 R2, P5, R7, R21, RZ ;  /* 0x0000001507027210 */ /* 0x004fe40007fbe0ff */
[----:B------:R-:W-:Y:S03]  /*64c0*/  SEL R7, RZ, 0x10, P2 ;  /* 0x00000010ff077807 */ /* 0x000fe60001000000 */
[----:B------:R-:W-:Y:S01]  /*64d0*/  IMAD.X R3, R12, 0x1, R6, P5 ;  /* 0x000000010c037824 */ /* 0x000fe200028e0606 */
[----:B------:R-:W-:Y:S04]  /*64e0*/  SEL R12, RZ, 0x10, P0 ;  /* 0x00000010ff0c7807 */ /* 0x000fe80000000000 */
[----:B------:R3:W-:Y:S03]  /*64f0*/  LDGSTS.E.BYPASS.LTC128B.128 [R229+0x6100], [R2.64], !P0 ;  /* 0x0610000002e57fae */ /* 0x0007e6000c101d46 */
.L_x_120:
[C---:B-1----:R-:W-:Y:S02]  /*6500*/  ISETP.NE.U32.AND P5, PT, R7.reuse, RZ, PT ;  /* 0x000000ff0700720c */ /* 0x042fe40003fa5070 */
[----:B------:R-:W-:Y:S04]  /*6510*/  IADD3 R7, -R7, 0x10, RZ ;  /* 0x0000001007077810 */ /* 0x000fe80007ffe1ff */
[----:B------:R-:W-:Y:S04]  /*6520*/  LOP3.LUT R7, R7, 0xf, RZ, 0xc0, !PT ;  /* 0x0000000f07077812 */ /* 0x000fe800078ec0ff */
[----:B---3--:R-:W-:Y:S04]  /*6530*/  IADD3 R2, P2, P0, R7, R4, R20 ;  /* 0x0000000407027210 */ /* 0x008fe8000785e014 */
[----:B------:R-:W-:Y:S05]  /*6540*/  IADD3.X R3, RZ, R0, R5, P2, P0 ;  /* 0x00000000ff037210 */ /* 0x000fea00017e0405 */
[----:B------:R-:W-:Y:S01]  /*6550*/  @!PT LDS RZ, [RZ] ;  /* 0x00000000fffff984 */ /* 0x000fe20000000800 */
[----:B------:R-:W-:Y:S01]  /*6560*/  @!PT LDS RZ, [RZ] ;  /* 0x00000000fffff984 */ /* 0x000fe20000000800 */
[----:B------:R-:W-:Y:S01]  /*6570*/  @!PT LDS RZ, [RZ] ;  /* 0x00000000fffff984 */ /* 0x000fe20000000800 */
[----:B------:R1:W-:Y:S01]  /*6580*/  LDGSTS.E.BYPASS.LTC128B.128.ZFILL [R229+0x3100], [R2.64], P5 ;  /* 0x0310000002e57fae */ /* 0x0003e2000a941d46 */
[C---:B------:R-:W-:Y:S02]  /*6590*/  ISETP.NE.U32.AND P5, PT, R12.reuse, RZ, PT ;  /* 0x000000ff0c00720c */ /* 0x040fe40003fa5070 */
[----:B------:R-:W-:Y:S04]  /*65a0*/  IADD3 R12, -R12, 0x10, RZ ;  /* 0x000000100c0c7810 */ /* 0x000fe80007ffe1ff */
[----:B------:R-:W-:Y:S04]  /*65b0*/  LOP3.LUT R12, R12, 0xf, RZ, 0xc0, !PT ;  /* 0x0000000f0c0c7812 */ /* 0x000fe800078ec0ff */
[----:B-1----:R-:W-:Y:S04]  /*65c0*/  IADD3 R2, P2, P0, R12, R4, R21 ;  /* 0x000000040c027210 */ /* 0x002fe8000785e015 */
[----:B------:R-:W-:Y:S05]  /*65d0*/  IADD3.X R3, RZ, R0, R6, P2, P0 ;  /* 0x00000000ff037210 */ /* 0x000fea00017e0406 */
[----:B------:R1:W-:Y:S04]  /*65e0*/  LDGSTS.E.BYPASS.LTC128B.128.ZFILL [R229+0x7100], [R2.64], P5 ;  /* 0x0710000002e57fae */ /* 0x0003e8000a941d46 */
.L_x_83:
[----:B-1-34-:R-:W-:Y:S05]  /*65f0*/  BSYNC B0 ;  /* 0x0000000000007941 */ /* 0x01afea0003800000 */
.L_x_82:
[----:B------:R-:W0:Y:S01]  /*6600*/  LDGDEPBAR ;  /* 0x00000000000079af */ /* 0x000e220000000000 */
[----:B------:R-:W-:Y:S01]  /*6610*/  WARPSYNC 0xffffffff ;  /* 0xffffffff00007948 */ /* 0x000fe20003800000 */
[C---:B------:R-:W-:Y:S01]  /*6620*/  HMMA.16816.F32.BF16 R4, R136.reuse, R8, RZ ;  /* 0x000000088804723c */ /* 0x040fe200000418ff */
[----:B------:R-:W-:Y:S05]  /*6630*/  BSSY B0, `(.L_x_86) ;  /* 0x0000114000007945 */ /* 0x000fea0003800000 */
[----:B------:R-:W2:Y:S02]  /*6640*/  LDL R0, [R1+0x4] ;  /* 0x0000040001007983 */ /* 0x000ea40000100800 */
[C---:B------:R-:W-:Y:S08]  /*6650*/  HMMA.16816.F32.BF16 R8, R136.reuse, R10, RZ ;  /* 0x0000000a8808723c */ /* 0x040ff000000418ff */
        /* <DEDUP_REMOVED lines=16> */
[----:B------:R-:W1:Y:S07]  /*6760*/  LDSM.16.M88.4 R144, [R202] ;  /* 0x00000000ca90783b */ /* 0x000e6e0000000200 */
        /* <DEDUP_REMOVED lines=11> */
[----:B------:R-:W1:Y:S07]  /*6820*/  LDSM.16.M88.4 R160, [R202+0x2000] ;  /* 0x00200000caa0783b */ /* 0x000e6e0000000200 */
[C---:B------:R-:W-:Y:S08]  /*6830*/  HMMA.16816.F32.BF16 R44, R140.reuse, R164, R44 ;  /* 0x000000a48c2c723c */ /* 0x040ff0000004182c */
[C---:B------:R-:W-:Y:S01]  /*6840*/  HMMA.16816.F32.BF16 R48, R140.reuse, R166, R48 ;  /* 0x000000a68c30723c */ /* 0x040fe20000041830 */
[----:B------:R-:W-:Y:S07]  /*6850*/  LDSM.16.M88.4 R164, [R201+-0x3800] ;  /* 0xffc80000c9a4783b */ /* 0x000fee0000000200 */
[C---:B------:R-:W-:Y:S08]  /*6860*/  HMMA.16816.F32.BF16 R52, R140.reuse, R168, R52 ;  /* 0x000000a88c34723c */ /* 0x040ff00000041834 */
[C---:B------:R-:W-:Y:S01]  /*6870*/  HMMA.16816.F32.BF16 R56, R140.reuse, R170, R56 ;  /* 0x000000aa8c38723c */ /* 0x040fe20000041838 */
[----:B------:R-:W-:Y:S07]  /*6880*/  LDSM.16.M88.4 R168, [R201+-0x3000] ;  /* 0xffd00000c9a8783b */ /* 0x000fee0000000200 */
[C---:B------:R-:W-:Y:S08]  /*6890*/  HMMA.16816.F32.BF16 R60, R140.reuse, R172, R60 ;  /* 0x000000ac8c3c723c */ /* 0x040ff0000004183c */
[----:B------:R-:W-:Y:S08]  /*68a0*/  HMMA.16816.F32.BF16 R64, R140, R174, R64 ;  /* 0x000000ae8c40723c */ /* 0x000ff00000041840 */
        /* <DEDUP_REMOVED lines=9> */
[C---:B-----5:R-:W-:Y:S03]  /*6940*/  HMMA.16816.F32.BF16 R28, R176.reuse, R156, R28 ;  /* 0x0000009cb01c723c */ /* 0x060fe6000004181c */
[----:B--2---:R-:W-:Y:S05]  /*6950*/  ISETP.GT.AND P0, PT, R232, R0, PT ;  /* 0x00000000e800720c */ /* 0x004fea0003f04270 */
[C---:B------:R-:W-:Y:S01]  /*6960*/  HMMA.16816.F32.BF16 R32, R176.reuse, R158, R32 ;  /* 0x0000009eb020723c */ /* 0x040fe20000041820 */
[----:B------:R-:W2:Y:S07]  /*6970*/  LDSM.16.M88.4 R156, [R201+-0x4000] ;  /* 0xffc00000c99c783b */ /* 0x000eae0000000200 */
[C---:B------:R-:W-:Y:S08]  /*6980*/  HMMA.16816.F32.BF16 R36, R176.reuse, R160, R36 ;  /* 0x000000a0b024723c */ /* 0x040ff00000041824 */
[C---:B------:R-:W-:Y:S01]  /*6990*/  HMMA.16816.F32.BF16 R40, R176.reuse, R162, R40 ;  /* 0x000000a2b028723c */ /* 0x040fe20000041828 */
[----:B------:R-:W5:Y:S07]  /*69a0*/  LDSM.16.M88.4 R160, [R201+-0x2800] ;  /* 0xffd80000c9a0783b */ /* 0x000f6e0000000200 */
[C---:B-1----:R-:W-:Y:S08]  /*69b0*/  HMMA.16816.F32.BF16 R44, R176.reuse, R144, R44 ;  /* 0x00000090b02c723c */ /* 0x042ff0000004182c */
[C---:B------:R-:W-:Y:S01]  /*69c0*/  HMMA.16816.F32.BF16 R48, R176.reuse, R146, R48 ;  /* 0x00000092b030723c */ /* 0x040fe20000041830 */
[----:B------:R-:W1:Y:S07]  /*69d0*/  LDSM.16.M88.4 R144, [R201+-0x2000] ;  /* 0xffe00000c990783b */ /* 0x000e6e0000000200 */
[C---:B---3--:R-:W-:Y:S08]  /*69e0*/  HMMA.16816.F32.BF16 R52, R176.reuse, R148, R52 ;  /* 0x00000094b034723c */ /* 0x048ff00000041834 */
[C---:B------:R-:W-:Y:S01]  /*69f0*/  HMMA.16816.F32.BF16 R56, R176.reuse, R150, R56 ;  /* 0x00000096b038723c */ /* 0x040fe20000041838 */
[----:B------:R-:W3:Y:S07]  /*6a00*/  LDSM.16.M88.4 R148, [R201+-0x1800] ;  /* 0xffe80000c994783b */ /* 0x000eee0000000200 */
[C---:B----4-:R-:W-:Y:S08]  /*6a10*/  HMMA.16816.F32.BF16 R60, R176.reuse, R152, R60 ;  /* 0x00000098b03c723c */ /* 0x050ff0000004183c */
[----:B------:R-:W-:Y:S01]  /*6a20*/  HMMA.16816.F32.BF16 R64, R176, R154, R64 ;  /* 0x0000009ab040723c */ /* 0x000fe20000041840 */
[----:B------:R-:W4:Y:S07]  /*6a30*/  LDSM.16.M88.4 R152, [R201+-0x1000] ;  /* 0xfff00000c998783b */ /* 0x000f2e0000000200 */
[C---:B--2---:R-:W-:Y:S08]  /*6a40*/  HMMA.16816.F32.BF16 R4, R180.reuse, R156, R4 ;  /* 0x0000009cb404723c */ /* 0x044ff00000041804 */
[C---:B------:R-:W-:Y:S01]  /*6a50*/  HMMA.16816.F32.BF16 R8, R180.reuse, R158, R8 ;  /* 0x0000009eb408723c */ /* 0x040fe20000041808 */
[----:B------:R-:W2:Y:S07]  /*6a60*/  LDSM.16.M88.4 R156, [R201+-0x800] ;  /* 0xfff80000c99c783b */ /* 0x000eae0000000200 */
[C---:B------:R-:W-:Y:S08]  /*6a70*/  HMMA.16816.F32.BF16 R12, R180.reuse, R164, R12 ;  /* 0x000000a4b40c723c */ /* 0x040ff0000004180c */
[C---:B------:R-:W-:Y:S01]  /*6a80*/  HMMA.16816.F32.BF16 R16, R180.reuse, R166, R16 ;  /* 0x000000a6b410723c */ /* 0x040fe20000041810 */
[----:B------:R-:W2:Y:S07]  /*6a90*/  LDSM.16.M88.4 R164, [R200+0x4000] ;  /* 0x00400000c8a4783b */ /* 0x000eae0000000200 */
[C---:B------:R-:W-:Y:S08]  /*6aa0*/  HMMA.16816.F32.BF16 R20, R180.reuse, R168, R20 ;  /* 0x000000a8b414723c */ /* 0x040ff00000041814 */
[C---:B------:R-:W-:Y:S01]  /*6ab0*/  HMMA.16816.F32.BF16 R24, R180.reuse, R170, R24 ;  /* 0x000000aab418723c */ /* 0x040fe20000041818 */
[----:B------:R-:W2:Y:S07]  /*6ac0*/  LDSM.16.M88.4 R168, [R200+0x4800] ;  /* 0x00480000c8a8783b */ /* 0x000eae0000000200 */
[C---:B-----5:R-:W-:Y:S08]  /*6ad0*/  HMMA.16816.F32.BF16 R28, R180.reuse, R160, R28 ;  /* 0x000000a0b41c723c */ /* 0x060ff0000004181c */
[C---:B------:R-:W-:Y:S01]  /*6ae0*/  HMMA.16816.F32.BF16 R32, R180.reuse, R162, R32 ;  /* 0x000000a2b420723c */ /* 0x040fe20000041820 */
[----:B------:R-:W5:Y:S07]  /*6af0*/  LDSM.16.M88.4 R160, [R200+0x5000] ;  /* 0x00500000c8a0783b */ /* 0x000f6e0000000200 */
        /* <DEDUP_REMOVED lines=9> */
[C---:B--2---:R-:W-:Y:S08]  /*6b90*/  HMMA.16816.F32.BF16 R60, R180.reuse, R156, R60 ;  /* 0x0000009cb43c723c */ /* 0x044ff0000004183c */
[----:B------:R-:W-:Y:S01]  /*6ba0*/  HMMA.16816.F32.BF16 R64, R180, R158, R64 ;  /* 0x0000009eb440723c */ /* 0x000fe20000041840 */
[----:B------:R-:W2:Y:S07]  /*6bb0*/  LDSM.16.M88.4 R156, [R200+0x7000] ;  /* 0x00700000c89c783b */ /* 0x000eae0000000200 */
[C---:B------:R-:W-:Y:S08]  /*6bc0*/  HMMA.16816.F32.BF16 R4, R184.reuse, R164, R4 ;  /* 0x000000a4b804723c */ /* 0x040ff00000041804 */
[C---:B------:R-:W-:Y:S01]  /*6bd0*/  HMMA.16816.F32.BF16 R8, R184.reuse, R166, R8 ;  /* 0x000000a6b808723c */ /* 0x040fe20000041808 */
[----:B------:R-:W-:Y:S07]  /*6be0*/  LDSM.16.M88.4 R164, [R208] ;  /* 0x00000000d0a4783b */ /* 0x000fee0000000200 */
[C---:B------:R-:W-:Y:S08]  /*6bf0*/  HMMA.16816.F32.BF16 R12, R184.reuse, R168, R12 ;  /* 0x000000a8b80c723c */ /* 0x040ff0000004180c */
[C---:B------:R-:W-:Y:S01]  /*6c00*/  HMMA.16816.F32.BF16 R16, R184.reuse, R170, R16 ;  /* 0x000000aab810723c */ /* 0x040fe20000041810 */
[----:B------:R-:W-:Y:S07]  /*6c10*/  LDSM.16.M88.4 R168, [R209] ;  /* 0x00000000d1a8783b */ /* 0x000fee0000000200 */
[C---:B-----5:R-:W-:Y:S08]  /*6c20*/  HMMA.16816.F32.BF16 R20, R184.reuse, R160, R20 ;  /* 0x000000a0b814723c */ /* 0x060ff00000041814 */
[C---:B------:R-:W-:Y:S01]  /*6c30*/  HMMA.16816.F32.BF16 R24, R184.reuse, R162, R24 ;  /* 0x000000a2b818723c */ /* 0x040fe20000041818 */
[----:B------:R-:W5:Y:S07]  /*6c40*/  LDSM.16.M88.4 R160, [R200+0x7800] ;  /* 0x00780000c8a0783b */ /* 0x000f6e0000000200 */
[C---:B-1----:R-:W-:Y:S08]  /*6c50*/  HMMA.16816.F32.BF16 R28, R184.reuse, R144, R28 ;  /* 0x00000090b81c723c */ /* 0x042ff0000004181c */
[C---:B------:R-:W-:Y:S01]  /*6c60*/  HMMA.16816.F32.BF16 R32, R184.reuse, R146, R32 ;  /* 0x00000092b820723c */ /* 0x040fe20000041820 */
[----:B------:R-:W1:Y:S07]  /*6c70*/  LDSM.16.M88.4 R144, [R210] ;  /* 0x00000000d290783b */ /* 0x000e6e0000000200 */
[C---:B---3--:R-:W-:Y:S08]  /*6c80*/  HMMA.16816.F32.BF16 R36, R184.reuse, R148, R36 ;  /* 0x00000094b824723c */ /* 0x048ff00000041824 */
[C---:B------:R-:W-:Y:S01]  /*6c90*/  HMMA.16816.F32.BF16 R40, R184.reuse, R150, R40 ;  /* 0x00000096b828723c */ /* 0x040fe20000041828 */
[----:B------:R-:W3:Y:S07]  /*6ca0*/  LDSM.16.M88.4 R148, [R211] ;  /* 0x00000000d394783b */ /* 0x000eee0000000200 */
[C---:B----4-:R-:W-:Y:S08]  /*6cb0*/  HMMA.16816.F32.BF16 R44, R184.reuse, R152, R44 ;  /* 0x00000098b82c723c */ /* 0x050ff0000004182c */
[C---:B------:R-:W-:Y:S01]  /*6cc0*/  HMMA.16816.F32.BF16 R48, R184.reuse, R154, R48 ;  /* 0x0000009ab830723c */ /* 0x040fe20000041830 */
[----:B------:R-:W4:Y:S07]  /*6cd0*/  LDSM.16.M88.4 R152, [R212] ;  /* 0x00000000d498783b */ /* 0x000f2e0000000200 */
[C---:B--2---:R-:W-:Y:S08]  /*6ce0*/  HMMA.16816.F32.BF16 R52, R184.reuse, R156, R52 ;  /* 0x0000009cb834723c */ /* 0x044ff00000041834 */
[C---:B------:R-:W-:Y:S01]  /*6cf0*/  HMMA.16816.F32.BF16 R56, R184.reuse, R158, R56 ;  /* 0x0000009eb838723c */ /* 0x040fe20000041838 */
[----:B------:R-:W2:Y:S07]  /*6d00*/  LDSM.16.M88.4 R156, [R213] ;  /* 0x00000000d59c783b */ /* 0x000eae0000000200 */
[C---:B-----5:R-:W-:Y:S08]  /*6d10*/  HMMA.16816.F32.BF16 R60, R184.reuse, R160, R60 ;  /* 0x000000a0b83c723c */ /* 0x060ff0000004183c */
[----:B------:R-:W-:Y:S01]  /*6d20*/  HMMA.16816.F32.BF16 R64, R184, R162, R64 ;  /* 0x000000a2b840723c */ /* 0x000fe20000041840 */
[----:B------:R-:W5:Y:S07]  /*6d30*/  LDSM.16.M88.4 R160, [R214] ;  /* 0x00000000d6a0783b */ /* 0x000f6e0000000200 */
[C---:B------:R-:W-:Y:S08]  /*6d40*/  HMMA.16816.F32.BF16 R4, R188.reuse, R164, R4 ;  /* 0x000000a4bc04723c */ /* 0x040ff00000041804 */
[C---:B------:R-:W-:Y:S01]  /*6d50*/  HMMA.16816.F32.BF16 R8, R188.reuse, R166, R8 ;  /* 0x000000a6bc08723c */ /* 0x040fe20000041808 */
[----:B------:R-:W2:Y:S07]  /*6d60*/  LDSM.16.M88.4 R164, [R215] ;  /* 0x00000000d7a4783b */ /* 0x000eae0000000200 */
[C---:B------:R-:W-:Y:S08]  /*6d70*/  HMMA.16816.F32.BF16 R12, R188.reuse, R168, R12 ;  /* 0x000000a8bc0c723c */ /* 0x040ff0000004180c */
        /* <DEDUP_REMOVED lines=14> */
[C---:B-----5:R-:W-:Y:S08]  /*6e60*/  HMMA.16816.F32.BF16 R52, R188.reuse, R160, R52 ;  /* 0x000000a0bc34723c */ /* 0x060ff00000041834 */
[C---:B------:R-:W-:Y:S01]  /*6e70*/  HMMA.16816.F32.BF16 R56, R188.reuse, R162, R56 ;  /* 0x000000a2bc38723c */ /* 0x040fe20000041838 */
[----:B------:R-:W5:Y:S07]  /*6e80*/  LDSM.16.M88.4 R160, [R202+0x6800] ;  /* 0x00680000caa0783b */ /* 0x000f6e0000000200 */
[C---:B------:R-:W-:Y:S08]  /*6e90*/  HMMA.16816.F32.BF16 R60, R188.reuse, R164, R60 ;  /* 0x000000a4bc3c723c */ /* 0x040ff0000004183c */
[----:B------:R-:W-:Y:S01]  /*6ea0*/  HMMA.16816.F32.BF16 R64, R188, R166, R64 ;  /* 0x000000a6bc40723c */ /* 0x000fe20000041840 */
[----:B------:R-:W2:Y:S07]  /*6eb0*/  LDSM.16.M88.4 R164, [R202+0x7000] ;  /* 0x00700000caa4783b */ /* 0x000eae0000000200 */
[C---:B------:R-:W-:Y:S08]  /*6ec0*/  HMMA.16816.F32.BF16 R4, R192.reuse, R168, R4 ;  /* 0x000000a8c004723c */ /* 0x040ff00000041804 */
[C---:B------:R-:W-:Y:S01]  /*6ed0*/  HMMA.16816.F32.BF16 R8, R192.reuse, R170, R8 ;  /* 0x000000aac008723c */ /* 0x040fe20000041808 */
[----:B------:R-:W2:Y:S07]  /*6ee0*/  LDSM.16.M88.4 R168, [R202+0x7800] ;  /* 0x00780000caa8783b */ /* 0x000eae0000000200 */
[C---:B-1----:R-:W-:Y:S08]  /*6ef0*/  HMMA.16816.F32.BF16 R12, R192.reuse, R144, R12 ;  /* 0x00000090c00c723c */ /* 0x042ff0000004180c */
[C---:B------:R-:W-:Y:S01]  /*6f00*/  HMMA.16816.F32.BF16 R16, R192.reuse, R146, R16 ;  /* 0x00000092c010723c */ /* 0x040fe20000041810 */
[----:B------:R-:W1:Y:S07]  /*6f10*/  LDSM.16.M88.4 R144, [R201] ;  /* 0x00000000c990783b */ /* 0x000e6e0000000200 */
        /* <DEDUP_REMOVED lines=13> */
[C---:B------:R-:W-:Y:S01]  /*6ff0*/  HMMA.16816.F32.BF16 R56, R192.reuse, R166, R56 ;  /* 0x000000a6c038723c */ /* 0x040fe20000041838 */
[----:B------:R-:W2:Y:S07]  /*7000*/  LDSM.16.M88.4 R164, [R201+0x2800] ;  /* 0x00280000c9a4783b */ /* 0x000eae0000000200 */
[C---:B------:R-:W-:Y:S08]  /*7010*/  HMMA.16816.F32.BF16 R60, R192.reuse, R168, R60 ;  /* 0x000000a8c03c723c */ /* 0x040ff0000004183c */
[----:B------:R-:W-:Y:S01]  /*7020*/  HMMA.16816.F32.BF16 R64, R192, R170, R64 ;  /* 0x000000aac040723c */ /* 0x000fe20000041840 */
[----:B------:R-:W2:Y:S07]  /*7030*/  LDSM.16.M88.4 R168, [R201+0x3000] ;  /* 0x00300000c9a8783b */ /* 0x000eae0000000200 */
[C---:B-1----:R-:W-:Y:S08]  /*7040*/  HMMA.16816.F32.BF16 R4, R196.reuse, R144, R4 ;  /* 0x00000090c404723c */ /* 0x042ff00000041804 */
[C---:B------:R-:W-:Y:S01]  /*7050*/  HMMA.16816.F32.BF16 R8, R196.reuse, R146, R8 ;  /* 0x00000092c408723c */ /* 0x040fe20000041808 */
[----:B------:R-:W1:Y:S01]  /*7060*/  LDSM.16.M88.4 R144, [R201+0x3800] ;  /* 0x00380000c990783b */ /* 0x000e620000000200 */
[----:B------:R-:W-:Y:S06]  /*7070*/  DEPBAR.LE SB0, 0x0 ;  /* 0x000080000000791a */ /* 0x000fec0000000000 */
[C---:B---3--:R-:W-:Y:S01]  /*7080*/  HMMA.16816.F32.BF16 R12, R196.reuse, R148, R12 ;  /* 0x00000094c40c723c */ /* 0x048fe2000004180c */
[----:B------:R-:W-:Y:S07]  /*7090*/  BAR.SYNC.DEFER_BLOCKING 0x0 ;  /* 0x0000000000007b1d */ /* 0x000fee0000010000 */
[C---:B------:R-:W-:Y:S08]  /*70a0*/  HMMA.16816.F32.BF16 R16, R196.reuse, R150, R16 ;  /* 0x00000096c410723c */ /* 0x040ff00000041810 */
[C---:B----4-:R-:W-:Y:S08]  /*70b0*/  HMMA.16816.F32.BF16 R20, R196.reuse, R152, R20 ;  /* 0x00000098c414723c */ /* 0x050ff00000041814 */
[C---:B------:R-:W-:Y:S08]  /*70c0*/  HMMA.16816.F32.BF16 R24, R196.reuse, R154, R24 ;  /* 0x0000009ac418723c */ /* 0x040ff00000041818 */
[C---:B--2---:R-:W-:Y:S08]  /*70d0*/  HMMA.16816.F32.BF16 R28, R196.reuse, R156, R28 ;  /* 0x0000009cc41c723c */ /* 0x044ff0000004181c */
[C---:B------:R-:W-:Y:S08]  /*70e0*/  HMMA.16816.F32.BF16 R32, R196.reuse, R158, R32 ;  /* 0x0000009ec420723c */ /* 0x040ff00000041820 */
[C---:B-----5:R-:W-:Y:S08]  /*70f0*/  HMMA.16816.F32.BF16 R36, R196.reuse, R160, R36 ;  /* 0x000000a0c424723c */ /* 0x060ff00000041824 */
[C---:B------:R-:W-:Y:S08]  /*7100*/  HMMA.16816.F32.BF16 R40, R196.reuse, R162, R40 ;  /* 0x000000a2c428723c */ /* 0x040ff00000041828 */
[C---:B------:R-:W-:Y:S08]  /*7110*/  HMMA.16816.F32.BF16 R44, R196.reuse, R164, R44 ;  /* 0x000000a4c42c723c */ /* 0x040ff0000004182c */
[C---:B------:R-:W-:Y:S08]  /*7120*/  HMMA.16816.F32.BF16 R48, R196.reuse, R166, R48 ;  /* 0x000000a6c430723c */ /* 0x040ff00000041830 */
[C---:B------:R-:W-:Y:S08]  /*7130*/  HMMA.16816.F32.BF16 R52, R196.reuse, R168, R52 ;  /* 0x000000a8c434723c */ /* 0x040ff00000041834 */
[C---:B------:R-:W-:Y:S08]  /*7140*/  HMMA.16816.F32.BF16 R56, R196.reuse, R170, R56 ;  /* 0x000000aac438723c */ /* 0x040ff00000041838 */
[C---:B-1----:R-:W-:Y:S08]  /*7150*/  HMMA.16816.F32.BF16 R60, R196.reuse, R144, R60 ;  /* 0x00000090c43c723c */ /* 0x042ff0000004183c */
[----:B------:R-:W-:Y:S01]  /*7160*/  HMMA.16816.F32.BF16 R64, R196, R146, R64 ;  /* 0x00000092c440723c */ /* 0x000fe20000041840 */
[----:B------:R-:W-:Y:S07]  /*7170*/  @!UPT UIADD3 URZ, URZ, URZ, URZ ;  /* 0x0000003f3f3ff290 */ /* 0x000fee000fffe03f */
[----:B------:R-:W-:-:S11]  /*7180*/  @!P0 BRA `(.L_x_87) ;  /* 0x000005e000008947 */ /* 0x000fd60003800000 */
[----:B------:R-:W-:Y:S01]  /*7190*/  SHF.R.S32.HI R144, RZ, 0x1f, R234 ;  /* 0x0000001fff907819 */ /* 0x000fe200000114ea */
[----:B------:R-:W1:Y:S01]  /*71a0*/  S2R R68, SR_TID.X ;  /* 0x0000000000447919 */ /* 0x000e620000002100 */
[----:B------:R-:W-:Y:S01]  /*71b0*/  SHF.R.S32.HI R145, RZ, 0x1f, R233 ;  /* 0x0000001fff917819 */ /* 0x000fe200000114e9 */
[----:B------:R-:W-:Y:S01]  /*71c0*/  IMAD.MOV.U32 R230, RZ, RZ, RZ ;  /* 0x000000ffffe67224 */ /* 0x000fe200078e00ff */
[C---:B------:R-:W-:Y:S01]  /*71d0*/  SHF.L.U64.HI R144, R234.reuse, 0x1, R144 ;  /* 0x00000001ea907819 */ /* 0x040fe20000010290 */
[----:B------:R-:W-:Y:S02]  /*71e0*/  IMAD.SHL.U32 R151, R234, 0x2, RZ ;  /* 0x00000002ea977824 */ /* 0x000fe400078e00ff */
[----:B------:R-:W-:Y:S02]  /*71f0*/  IMAD.SHL.U32 R150, R233, 0x2, RZ ;  /* 0x00000002e9967824 */ /* 0x000fe400078e00ff */
[----:B------:R-:W2:Y:S04]  /*7200*/  LDL R2, [R1+0x10] ;  /* 0x0000100001027983 */ /* 0x000ea80000100800 */
[----:B------:R-:W3:Y:S06]  /*7210*/  LDL.64 R238, [R1+0x20] ;  /* 0x0000200001ee7983 */ /* 0x000eec0000100a00 */
[----:B------:R-:W4:Y:S01]  /*7220*/  LDL.64 R236, [R1+0x18] ;  /* 0x0000180001ec7983 */ /* 0x000f220000100a00 */
[--C-:B-1----:R-:W-:Y:S05]  /*7230*/  SHF.R.S32.HI R0, RZ, 0x1f, R68.reuse ;  /* 0x0000001fff007819 */ /* 0x102fea0000011444 */
[----:B------:R-:W5:Y:S01]  /*7240*/  LDL R228, [R1+0x14] ;  /* 0x0000140001e47983 */ /* 0x000f620000100800 */
[----:B------:R-:W-:Y:S02]  /*7250*/  SHF.R.S32.HI R3, RZ, 0x1f, R68 ;  /* 0x0000001fff037819 */ /* 0x000fe40000011444 */
[-C--:B------:R-:W-:Y:S02]  /*7260*/  LEA.HI R0, R0, R68.reuse, RZ, 0x3 ;  /* 0x0000004400007211 */ /* 0x080fe400078f18ff */
[----:B------:R-:W-:Y:S02]  /*7270*/  LEA.HI R3, R3, R68, RZ, 0x3 ;  /* 0x0000004403037211 */ /* 0x000fe400078f18ff */
[----:B------:R-:W-:Y:S02]  /*7280*/  LOP3.LUT R0, R0, 0xfffffff8, RZ, 0xc0, !PT ;  /* 0xfffffff800007812 */ /* 0x000fe400078ec0ff */
[----:B------:R-:W-:Y:S03]  /*7290*/  SHF.R.S32.HI R3, RZ, 0x3, R3 ;  /* 0x00000003ff037819 */ /* 0x000fe60000011403 */
[----:B------:R-:W-:Y:S02]  /*72a0*/  IMAD.IADD R0, R68, 0x1, -R0 ;  /* 0x0000000144007824 */ /* 0x000fe400078e0a00 */
[----:B------:R-:W4:Y:S02]  /*72b0*/  LDL R68, [R1+0x30] ;  /* 0x0000300001447983 */ /* 0x000f240000100800 */
[----:B------:R-:W-:Y:S02]  /*72c0*/  IMAD R0, R0, 0x20, R3 ;  /* 0x0000002000007824 */ /* 0x000fe400078e0203 */
[----:B--2---:R-:W-:Y:S05]  /*72d0*/  IMAD R2, R232, 0x80, R2 ;  /* 0x00000080e8027824 */ /* 0x004fea00078e0202 */
[----:B------:R-:W-:Y:S05]  /*72e0*/  IADD3 R2, R2, -0x80, R0 ;  /* 0xffffff8002027810 */ /* 0x000fea0007ffe000 */
[----:B------:R-:W-:Y:S04]  /*72f0*/  @P3 IMAD.HI.U32 R3, R2, c[0x0][0x2bc], RZ ;  /* 0x0000af0002033a27 */ /* 0x000fe800078e00ff */
[----:B------:R-:W-:Y:S01]  /*7300*/  IMAD.MOV.U32 R0, RZ, RZ, R2 ;  /* 0x000000ffff007224 */ /* 0x000fe200078e0002 */
[----:B------:R-:W-:Y:S04]  /*7310*/  @P3 SHF.R.U32.HI R0, RZ, c[0x0][0x2c0], R3 ;  /* 0x0000b000ff003a19 */ /* 0x000fe80000011603 */
[C---:B---3--:R-:W-:Y:S04]  /*7320*/  @!P1 IADD3 R3, P0, R0.reuse, R238, RZ ;  /* 0x000000ee00039210 */ /* 0x048fe80007f1e0ff */
[----:B----4-:R-:W-:Y:S01]  /*7330*/  @!P1 LEA.HI.X.SX32 R69, R0, R68, 0x1, P0 ;  /* 0x0000004400459211 */ /* 0x010fe200000f0eff */
[----:B------:R-:W-:Y:S01]  /*7340*/  IMAD.MOV R0, RZ, RZ, -R0 ;  /* 0x000000ffff007224 */ /* 0x000fe200078e0a00 */
[C---:B------:R-:W-:Y:S03]  /*7350*/  @!P1 LEA R68, P0, R3.reuse, c[0x0][0x2a0], 0x2 ;  /* 0x0000a80003449a11 */ /* 0x040fe600078010ff */
[----:B------:R-:W-:Y:S01]  /*7360*/  IMAD R231, R0, c[0x0][0x2b8], R2 ;  /* 0x0000ae0000e77a24 */ /* 0x000fe200078e0202 */
[----:B------:R-:W-:Y:S03]  /*7370*/  @!P1 LEA.HI.X R69, R3, c[0x0][0x2a4], R69, 0x2, P0 ;  /* 0x0000a90003459a11 */ /* 0x000fe600000f1445 */
[C---:B------:R-:W-:Y:S01]  /*7380*/  IMAD.WIDE.U32 R2, R231.reuse, c[0x0][0x1e0], RZ ;  /* 0x00007800e7027a25 */ /* 0x040fe200078e00ff */
[----:B------:R-:W-:Y:S01]  /*7390*/  SHF.R.S32.HI R0, RZ, 0x1f, R231 ;  /* 0x0000001fff007819 */ /* 0x000fe200000114e7 */
[----:B------:R1:W2:Y:S04]  /*73a0*/  @!P1 LDG.E R230, [R68.64] ;  /* 0x0000000644e69981 */ /* 0x0002a8000c1e1900 */
[----:B------:R-:W-:Y:S04]  /*73b0*/  IMAD R0, R0, c[0x0][0x1e0], RZ ;  /* 0x0000780000007a24 */ /* 0x000fe800078e02ff */
[----:B------:R-:W-:Y:S04]  /*73c0*/  IMAD R0, R231, c[0x0][0x1e4], R0 ;  /* 0x00007900e7007a24 */ /* 0x000fe800078e0200 */
[----:B------:R-:W-:Y:S01]  /*73d0*/  IMAD.IADD R3, R3, 0x1, R0 ;  /* 0x0000000103037824 */ /* 0x000fe200078e0200 */
[----:B-1----:R-:W-:Y:S02]  /*73e0*/  SHF.L.U64.HI R69, R233, 0x1, R145 ;  /* 0x00000001e9457819 */ /* 0x002fe40000010291 */
[----:B--2---:R-:W-:Y:S01]  /*73f0*/  SHF.R.S32.HI R68, RZ, 0x1f, R230 ;  /* 0x0000001fff447819 */ /* 0x004fe200000114e6 */
[----:B------:R-:W-:Y:S04]  /*7400*/  IMAD.WIDE.U32 R2, R230, c[0x0][0x1f0], R2 ;  /* 0x00007c00e6027a25 */ /* 0x000fe800078e0002 */
[----:B------:R-:W-:Y:S01]  /*7410*/  IMAD R68, R68, c[0x0][0x1f0], RZ ;  /* 0x00007c0044447a24 */ /* 0x000fe200078e02ff */
[----:B------:R-:W-:Y:S03]  /*7420*/  IADD3 R0, P0, R236, R2, RZ ;  /* 0x00000002ec007210 */ /* 0x000fe60007f1e0ff */
[----:B------:R-:W-:Y:S05]  /*7430*/  IMAD R68, R230, c[0x0][0x1f4], R68 ;  /* 0x00007d00e6447a24 */ /* 0x000fea00078e0244 */
[----:B-----5:R-:W-:Y:S02]  /*7440*/  IADD3.X R2, R228, R3, R68, P0, !PT ;  /* 0x00000003e4027210 */ /* 0x020fe400007fe444 */
[C---:B------:R-:W-:Y:S04]  /*7450*/  LEA R68, P0, R0.reuse, c[0x0][0x1c8], 0x1 ;  /* 0x0000720000447a11 */ /* 0x040fe800078008ff */
[----:B------:R-:W-:Y:S01]  /*7460*/  LEA.HI.X R0, R0, c[0x0][0x1cc], R2, 0x1, P0 ;  /* 0x0000730000007a11 */ /* 0x000fe200000f0c02 */
[----:B------:R-:W-:-:S06]  /*7470*/  BRA.DIV ~URZ, `(.L_x_88) ;  /* 0x00009db27f007947 */ /* 0x000fcc000b800000 */
[----:B------:R1:W2:Y:S02]  /*7480*/  SHFL.IDX PT, R145, R0, RZ, 0x181f ;  /* 0x00181fff00917589 */ /* 0x0002a400000e0000 */
.L_x_121:
        /* <DEDUP_REMOVED lines=31> */
.L_x_122:
        /* <DEDUP_REMOVED lines=15> */
.L_x_87:
[----:B------:R-:W-:Y:S05]  /*7770*/  BSYNC B0 ;  /* 0x0000000000007941 */ /* 0x000fea0003800000 */
.L_x_86:
[----:B------:R-:W-:Y:S01]  /*7780*/  MOV R69, 0xffffff80 ;  /* 0xffffff8000457802 */ /* 0x000fe20000000f00 */
[----:B-1----:R-:W2:Y:S04]  /*7790*/  LDL R3, [R1+0x8] ;  /* 0x0000080001037983 */ /* 0x002ea80000100800 */
[----:B------:R-:W3:Y:S01]  /*77a0*/  LDL R2, [R1+0x38] ;  /* 0x0000380001027983 */ /* 0x000ee20000100800 */
[----:B------:R-:W-:Y:S03]  /*77b0*/  IMAD R69, R232, R69, 0x1 ;  /* 0x00000001e8457424 */ /* 0x000fe600078e0245 */
[----:B------:R-:W0:Y:S01]  /*77c0*/  LDGDEPBAR ;  /* 0x00000000000079af */ /* 0x000e220000000000 */
[----:B--2---:R-:W-:Y:S01]  /*77d0*/  MOV R68, R3 ;  /* 0x0000000300447202 */ /* 0x004fe20000000f00 */
[----:B------:R-:W-:Y:S01]  /*77e0*/  @P4 IMAD.HI.U32 R0, R3, c[0x0][0x2c8], RZ ;  /* 0x0000b20003004a27 */ /* 0x000fe200078e00ff */
[----:B---3--:R-:W-:Y:S04]  /*77f0*/  IADD3 R69, -R2, R69, RZ ;  /* 0x0000004502457210 */ /* 0x008fe80007ffe1ff */
[----:B------:R-:W-:Y:S02]  /*7800*/  @P4 SHF.R.U32.HI R68, RZ, c[0x0][0x2cc], R0 ;  /* 0x0000b300ff444a19 */ /* 0x000fe40000011600 */
[----:B------:R-:W-:Y:S05]  /*7810*/  MOV R0, c[0x0][0x2ac] ;  /* 0x0000ab0000007a02 */ /* 0x000fea0000000f00 */
[----:B------:R-:W-:Y:S05]  /*7820*/  IMAD R69, R0, c[0x0][0x1d0], R69 ;  /* 0x0000740000457a24 */ /* 0x000fea00078e0245 */
[----:B------:R-:W-:Y:S01]  /*7830*/  IADD3 R69, R69, -c[0x0][0x168], RZ ;  /* 0x80005a0045457a10 */ /* 0x000fe20007ffe0ff */
[----:B------:R-:W-:-:S05]  /*7840*/  BRA.DIV ~URZ, `(.L_x_90) ;  /* 0x00009f827f007947 */ /* 0x000fca000b800000 */
[----:B------:R1:W2:Y:S02]  /*7850*/  SHFL.IDX PT, R0, R68, RZ, 0x1c1f ;  /* 0x001c1fff44007589 */ /* 0x0002a400000e0000 */
.L_x_123:
[----:B--2---:R-:W-:Y:S05]  /*7860*/  IMAD.IADD R0, R69, 0x1, R0 ;  /* 0x0000000145007824 */ /* 0x004fea00078e0200 */
[C---:B------:R-:W-:Y:S02]  /*7870*/  ISETP.GT.AND P6, PT, R0.reuse, RZ, PT ;  /* 0x000000ff0000720c */ /* 0x040fe40003fc4270 */
[C---:B------:R-:W-:Y:S02]  /*7880*/  ISETP.GT.AND P5, PT, R0.reuse, 0x1, PT ;  /* 0x000000010000780c */ /* 0x040fe40003fa4270 */
[C---:B------:R-:W-:Y:S02]  /*7890*/  ISETP.GT.AND P2, PT, R0.reuse, 0x8, PT ;  /* 0x000000080000780c */ /* 0x040fe40003f44270 */
[----:B------:R-:W-:Y:S02]  /*78a0*/  ISETP.GT.AND P0, PT, R0, 0x9, PT ;  /* 0x000000090000780c */ /* 0x000fe40003f04270 */
[----:B------:R-:W-:Y:S02]  /*78b0*/  FSEL R4, R4, -INF , P6 ;  /* 0xff80000004047808 */ /* 0x000fe40003000000 */
[C---:B------:R-:W-:Y:S02]  /*78c0*/  ISETP.GT.AND P6, PT, R0.reuse, 0x10, PT ;  /* 0x000000100000780c */ /* 0x040fe40003fc4270 */
[----:B------:R-:W-:Y:S02]  /*78d0*/  FSEL R5, R5, -INF , P5 ;  /* 0xff80000005057808 */ /* 0x000fe40002800000 */
        /* <DEDUP_REMOVED lines=54> */
[----:B------:R-:W-:Y:S02]  /*7c40*/  FSEL R61, R61, -INF , P5 ;  /* 0xff8000003d3d7808 */ /* 0x000fe40002800000 */
[----:B------:R-:W-:Y:S02]  /*7c50*/  FSEL R64, R64, -INF , P2 ;  /* 0xff80000040407808 */ /* 0x000fe40001000000 */
[----:B------:R-:W-:Y:S01]  /*7c60*/  FSEL R65, R65, -INF , P0 ;  /* 0xff80000041417808 */ /* 0x000fe20000000000 */
[----:B------:R-:W-:-:S05]  /*7c70*/  BRA.DIV ~URZ, `(.L_x_91) ;  /* 0x00009bc27f007947 */ /* 0x000fca000b800000 */
[----:B------:R-:W2:Y:S02]  /*7c80*/  SHFL.IDX PT, R0, R68, 0x1, 0x1c1f ;  /* 0x003c1f0044007f89 */ /* 0x000ea400000e0000 */
[----:B--2---:R-:W-:Y:S05]  /*7c90*/  IMAD.IADD R0, R69, 0x1, R0 ;  /* 0x0000000145007824 */ /* 0x004fea00078e0200 */
[C---:B------:R-:W-:Y:S02]  /*7ca0*/  ISETP.GT.AND P6, PT, R0.reuse, RZ, PT ;  /* 0x000000ff0000720c */ /* 0x040fe40003fc4270 */
[C---:B------:R-:W-:Y:S02]  /*7cb0*/  ISETP.GT.AND P5, PT, R0.reuse, 0x1, PT ;  /* 0x000000010000780c */ /* 0x040fe40003fa4270 */
[C---:B------:R-:W-:Y:S02]  /*7cc0*/  ISETP.GT.AND P2, PT, R0.reuse, 0x8, PT ;  /* 0x000000080000780c */ /* 0x040fe40003f44270 */
[----:B------:R-:W-:Y:S02]  /*7cd0*/  ISETP.GT.AND P0, PT, R0, 0x9, PT ;  /* 0x000000090000780c */ /* 0x000fe40003f04270 */
[----:B------:R-:W-:Y:S02]  /*7ce0*/  FSEL R9, R6, -INF , P6 ;  /* 0xff80000006097808 */ /* 0x000fe40003000000 */
[----:B------:R-:W-:Y:S02]  /*7cf0*/  FSEL R12, R7, -INF , P5 ;  /* 0xff800000070c7808 */ /* 0x000fe40002800000 */
[----:B------:R-:W-:Y:S02]  /*7d00*/  FSEL R10, R10, -INF , P2 ;  /* 0xff8000000a0a7808 */ /* 0x000fe40001000000 */
[----:B------:R-:W-:Y:S02]  /*7d10*/  FSEL R11, R11, -INF , P0 ;  /* 0xff8000000b0b7808 */ /* 0x000fe40000000000 */
[C---:B------:R-:W-:Y:S02]  /*7d20*/  ISETP.GT.AND P6, PT, R0.reuse, 0x10, PT ;  /* 0x000000100000780c */ /* 0x040fe40003fc4270 */
        /* <DEDUP_REMOVED lines=51> */
[----:B------:R-:W-:Y:S02]  /*8060*/  FMNMX.FTZ R0, R4, R70, !PT ;  /* 0x0000004604007209 */ /* 0x000fe40007810000 */
[----:B------:R-:W-:Y:S02]  /*8070*/  FSEL R62, R62, -INF , P6 ;  /* 0xff8000003e3e7808 */ /* 0x000fe40003000000 */
[----:B------:R-:W-:Y:S02]  /*8080*/  FMNMX.FTZ R0, R5, R0, !PT ;  /* 0x0000000005007209 */ /* 0x000fe40007810000 */
[----:B------:R-:W-:Y:S02]  /*8090*/  FSEL R63, R63, -INF , P5 ;  /* 0xff8000003f3f7808 */ /* 0x000fe40002800000 */
[----:B------:R-:W-:Y:S02]  /*80a0*/  FMNMX.FTZ R0, R145, R0, !PT ;  /* 0x0000000091007209 */ /* 0x000fe40007810000 */
[----:B------:R-:W-:Y:S02]  /*80b0*/  FSEL R66, R66, -INF , P2 ;  /* 0xff80000042427808 */ /* 0x000fe40001000000 */
[----:B------:R-:W-:Y:S02]  /*80c0*/  FMNMX.FTZ R0, R8, R0, !PT ;  /* 0x0000000008007209 */ /* 0x000fe40007810000 */
[----:B------:R-:W-:Y:S02]  /*80d0*/  FSEL R67, R67, -INF , P0 ;  /* 0xff80000043437808 */ /* 0x000fe40000000000 */
[----:B------:R-:W-:Y:S04]  /*80e0*/  FMNMX.FTZ R0, R144, R0, !PT ;  /* 0x0000000090007209 */ /* 0x000fe80007810000 */
        /* <DEDUP_REMOVED lines=26> */
[----:B------:R-:W-:Y:S05]  /*8290*/  FMNMX.FTZ R0, R65, R0, !PT ;  /* 0x0000000041007209 */ /* 0x000fea0007810000 */
[----:B------:R-:W2:Y:S02]  /*82a0*/  SHFL.BFLY PT, R2, R0, 0x2, 0x1f ;  /* 0x0c401f0000027f89 */ /* 0x000ea400000e0000 */
[----:B--2---:R-:W-:Y:S06]  /*82b0*/  FMNMX.FTZ R0, R2, R0, !PT ;  /* 0x0000000002007209 */ /* 0x004fec0007810000 */
[----:B------:R-:W2:Y:S02]  /*82c0*/  SHFL.BFLY PT, R69, R0, 0x1, 0x1f ;  /* 0x0c201f0000457f89 */ /* 0x000ea400000e0000 */
[----:B--2---:R-:W-:Y:S02]  /*82d0*/  FMNMX.FTZ R69, R0, R69, !PT ;  /* 0x0000004500457209 */ /* 0x004fe40007810000 */
        /* <DEDUP_REMOVED lines=27> */
[----:B-1----:R-:W-:Y:S04]  /*8490*/  FMNMX.FTZ R68, R59, R0, !PT ;  /* 0x000000003b447209 */ /* 0x002fe80007810000 */
[----:B------:R-:W-:Y:S04]  /*84a0*/  FMNMX.FTZ R68, R62, R68, !PT ;  /* 0x000000443e447209 */ /* 0x000fe80007810000 */
[----:B------:R-:W-:Y:S04]  /*84b0*/  FMNMX.FTZ R68, R63, R68, !PT ;  /* 0x000000443f447209 */ /* 0x000fe80007810000 */
[----:B------:R-:W-:Y:S04]  /*84c0*/  FMNMX.FTZ R68, R66, R68, !PT ;  /* 0x0000004442447209 */ /* 0x000fe80007810000 */
[----:B------:R-:W-:Y:S05]  /*84d0*/  FMNMX.FTZ R68, R67, R68, !PT ;  /* 0x0000004443447209 */ /* 0x000fea0007810000 */
[----:B------:R-:W1:Y:S02]  /*84e0*/  SHFL.BFLY PT, R0, R68, 0x2, 0x1f ;  /* 0x0c401f0044007f89 */ /* 0x000e6400000e0000 */
[----:B-1----:R-:W-:Y:S06]  /*84f0*/  FMNMX.FTZ R68, R68, R0, !PT ;  /* 0x0000000044447209 */ /* 0x002fec0007810000 */
[----:B------:R1:W2:Y:S02]  /*8500*/  SHFL.BFLY PT, R0, R68, 0x1, 0x1f ;  /* 0x0c201f0044007f89 */ /* 0x0002a400000e0000 */
.L_x_124:
[----:B------:R-:W3:Y:S01]  /*8510*/  LDL.LU R147, [R1] ;  /* 0x0000000001937983 */ /* 0x000ee20000300800 */
[C---:B------:R-:W-:Y:S01]  /*8520*/  FSETP.NEU.FTZ.AND P0, PT, R69.reuse, -INF , PT ;  /* 0xff8000004500780b */ /* 0x040fe20003f1d000 */
[C---:B------:R-:W-:Y:S01]  /*8530*/  FMUL.FTZ R2, R69.reuse, c[0x0][0x2d0] ;  /* 0x0000b40045027a20 */ /* 0x040fe20000410000 */
[----:B--2---:R-:W-:Y:S01]  /*8540*/  FMNMX.FTZ R3, R0, R68, !PT ;  /* 0x0000004400037209 */ /* 0x004fe20007810000 */
[----:B------:R-:W-:Y:S01]  /*8550*/  WARPSYNC 0xffffffff ;  /* 0xffffffff00007948 */ /* 0x000fe20003800000 */
[----:B------:R-:W-:Y:S02]  /*8560*/  FSEL R0, R69, RZ, P0 ;  /* 0x000000ff45007208 */ /* 0x000fe40000000000 */
[----:B------:R-:W-:Y:S02]  /*8570*/  FSEL R2, R2, RZ, P0 ;  /* 0x000000ff02027208 */ /* 0x000fe40000000000 */
[----:B------:R-:W-:Y:S01]  /*8580*/  FSETP.NEU.FTZ.AND P0, PT, R3, -INF , PT ;  /* 0xff8000000300780b */ /* 0x000fe20003f1d000 */
[----:B------:R-:W-:Y:S02]  /*8590*/  FADD.FTZ R0, -R0, R70 ;  /* 0x0000004600007221 */ /* 0x000fe40000010100 */
[--C-:B------:R-:W-:Y:S02]  /*85a0*/  FFMA.FTZ R4, R4, c[0x0][0x2d0], -R2.reuse ;  /* 0x0000b40004047a23 */ /* 0x100fe40000010802 */
[----:B------:R-:W-:Y:S02]  /*85b0*/  FMUL.FTZ R0, R0, c[0x0][0x2d0] ;  /* 0x0000b40000007a20 */ /* 0x000fe40000410000 */
[--C-:B------:R-:W-:Y:S02]  /*85c0*/  FFMA.FTZ R5, R5, c[0x0][0x2d0], -R2.reuse ;  /* 0x0000b40005057a23 */ /* 0x100fe40000010802 */
[----:B------:R-:W-:Y:S01]  /*85d0*/  MUFU.EX2 R4, R4 ;  /* 0x0000000400047308 */ /* 0x000fe20000000800 */
[--C-:B------:R-:W-:Y:S02]  /*85e0*/  FFMA.FTZ R6, R145, c[0x0][0x2d0], -R2.reuse ;  /* 0x0000b40091067a23 */ /* 0x100fe40000010802 */
[--C-:B------:R-:W-:Y:S02]  /*85f0*/  FFMA.FTZ R155, R13, c[0x0][0x2d0], -R2.reuse ;  /* 0x0000b4000d9b7a23 */ /* 0x100fe40000010802 */
[--C-:B------:R-:W-:Y:S02]  /*8600*/  FFMA.FTZ R169, R33, c[0x0][0x2d0], -R2.reuse ;  /* 0x0000b40021a97a23 */ /* 0x100fe40000010802 */
[--C-:B------:R-:W-:Y:S02]  /*8610*/  FFMA.FTZ R238, R36, c[0x0][0x2d0], -R2.reuse ;  /* 0x0000b40024ee7a23 */ /* 0x100fe40000010802 */
[--C-:B------:R-:W-:Y:S01]  /*8620*/  FFMA.FTZ R237, R37, c[0x0][0x2d0], -R2.reuse ;  /* 0x0000b40025ed7a23 */ /* 0x100fe20000010802 */
[----:B------:R-:W2:Y:S01]  /*8630*/  MUFU.EX2 R0, R0 ;  /* 0x0000000000007308 */ /* 0x000ea20000000800 */
[--C-:B------:R-:W-:Y:S02]  /*8640*/  FFMA.FTZ R236, R40, c[0x0][0x2d0], -R2.reuse ;  /* 0x0000b40028ec7a23 */ /* 0x100fe40000010802 */
[--C-:B------:R-:W-:Y:S02]  /*8650*/  FFMA.FTZ R235, R41, c[0x0][0x2d0], -R2.reuse ;  /* 0x0000b40029eb7a23 */ /* 0x100fe40000010802 */
[--C-:B------:R-:W-:Y:S02]  /*8660*/  FFMA.FTZ R244, R44, c[0x0][0x2d0], -R2.reuse ;  /* 0x0000b4002cf47a23 */ /* 0x100fe40000010802 */
[--C-:B------:R-:W-:Y:S02]  /*8670*/  FFMA.FTZ R243, R45, c[0x0][0x2d0], -R2.reuse ;  /* 0x0000b4002df37a23 */ /* 0x100fe40000010802 */
[--C-:B------:R-:W-:Y:S01]  /*8680*/  FFMA.FTZ R245, R48, c[0x0][0x2d0], -R2.reuse ;  /* 0x0000b40030f57a23 */ /* 0x100fe20000010802 */
[----:B------:R-:W4:Y:S01]  /*8690*/  MUFU.EX2 R5, R5 ;  /* 0x0000000500057308 */ /* 0x000f220000000800 */
[--C-:B------:R-:W-:Y:S02]  /*86a0*/  FFMA.FTZ R246, R49, c[0x0][0x2d0], -R2.reuse ;  /* 0x0000b40031f67a23 */ /* 0x100fe40000010802 */
[--C-:B------:R-:W-:Y:S02]  /*86b0*/  FFMA.FTZ R249, R52, c[0x0][0x2d0], -R2.reuse ;  /* 0x0000b40034f97a23 */ /* 0x100fe40000010802 */
[--C-:B------:R-:W-:Y:S02]  /*86c0*/  FFMA.FTZ R251, R53, c[0x0][0x2d0], -R2.reuse ;  /* 0x0000b40035fb7a23 */ /* 0x100fe40000010802 */
[--C-:B------:R-:W-:Y:S02]  /*86d0*/  FFMA.FTZ R56, R56, c[0x0][0x2d0], -R2.reuse ;  /* 0x0000b40038387a23 */ /* 0x100fe40000010802 */
[--C-:B------:R-:W-:Y:S01]  /*86e0*/  FFMA.FTZ R57, R57, c[0x0][0x2d0], -R2.reuse ;  /* 0x0000b40039397a23 */ /* 0x100fe20000010802 */
[----:B------:R5:W1:Y:S01]  /*86f0*/  MUFU.EX2 R146, R6 ;  /* 0x0000000600927308 */ /* 0x000a620000000800 */
[--C-:B------:R-:W-:Y:S02]  /*8700*/  FFMA.FTZ R60, R60, c[0x0][0x2d0], -R2.reuse ;  /* 0x0000b4003c3c7a23 */ /* 0x100fe40000010802 */
        /* <DEDUP_REMOVED lines=13> */
[----:B------:R-:W-:Y:S06]  /*87e0*/  FFMA.FTZ R8, R8, c[0x0][0x2d0], -R2 ;  /* 0x0000b40008087a23 */ /* 0x000fec0000010802 */
[----:B------:R-:W1:Y:S01]  /*87f0*/  MUFU.EX2 R8, R8 ;  /* 0x0000000800087308 */ /* 0x000e620000000800 */
[C---:B--2---:R-:W-:Y:S01]  /*8800*/  FFMA.FTZ R2, R0.reuse, R247, R4 ;  /* 0x000000f700027223 */ /* 0x044fe20000010004 */
[----:B----4-:R-:W-:Y:S01]  /*8810*/  F2FP.BF16.PACK_AB R144, R5, R4 ;  /* 0x000000040590723e */ /* 0x010fe200000010ff */
[----:B------:R-:W-:Y:S02]  /*8820*/  FMUL.FTZ R4, R3, c[0x0][0x2d0] ;  /* 0x0000b40003047a20 */ /* 0x000fe40000410000 */
[----:B------:R-:W-:Y:S01]  /*8830*/  FADD.FTZ R7, R5, R2 ;  /* 0x0000000205077221 */ /* 0x000fe20000010000 */
[----:B------:R-:W-:Y:S01]  /*8840*/  FSEL R2, R3, RZ, P0 ;  /* 0x000000ff03027208 */ /* 0x000fe20000000000 */
[----:B------:R-:W-:Y:S01]  /*8850*/  FMUL.FTZ R13, R0, R125 ;  /* 0x0000007d000d7220 */ /* 0x000fe20000410000 */
[----:B------:R-:W-:Y:S01]  /*8860*/  FSEL R4, R4, RZ, P0 ;  /* 0x000000ff04047208 */ /* 0x000fe20000000000 */
[----:B------:R-:W-:Y:S01]  /*8870*/  FMUL.FTZ R16, R0, R120 ;  /* 0x0000007800107220 */ /* 0x000fe20000410000 */
[----:B------:R-:W-:Y:S01]  /*8880*/  MOV R120, R64 ;  /* 0x0000004000787202 */ /* 0x000fe20000000f00 */
[----:B------:R-:W-:Y:S01]  /*8890*/  FADD.FTZ R2, -R2, R71 ;  /* 0x0000004702027221 */ /* 0x000fe20000010100 */
[----:B------:R-:W-:Y:S01]  /*88a0*/  MOV R125, R65 ;  /* 0x00000041007d7202 */ /* 0x000fe20000000f00 */
[--C-:B------:R-:W-:Y:S01]  /*88b0*/  FFMA.FTZ R5, R9, c[0x0][0x2d0], -R4.reuse ;  /* 0x0000b40009057a23 */ /* 0x100fe20000010804 */
[----:B------:R-:W-:Y:S01]  /*88c0*/  MUFU.EX2 R71, R154 ;  /* 0x0000009a00477308 */ /* 0x000fe20000000800 */
[----:B------:R-:W-:Y:S02]  /*88d0*/  FMUL.FTZ R2, R2, c[0x0][0x2d0] ;  /* 0x0000b40002027a20 */ /* 0x000fe40000410000 */
[--C-:B-----5:R-:W-:Y:S02]  /*88e0*/  FFMA.FTZ R6, R12, c[0x0][0x2d0], -R4.reuse ;  /* 0x0000b4000c067a23 */ /* 0x120fe40000010804 */
[--C-:B------:R-:W-:Y:S02]  /*88f0*/  FFMA.FTZ R66, R66, c[0x0][0x2d0], -R4.reuse ;  /* 0x0000b40042427a23 */ /* 0x100fe40000010804 */
[--C-:B------:R-:W-:Y:S02]  /*8900*/  FFMA.FTZ R67, R67, c[0x0][0x2d0], -R4.reuse ;  /* 0x0000b40043437a23 */ /* 0x100fe40000010804 */
[--C-:B-1----:R-:W-:Y:S01]  /*8910*/  FFMA.FTZ R68, R10, c[0x0][0x2d0], -R4.reuse ;  /* 0x0000b4000a447a23 */ /* 0x102fe20000010804 */
[----:B------:R-:W1:Y:S01]  /*8920*/  MUFU.EX2 R2, R2 ;  /* 0x0000000200027308 */ /* 0x000e620000000800 */
[--C-:B------:R-:W-:Y:S02]  /*8930*/  FFMA.FTZ R70, R11, c[0x0][0x2d0], -R4.reuse ;  /* 0x0000b4000b467a23 */ /* 0x100fe40000010804 */
[--C-:B------:R-:W-:Y:S02]  /*8940*/  FFMA.FTZ R151, R18, c[0x0][0x2d0], -R4.reuse ;  /* 0x0000b40012977a23 */ /* 0x100fe40000010804 */
[--C-:B------:R-:W-:Y:S02]  /*8950*/  FFMA.FTZ R152, R19, c[0x0][0x2d0], -R4.reuse ;  /* 0x0000b40013987a23 */ /* 0x100fe40000010804 */
[--C-:B------:R-:W-:Y:S02]  /*8960*/  FFMA.FTZ R159, R26, c[0x0][0x2d0], -R4.reuse ;  /* 0x0000b4001a9f7a23 */ /* 0x100fe40000010804 */
[--C-:B------:R-:W-:Y:S01]  /*8970*/  FFMA.FTZ R160, R27, c[0x0][0x2d0], -R4.reuse ;  /* 0x0000b4001ba07a23 */ /* 0x100fe20000010804 */
[----:B------:R-:W3:Y:S01]  /*8980*/  MUFU.EX2 R145, R5 ;  /* 0x0000000500917308 */ /* 0x000ee20000000800 */
[--C-:B------:R-:W-:Y:S02]  /*8990*/  FFMA.FTZ R167, R34, c[0x0][0x2d0], -R4.reuse ;  /* 0x0000b40022a77a23 */ /* 0x100fe40000010804 */
        /* <DEDUP_REMOVED lines=24> */
[----:B------:R-:W-:Y:S02]  /*8b20*/  FFMA.FTZ R165, R31, c[0x0][0x2d0], -R4 ;  /* 0x0000b4001fa57a23 */ /* 0x000fe40000010804 */
[----:B------:R-:W-:Y:S01]  /*8b30*/  FADD.FTZ R4, R146, R7 ;  /* 0x0000000792047221 */ /* 0x000fe20000010000 */
[----:B------:R-:W-:Y:S01]  /*8b40*/  F2FP.BF16.PACK_AB R146, R8, R146 ;  /* 0x000000920892723e */ /* 0x000fe200000010ff */
[C---:B------:R-:W-:Y:S02]  /*8b50*/  FMUL.FTZ R64, R0.reuse, R72 ;  /* 0x0000004800407220 */ /* 0x040fe40000410000 */
[----:B------:R-:W-:Y:S01]  /*8b60*/  FMUL.FTZ R65, R0, R73 ;  /* 0x0000004900417220 */ /* 0x000fe20000410000 */
[----:B------:R-:W-:Y:S01]  /*8b70*/  MUFU.EX2 R158, R158 ;  /* 0x0000009e009e7308 */ /* 0x000fe20000000800 */
[----:B------:R-:W-:Y:S02]  /*8b80*/  FADD.FTZ R148, R8, R4 ;  /* 0x0000000408947221 */ /* 0x000fe40000010000 */
[----:B------:R-:W-:Y:S01]  /*8b90*/  FMUL.FTZ R8, R0, R128 ;  /* 0x0000008000087220 */ /* 0x000fe20000410000 */
[----:B------:R-:W-:Y:S01]  /*8ba0*/  MOV R128, R66 ;  /* 0x0000004200807202 */ /* 0x000fe20000000f00 */
[----:B-1----:R-:W-:Y:S02]  /*8bb0*/  FMUL.FTZ R66, R2, R74 ;  /* 0x0000004a02427220 */ /* 0x002fe40000410000 */
[C---:B------:R-:W-:Y:S02]  /*8bc0*/  FMUL.FTZ R20, R0.reuse, R116 ;  /* 0x0000007400147220 */ /* 0x040fe40000410000 */
[C---:B------:R-:W-:Y:S01]  /*8bd0*/  FMUL.FTZ R32, R0.reuse, R104 ;  /* 0x0000006800207220 */ /* 0x040fe20000410000 */
[----:B------:R-:W-:Y:S01]  /*8be0*/  MUFU.EX2 R116, R70 ;  /* 0x0000004600747308 */ /* 0x000fe20000000800 */
[----:B------:R-:W-:Y:S02]  /*8bf0*/  FMUL.FTZ R4, R0, R132 ;  /* 0x0000008400047220 */ /* 0x000fe40000410000 */
[C---:B------:R-:W-:Y:S02]  /*8c00*/  FMUL.FTZ R10, R2.reuse, R130 ;  /* 0x00000082020a7220 */ /* 0x040fe40000410000 */
[----:B------:R-:W-:Y:S02]  /*8c10*/  FMUL.FTZ R11, R2, R131 ;  /* 0x00000083020b7220 */ /* 0x000fe40000410000 */
[C---:B------:R-:W-:Y:S01]  /*8c20*/  FMUL.FTZ R9, R0.reuse, R129 ;  /* 0x0000008100097220 */ /* 0x040fe20000410000 */
[----:B------:R-:W-:Y:S01]  /*8c30*/  MOV R129, R63 ;  /* 0x0000003f00817202 */ /* 0x000fe20000000f00 */
[----:B------:R-:W-:Y:S01]  /*8c40*/  FMUL.FTZ R12, R0, R124 ;  /* 0x0000007c000c7220 */ /* 0x000fe20000410000 */
[----:B------:R-:W1:Y:S01]  /*8c50*/  MUFU.EX2 R104, R68 ;  /* 0x0000004400687308 */ /* 0x000e620000000800 */
[C---:B------:R-:W-:Y:S01]  /*8c60*/  FMUL.FTZ R14, R2.reuse, R126 ;  /* 0x0000007e020e7220 */ /* 0x040fe20000410000 */
[----:B------:R-:W-:Y:S01]  /*8c70*/  MOV R124, R62 ;  /* 0x0000003e007c7202 */ /* 0x000fe20000000f00 */
[C---:B------:R-:W-:Y:S02]  /*8c80*/  FMUL.FTZ R15, R2.reuse, R127 ;  /* 0x0000007f020f7220 */ /* 0x040fe40000410000 */
[C---:B------:R-:W-:Y:S02]  /*8c90*/  FMUL.FTZ R18, R2.reuse, R122 ;  /* 0x0000007a02127220 */ /* 0x040fe40000410000 */
[----:B------:R-:W-:Y:S02]  /*8ca0*/  FMUL.FTZ R19, R2, R123 ;  /* 0x0000007b02137220 */ /* 0x000fe40000410000 */
[C---:B------:R-:W-:Y:S01]  /*8cb0*/  FMUL.FTZ R17, R0.reuse, R121 ;  /* 0x0000007900117220 */ /* 0x040fe20000410000 */
[----:B------:R-:W-:Y:S01]  /*8cc0*/  MOV R121, R61 ;  /* 0x0000003d00797202 */ /* 0x000fe20000000f00 */
[----:B------:R-:W-:Y:S01]  /*8cd0*/  FMUL.FTZ R21, R0, R117 ;  /* 0x0000007500157220 */ /* 0x000fe20000410000 */
[----:B------:R-:W-:Y:S01]  /*8ce0*/  MOV R117, R60 ;  /* 0x0000003c00757202 */ /* 0x000fe20000000f00 */
[C---:B------:R-:W-:Y:S01]  /*8cf0*/  FMUL.FTZ R22, R2.reuse, R118 ;  /* 0x0000007602167220 */ /* 0x040fe20000410000 */
[----:B------:R-:W-:Y:S01]  /*8d00*/  MUFU.EX2 R157, R157 ;  /* 0x0000009d009d7308 */ /* 0x000fe20000000800 */
[C---:B------:R-:W-:Y:S02]  /*8d10*/  FMUL.FTZ R23, R2.reuse, R119 ;  /* 0x0000007702177220 */ /* 0x040fe40000410000 */
[C---:B------:R-:W-:Y:S02]  /*8d20*/  FMUL.FTZ R26, R2.reuse, R114 ;  /* 0x00000072021a7220 */ /* 0x040fe40000410000 */
[----:B------:R-:W-:Y:S02]  /*8d30*/  FMUL.FTZ R27, R2, R115 ;  /* 0x00000073021b7220 */ /* 0x000fe40000410000 */
[C---:B------:R-:W-:Y:S01]  /*8d40*/  FMUL.FTZ R24, R0.reuse, R112 ;  /* 0x0000007000187220 */ /* 0x040fe20000410000 */
[----:B------:R-:W-:Y:S01]  /*8d50*/  MOV R112, R57 ;  /* 0x0000003900707202 */ /* 0x000fe20000000f00 */
[C---:B------:R-:W-:Y:S01]  /*8d60*/  FMUL.FTZ R25, R0.reuse, R113 ;  /* 0x0000007100197220 */ /* 0x040fe20000410000 */
[----:B------:R-:W-:Y:S01]  /*8d70*/  MOV R113, R56 ;  /* 0x0000003800717202 */ /* 0x000fe20000000f00 */
[C---:B------:R-:W-:Y:S01]  /*8d80*/  FMUL.FTZ R28, R0.reuse, R108 ;  /* 0x0000006c001c7220 */ /* 0x040fe20000410000 */
[----:B------:R-:W-:Y:S01]  /*8d90*/  MUFU.EX2 R166, R166 ;  /* 0x000000a600a67308 */ /* 0x000fe20000000800 */
[----:B------:R-:W-:Y:S02]  /*8da0*/  FMUL.FTZ R29, R0, R109 ;  /* 0x0000006d001d7220 */ /* 0x000fe40000410000 */
[C---:B------:R-:W-:Y:S02]  /*8db0*/  FMUL.FTZ R30, R2.reuse, R110 ;  /* 0x0000006e021e7220 */ /* 0x040fe40000410000 */
[----:B------:R-:W-:Y:S02]  /*8dc0*/  FMUL.FTZ R31, R2, R111 ;  /* 0x0000006f021f7220 */ /* 0x000fe40000410000 */
[----:B------:R-:W-:Y:S02]  /*8dd0*/  FMUL.FTZ R33, R0, R105 ;  /* 0x0000006900217220 */ /* 0x000fe40000410000 */
[C---:B------:R-:W-:Y:S01]  /*8de0*/  FMUL.FTZ R34, R2.reuse, R106 ;  /* 0x0000006a02227220 */ /* 0x040fe20000410000 */
[----:B------:R-:W-:Y:S01]  /*8df0*/  MUFU.EX2 R165, R165 ;  /* 0x000000a500a57308 */ /* 0x000fe20000000800 */
[----:B------:R-:W-:Y:S02]  /*8e00*/  FMUL.FTZ R35, R2, R107 ;  /* 0x0000006b02237220 */ /* 0x000fe40000410000 */
[C---:B------:R-:W-:Y:S02]  /*8e10*/  FMUL.FTZ R36, R0.reuse, R100 ;  /* 0x0000006400247220 */ /* 0x040fe40000410000 */
[----:B------:R-:W-:Y:S02]  /*8e20*/  FMUL.FTZ R37, R0, R101 ;  /* 0x0000006500257220 */ /* 0x000fe40000410000 */
[C---:B------:R-:W-:Y:S02]  /*8e30*/  FMUL.FTZ R38, R2.reuse, R102 ;  /* 0x0000006602267220 */ /* 0x040fe40000410000 */
[----:B------:R-:W-:Y:S01]  /*8e40*/  FMUL.FTZ R39, R2, R103 ;  /* 0x0000006702277220 */ /* 0x000fe20000410000 */
[----:B------:R-:W-:Y:S01]  /*8e50*/  MUFU.EX2 R168, R168 ;  /* 0x000000a800a87308 */ /* 0x000fe20000000800 */
[C---:B------:R-:W-:Y:S01]  /*8e60*/  FMUL.FTZ R40, R0.reuse, R96 ;  /* 0x0000006000287220 */ /* 0x040fe20000410000 */
[----:B------:R-:W-:Y:S01]  /*8e70*/  LDSM.16.MT88.4 R100, [R203+0x7000] ;  /* 0x00700000cb64783b */ /* 0x000fe20000004200 */
[----:B------:R-:W-:Y:S02]  /*8e80*/  FMUL.FTZ R41, R0, R97 ;  /* 0x0000006100297220 */ /* 0x000fe40000410000 */
[C---:B------:R-:W-:Y:S02]  /*8e90*/  FMUL.FTZ R42, R2.reuse, R98 ;  /* 0x00000062022a7220 */ /* 0x040fe40000410000 */
[----:B------:R-:W-:Y:S02]  /*8ea0*/  FMUL.FTZ R43, R2, R99 ;  /* 0x00000063022b7220 */ /* 0x000fe40000410000 */
[C---:B------:R-:W-:Y:S01]  /*8eb0*/  FMUL.FTZ R44, R0.reuse, R92 ;  /* 0x0000005c002c7220 */ /* 0x040fe20000410000 */
[----:B------:R-:W-:Y:S01]  /*8ec0*/  LDSM.16.MT88.4 R96, [R205+0x6800] ;  /* 0x00680000cd60783b */ /* 0x000fe20000004200 */
[----:B------:R-:W-:Y:S01]  /*8ed0*/  FMUL.FTZ R45, R0, R93 ;  /* 0x0000005d002d7220 */ /* 0x000fe20000410000 */
[----:B------:R-:W-:Y:S01]  /*8ee0*/  MUFU.EX2 R173, R173 ;  /* 0x000000ad00ad7308 */ /* 0x000fe20000000800 */
[C---:B------:R-:W-:Y:S02]  /*8ef0*/  FMUL.FTZ R46, R2.reuse, R94 ;  /* 0x0000005e022e7220 */ /* 0x040fe40000410000 */
[----:B------:R-:W-:Y:S02]  /*8f00*/  FMUL.FTZ R47, R2, R95 ;  /* 0x0000005f022f7220 */ /* 0x000fe40000410000 */
[C---:B------:R-:W-:Y:S01]  /*8f10*/  FMUL.FTZ R48, R0.reuse, R88 ;  /* 0x0000005800307220 */ /* 0x040fe20000410000 */
[----:B------:R-:W-:Y:S01]  /*8f20*/  LDSM.16.MT88.4 R92, [R205+0x2000] ;  /* 0x00200000cd5c783b */ /* 0x000fe20000004200 */
[----:B------:R-:W-:Y:S02]  /*8f30*/  FMUL.FTZ R49, R0, R89 ;  /* 0x0000005900317220 */ /* 0x000fe40000410000 */
[C---:B------:R-:W-:Y:S01]  /*8f40*/  FMUL.FTZ R50, R2.reuse, R90 ;  /* 0x0000005a02327220 */ /* 0x040fe20000410000 */
[----:B------:R-:W-:Y:S01]  /*8f50*/  MUFU.EX2 R174, R174 ;  /* 0x000000ae00ae7308 */ /* 0x000fe20000000800 */
[----:B------:R-:W-:Y:S02]  /*8f60*/  FMUL.FTZ R51, R2, R91 ;  /* 0x0000005b02337220 */ /* 0x000fe40000410000 */
[C---:B------:R-:W-:Y:S01]  /*8f70*/  FMUL.FTZ R52, R0.reuse, R84 ;  /* 0x0000005400347220 */ /* 0x040fe20000410000 */
[----:B------:R-:W-:Y:S01]  /*8f80*/  LDSM.16.MT88.4 R88, [R205+0x1800] ;  /* 0x00180000cd58783b */ /* 0x000fe20000004200 */
        /* <DEDUP_REMOVED lines=14> */
[C---:B------:R-:W-:Y:S03]  /*9070*/  FMUL.FTZ R63, R2.reuse, R79 ;  /* 0x0000004f023f7220 */ /* 0x040fe60000410000 */
[----:B------:R-:W-:Y:S04]  /*9080*/  LDSM.16.MT88.4 R76, [R203+0x800] ;  /* 0x00080000cb4c783b */ /* 0x000fe80000004200 */
[----:B------:R-:W-:Y:S10]  /*9090*/  MUFU.EX2 R239, R239 ;  /* 0x000000ef00ef7308 */ /* 0x000ff40000000800 */
[----:B------:R-:W-:Y:S01]  /*90a0*/  MUFU.EX2 R240, R240 ;  /* 0x000000f000f07308 */ /* 0x000fe20000000800 */
[----:B---3--:R-:W-:Y:S01]  /*90b0*/  FFMA.FTZ R5, R2, R147, R145 ;  /* 0x0000009302057223 */ /* 0x008fe20000010091 */
[----:B-1----:R-:W-:Y:S02]  /*90c0*/  F2FP.BF16.PACK_AB R147, R116, R104 ;  /* 0x000000687493723e */ /* 0x002fe400000010ff */
[C---:B------:R-:W-:Y:S01]  /*90d0*/  F2FP.BF16.PACK_AB R145, R6.reuse, R145 ;  /* 0x000000910691723e */ /* 0x040fe200000010ff */
[----:B------:R-:W-:Y:S02]  /*90e0*/  FADD.FTZ R7, R6, R5 ;  /* 0x0000000506077221 */ /* 0x000fe40000010000 */
[----:B------:R-:W-:Y:S01]  /*90f0*/  FMUL.FTZ R5, R0, R133 ;  /* 0x0000008500057220 */ /* 0x000fe20000410000 */
[----:B------:R-:W-:Y:S01]  /*9100*/  MOV R133, R67 ;  /* 0x0000004300857202 */ /* 0x000fe20000000f00 */
[C---:B------:R-:W-:Y:S01]  /*9110*/  FMUL.FTZ R67, R2.reuse, R75 ;  /* 0x0000004b02437220 */ /* 0x040fe20000410000 */
[----:B------:R-:W-:Y:S01]  /*9120*/  MOV R132, R7 ;  /* 0x0000000700847202 */ /* 0x000fe20000000f00 */
[----:B------:R-:W1:Y:S01]  /*9130*/  LDSM.16.MT88.4 R72, [R203] ;  /* 0x00000000cb48783b */ /* 0x000e620000004200 */
[C---:B------:R-:W-:Y:S01]  /*9140*/  FMUL.FTZ R6, R2.reuse, R134 ;  /* 0x0000008602067220 */ /* 0x040fe20000410000 */
[----:B------:R-:W-:Y:S01]  /*9150*/  MUFU.EX2 R241, R241 ;  /* 0x000000f100f17308 */ /* 0x000fe20000000800 */
[----:B------:R-:W-:Y:S09]  /*9160*/  FMUL.FTZ R7, R2, R135 ;  /* 0x0000008702077220 */ /* 0x000ff20000410000 */
[----:B------:R2:W-:Y:S10]  /*9170*/  MUFU.EX2 R2, R155 ;  /* 0x0000009b00027308 */ /* 0x0005f40000000800 */
[----:B------:R-:W-:Y:S10]  /*9180*/  MUFU.EX2 R154, R242 ;  /* 0x000000f2009a7308 */ /* 0x000ff40000000800 */
[----:B------:R-:W3:Y:S01]  /*9190*/  MUFU.EX2 R68, R156 ;  /* 0x0000009c00447308 */ /* 0x000ee20000000800 */
[----:B--2---:R-:W2:Y:S01]  /*91a0*/  LDL R155, [R1+0xc] ;  /* 0x00000c00019b7983 */ /* 0x004ea20000100800 */
[C---:B-1----:R-:W-:Y:S08]  /*91b0*/  HMMA.16816.F32.BF16 R4, R144.reuse, R72, R4 ;  /* 0x000000489004723c */ /* 0x042ff00000041804 */
[----:B------:R-:W1:Y:S01]  /*91c0*/  MUFU.EX2 R70, R153 ;  /* 0x0000009900467308 */ /* 0x000e620000000800 */
[C---:B------:R-:W-:Y:S01]  /*91d0*/  HMMA.16816.F32.BF16 R8, R144.reuse, R74, R8 ;  /* 0x0000004a9008723c */ /* 0x040fe20000041808 */
[----:B------:R-:W4:Y:S08]  /*91e0*/  LDSM.16.MT88.4 R72, [R205] ;  /* 0x00000000cd48783b */ /* 0x000f300000004200 */
[----:B------:R-:W-:Y:S03]  /*91f0*/  MUFU.EX2 R153, R247 ;  /* 0x000000f700997308 */ /* 0x000fe60000000800 */
[----:B---3--:R-:W-:Y:S04]  /*9200*/  FADD.FTZ R0, R68, R148 ;  /* 0x0000009444007221 */ /* 0x008fe80000010000 */
[----:B------:R-:W-:Y:S03]  /*9210*/  FADD.FTZ R0, R2, R0 ;  /* 0x0000000002007221 */ /* 0x000fe60000010000 */
[----:B------:R-:W-:Y:S01]  /*9220*/  MUFU.EX2 R148, R129 ;  /* 0x0000008100947308 */ /* 0x000fe20000000800 */
[----:B------:R-:W-:Y:S04]  /*9230*/  FADD.FTZ R0, R71, R0 ;  /* 0x0000000047007221 */ /* 0x000fe80000010000 */
[----:B-1----:R-:W-:Y:S05]  /*9240*/  FADD.FTZ R0, R70, R0 ;  /* 0x0000000046007221 */ /* 0x002fea0000010000 */
[----:B------:R-:W-:Y:S10]  /*9250*/  MUFU.EX2 R111, R150 ;  /* 0x00000096006f7308 */ /* 0x000ff40000000800 */
[----:B------:R-:W-:Y:S01]  /*9260*/  MUFU.EX2 R150, R252 ;  /* 0x000000fc00967308 */ /* 0x000fe20000000800 */
[C---:B----4-:R-:W-:Y:S09]  /*9270*/  HMMA.16816.F32.BF16 R12, R144.reuse, R72, R12 ;  /* 0x00000048900c723c */ /* 0x050ff2000004180c */
[----:B------:R-:W1:Y:S01]  /*9280*/  MUFU.EX2 R110, R149 ;  /* 0x00000095006e7308 */ /* 0x000e620000000800 */
[C---:B------:R-:W-:Y:S01]  /*9290*/  HMMA.16816.F32.BF16 R16, R144.reuse, R74, R16 ;  /* 0x0000004a9010723c */ /* 0x040fe20000041810 */
[----:B------:R-:W3:Y:S08]  /*92a0*/  LDSM.16.MT88.4 R72, [R204] ;  /* 0x00000000cc48783b */ /* 0x000ef00000004200 */
[----:B------:R-:W-:Y:S10]  /*92b0*/  MUFU.EX2 R109, R151 ;  /* 0x00000097006d7308 */ /* 0x000ff40000000800 */
[----:B------:R-:W-:Y:S10]  /*92c0*/  MUFU.EX2 R151, R250 ;  /* 0x000000fa00977308 */ /* 0x000ff40000000800 */
[----:B------:R-:W4:Y:S10]  /*92d0*/  MUFU.EX2 R108, R152 ;  /* 0x00000098006c7308 */ /* 0x000f340000000800 */
[----:B------:R-:W-:Y:S01]  /*92e0*/  MUFU.EX2 R152, R248 ;  /* 0x000000f800987308 */ /* 0x000fe20000000800 */
[C---:B---3--:R-:W-:Y:S09]  /*92f0*/  HMMA.16816.F32.BF16 R20, R144.reuse, R72, R20 ;  /* 0x000000489014723c */ /* 0x048ff20000041814 */
[----:B------:R-:W3:Y:S01]  /*9300*/  MUFU.EX2 R149, R124 ;  /* 0x0000007c00957308 */ /* 0x000ee20000000800 */
[C---:B------:R-:W-:Y:S01]  /*9310*/  HMMA.16816.F32.BF16 R24, R144.reuse, R74, R24 ;  /* 0x0000004a9018723c */ /* 0x040fe20000041818 */
[----:B------:R-:W5:Y:S07]  /*9320*/  LDSM.16.MT88.4 R72, [R216] ;  /* 0x00000000d848783b */ /* 0x000f6e0000004200 */
[C---:B-----5:R-:W-:Y:S08]  /*9330*/  HMMA.16816.F32.BF16 R28, R144.reuse, R72, R28 ;  /* 0x00000048901c723c */ /* 0x060ff0000004181c */
[C---:B------:R-:W-:Y:S01]  /*9340*/  HMMA.16816.F32.BF16 R32, R144.reuse, R74, R32 ;  /* 0x0000004a9020723c */ /* 0x040fe20000041820 */
[----:B------:R-:W5:Y:S07]  /*9350*/  LDSM.16.MT88.4 R72, [R203+0x4000] ;  /* 0x00400000cb48783b */ /* 0x000f6e0000004200 */
[C---:B-----5:R-:W-:Y:S08]  /*9360*/  HMMA.16816.F32.BF16 R36, R144.reuse, R72, R36 ;  /* 0x000000489024723c */ /* 0x060ff00000041824 */
[C---:B------:R-:W-:Y:S01]  /*9370*/  HMMA.16816.F32.BF16 R40, R144.reuse, R74, R40 ;  /* 0x0000004a9028723c */ /* 0x040fe20000041828 */
[----:B------:R-:W5:Y:S07]  /*9380*/  LDSM.16.MT88.4 R72, [R205+0x4000] ;  /* 0x00400000cd48783b */ /* 0x000f6e0000004200 */
[C---:B-----5:R-:W-:Y:S08]  /*9390*/  HMMA.16816.F32.BF16 R44, R144.reuse, R72, R44 ;  /* 0x00000048902c723c */ /* 0x060ff0000004182c */
[C---:B------:R-:W-:Y:S01]  /*93a0*/  HMMA.16816.F32.BF16 R48, R144.reuse, R74, R48 ;  /* 0x0000004a9030723c */ /* 0x040fe20000041830 */
[----:B------:R-:W5:Y:S07]  /*93b0*/  LDSM.16.MT88.4 R72, [R204+0x4000] ;  /* 0x00400000cc48783b */ /* 0x000f6e0000004200 */
[C---:B-----5:R-:W-:Y:S03]  /*93c0*/  HMMA.16816.F32.BF16 R52, R144.reuse, R72, R52 ;  /* 0x000000489034723c */ /* 0x060fe60000041834 */
[C---:B--2---:R-:W-:Y:S02]  /*93d0*/  ISETP.GT.AND P0, PT, R232.reuse, R155, PT ;  /* 0x0000009be800720c */ /* 0x044fe40003f04270 */
[----:B------:R-:W-:Y:S03]  /*93e0*/  IADD3 R232, R232, -0x1, RZ ;  /* 0xffffffffe8e87810 */ /* 0x000fe60007ffe0ff */
[C---:B------:R-:W-:Y:S01]  /*93f0*/  HMMA.16816.F32.BF16 R56, R144.reuse, R74, R56 ;  /* 0x0000004a9038723c */ /* 0x040fe20000041838 */
[----:B------:R-:W2:Y:S07]  /*9400*/  LDSM.16.MT88.4 R72, [R206+0x4000] ;  /* 0x00400000ce48783b */ /* 0x000eae0000004200 */
[C---:B--2---:R-:W-:Y:S07]  /*9410*/  HMMA.16816.F32.BF16 R60, R144.reuse, R72, R60 ;  /* 0x00000048903c723c */ /* 0x044fee000004183c */
[----:B------:R-:W-:Y:S01]  /*9420*/  F2FP.BF16.PACK_AB R72, R2, R68 ;  /* 0x000000440248723e */ /* 0x000fe200000010ff */
[----:B------:R-:W-:Y:S01]  /*9430*/  HMMA.16816.F32.BF16 R64, R144, R74, R64 ;  /* 0x0000004a9040723c */ /* 0x000fe20000041840 */
[----:B------:R-:W-:Y:S03]  /*9440*/  MUFU.EX2 R144, R121 ;  /* 0x0000007900907308 */ /* 0x000fe60000000800 */
[----:B-1----:R-:W-:Y:S03]  /*9450*/  F2FP.BF16.PACK_AB R73, R110, R111 ;  /* 0x0000006f6e49723e */ /* 0x002fe600000010ff */
[----:B------:R-:W-:Y:S02]  /*9460*/  F2FP.BF16.PACK_AB R74, R70, R71 ;  /* 0x00000047464a723e */ /* 0x000fe400000010ff */
[----:B----4-:R-:W-:Y:S02]  /*9470*/  F2FP.BF16.PACK_AB R75, R108, R109 ;  /* 0x0000006d6c4b723e */ /* 0x010fe400000010ff */
[----:B------:R-:W1:Y:S01]  /*9480*/  MUFU.EX2 R68, R164 ;  /* 0x000000a400447308 */ /* 0x000e620000000800 */
[----:B---3--:R-:W-:Y:S04]  /*9490*/  F2FP.BF16.PACK_AB R145, R148, R149 ;  /* 0x000000959491723e */ /* 0x008fe800000010ff */
[C---:B------:R-:W-:Y:S05]  /*94a0*/  HMMA.16816.F32.BF16 R4, R72.reuse, R76, R4 ;  /* 0x0000004c4804723c */ /* 0x040fea0000041804 */
[----:B------:R-:W2:Y:S03]  /*94b0*/  MUFU.EX2 R2, R163 ;  /* 0x000000a300027308 */ /* 0x000ea60000000800 */
[C---:B------:R-:W-:Y:S01]  /*94c0*/  HMMA.16816.F32.BF16 R8, R72.reuse, R78, R8 ;  /* 0x0000004e4808723c */ /* 0x040fe20000041808 */
[----:B------:R-:W3:Y:S06]  /*94d0*/  LDSM.16.MT88.4 R76, [R204+0x800] ;  /* 0x00080000cc4c783b */ /* 0x000eec0000004200 */
[----:B------:R-:W4:Y:S01]  /*94e0*/  MUFU.EX2 R71, R162 ;  /* 0x000000a200477308 */ /* 0x000f220000000800 */
[C---:B------:R-:W-:Y:S04]  /*94f0*/  HMMA.16816.F32.BF16 R12, R72.reuse, R80, R12 ;  /* 0x00000050480c723c */ /* 0x040fe8000004180c */
[----:B-1----:R-:W-:Y:S04]  /*9500*/  FADD.FTZ R0, R68, R0 ;  /* 0x0000000044007221 */ /* 0x002fe80000010000 */
[C---:B------:R-:W-:Y:S01]  /*9510*/  HMMA.16816.F32.BF16 R16, R72.reuse, R82, R16 ;  /* 0x000000524810723c */ /* 0x040fe20000041810 */
[----:B------:R-:W1:Y:S01]  /*9520*/  LDSM.16.MT88.4 R80, [R206+0x800] ;  /* 0x00080000ce50783b */ /* 0x000e620000004200 */
[----:B------:R-:W5:Y:S02]  /*9530*/  MUFU.EX2 R70, R161 ;  /* 0x000000a100467308 */ /* 0x000f640000000800 */
[----:B--2---:R-:W-:Y:S08]  /*9540*/  FADD.FTZ R0, R2, R0 ;  /* 0x0000000002007221 */ /* 0x004ff00000010000 */
[----:B------:R-:W-:Y:S01]  /*9550*/  MUFU.EX2 R146, R125 ;  /* 0x0000007d00927308 */ /* 0x000fe20000000800 */
[----:B----4-:R-:W-:Y:S01]  /*9560*/  FADD.FTZ R0, R71, R0 ;  /* 0x0000000047007221 */ /* 0x010fe20000010000 */
[C---:B---3--:R-:W-:Y:S03]  /*9570*/  HMMA.16816.F32.BF16 R20, R72.reuse, R76, R20 ;  /* 0x0000004c4814723c */ /* 0x048fe60000041814 */
[----:B-----5:R-:W-:Y:S05]  /*9580*/  FADD.FTZ R0, R70, R0 ;  /* 0x0000000046007221 */ /* 0x020fea0000010000 */
[C---:B------:R-:W-:Y:S01]  /*9590*/  HMMA.16816.F32.BF16 R24, R72.reuse, R78, R24 ;  /* 0x0000004e4818723c */ /* 0x040fe20000041818 */
[----:B------:R-:W2:Y:S07]  /*95a0*/  LDSM.16.MT88.4 R76, [R203+0x4800] ;  /* 0x00480000cb4c783b */ /* 0x000eae0000004200 */
[C---:B-1----:R-:W-:Y:S08]  /*95b0*/  HMMA.16816.F32.BF16 R28, R72.reuse, R80, R28 ;  /* 0x00000050481c723c */ /* 0x042ff0000004181c */
[C---:B------:R-:W-:Y:S01]  /*95c0*/  HMMA.16816.F32.BF16 R32, R72.reuse, R82, R32 ;  /* 0x000000524820723c */ /* 0x040fe20000041820 */
[----:B------:R-:W1:Y:S07]  /*95d0*/  LDSM.16.MT88.4 R80, [R205+0x4800] ;  /* 0x00480000cd50783b */ /* 0x000e6e0000004200 */
[C---:B--2---:R-:W-:Y:S08]  /*95e0*/  HMMA.16816.F32.BF16 R36, R72.reuse, R76, R36 ;  /* 0x0000004c4824723c */ /* 0x044ff00000041824 */
        /* <DEDUP_REMOVED lines=9> */
[----:B------:R-:W-:Y:S01]  /*9680*/  HMMA.16816.F32.BF16 R64, R72, R82, R64 ;  /* 0x000000524840723c */ /* 0x000fe20000041840 */
[----:B------:R-:W1:Y:S06]  /*9690*/  LDSM.16.MT88.4 R80, [R205+0x1000] ;  /* 0x00100000cd50783b */ /* 0x000e6c0000004200 */
[----:B------:R-:W-:Y:S02]  /*96a0*/  F2FP.BF16.PACK_AB R72, R2, R68 ;  /* 0x000000440248723e */ /* 0x000fe400000010ff */
[----:B------:R-:W-:Y:S01]  /*96b0*/  F2FP.BF16.PACK_AB R74, R70, R71 ;  /* 0x00000047464a723e */ /* 0x000fe200000010ff */
[----:B------:R-:W3:Y:S02]  /*96c0*/  MUFU.EX2 R68, R172 ;  /* 0x000000ac00447308 */ /* 0x000ee40000000800 */
[----:B------:R-:W-:Y:S02]  /*96d0*/  F2FP.BF16.PACK_AB R73, R157, R158 ;  /* 0x0000009e9d49723e */ /* 0x000fe400000010ff */
[----:B------:R-:W-:Y:S06]  /*96e0*/  F2FP.BF16.PACK_AB R75, R160, R159 ;  /* 0x0000009fa04b723e */ /* 0x000fec00000010ff */
[----:B------:R-:W4:Y:S01]  /*96f0*/  MUFU.EX2 R2, R171 ;  /* 0x000000ab00027308 */ /* 0x000f220000000800 */
[C---:B--2---:R-:W-:Y:S09]  /*9700*/  HMMA.16816.F32.BF16 R4, R72.reuse, R76, R4 ;  /* 0x0000004c4804723c */ /* 0x044ff20000041804 */
[----:B------:R-:W2:Y:S01]  /*9710*/  MUFU.EX2 R71, R170 ;  /* 0x000000aa00477308 */ /* 0x000ea20000000800 */
[C---:B------:R-:W-:Y:S01]  /*9720*/  HMMA.16816.F32.BF16 R8, R72.reuse, R78, R8 ;  /* 0x0000004e4808723c */ /* 0x040fe20000041808 */
[----:B------:R-:W5:Y:S02]  /*9730*/  LDSM.16.MT88.4 R76, [R206+0x1000] ;  /* 0x00100000ce4c783b */ /* 0x000f640000004200 */
[----:B---3--:R-:W-:Y:S06]  /*9740*/  FADD.FTZ R0, R68, R0 ;  /* 0x0000000044007221 */ /* 0x008fec0000010000 */
[----:B------:R-:W3:Y:S01]  /*9750*/  MUFU.EX2 R70, R169 ;  /* 0x000000a900467308 */ /* 0x000ee20000000800 */
[C---:B-1----:R-:W-:Y:S03]  /*9760*/  HMMA.16816.F32.BF16 R12, R72.reuse, R80, R12 ;  /* 0x00000050480c723c */ /* 0x042fe6000004180c */
[----:B----4-:R-:W-:Y:S05]  /*9770*/  FADD.FTZ R0, R2, R0 ;  /* 0x0000000002007221 */ /* 0x010fea0000010000 */
[C---:B------:R-:W-:Y:S01]  /*9780*/  HMMA.16816.F32.BF16 R16, R72.reuse, R82, R16 ;  /* 0x000000524810723c */ /* 0x040fe20000041810 */
[----:B------:R-:W1:Y:S03]  /*9790*/  LDSM.16.MT88.4 R80, [R203+0x5000] ;  /* 0x00500000cb50783b */ /* 0x000e660000004200 */
[----:B--2---:R-:W-:Y:S04]  /*97a0*/  FADD.FTZ R0, R71, R0 ;  /* 0x0000000047007221 */ /* 0x004fe80000010000 */
[C---:B------:R-:W-:Y:S04]  /*97b0*/  HMMA.16816.F32.BF16 R20, R72.reuse, R84, R20 ;  /* 0x000000544814723c */ /* 0x040fe80000041814 */
[----:B---3--:R-:W-:Y:S04]  /*97c0*/  FADD.FTZ R0, R70, R0 ;  /* 0x0000000046007221 */ /* 0x008fe80000010000 */
        /* <DEDUP_REMOVED lines=11> */
[C---:B---3--:R-:W-:Y:S07]  /*9880*/  HMMA.16816.F32.BF16 R52, R72.reuse, R76, R52 ;  /* 0x0000004c4834723c */ /* 0x048fee0000041834 */
[----:B------:R-:W-:Y:S01]  /*9890*/  F2FP.BF16.PACK_AB R76, R2, R68 ;  /* 0x00000044024c723e */ /* 0x000fe200000010ff */
[C---:B------:R-:W-:Y:S01]  /*98a0*/  HMMA.16816.F32.BF16 R56, R72.reuse, R78, R56 ;  /* 0x0000004e4838723c */ /* 0x040fe20000041838 */
[----:B------:R-:W3:Y:S03]  /*98b0*/  MUFU.EX2 R68, R238 ;  /* 0x000000ee00447308 */ /* 0x000ee60000000800 */
[----:B------:R-:W-:Y:S03]  /*98c0*/  F2FP.BF16.PACK_AB R77, R165, R166 ;  /* 0x000000a6a54d723e */ /* 0x000fe600000010ff */
[----:B------:R-:W-:Y:S01]  /*98d0*/  F2FP.BF16.PACK_AB R78, R70, R71 ;  /* 0x00000047464e723e */ /* 0x000fe200000010ff */
[C---:B-1----:R-:W-:Y:S03]  /*98e0*/  HMMA.16816.F32.BF16 R60, R72.reuse, R80, R60 ;  /* 0x00000050483c723c */ /* 0x042fe6000004183c */
[----:B------:R-:W1:Y:S01]  /*98f0*/  MUFU.EX2 R2, R237 ;  /* 0x000000ed00027308 */ /* 0x000e620000000800 */
[----:B------:R-:W-:Y:S04]  /*9900*/  F2FP.BF16.PACK_AB R79, R168, R167 ;  /* 0x000000a7a84f723e */ /* 0x000fe800000010ff */
[----:B------:R-:W-:Y:S01]  /*9910*/  HMMA.16816.F32.BF16 R64, R72, R82, R64 ;  /* 0x000000524840723c */ /* 0x000fe20000041840 */
[----:B------:R-:W4:Y:S04]  /*9920*/  LDSM.16.MT88.4 R72, [R204+0x1800] ;  /* 0x00180000cc48783b */ /* 0x000f280000004200 */
[----:B------:R-:W5:Y:S03]  /*9930*/  MUFU.EX2 R71, R236 ;  /* 0x000000ec00477308 */ /* 0x000f660000000800 */
[C---:B--2---:R-:W-:Y:S01]  /*9940*/  HMMA.16816.F32.BF16 R4, R76.reuse, R84, R4 ;  /* 0x000000544c04723c */ /* 0x044fe20000041804 */
[----:B------:R-:W2:Y:S04]  /*9950*/  LDSM.16.MT88.4 R80, [R206+0x1800] ;  /* 0x00180000ce50783b */ /* 0x000ea80000004200 */
[----:B---3--:R-:W-:Y:S02]  /*9960*/  FADD.FTZ R0, R68, R0 ;  /* 0x0000000044007221 */ /* 0x008fe40000010000 */
[----:B------:R-:W3:Y:S01]  /*9970*/  MUFU.EX2 R70, R235 ;  /* 0x000000eb00467308 */ /* 0x000ee20000000800 */
[C---:B------:R-:W-:Y:S01]  /*9980*/  HMMA.16816.F32.BF16 R8, R76.reuse, R86, R8 ;  /* 0x000000564c08723c */ /* 0x040fe20000041808 */
[----:B------:R-:W2:Y:S03]  /*9990*/  LDSM.16.MT88.4 R84, [R203+0x5800] ;  /* 0x00580000cb54783b */ /* 0x000ea60000004200 */
[----:B-1----:R-:W-:Y:S04]  /*99a0*/  FADD.FTZ R0, R2, R0 ;  /* 0x0000000002007221 */ /* 0x002fe80000010000 */
[C---:B------:R-:W-:Y:S04]  /*99b0*/  HMMA.16816.F32.BF16 R12, R76.reuse, R88, R12 ;  /* 0x000000584c0c723c */ /* 0x040fe8000004180c */
[----:B-----5:R-:W-:Y:S04]  /*99c0*/  FADD.FTZ R0, R71, R0 ;  /* 0x0000000047007221 */ /* 0x020fe80000010000 */
[C---:B------:R-:W-:Y:S01]  /*99d0*/  HMMA.16816.F32.BF16 R16, R76.reuse, R90, R16 ;  /* 0x0000005a4c10723c */ /* 0x040fe20000041810 */
[----:B------:R-:W-:Y:S03]  /*99e0*/  LDSM.16.MT88.4 R88, [R204+0x5800] ;  /* 0x00580000cc58783b */ /* 0x000fe60000004200 */
[----:B---3--:R-:W-:Y:S04]  /*99f0*/  FADD.FTZ R0, R70, R0 ;  /* 0x0000000046007221 */ /* 0x008fe80000010000 */
[C---:B----4-:R-:W-:Y:S08]  /*9a00*/  HMMA.16816.F32.BF16 R20, R76.reuse, R72, R20 ;  /* 0x000000484c14723c */ /* 0x050ff00000041814 */
        /* <DEDUP_REMOVED lines=8> */
[C---:B-1----:R-:W-:Y:S07]  /*9a90*/  HMMA.16816.F32.BF16 R44, R76.reuse, R72, R44 ;  /* 0x000000484c2c723c */ /* 0x042fee000004182c */
[----:B------:R-:W-:Y:S01]  /*9aa0*/  F2FP.BF16.PACK_AB R72, R2, R68 ;  /* 0x000000440248723e */ /* 0x000fe200000010ff */
[C---:B------:R-:W-:Y:S01]  /*9ab0*/  HMMA.16816.F32.BF16 R48, R76.reuse, R74, R48 ;  /* 0x0000004a4c30723c */ /* 0x040fe20000041830 */
[----:B------:R-:W-:Y:S03]  /*9ac0*/  MUFU.EX2 R68, R245 ;  /* 0x000000f500447308 */ /* 0x000fe60000000800 */
[----:B------:R-:W-:Y:S03]  /*9ad0*/  F2FP.BF16.PACK_AB R73, R174, R173 ;  /* 0x000000adae49723e */ /* 0x000fe600000010ff */
[----:B------:R-:W-:Y:S01]  /*9ae0*/  F2FP.BF16.PACK_AB R74, R70, R71 ;  /* 0x00000047464a723e */ /* 0x000fe200000010ff */
[C---:B------:R-:W-:Y:S03]  /*9af0*/  HMMA.16816.F32.BF16 R52, R76.reuse, R88, R52 ;  /* 0x000000584c34723c */ /* 0x040fe60000041834 */
[----:B------:R-:W1:Y:S01]  /*9b00*/  MUFU.EX2 R71, R244 ;  /* 0x000000f400477308 */ /* 0x000e620000000800 */
[----:B------:R-:W-:Y:S04]  /*9b10*/  F2FP.BF16.PACK_AB R75, R228, R175 ;  /* 0x000000afe44b723e */ /* 0x000fe800000010ff */
[C---:B------:R-:W-:Y:S01]  /*9b20*/  HMMA.16816.F32.BF16 R56, R76.reuse, R90, R56 ;  /* 0x0000005a4c38723c */ /* 0x040fe20000041838 */
[----:B------:R-:W4:Y:S04]  /*9b30*/  LDSM.16.MT88.4 R88, [R204+0x2000] ;  /* 0x00200000cc58783b */ /* 0x000f280000004200 */
[----:B------:R-:W5:Y:S03]  /*9b40*/  MUFU.EX2 R70, R243 ;  /* 0x000000f300467308 */ /* 0x000f660000000800 */
[C---:B--2---:R-:W-:Y:S07]  /*9b50*/  HMMA.16816.F32.BF16 R60, R76.reuse, R80, R60 ;  /* 0x000000504c3c723c */ /* 0x044fee000004183c */
[----:B------:R-:W2:Y:S01]  /*9b60*/  MUFU.EX2 R2, R246 ;  /* 0x000000f600027308 */ /* 0x000ea20000000800 */
[----:B------:R-:W-:Y:S01]  /*9b70*/  HMMA.16816.F32.BF16 R64, R76, R82, R64 ;  /* 0x000000524c40723c */ /* 0x000fe20000041840 */
[----:B------:R-:W4:Y:S03]  /*9b80*/  LDSM.16.MT88.4 R76, [R206+0x2000] ;  /* 0x00200000ce4c783b */ /* 0x000f260000004200 */
[----:B-1----:R-:W-:Y:S04]  /*9b90*/  FADD.FTZ R0, R71, R0 ;  /* 0x0000000047007221 */ /* 0x002fe80000010000 */
[C---:B---3--:R-:W-:Y:S01]  /*9ba0*/  HMMA.16816.F32.BF16 R4, R72.reuse, R84, R4 ;  /* 0x000000544804723c */ /* 0x048fe20000041804 */
[----:B------:R-:W1:Y:S04]  /*9bb0*/  LDSM.16.MT88.4 R80, [R203+0x6000] ;  /* 0x00600000cb50783b */ /* 0x000e680000004200 */
[----:B-----5:R-:W-:Y:S03]  /*9bc0*/  FADD.FTZ R0, R70, R0 ;  /* 0x0000000046007221 */ /* 0x020fe60000010000 */
[C---:B------:R-:W-:Y:S01]  /*9bd0*/  HMMA.16816.F32.BF16 R8, R72.reuse, R86, R8 ;  /* 0x000000564808723c */ /* 0x040fe20000041808 */
[----:B------:R-:W3:Y:S03]  /*9be0*/  LDSM.16.MT88.4 R84, [R205+0x6000] ;  /* 0x00600000cd54783b */ /* 0x000ee60000004200 */
[----:B------:R-:W-:Y:S04]  /*9bf0*/  FADD.FTZ R0, R68, R0 ;  /* 0x0000000044007221 */ /* 0x000fe80000010000 */
[C---:B------:R-:W-:Y:S04]  /*9c00*/  HMMA.16816.F32.BF16 R12, R72.reuse, R92, R12 ;  /* 0x0000005c480c723c */ /* 0x040fe8000004180c */
[----:B--2---:R-:W-:Y:S04]  /*9c10*/  FADD.FTZ R0, R2, R0 ;  /* 0x0000000002007221 */ /* 0x004fe80000010000 */
[C---:B------:R-:W-:Y:S01]  /*9c20*/  HMMA.16816.F32.BF16 R16, R72.reuse, R94, R16 ;  /* 0x0000005e4810723c */ /* 0x040fe20000041810 */
[----:B------:R-:W2:Y:S07]  /*9c30*/  LDSM.16.MT88.4 R92, [R204+0x6000] ;  /* 0x00600000cc5c783b */ /* 0x000eae0000004200 */
[C---:B----4-:R-:W-:Y:S08]  /*9c40*/  HMMA.16816.F32.BF16 R20, R72.reuse, R88, R20 ;  /* 0x000000584814723c */ /* 0x050ff00000041814 */
[C---:B------:R-:W-:Y:S01]  /*9c50*/  HMMA.16816.F32.BF16 R24, R72.reuse, R90, R24 ;  /* 0x0000005a4818723c */ /* 0x040fe20000041818 */
[----:B------:R-:W4:Y:S07]  /*9c60*/  LDSM.16.MT88.4 R88, [R206+0x6000] ;  /* 0x00600000ce58783b */ /* 0x000f2e0000004200 */
[C---:B------:R-:W-:Y:S07]  /*9c70*/  HMMA.16816.F32.BF16 R28, R72.reuse, R76, R28 ;  /* 0x0000004c481c723c */ /* 0x040fee000004181c */
[----:B------:R-:W-:Y:S01]  /*9c80*/  F2FP.BF16.PACK_AB R76, R70, R71 ;  /* 0x00000047464c723e */ /* 0x000fe200000010ff */
[C---:B------:R-:W-:Y:S01]  /*9c90*/  HMMA.16816.F32.BF16 R32, R72.reuse, R78, R32 ;  /* 0x0000004e4820723c */ /* 0x040fe20000041820 */
[----:B------:R-:W-:Y:S03]  /*9ca0*/  MUFU.EX2 R71, R113 ;  /* 0x0000007100477308 */ /* 0x000fe60000000800 */
[----:B------:R-:W-:Y:S03]  /*9cb0*/  F2FP.BF16.PACK_AB R77, R240, R239 ;  /* 0x000000eff04d723e */ /* 0x000fe600000010ff */
[----:B------:R-:W-:Y:S01]  /*9cc0*/  F2FP.BF16.PACK_AB R78, R2, R68 ;  /* 0x00000044024e723e */ /* 0x000fe200000010ff */
[C---:B-1----:R-:W-:Y:S03]  /*9cd0*/  HMMA.16816.F32.BF16 R36, R72.reuse, R80, R36 ;  /* 0x000000504824723c */ /* 0x042fe60000041824 */
[----:B------:R1:W-:Y:S01]  /*9ce0*/  MUFU.EX2 R2, R112 ;  /* 0x0000007000027308 */ /* 0x0003e20000000800 */
[----:B------:R-:W-:Y:S04]  /*9cf0*/  F2FP.BF16.PACK_AB R79, R154, R241 ;  /* 0x000000f19a4f723e */ /* 0x000fe800000010ff */
[C---:B------:R-:W-:Y:S01]  /*9d00*/  HMMA.16816.F32.BF16 R40, R72.reuse, R82, R40 ;  /* 0x000000524828723c */ /* 0x040fe20000041828 */
[----:B------:R-:W5:Y:S04]  /*9d10*/  LDSM.16.MT88.4 R80, [R203+0x2800] ;  /* 0x00280000cb50783b */ /* 0x000f680000004200 */
[----:B------:R-:W4:Y:S03]  /*9d20*/  MUFU.EX2 R70, R249 ;  /* 0x000000f900467308 */ /* 0x000f260000000800 */
[C---:B---3--:R-:W-:Y:S07]  /*9d30*/  HMMA.16816.F32.BF16 R44, R72.reuse, R84, R44 ;  /* 0x00000054482c723c */ /* 0x048fee000004182c */
[----:B------:R-:W3:Y:S01]  /*9d40*/  MUFU.EX2 R68, R251 ;  /* 0x000000fb00447308 */ /* 0x000ee20000000800 */
[C---:B------:R-:W-:Y:S01]  /*9d50*/  HMMA.16816.F32.BF16 R48, R72.reuse, R86, R48 ;  /* 0x000000564830723c */ /* 0x040fe20000041830 */
[----:B------:R-:W5:Y:S07]  /*9d60*/  LDSM.16.MT88.4 R84, [R205+0x2800] ;  /* 0x00280000cd54783b */ /* 0x000f6e0000004200 */
[C---:B--2---:R-:W-:Y:S01]  /*9d70*/  HMMA.16816.F32.BF16 R52, R72.reuse, R92, R52 ;  /* 0x0000005c4834723c */ /* 0x044fe20000041834 */
[----:B-1----:R-:W-:Y:S03]  /*9d80*/  LDSM.16.MT88.4 R112, [R204+0x3800] ;  /* 0x00380000cc70783b */ /* 0x002fe60000004200 */
[----:B----4-:R-:W-:Y:S04]  /*9d90*/  FADD.FTZ R0, R70, R0 ;  /* 0x0000000046007221 */ /* 0x010fe80000010000 */
[C---:B------:R-:W-:Y:S01]  /*9da0*/  HMMA.16816.F32.BF16 R56, R72.reuse, R94, R56 ;  /* 0x0000005e4838723c */ /* 0x040fe20000041838 */
[----:B------:R-:W1:Y:S03]  /*9db0*/  LDSM.16.MT88.4 R92, [R204+0x2800] ;  /* 0x00280000cc5c783b */ /* 0x000e660000004200 */
[----:B---3--:R-:W-:Y:S04]  /*9dc0*/  FADD.FTZ R0, R68, R0 ;  /* 0x0000000044007221 */ /* 0x008fe80000010000 */
[C---:B------:R-:W-:Y:S04]  /*9dd0*/  HMMA.16816.F32.BF16 R60, R72.reuse, R88, R60 ;  /* 0x00000058483c723c */ /* 0x040fe8000004183c */
[----:B------:R-:W-:Y:S04]  /*9de0*/  FADD.FTZ R0, R71, R0 ;  /* 0x0000000047007221 */ /* 0x000fe80000010000 */
[----:B------:R-:W-:Y:S01]  /*9df0*/  HMMA.16816.F32.BF16 R64, R72, R90, R64 ;  /* 0x0000005a4840723c */ /* 0x000fe20000041840 */
[----:B------:R-:W2:Y:S03]  /*9e00*/  LDSM.16.MT88.4 R72, [R206+0x2800] ;  /* 0x00280000ce48783b */ /* 0x000ea60000004200 */
[----:B------:R-:W-:Y:S04]  /*9e10*/  FADD.FTZ R0, R2, R0 ;  /* 0x0000000002007221 */ /* 0x000fe80000010000 */
[C---:B-----5:R-:W-:Y:S01]  /*9e20*/  HMMA.16816.F32.BF16 R4, R76.reuse, R80, R4 ;  /* 0x000000504c04723c */ /* 0x060fe20000041804 */
[----:B------:R-:W3:Y:S07]  /*9e30*/  LDSM.16.MT88.4 R88, [R203+0x6800] ;  /* 0x00680000cb58783b */ /* 0x000eee0000004200 */
[C---:B------:R-:W-:Y:S01]  /*9e40*/  HMMA.16816.F32.BF16 R8, R76.reuse, R82, R8 ;  /* 0x000000524c08723c */ /* 0x040fe20000041808 */
[----:B------:R-:W4:Y:S07]  /*9e50*/  LDSM.16.MT88.4 R80, [R204+0x6800] ;  /* 0x00680000cc50783b */ /* 0x000f2e0000004200 */
[C---:B------:R-:W-:Y:S08]  /*9e60*/  HMMA.16816.F32.BF16 R12, R76.reuse, R84, R12 ;  /* 0x000000544c0c723c */ /* 0x040ff0000004180c */
[C---:B------:R-:W-:Y:S01]  /*9e70*/  HMMA.16816.F32.BF16 R16, R76.reuse, R86, R16 ;  /* 0x000000564c10723c */ /* 0x040fe20000041810 */
[----:B------:R-:W5:Y:S07]  /*9e80*/  LDSM.16.MT88.4 R84, [R206+0x6800] ;  /* 0x00680000ce54783b */ /* 0x000f6e0000004200 */
[C---:B-1----:R-:W-:Y:S08]  /*9e90*/  HMMA.16816.F32.BF16 R20, R76.reuse, R92, R20 ;  /* 0x0000005c4c14723c */ /* 0x042ff00000041814 */
[C---:B------:R-:W-:Y:S01]  /*9ea0*/  HMMA.16816.F32.BF16 R24, R76.reuse, R94, R24 ;  /* 0x0000005e4c18723c */ /* 0x040fe20000041818 */
[----:B------:R-:W-:Y:S07]  /*9eb0*/  LDSM.16.MT88.4 R92, [R205+0x3000] ;  /* 0x00300000cd5c783b */ /* 0x000fee0000004200 */
[C---:B--2---:R-:W-:Y:S07]  /*9ec0*/  HMMA.16816.F32.BF16 R28, R76.reuse, R72, R28 ;  /* 0x000000484c1c723c */ /* 0x044fee000004181c */
[----:B------:R-:W-:Y:S01]  /*9ed0*/  F2FP.BF16.PACK_AB R72, R68, R70 ;  /* 0x000000464448723e */ /* 0x000fe200000010ff */
[C---:B------:R-:W-:Y:S01]  /*9ee0*/  HMMA.16816.F32.BF16 R32, R76.reuse, R74, R32 ;  /* 0x0000004a4c20723c */ /* 0x040fe20000041820 */
[----:B------:R1:W-:Y:S03]  /*9ef0*/  MUFU.EX2 R68, R120 ;  /* 0x0000007800447308 */ /* 0x0003e60000000800 */
[----:B------:R-:W-:Y:S03]  /*9f00*/  F2FP.BF16.PACK_AB R73, R152, R153 ;  /* 0x000000999849723e */ /* 0x000fe600000010ff */
[----:B------:R-:W-:Y:S01]  /*9f10*/  F2FP.BF16.PACK_AB R74, R2, R71 ;  /* 0x00000047024a723e */ /* 0x000fe200000010ff */
[C---:B---3--:R-:W-:Y:S03]  /*9f20*/  HMMA.16816.F32.BF16 R36, R76.reuse, R88, R36 ;  /* 0x000000584c24723c */ /* 0x048fe60000041824 */
[----:B------:R2:W-:Y:S01]  /*9f30*/  MUFU.EX2 R71, R128 ;  /* 0x0000008000477308 */ /* 0x0005e20000000800 */
[----:B------:R-:W-:Y:S04]  /*9f40*/  F2FP.BF16.PACK_AB R75, R150, R151 ;  /* 0x00000097964b723e */ /* 0x000fe800000010ff */
[C---:B------:R-:W-:Y:S01]  /*9f50*/  HMMA.16816.F32.BF16 R40, R76.reuse, R90, R40 ;  /* 0x0000005a4c28723c */ /* 0x040fe20000041828 */
[----:B------:R-:W3:Y:S04]  /*9f60*/  LDSM.16.MT88.4 R88, [R203+0x3000] ;  /* 0x00300000cb58783b */ /* 0x000ee80000004200 */
[----:B------:R-:W5:Y:S03]  /*9f70*/  MUFU.EX2 R2, R117 ;  /* 0x0000007500027308 */ /* 0x000f660000000800 */
[C---:B------:R-:W-:Y:S01]  /*9f80*/  HMMA.16816.F32.BF16 R44, R76.reuse, R96, R44 ;  /* 0x000000604c2c723c */ /* 0x040fe2000004182c */
[----:B-1----:R-:W-:Y:S06]  /*9f90*/  LDSM.16.MT88.4 R120, [R205+0x3800] ;  /* 0x00380000cd78783b */ /* 0x002fec0000004200 */
[----:B------:R-:W1:Y:S01]  /*9fa0*/  MUFU.EX2 R70, R133 ;  /* 0x0000008500467308 */ /* 0x000e620000000800 */
[C---:B------:R-:W-:Y:S01]  /*9fb0*/  HMMA.16816.F32.BF16 R48, R76.reuse, R98, R48 ;  /* 0x000000624c30723c */ /* 0x040fe20000041830 */
[----:B------:R-:W-:Y:S07]  /*9fc0*/  LDSM.16.MT88.4 R96, [R206+0x3000] ;  /* 0x00300000ce60783b */ /* 0x000fee0000004200 */
[C---:B----4-:R-:W-:Y:S01]  /*9fd0*/  HMMA.16816.F32.BF16 R52, R76.reuse, R80, R52 ;  /* 0x000000504c34723c */ /* 0x050fe20000041834 */
[----:B--2---:R-:W-:Y:S03]  /*9fe0*/  LDSM.16.MT88.4 R128, [R203+0x3800] ;  /* 0x00380000cb80783b */ /* 0x004fe60000004200 */
[----:B-----5:R-:W-:Y:S04]  /*9ff0*/  FADD.FTZ R0, R2, R0 ;  /* 0x0000000002007221 */ /* 0x020fe80000010000 */
[C---:B------:R-:W-:Y:S01]  /*a000*/  HMMA.16816.F32.BF16 R56, R76.reuse, R82, R56 ;  /* 0x000000524c38723c */ /* 0x040fe20000041838 */
[----:B------:R-:W2:Y:S03]  /*a010*/  LDSM.16.MT88.4 R80, [R204+0x3000] ;  /* 0x00300000cc50783b */ /* 0x000ea60000004200 */
[C---:B------:R-:W-:Y:S01]  /*a020*/  FADD.FTZ R0, R144.reuse, R0 ;  /* 0x0000000090007221 */ /* 0x040fe20000010000 */
[----:B------:R-:W-:Y:S01]  /*a030*/  F2FP.BF16.PACK_AB R144, R144, R2 ;  /* 0x000000029090723e */ /* 0x000fe200000010ff */
[----:B------:R-:W-:Y:S01]  /*a040*/  FADD.FTZ R2, R104, R132 ;  /* 0x0000008468027221 */ /* 0x000fe20000010000 */
[----:B-1----:R-:W-:Y:S01]  /*a050*/  F2FP.BF16.PACK_AB R147, R70, R71 ;  /* 0x000000474693723e */ /* 0x002fe200000010ff */
[C---:B------:R-:W-:Y:S01]  /*a060*/  HMMA.16816.F32.BF16 R60, R76.reuse, R84, R60 ;  /* 0x000000544c3c723c */ /* 0x040fe2000004183c */
[----:B------:R-:W-:Y:S03]  /*a070*/  LDSM.16.MT88.4 R104, [R206+0x3800] ;  /* 0x00380000ce68783b */ /* 0x000fe60000004200 */
[----:B------:R-:W-:Y:S04]  /*a080*/  FADD.FTZ R0, R68, R0 ;  /* 0x0000000044007221 */ /* 0x000fe80000010000 */
[----:B------:R-:W-:Y:S01]  /*a090*/  HMMA.16816.F32.BF16 R64, R76, R86, R64 ;  /* 0x000000564c40723c */ /* 0x000fe20000041840 */
[----:B------:R-:W1:Y:S03]  /*a0a0*/  LDSM.16.MT88.4 R76, [R205+0x7000] ;  /* 0x00700000cd4c783b */ /* 0x000e660000004200 */
[C---:B------:R-:W-:Y:S01]  /*a0b0*/  FADD.FTZ R247, R146.reuse, R0 ;  /* 0x0000000092f77221 */ /* 0x040fe20000010000 */
[----:B------:R-:W-:Y:S01]  /*a0c0*/  F2FP.BF16.PACK_AB R146, R146, R68 ;  /* 0x000000449292723e */ /* 0x000fe200000010ff */
[----:B------:R-:W-:Y:S02]  /*a0d0*/  FADD.FTZ R0, R116, R2 ;  /* 0x0000000274007221 */ /* 0x000fe40000010000 */
[C---:B---3--:R-:W-:Y:S01]  /*a0e0*/  HMMA.16816.F32.BF16 R4, R72.reuse, R88, R4 ;  /* 0x000000584804723c */ /* 0x048fe20000041804 */
[----:B------:R-:W3:Y:S04]  /*a0f0*/  LDSM.16.MT88.4 R84, [R204+0x7000] ;  /* 0x00700000cc54783b */ /* 0x000ee80000004200 */
[----:B------:R-:W-:Y:S03]  /*a100*/  FADD.FTZ R0, R111, R0 ;  /* 0x000000006f007221 */ /* 0x000fe60000010000 */
[C---:B------:R-:W-:Y:S01]  /*a110*/  HMMA.16816.F32.BF16 R8, R72.reuse, R90, R8 ;  /* 0x0000005a4808723c */ /* 0x040fe20000041808 */
[----:B------:R-:W-:Y:S03]  /*a120*/  LDSM.16.MT88.4 R88, [R205+0x7800] ;  /* 0x00780000cd58783b */ /* 0x000fe60000004200 */
[----:B------:R-:W-:Y:S04]  /*a130*/  FADD.FTZ R0, R110, R0 ;  /* 0x000000006e007221 */ /* 0x000fe80000010000 */
[C---:B------:R-:W-:Y:S04]  /*a140*/  HMMA.16816.F32.BF16 R12, R72.reuse, R92, R12 ;  /* 0x0000005c480c723c */ /* 0x040fe8000004180c */
[----:B------:R-:W-:Y:S04]  /*a150*/  FADD.FTZ R0, R109, R0 ;  /* 0x000000006d007221 */ /* 0x000fe80000010000 */
[C---:B------:R-:W-:Y:S04]  /*a160*/  HMMA.16816.F32.BF16 R16, R72.reuse, R94, R16 ;  /* 0x0000005e4810723c */ /* 0x040fe80000041810 */
[----:B------:R-:W-:Y:S04]  /*a170*/  FADD.FTZ R0, R108, R0 ;  /* 0x000000006c007221 */ /* 0x000fe80000010000 */
[C---:B--2---:R-:W-:Y:S04]  /*a180*/  HMMA.16816.F32.BF16 R20, R72.reuse, R80, R20 ;  /* 0x000000504814723c */ /* 0x044fe80000041814 */
[----:B------:R-:W-:Y:S04]  /*a190*/  FADD.FTZ R0, R158, R0 ;  /* 0x000000009e007221 */ /* 0x000fe80000010000 */
[C---:B------:R-:W-:Y:S01]  /*a1a0*/  HMMA.16816.F32.BF16 R24, R72.reuse, R82, R24 ;  /* 0x000000524818723c */ /* 0x040fe20000041818 */
[----:B------:R-:W2:Y:S03]  /*a1b0*/  LDSM.16.MT88.4 R80, [R206+0x7000] ;  /* 0x00700000ce50783b */ /* 0x000ea60000004200 */
[----:B------:R-:W-:Y:S04]  /*a1c0*/  FADD.FTZ R0, R157, R0 ;  /* 0x000000009d007221 */ /* 0x000fe80000010000 */
[C---:B------:R-:W-:Y:S04]  /*a1d0*/  HMMA.16816.F32.BF16 R28, R72.reuse, R96, R28 ;  /* 0x00000060481c723c */ /* 0x040fe8000004181c */
[----:B------:R-:W-:Y:S04]  /*a1e0*/  FADD.FTZ R0, R159, R0 ;  /* 0x000000009f007221 */ /* 0x000fe80000010000 */
[C---:B------:R-:W-:Y:S01]  /*a1f0*/  HMMA.16816.F32.BF16 R32, R72.reuse, R98, R32 ;  /* 0x000000624820723c */ /* 0x040fe20000041820 */
[----:B------:R-:W4:Y:S03]  /*a200*/  LDSM.16.MT88.4 R96, [R203+0x7800] ;  /* 0x00780000cb60783b */ /* 0x000f260000004200 */
[----:B------:R-:W-:Y:S04]  /*a210*/  FADD.FTZ R0, R160, R0 ;  /* 0x00000000a0007221 */ /* 0x000fe80000010000 */
[C---:B------:R-:W-:Y:S04]  /*a220*/  HMMA.16816.F32.BF16 R36, R72.reuse, R100, R36 ;  /* 0x000000644824723c */ /* 0x040fe80000041824 */
[----:B------:R-:W-:Y:S04]  /*a230*/  FADD.FTZ R0, R166, R0 ;  /* 0x00000000a6007221 */ /* 0x000fe80000010000 */
[C---:B------:R-:W-:Y:S04]  /*a240*/  HMMA.16816.F32.BF16 R40, R72.reuse, R102, R40 ;  /* 0x000000664828723c */ /* 0x040fe80000041828 */
[----:B------:R-:W-:Y:S04]  /*a250*/  FADD.FTZ R0, R165, R0 ;  /* 0x00000000a5007221 */ /* 0x000fe80000010000 */
[C---:B-1----:R-:W-:Y:S04]  /*a260*/  HMMA.16816.F32.BF16 R44, R72.reuse, R76, R44 ;  /* 0x0000004c482c723c */ /* 0x042fe8000004182c */
[----:B------:R-:W-:Y:S04]  /*a270*/  FADD.FTZ R0, R167, R0 ;  /* 0x00000000a7007221 */ /* 0x000fe80000010000 */
[C---:B------:R-:W-:Y:S04]  /*a280*/  HMMA.16816.F32.BF16 R48, R72.reuse, R78, R48 ;  /* 0x0000004e4830723c */ /* 0x040fe80000041830 */
[----:B------:R-:W-:Y:S04]  /*a290*/  FADD.FTZ R0, R168, R0 ;  /* 0x00000000a8007221 */ /* 0x000fe80000010000 */
[C---:B---3--:R-:W-:Y:S04]  /*a2a0*/  HMMA.16816.F32.BF16 R52, R72.reuse, R84, R52 ;  /* 0x000000544834723c */ /* 0x048fe80000041834 */
[----:B------:R-:W-:Y:S04]  /*a2b0*/  FADD.FTZ R0, R173, R0 ;  /* 0x00000000ad007221 */ /* 0x000fe80000010000 */
[C---:B------:R-:W-:Y:S04]  /*a2c0*/  HMMA.16816.F32.BF16 R56, R72.reuse, R86, R56 ;  /* 0x000000564838723c */ /* 0x040fe80000041838 */
[----:B------:R-:W-:Y:S04]  /*a2d0*/  FADD.FTZ R0, R174, R0 ;  /* 0x00000000ae007221 */ /* 0x000fe80000010000 */
[C---:B--2---:R-:W-:Y:S04]  /*a2e0*/  HMMA.16816.F32.BF16 R60, R72.reuse, R80, R60 ;  /* 0x00000050483c723c */ /* 0x044fe8000004183c */
[----:B------:R-:W-:Y:S04]  /*a2f0*/  FADD.FTZ R0, R175, R0 ;  /* 0x00000000af007221 */ /* 0x000fe80000010000 */
[----:B------:R-:W-:Y:S01]  /*a300*/  HMMA.16816.F32.BF16 R64, R72, R82, R64 ;  /* 0x000000524840723c */ /* 0x000fe20000041840 */
[----:B------:R-:W1:Y:S03]  /*a310*/  LDSM.16.MT88.4 R80, [R204+0x7800] ;  /* 0x00780000cc50783b */ /* 0x000e660000004200 */
[----:B------:R-:W-:Y:S04]  /*a320*/  FADD.FTZ R0, R228, R0 ;  /* 0x00000000e4007221 */ /* 0x000fe80000010000 */
[C---:B------:R-:W-:Y:S01]  /*a330*/  HMMA.16816.F32.BF16 R132, R144.reuse, R128, R4 ;  /* 0x000000809084723c */ /* 0x040fe20000041804 */
[----:B------:R-:W2:Y:S04]  /*a340*/  LDSM.16.MT88.4 R72, [R206+0x7800] ;  /* 0x00780000ce48783b */ /* 0x000ea80000004200 */
[----:B------:R-:W-:Y:S03]  /*a350*/  FADD.FTZ R0, R239, R0 ;  /* 0x00000000ef007221 */ /* 0x000fe60000010000 */
[C---:B------:R-:W-:Y:S04]  /*a360*/  HMMA.16816.F32.BF16 R128, R144.reuse, R130, R8 ;  /* 0x000000829080723c */ /* 0x040fe80000041808 */
[----:B------:R-:W-:Y:S04]  /*a370*/  FADD.FTZ R0, R240, R0 ;  /* 0x00000000f0007221 */ /* 0x000fe80000010000 */
[C---:B------:R-:W-:Y:S04]  /*a380*/  HMMA.16816.F32.BF16 R124, R144.reuse, R120, R12 ;  /* 0x00000078907c723c */ /* 0x040fe8000004180c */
[----:B------:R-:W-:Y:S03]  /*a390*/  FADD.FTZ R0, R241, R0 ;  /* 0x00000000f1007221 */ /* 0x000fe60000010000 */
[-C--:B------:R-:W-:Y:S01]  /*a3a0*/  MOV R12, R3.reuse ;  /* 0x00000003000c7202 */ /* 0x080fe20000000f00 */
[C---:B------:R-:W-:Y:S04]  /*a3b0*/  HMMA.16816.F32.BF16 R120, R144.reuse, R122, R16 ;  /* 0x0000007a9078723c */ /* 0x040fe80000041810 */
[----:B------:R-:W-:Y:S04]  /*a3c0*/  FADD.FTZ R0, R154, R0 ;  /* 0x000000009a007221 */ /* 0x000fe80000010000 */
        /* <DEDUP_REMOVED lines=8> */
[C---:B----4-:R-:W-:Y:S04]  /*a450*/  HMMA.16816.F32.BF16 R100, R144.reuse, R96, R36 ;  /* 0x000000609064723c */ /* 0x050fe80000041824 */
[----:B------:R-:W-:Y:S04]  /*a460*/  FADD.FTZ R0, R149, R0 ;  /* 0x0000000095007221 */ /* 0x000fe80000010000 */
[C---:B------:R-:W-:Y:S04]  /*a470*/  HMMA.16816.F32.BF16 R96, R144.reuse, R98, R40 ;  /* 0x000000629060723c */ /* 0x040fe80000041828 */
[----:B------:R-:W-:Y:S04]  /*a480*/  FADD.FTZ R0, R148, R0 ;  /* 0x0000000094007221 */ /* 0x000fe80000010000 */
[C---:B------:R-:W-:Y:S04]  /*a490*/  HMMA.16816.F32.BF16 R92, R144.reuse, R88, R44 ;  /* 0x00000058905c723c */ /* 0x040fe8000004182c */
[----:B------:R-:W-:Y:S01]  /*a4a0*/  FADD.FTZ R0, R71, R0 ;  /* 0x0000000047007221 */ /* 0x000fe20000010000 */
[----:B------:R-:W-:Y:S03]  /*a4b0*/  MOV R71, R3 ;  /* 0x0000000300477202 */ /* 0x000fe60000000f00 */
[C---:B------:R-:W-:Y:S04]  /*a4c0*/  HMMA.16816.F32.BF16 R88, R144.reuse, R90, R48 ;  /* 0x0000005a9058723c */ /* 0x040fe80000041830 */
[----:B------:R-:W-:Y:S01]  /*a4d0*/  FADD.FTZ R0, R70, R0 ;  /* 0x0000000046007221 */ /* 0x000fe20000010000 */
[----:B------:R-:W-:Y:S03]  /*a4e0*/  MOV R70, R69 ;  /* 0x0000004500467202 */ /* 0x000fe60000000f00 */
[C---:B-1----:R-:W-:Y:S01]  /*a4f0*/  HMMA.16816.F32.BF16 R84, R144.reuse, R80, R52 ;  /* 0x000000509054723c */ /* 0x042fe20000041834 */
[----:B------:R1:W-:Y:S07]  /*a500*/  STL [R1], R0 ;  /* 0x0000000001007387 */ /* 0x0003ee0000100800 */
[C---:B------:R-:W-:Y:S08]  /*a510*/  HMMA.16816.F32.BF16 R80, R144.reuse, R82, R56 ;  /* 0x000000529050723c */ /* 0x040ff00000041838 */
[C---:B--2---:R-:W-:Y:S08]  /*a520*/  HMMA.16816.F32.BF16 R76, R144.reuse, R72, R60 ;  /* 0x00000048904c723c */ /* 0x044ff0000004183c */
[----:B------:R-:W-:Y:S01]  /*a530*/  HMMA.16816.F32.BF16 R72, R144, R74, R64 ;  /* 0x0000004a9048723c */ /* 0x000fe20000041840 */
[----:B-1----:R-:W-:-:S07]  /*a540*/  @P0 BRA `(.L_x_92) ;  /* 0xffffbad000000947 */ /* 0x002fce000383ffff */
.L_x_81:
[----:B--2---:R-:W2:Y:S02]  /*a550*/  LDL R0, [R1+0x4] ;  /* 0x0000040001007983 */ /* 0x004ea40000100800 */
[----:B--2---:R-:W-:-:S13]  /*a560*/  ISETP.GE.AND P0, PT, R232, R0, PT ;  /* 0x00000000e800720c */ /* 0x004fda0003f06270 */
[----:B------:R-:W-:Y:S05]  /*a570*/  @!P0 BRA `(.L_x_93) ;  /* 0x00003b2000008947 */ /* 0x000fea0003800000 */
[----:B------:R-:W-:Y:S02]  /*a580*/  MOV R71, R12 ;  /* 0x0000000c00477202 */ /* 0x000fe40000000f00 */
[----:B------:R-:W-:Y:S02]  /*a590*/  MOV R70, R69 ;  /* 0x0000004500467202 */ /* 0x000fe40000000f00 */
.L_x_100:
[----:B------:R-:W2:Y:S01]  /*a5a0*/  LDL.64 R6, [R1+0x28] ;  /* 0x0000280001067983 */ /* 0x000ea20000100a00 */
[----:B------:R-:W-:Y:S04]  /*a5b0*/  DEPBAR.LE SB0, 0x0 ;  /* 0x000080000000791a */ /* 0x000fe80000000000 */
[----:B------:R-:W3:Y:S01]  /*a5c0*/  LDL R5, [R1+0x34] ;  /* 0x0000340001057983 */ /* 0x000ee20000100800 */
[----:B------:R-:W-:Y:S01]  /*a5d0*/  WARPSYNC 0xffffffff ;  /* 0xffffffff00007948 */ /* 0x000fe20003800000 */
[----:B------:R-:W-:Y:S01]  /*a5e0*/  SHF.R.S32.HI R0, RZ, 0x1f, R231 ;  /* 0x0000001fff007819 */ /* 0x000fe200000114e7 */
[C---:B------:R-:W-:Y:S01]  /*a5f0*/  IMAD.WIDE.U32 R2, R231.reuse, c[0x0][0x208], RZ ;  /* 0x00008200e7027a25 */ /* 0x040fe200078e00ff */
[----:B------:R-:W-:Y:S01]  /*a600*/  BAR.SYNC.DEFER_BLOCKING 0x0 ;  /* 0x0000000000007b1d */ /* 0x000fe20000010000 */
[----:B------:R-:W-:Y:S02]  /*a610*/  SHF.R.S32.HI R4, RZ, 0x1f, R230 ;  /* 0x0000001fff047819 */ /* 0x000fe400000114e6 */
[----:B------:R-:W-:Y:S02]  /*a620*/  IMAD R0, R0, c[0x0][0x208], RZ ;  /* 0x0000820000007a24 */ /* 0x000fe400078e02ff */
[----:B------:R-:W-:Y:S02]  /*a630*/  IMAD.SHL.U32 R63, R234, 0x2, RZ ;  /* 0x00000002ea3f7824 */ /* 0x000fe400078e00ff */
[----:B------:R-:W-:Y:S02]  /*a640*/  IMAD R0, R231, c[0x0][0x20c], R0 ;  /* 0x00008300e7007a24 */ /* 0x000fe400078e0200 */
[----:B------:R-:W-:Y:S02]  /*a650*/  IMAD R4, R4, c[0x0][0x218], RZ ;  /* 0x0000860004047a24 */ /* 0x000fe400078e02ff */
[----:B------:R-:W-:Y:S02]  /*a660*/  IMAD.IADD R3, R3, 0x1, R0 ;  /* 0x0000000103037824 */ /* 0x000fe400078e0200 */
[C---:B------:R-:W-:Y:S02]  /*a670*/  IMAD R4, R230.reuse, c[0x0][0x21c], R4 ;  /* 0x00008700e6047a24 */ /* 0x040fe400078e0204 */
[----:B------:R-:W-:Y:S04]  /*a680*/  IMAD.WIDE.U32 R2, R230, c[0x0][0x218], R2 ;  /* 0x00008600e6027a25 */ /* 0x000fe800078e0002 */
[----:B------:R-:W-:Y:S01]  /*a690*/  IMAD.SHL.U32 R55, R233, 0x2, RZ ;  /* 0x00000002e9377824 */ /* 0x000fe200078e00ff */
[----:B------:R1:W4:Y:S04]  /*a6a0*/  LDSM.16.M88.4 R8, [R200] ;  /* 0x00000000c808783b */ /* 0x0003280000000200 */
[----:B------:R1:W1:Y:S04]  /*a6b0*/  LDSM.16.M88.4 R16, [R200+0x800] ;  /* 0x00080000c810783b */ /* 0x0002680000000200 */
        /* <DEDUP_REMOVED lines=23> */
[----:B-1--4-:R1:W2:Y:S02]  /*a830*/  SHFL.IDX PT, R28, R36, RZ, 0x181f ;  /* 0x00181fff241c7589 */ /* 0x0122a400000e0000 */
.L_x_125:
[C---:B------:R-:W-:Y:S01]  /*a840*/  HMMA.16816.F32.BF16 R4, R136.reuse, R8, RZ ;  /* 0x000000088804723c */ /* 0x040fe200000418ff */
[----:B------:R-:W3:Y:S01]  /*a850*/  SHFL.IDX PT, R38, R0, RZ, 0x181f ;  /* 0x00181fff00267589 */ /* 0x000ee200000e0000 */
[----:B------:R-:W-:Y:S01]  /*a860*/  BSSY B0, `(.L_x_95) ;  /* 0x0000139000007945 */ /* 0x000fe20003800000 */
[----:B------:R-:W-:Y:S02]  /*a870*/  ISETP.GE.AND P2, PT, R233, c[0x0][0x1d4], PT ;  /* 0x00007500e9007a0c */ /* 0x000fe40003f46270 */
[----:B------:R-:W-:Y:S02]  /*a880*/  ISETP.GE.AND P0, PT, R234, c[0x0][0x1d4], PT ;  /* 0x00007500ea007a0c */ /* 0x000fe40003f06270 */
[----:B------:R-:W4:Y:S01]  /*a890*/  SHFL.IDX PT, R46, R0, 0x1, 0x181f ;  /* 0x00381f00002e7f89 */ /* 0x000f2200000e0000 */
[C---:B------:R-:W-:Y:S01]  /*a8a0*/  HMMA.16816.F32.BF16 R8, R136.reuse, R10, RZ ;  /* 0x0000000a8808723c */ /* 0x040fe200000418ff */
[----:B------:R-:W-:Y:S03]  /*a8b0*/  SEL R228, RZ, 0x10, P2 ;  /* 0x00000010ffe47807 */ /* 0x000fe60001000000 */
[----:B------:R-:W-:Y:S01]  /*a8c0*/  SEL R62, RZ, 0x10, P0 ;  /* 0x00000010ff3e7807 */ /* 0x000fe20000000000 */
[----:B------:R-:W5:Y:S01]  /*a8d0*/  SHFL.IDX PT, R37, R36, 0x1, 0x181f ;  /* 0x00381f0024257f89 */ /* 0x000f6200000e0000 */
[----:B------:R-:W-:Y:S02]  /*a8e0*/  ISETP.NE.U32.AND P6, PT, R228, RZ, PT ;  /* 0x000000ffe400720c */ /* 0x000fe40003fc5070 */
[C---:B------:R-:W-:Y:S03]  /*a8f0*/  HMMA.16816.F32.BF16 R12, R136.reuse, R16, RZ ;  /* 0x00000010880c723c */ /* 0x040fe600000418ff */
[----:B------:R-:W1:Y:S05]  /*a900*/  SHFL.IDX PT, R45, R0, 0x2, 0x181f ;  /* 0x00581f00002d7f89 */ /* 0x000e6a00000e0000 */
[C---:B------:R-:W-:Y:S01]  /*a910*/  HMMA.16816.F32.BF16 R16, R136.reuse, R18, RZ ;  /* 0x000000128810723c */ /* 0x040fe200000418ff */
[----:B------:R-:W4:Y:S06]  /*a920*/  SHFL.IDX PT, R54, R36, 0x2, 0x181f ;  /* 0x00581f0024367f89 */ /* 0x000f2c00000e0000 */
[----:B------:R-:W2:Y:S01]  /*a930*/  LDL R68, [R1+0x4] ;  /* 0x0000040001447983 */ /* 0x000ea20000100800 */
[C---:B------:R-:W-:Y:S05]  /*a940*/  HMMA.16816.F32.BF16 R20, R136.reuse, R24, RZ ;  /* 0x000000188814723c */ /* 0x040fea00000418ff */
[----:B------:R-:W1:Y:S03]  /*a950*/  SHFL.IDX PT, R0, R0, 0x3, 0x181f ;  /* 0x00781f0000007f89 */ /* 0x000e6600000e0000 */
[C---:B------:R-:W-:Y:S03]  /*a960*/  HMMA.16816.F32.BF16 R24, R136.reuse, R26, RZ ;  /* 0x0000001a8818723c */ /* 0x040fe600000418ff */
[----:B------:R1:W1:Y:S01]  /*a970*/  SHFL.IDX PT, R61, R36, 0x3, 0x181f ;  /* 0x00781f00243d7f89 */ /* 0x00026200000e0000 */
[C---:B---3--:R-:W-:Y:S02]  /*a980*/  IADD3 R2, P4, R38.reuse, R55, RZ ;  /* 0x0000003726027210 */ /* 0x048fe40007f9e0ff */
[----:B------:R-:W-:Y:S03]  /*a990*/  IADD3 R38, P5, R38, R63, RZ ;  /* 0x0000003f26267210 */ /* 0x000fe60007fbe0ff */
[C---:B--2---:R-:W-:Y:S03]  /*a9a0*/  IMAD.X R3, R28.reuse, 0x1, R44, P4 ;  /* 0x000000011c037824 */ /* 0x044fe600020e062c */
[----:B------:R-:W-:Y:S01]  /*a9b0*/  IMAD.X R39, R28, 0x1, R60, P5 ;  /* 0x000000011c277824 */ /* 0x000fe200028e063c */
[C---:B----4-:R-:W-:Y:S01]  /*a9c0*/  IADD3 R52, P4, R46.reuse, R55, RZ ;  /* 0x000000372e347210 */ /* 0x050fe20007f9e0ff */
[C---:B------:R-:W-:Y:S01]  /*a9d0*/  HMMA.16816.F32.BF16 R28, R136.reuse, R32, RZ ;  /* 0x00000020881c723c */ /* 0x040fe200000418ff */
[----:B------:R1:W-:Y:S01]  /*a9e0*/  LDGSTS.E.BYPASS.LTC128B.128 [R229+0x100], [R2.64], !P2 ;  /* 0x0010000002e57fae */ /* 0x0003e2000d101d46 */
[----:B------:R-:W-:Y:S02]  /*a9f0*/  IADD3 R46, P5, R46, R63, RZ ;  /* 0x0000003f2e2e7210 */ /* 0x000fe40007fbe0ff */
[C---:B-----5:R-:W-:Y:S03]  /*aa00*/  IMAD.X R53, R37.reuse, 0x1, R44, P4 ;  /* 0x0000000125357824 */ /* 0x060fe600020e062c */
[----:B------:R2:W-:Y:S01]  /*aa10*/  LDGSTS.E.BYPASS.LTC128B.128 [R229+0x4100], [R38.64], !P0 ;  /* 0x0410000026e57fae */ /* 0x0005e2000c101d46 */
[C---:B------:R-:W-:Y:S01]  /*aa20*/  HMMA.16816.F32.BF16 R32, R136.reuse, R34, RZ ;  /* 0x000000228820723c */ /* 0x040fe200000418ff */
[----:B------:R-:W-:Y:S01]  /*aa30*/  IMAD.X R47, R37, 0x1, R60, P5 ;  /* 0x00000001252f7824 */ /* 0x000fe200028e063c */
[C---:B------:R-:W-:Y:S02]  /*aa40*/  ISETP.NE.U32.AND P5, PT, R62.reuse, RZ, PT ;  /* 0x000000ff3e00720c */ /* 0x040fe40003fa5070 */
[----:B------:R-:W-:Y:S01]  /*aa50*/  IADD3 R62, -R62, 0x10, RZ ;  /* 0x000000103e3e7810 */ /* 0x000fe20007ffe1ff */
[----:B------:R3:W-:Y:S03]  /*aa60*/  LDGSTS.E.BYPASS.LTC128B.128 [R229+0x1100], [R52.64], !P2 ;  /* 0x0110000034e57fae */ /* 0x0007e6000d101d46 */
[----:B------:R-:W-:Y:S03]  /*aa70*/  LOP3.LUT R62, R62, 0xf, RZ, 0xc0, !PT ;  /* 0x0000000f3e3e7812 */ /* 0x000fe600078ec0ff */
[----:B------:R4:W-:Y:S01]  /*aa80*/  LDGSTS.E.BYPASS.LTC128B.128 [R229+0x5100], [R46.64], !P0 ;  /* 0x051000002ee57fae */ /* 0x0009e2000c101d46 */
[C---:B-1----:R-:W-:Y:S05]  /*aa90*/  IADD3 R2, P4, R45.reuse, R55, RZ ;  /* 0x000000372d027210 */ /* 0x042fea0007f9e0ff */
[----:B------:R-:W-:Y:S01]  /*aaa0*/  IMAD.X R3, R54, 0x1, R44, P4 ;  /* 0x0000000136037824 */ /* 0x000fe200020e062c */
[C---:B--2---:R-:W-:Y:S04]  /*aab0*/  HMMA.16816.F32.BF16 R36, R136.reuse, R40, RZ ;  /* 0x000000288824723c */ /* 0x044fe800000418ff */
[----:B------:R1:W-:Y:S01]  /*aac0*/  LDGSTS.E.BYPASS.LTC128B.128 [R229+0x2100], [R2.64], !P2 ;  /* 0x0210000002e57fae */ /* 0x0003e2000d101d46 */
[----:B---3--:R-:W-:Y:S03]  /*aad0*/  IADD3 R52, -R228, 0x10, RZ ;  /* 0x00000010e4347810 */ /* 0x008fe60007ffe1ff */
[C---:B------:R-:W-:Y:S01]  /*aae0*/  HMMA.16816.F32.BF16 R40, R136.reuse, R42, RZ ;  /* 0x0000002a8828723c */ /* 0x040fe200000418ff */
[----:B------:R-:W-:Y:S03]  /*aaf0*/  LOP3.LUT R52, R52, 0xf, RZ, 0xc0, !PT ;  /* 0x0000000f34347812 */ /* 0x000fe600078ec0ff */
[----:B-1----:R-:W-:Y:S05]  /*ab00*/  IADD3 R2, P2, R45, R63, RZ ;  /* 0x0000003f2d027210 */ /* 0x002fea0007f5e0ff */
[----:B------:R-:W-:Y:S03]  /*ab10*/  IMAD.X R3, R54, 0x1, R60, P2 ;  /* 0x0000000136037824 */ /* 0x000fe600010e063c */
[-C--:B------:R-:W-:Y:S02]  /*ab20*/  IADD3 R52, P4, P2, R52, R0.reuse, R55 ;  /* 0x0000000034347210 */ /* 0x080fe40007a9e037 */
[----:B------:R1:W-:Y:S02]  /*ab30*/  LDGSTS.E.BYPASS.LTC128B.128 [R229+0x6100], [R2.64], !P0 ;  /* 0x0610000002e57fae */ /* 0x0003e4000c101d46 */
[-C--:B------:R-:W-:Y:S02]  /*ab40*/  IADD3.X R53, RZ, R61.reuse, R44, P4, P2 ;  /* 0x0000003dff357210 */ /* 0x080fe400027e442c */
[C---:B----4-:R-:W-:Y:S01]  /*ab50*/  HMMA.16816.F32.BF16 R44, R136.reuse, R48, RZ ;  /* 0x00000030882c723c */ /* 0x050fe200000418ff */
[----:B------:R-:W-:Y:S02]  /*ab60*/  IADD3 R62, P4, P2, R62, R0, R63 ;  /* 0x000000003e3e7210 */ /* 0x000fe40007a9e03f */
[----:B------:R2:W-:Y:S02]  /*ab70*/  LDGSTS.E.BYPASS.LTC128B.128.ZFILL [R229+0x3100], [R52.64], P6 ;  /* 0x0310000034e57fae */ /* 0x0005e4000b141d46 */
[----:B------:R-:W-:Y:S03]  /*ab80*/  IADD3.X R63, RZ, R61, R60, P4, P2 ;  /* 0x0000003dff3f7210 */ /* 0x000fe600027e443c */
[C---:B------:R-:W-:Y:S02]  /*ab90*/  HMMA.16816.F32.BF16 R48, R136.reuse, R50, RZ ;  /* 0x000000328830723c */ /* 0x040fe400000418ff */
[----:B------:R3:W-:Y:S06]  /*aba0*/  LDGSTS.E.BYPASS.LTC128B.128.ZFILL [R229+0x7100], [R62.64], P5 ;  /* 0x071000003ee57fae */ /* 0x0007ec000a941d46 */
[----:B------:R-:W0:Y:S01]  /*abb0*/  LDGDEPBAR ;  /* 0x00000000000079af */ /* 0x000e220000000000 */
[C---:B--2---:R-:W-:Y:S08]  /*abc0*/  HMMA.16816.F32.BF16 R52, R136.reuse, R56, RZ ;  /* 0x000000388834723c */ /* 0x044ff000000418ff */
[C---:B------:R-:W-:Y:S08]  /*abd0*/  HMMA.16816.F32.BF16 R56, R136.reuse, R58, RZ ;  /* 0x0000003a8838723c */ /* 0x040ff000000418ff */
[C---:B---3--:R-:W-:Y:S08]  /*abe0*/  HMMA.16816.F32.BF16 R60, R136.reuse, R64, RZ ;  /* 0x00000040883c723c */ /* 0x048ff000000418ff */
[----:B------:R-:W-:Y:S08]  /*abf0*/  HMMA.16816.F32.BF16 R64, R136, R66, RZ ;  /* 0x000000428840723c */ /* 0x000ff000000418ff */
[C---:B------:R-:W-:Y:S08]  /*ac00*/  HMMA.16816.F32.BF16 R4, R140.reuse, R144, R4 ;  /* 0x000000908c04723c */ /* 0x040ff00000041804 */
[C---:B------:R-:W-:Y:S01]  /*ac10*/  HMMA.16816.F32.BF16 R8, R140.reuse, R146, R8 ;  /* 0x000000928c08723c */ /* 0x040fe20000041808 */
[----:B------:R-:W2:Y:S07]  /*ac20*/  LDSM.16.M88.4 R144, [R202] ;  /* 0x00000000ca90783b */ /* 0x000eae0000000200 */
        /* <DEDUP_REMOVED lines=20> */
[C---:B--2---:R-:W-:Y:S08]  /*ad70*/  HMMA.16816.F32.BF16 R4, R176.reuse, R144, R4 ;  /* 0x00000090b004723c */ /* 0x044ff00000041804 */
[C---:B------:R-:W-:Y:S01]  /*ad80*/  HMMA.16816.F32.BF16 R8, R176.reuse, R146, R8 ;  /* 0x00000092b008723c */ /* 0x040fe20000041808 */
[----:B------:R-:W2:Y:S02]  /*ad90*/  LDSM.16.M88.4 R144, [R202+0x2800] ;  /* 0x00280000ca90783b */ /* 0x000ea40000000200 */
[----:B------:R-:W-:Y:S05]  /*ada0*/  ISETP.GT.AND P2, PT, R232, R68, PT ;  /* 0x00000044e800720c */ /* 0x000fea0003f44270 */
        /* <DEDUP_REMOVED lines=8> */
[----:B------:R-:W5:Y:S07]  /*ae30*/  LDSM.16.M88.4 R156, [R201+-0x4000] ;  /* 0xffc00000c99c783b */ /* 0x000f6e0000000200 */
[C---:B-1----:R-:W-:Y:S08]  /*ae40*/  HMMA.16816.F32.BF16 R36, R176.reuse, R160, R36 ;  /* 0x000000a0b024723c */ /* 0x042ff00000041824 */
[C---:B------:R-:W-:Y:S01]  /*ae50*/  HMMA.16816.F32.BF16 R40, R176.reuse, R162, R40 ;  /* 0x000000a2b028723c */ /* 0x040fe20000041828 */
[----:B------:R-:W1:Y:S07]  /*ae60*/  LDSM.16.M88.4 R160, [R201+-0x2800] ;  /* 0xffd80000c9a0783b */ /* 0x000e6e0000000200 */
[C---:B--2---:R-:W-:Y:S08]  /*ae70*/  HMMA.16816.F32.BF16 R44, R176.reuse, R144, R44 ;  /* 0x00000090b02c723c */ /* 0x044ff0000004182c */
[C---:B------:R-:W-:Y:S01]  /*ae80*/  HMMA.16816.F32.BF16 R48, R176.reuse, R146, R48 ;  /* 0x00000092b030723c */ /* 0x040fe20000041830 */
[----:B------:R-:W2:Y:S07]  /*ae90*/  LDSM.16.M88.4 R144, [R201+-0x2000] ;  /* 0xffe00000c990783b */ /* 0x000eae0000000200 */
[C---:B---3--:R-:W-:Y:S08]  /*aea0*/  HMMA.16816.F32.BF16 R52, R176.reuse, R148, R52 ;  /* 0x00000094b034723c */ /* 0x048ff00000041834 */
[C---:B------:R-:W-:Y:S01]  /*aeb0*/  HMMA.16816.F32.BF16 R56, R176.reuse, R150, R56 ;  /* 0x00000096b038723c */ /* 0x040fe20000041838 */
[----:B------:R-:W3:Y:S07]  /*aec0*/  LDSM.16.M88.4 R148, [R201+-0x1800] ;  /* 0xffe80000c994783b */ /* 0x000eee0000000200 */
[C---:B----4-:R-:W-:Y:S08]  /*aed0*/  HMMA.16816.F32.BF16 R60, R176.reuse, R152, R60 ;  /* 0x00000098b03c723c */ /* 0x050ff0000004183c */
[----:B------:R-:W-:Y:S01]  /*aee0*/  HMMA.16816.F32.BF16 R64, R176, R154, R64 ;  /* 0x0000009ab040723c */ /* 0x000fe20000041840 */
[----:B------:R-:W4:Y:S07]  /*aef0*/  LDSM.16.M88.4 R152, [R201+-0x1000] ;  /* 0xfff00000c998783b */ /* 0x000f2e0000000200 */
[C---:B-----5:R-:W-:Y:S08]  /*af00*/  HMMA.16816.F32.BF16 R4, R180.reuse, R156, R4 ;  /* 0x0000009cb404723c */ /* 0x060ff00000041804 */
[C---:B------:R-:W-:Y:S01]  /*af10*/  HMMA.16816.F32.BF16 R8, R180.reuse, R158, R8 ;  /* 0x0000009eb408723c */ /* 0x040fe20000041808 */
[----:B------:R-:W5:Y:S07]  /*af20*/  LDSM.16.M88.4 R156, [R201+-0x800] ;  /* 0xfff80000c99c783b */ /* 0x000f6e0000000200 */
[C---:B------:R-:W-:Y:S08]  /*af30*/  HMMA.16816.F32.BF16 R12, R180.reuse, R164, R12 ;  /* 0x000000a4b40c723c */ /* 0x040ff0000004180c */
[C---:B------:R-:W-:Y:S01]  /*af40*/  HMMA.16816.F32.BF16 R16, R180.reuse, R166, R16 ;  /* 0x000000a6b410723c */ /* 0x040fe20000041810 */
[----:B------:R-:W3:Y:S07]  /*af50*/  LDSM.16.M88.4 R164, [R200+0x4000] ;  /* 0x00400000c8a4783b */ /* 0x000eee0000000200 */
[C---:B------:R-:W-:Y:S08]  /*af60*/  HMMA.16816.F32.BF16 R20, R180.reuse, R168, R20 ;  /* 0x000000a8b414723c */ /* 0x040ff00000041814 */
        /* <DEDUP_REMOVED lines=14> */
[C---:B-----5:R-:W-:Y:S08]  /*b050*/  HMMA.16816.F32.BF16 R60, R180.reuse, R156, R60 ;  /* 0x0000009cb43c723c */ /* 0x060ff0000004183c */
[----:B------:R-:W-:Y:S01]  /*b060*/  HMMA.16816.F32.BF16 R64, R180, R158, R64 ;  /* 0x0000009eb440723c */ /* 0x000fe20000041840 */
[----:B------:R-:W5:Y:S07]  /*b070*/  LDSM.16.M88.4 R156, [R200+0x7000] ;  /* 0x00700000c89c783b */ /* 0x000f6e0000000200 */
[C---:B------:R-:W-:Y:S08]  /*b080*/  HMMA.16816.F32.BF16 R4, R184.reuse, R164, R4 ;  /* 0x000000a4b804723c */ /* 0x040ff00000041804 */
[C---:B------:R-:W-:Y:S01]  /*b090*/  HMMA.16816.F32.BF16 R8, R184.reuse, R166, R8 ;  /* 0x000000a6b808723c */ /* 0x040fe20000041808 */
[----:B------:R-:W-:Y:S07]  /*b0a0*/  LDSM.16.M88.4 R164, [R208] ;  /* 0x00000000d0a4783b */ /* 0x000fee0000000200 */
[C---:B------:R-:W-:Y:S08]  /*b0b0*/  HMMA.16816.F32.BF16 R12, R184.reuse, R168, R12 ;  /* 0x000000a8b80c723c */ /* 0x040ff0000004180c */
[C---:B------:R-:W-:Y:S01]  /*b0c0*/  HMMA.16816.F32.BF16 R16, R184.reuse, R170, R16 ;  /* 0x000000aab810723c */ /* 0x040fe20000041810 */
[----:B------:R-:W-:Y:S07]  /*b0d0*/  LDSM.16.M88.4 R168, [R209] ;  /* 0x00000000d1a8783b */ /* 0x000fee0000000200 */
[C---:B-1----:R-:W-:Y:S08]  /*b0e0*/  HMMA.16816.F32.BF16 R20, R184.reuse, R160, R20 ;  /* 0x000000a0b814723c */ /* 0x042ff00000041814 */
[C---:B------:R-:W-:Y:S01]  /*b0f0*/  HMMA.16816.F32.BF16 R24, R184.reuse, R162, R24 ;  /* 0x000000a2b818723c */ /* 0x040fe20000041818 */
[----:B------:R-:W1:Y:S07]  /*b100*/  LDSM.16.M88.4 R160, [R200+0x7800] ;  /* 0x00780000c8a0783b */ /* 0x000e6e0000000200 */
[C---:B--2---:R-:W-:Y:S08]  /*b110*/  HMMA.16816.F32.BF16 R28, R184.reuse, R144, R28 ;  /* 0x00000090b81c723c */ /* 0x044ff0000004181c */
[C---:B------:R-:W-:Y:S01]  /*b120*/  HMMA.16816.F32.BF16 R32, R184.reuse, R146, R32 ;  /* 0x00000092b820723c */ /* 0x040fe20000041820 */
[----:B------:R-:W2:Y:S07]  /*b130*/  LDSM.16.M88.4 R144, [R210] ;  /* 0x00000000d290783b */ /* 0x000eae0000000200 */
        /* <DEDUP_REMOVED lines=8> */
[----:B------:R-:W5:Y:S07]  /*b1c0*/  LDSM.16.M88.4 R156, [R213] ;  /* 0x00000000d59c783b */ /* 0x000f6e0000000200 */
[C---:B-1----:R-:W-:Y:S08]  /*b1d0*/  HMMA.16816.F32.BF16 R60, R184.reuse, R160, R60 ;  /* 0x000000a0b83c723c */ /* 0x042ff0000004183c */
[----:B------:R-:W-:Y:S01]  /*b1e0*/  HMMA.16816.F32.BF16 R64, R184, R162, R64 ;  /* 0x000000a2b840723c */ /* 0x000fe20000041840 */
[----:B------:R-:W1:Y:S07]  /*b1f0*/  LDSM.16.M88.4 R160, [R214] ;  /* 0x00000000d6a0783b */ /* 0x000e6e0000000200 */
[C---:B------:R-:W-:Y:S08]  /*b200*/  HMMA.16816.F32.BF16 R4, R188.reuse, R164, R4 ;  /* 0x000000a4bc04723c */ /* 0x040ff00000041804 */
[C---:B------:R-:W-:Y:S01]  /*b210*/  HMMA.16816.F32.BF16 R8, R188.reuse, R166, R8 ;  /* 0x000000a6bc08723c */ /* 0x040fe20000041808 */
[----:B------:R-:W1:Y:S07]  /*b220*/  LDSM.16.M88.4 R164, [R215] ;  /* 0x00000000d7a4783b */ /* 0x000e6e0000000200 */
[C---:B------:R-:W-:Y:S08]  /*b230*/  HMMA.16816.F32.BF16 R12, R188.reuse, R168, R12 ;  /* 0x000000a8bc0c723c */ /* 0x040ff0000004180c */
        /* <DEDUP_REMOVED lines=14> */
[C---:B-1----:R-:W-:Y:S08]  /*b320*/  HMMA.16816.F32.BF16 R52, R188.reuse, R160, R52 ;  /* 0x000000a0bc34723c */ /* 0x042ff00000041834 */
[C---:B------:R-:W-:Y:S01]  /*b330*/  HMMA.16816.F32.BF16 R56, R188.reuse, R162, R56 ;  /* 0x000000a2bc38723c */ /* 0x040fe20000041838 */
[----:B------:R-:W1:Y:S07]  /*b340*/  LDSM.16.M88.4 R160, [R202+0x6800] ;  /* 0x00680000caa0783b */ /* 0x000e6e0000000200 */
[C---:B------:R-:W-:Y:S08]  /*b350*/  HMMA.16816.F32.BF16 R60, R188.reuse, R164, R60 ;  /* 0x000000a4bc3c723c */ /* 0x040ff0000004183c */
[----:B------:R-:W-:Y:S01]  /*b360*/  HMMA.16816.F32.BF16 R64, R188, R166, R64 ;  /* 0x000000a6bc40723c */ /* 0x000fe20000041840 */
[----:B------:R-:W1:Y:S07]  /*b370*/  LDSM.16.M88.4 R164, [R202+0x7000] ;  /* 0x00700000caa4783b */ /* 0x000e6e0000000200 */
[C---:B------:R-:W-:Y:S08]  /*b380*/  HMMA.16816.F32.BF16 R4, R192.reuse, R168, R4 ;  /* 0x000000a8c004723c */ /* 0x040ff00000041804 */
[C---:B------:R-:W-:Y:S01]  /*b390*/  HMMA.16816.F32.BF16 R8, R192.reuse, R170, R8 ;  /* 0x000000aac008723c */ /* 0x040fe20000041808 */
[----:B------:R-:W1:Y:S07]  /*b3a0*/  LDSM.16.M88.4 R168, [R202+0x7800] ;  /* 0x00780000caa8783b */ /* 0x000e6e0000000200 */
[C---:B--2---:R-:W-:Y:S08]  /*b3b0*/  HMMA.16816.F32.BF16 R12, R192.reuse, R144, R12 ;  /* 0x00000090c00c723c */ /* 0x044ff0000004180c */
[C---:B------:R-:W-:Y:S01]  /*b3c0*/  HMMA.16816.F32.BF16 R16, R192.reuse, R146, R16 ;  /* 0x00000092c010723c */ /* 0x040fe20000041810 */
[----:B------:R-:W2:Y:S07]  /*b3d0*/  LDSM.16.M88.4 R144, [R201] ;  /* 0x00000000c990783b */ /* 0x000eae0000000200 */
        /* <DEDUP_REMOVED lines=13> */
[C---:B------:R-:W-:Y:S01]  /*b4b0*/  HMMA.16816.F32.BF16 R56, R192.reuse, R166, R56 ;  /* 0x000000a6c038723c */ /* 0x040fe20000041838 */
[----:B------:R-:W1:Y:S07]  /*b4c0*/  LDSM.16.M88.4 R164, [R201+0x2800] ;  /* 0x00280000c9a4783b */ /* 0x000e6e0000000200 */
[C---:B------:R-:W-:Y:S08]  /*b4d0*/  HMMA.16816.F32.BF16 R60, R192.reuse, R168, R60 ;  /* 0x000000a8c03c723c */ /* 0x040ff0000004183c */
[----:B------:R-:W-:Y:S01]  /*b4e0*/  HMMA.16816.F32.BF16 R64, R192, R170, R64 ;  /* 0x000000aac040723c */ /* 0x000fe20000041840 */
[----:B------:R-:W1:Y:S07]  /*b4f0*/  LDSM.16.M88.4 R168, [R201+0x3000] ;  /* 0x00300000c9a8783b */ /* 0x000e6e0000000200 */
[C---:B--2---:R-:W-:Y:S08]  /*b500*/  HMMA.16816.F32.BF16 R4, R196.reuse, R144, R4 ;  /* 0x00000090c404723c */ /* 0x044ff00000041804 */
[C---:B------:R-:W-:Y:S01]  /*b510*/  HMMA.16816.F32.BF16 R8, R196.reuse, R146, R8 ;  /* 0x00000092c408723c */ /* 0x040fe20000041808 */
[----:B------:R-:W2:Y:S01]  /*b520*/  LDSM.16.M88.4 R144, [R201+0x3800] ;  /* 0x00380000c990783b */ /* 0x000ea20000000200 */
[----:B------:R-:W-:Y:S05]  /*b530*/  DEPBAR.LE SB0, 0x0 ;  /* 0x000080000000791a */ /* 0x000fea0000000000 */
[----:B------:R-:W-:Y:S01]  /*b540*/  BAR.SYNC.DEFER_BLOCKING 0x0 ;  /* 0x0000000000007b1d */ /* 0x000fe20000010000 */
[C---:B---3--:R-:W-:Y:S08]  /*b550*/  HMMA.16816.F32.BF16 R12, R196.reuse, R148, R12 ;  /* 0x00000094c40c723c */ /* 0x048ff0000004180c */
[C---:B------:R-:W-:Y:S08]  /*b560*/  HMMA.16816.F32.BF16 R16, R196.reuse, R150, R16 ;  /* 0x00000096c410723c */ /* 0x040ff00000041810 */
[C---:B----4-:R-:W-:Y:S08]  /*b570*/  HMMA.16816.F32.BF16 R20, R196.reuse, R152, R20 ;  /* 0x00000098c414723c */ /* 0x050ff00000041814 */
[C---:B------:R-:W-:Y:S08]  /*b580*/  HMMA.16816.F32.BF16 R24, R196.reuse, R154, R24 ;  /* 0x0000009ac418723c */ /* 0x040ff00000041818 */
[C---:B-----5:R-:W-:Y:S08]  /*b590*/  HMMA.16816.F32.BF16 R28, R196.reuse, R156, R28 ;  /* 0x0000009cc41c723c */ /* 0x060ff0000004181c */
[C---:B------:R-:W-:Y:S08]  /*b5a0*/  HMMA.16816.F32.BF16 R32, R196.reuse, R158, R32 ;  /* 0x0000009ec420723c */ /* 0x040ff00000041820 */
[C---:B-1----:R-:W-:Y:S08]  /*b5b0*/  HMMA.16816.F32.BF16 R36, R196.reuse, R160, R36 ;  /* 0x000000a0c424723c */ /* 0x042ff00000041824 */
[C---:B------:R-:W-:Y:S08]  /*b5c0*/  HMMA.16816.F32.BF16 R40, R196.reuse, R162, R40 ;  /* 0x000000a2c428723c */ /* 0x040ff00000041828 */
[C---:B------:R-:W-:Y:S08]  /*b5d0*/  HMMA.16816.F32.BF16 R44, R196.reuse, R164, R44 ;  /* 0x000000a4c42c723c */ /* 0x040ff0000004182c */
[C---:B------:R-:W-:Y:S08]  /*b5e0*/  HMMA.16816.F32.BF16 R48, R196.reuse, R166, R48 ;  /* 0x000000a6c430723c */ /* 0x040ff00000041830 */
[C---:B------:R-:W-:Y:S08]  /*b5f0*/  HMMA.16816.F32.BF16 R52, R196.reuse, R168, R52 ;  /* 0x000000a8c434723c */ /* 0x040ff00000041834 */
[C---:B------:R-:W-:Y:S08]  /*b600*/  HMMA.16816.F32.BF16 R56, R196.reuse, R170, R56 ;  /* 0x000000aac438723c */ /* 0x040ff00000041838 */
[C---:B--2---:R-:W-:Y:S08]  /*b610*/  HMMA.16816.F32.BF16 R60, R196.reuse, R144, R60 ;  /* 0x00000090c43c723c */ /* 0x044ff0000004183c */
        /* <DEDUP_REMOVED lines=51> */
.L_x_126:
[----:B------:R-:W-:-:S05]  /*b950*/  BRA.DIV ~URZ, `(.L_x_98) ;  /* 0x000069327f007947 */ /* 0x000fca000b800000 */
[----:B------:R-:W3:Y:S01]  /*b960*/  SHFL.IDX PT, R146, R68, RZ, 0x181f ;  /* 0x00181fff44927589 */ /* 0x000ee200000e0000 */
[C---:B------:R-:W-:Y:S02]  /*b970*/  IADD3 R2, -R228.reuse, 0x10, RZ ;  /* 0x00000010e4027810 */ /* 0x040fe40007ffe1ff */
[----:B------:R-:W-:Y:S01]  /*b980*/  ISETP.NE.U32.AND P2, PT, R228, RZ, PT ;  /* 0x000000ffe400720c */ /* 0x000fe20003f45070 */
[----:B------:R-:W4:Y:S01]  /*b990*/  SHFL.IDX PT, R3, R68, 0x1, 0x181f ;  /* 0x00381f0044037f89 */ /* 0x000f2200000e0000 */
[----:B------:R-:W-:Y:S04]  /*b9a0*/  LOP3.LUT R2, R2, 0xf, RZ, 0xc0, !PT ;  /* 0x0000000f02027812 */ /* 0x000fe800078ec0ff */
[----:B---3--:R-:W-:Y:S04]  /*b9b0*/  IADD3 R148, P5, P4, R2, R146, R150 ;  /* 0x0000009202947210 */ /* 0x008fe80007cbe096 */
[--C-:B--2---:R-:W-:Y:S02]  /*b9c0*/  IADD3.X R149, RZ, R145, R69.reuse, P5, P4 ;  /* 0x00000091ff957210 */ /* 0x104fe40002fe8445 */
[----:B------:R-:W-:Y:S03]  /*b9d0*/  IADD3 R146, P4, R146, R151, RZ ;  /* 0x0000009792927210 */ /* 0x000fe60007f9e0ff */
[----:B------:R-:W-:Y:S01]  /*b9e0*/  @!PT LDS RZ, [RZ] ;  /* 0x00000000fffff984 */ /* 0x000fe20000000800 */
[----:B------:R2:W-:Y:S02]  /*b9f0*/  LDGSTS.E.BYPASS.LTC128B.128.ZFILL [R229+0x8100], [R148.64], P2 ;  /* 0x0810000094e57fae */ /* 0x0005e40009141d46 */
[----:B------:R-:W-:Y:S02]  /*ba00*/  IMAD.X R147, R145, 0x1, R144, P4 ;  /* 0x0000000191937824 */ /* 0x000fe400020e0690 */
[----:B------:R-:W3:Y:S04]  /*ba10*/  SHFL.IDX PT, R145, R0, 0x1, 0x181f ;  /* 0x00381f0000917f89 */ /* 0x000ee800000e0000 */
[----:B------:R4:W-:Y:S02]  /*ba20*/  LDGSTS.E.BYPASS.LTC128B.128 [R229+0xc100], [R146.64], !P0 ;  /* 0x0c10000092e57fae */ /* 0x0009e4000c101d46 */
[C---:B----4-:R-:W-:Y:S04]  /*ba30*/  IADD3 R146, P5, P4, R2.reuse, R3, R150 ;  /* 0x0000000302927210 */ /* 0x050fe80007cbe096 */
[--C-:B---3--:R-:W-:Y:S05]  /*ba40*/  IADD3.X R147, RZ, R145, R69.reuse, P5, P4 ;  /* 0x00000091ff937210 */ /* 0x108fea0002fe8445 */
[----:B------:R3:W-:Y:S02]  /*ba50*/  LDGSTS.E.BYPASS.LTC128B.128.ZFILL [R229+0x9100], [R146.64], P2 ;  /* 0x0910000092e57fae */ /* 0x0007e40009141d46 */
[----:B---3--:R-:W-:Y:S05]  /*ba60*/  IADD3 R146, P4, R3, R151, RZ ;  /* 0x0000009703927210 */ /* 0x008fea0007f9e0ff */
[----:B------:R-:W-:Y:S02]  /*ba70*/  IMAD.X R147, R145, 0x1, R144, P4 ;  /* 0x0000000191937824 */ /* 0x000fe400020e0690 */
[----:B------:R-:W3:Y:S04]  /*ba80*/  SHFL.IDX PT, R145, R68, 0x2, 0x181f ;  /* 0x00581f0044917f89 */ /* 0x000ee800000e0000 */
[----:B------:R4:W-:Y:S04]  /*ba90*/  LDGSTS.E.BYPASS.LTC128B.128 [R229+0xd100], [R146.64], !P0 ;  /* 0x0d10000092e57fae */ /* 0x0009e8000c101d46 */
[----:B------:R-:W-:Y:S01]  /*baa0*/  SHFL.IDX PT, R68, R68, 0x3, 0x181f ;  /* 0x00781f0044447f89 */ /* 0x000fe200000e0000 */
[----:B---3--:R-:W-:Y:S03]  /*bab0*/  IADD3 R2, P5, P4, R2, R145, R150 ;  /* 0x0000009102027210 */ /* 0x008fe60007cbe096 */
[----:B----4-:R-:W3:Y:S04]  /*bac0*/  SHFL.IDX PT, R146, R0, 0x2, 0x181f ;  /* 0x00581f0000927f89 */ /* 0x010ee800000e0000 */
[----:B-1----:R-:W1:Y:S01]  /*bad0*/  SHFL.IDX PT, R0, R0, 0x3, 0x181f ;  /* 0x00781f0000007f89 */ /* 0x002e6200000e0000 */
[----:B---3--:R-:W-:Y:S05]  /*bae0*/  IADD3.X R3, RZ, R146, R69, P5, P4 ;  /* 0x00000092ff037210 */ /* 0x008fea0002fe8445 */
[----:B------:R3:W-:Y:S02]  /*baf0*/  LDGSTS.E.BYPASS.LTC128B.128.ZFILL [R229+0xa100], [R2.64], P2 ;  /* 0x0a10000002e57fae */ /* 0x0007e40009141d46 */
[----:B---3--:R-:W-:Y:S05]  /*bb00*/  IADD3 R2, P2, R145, R151, RZ ;  /* 0x0000009791027210 */ /* 0x008fea0007f5e0ff */
[----:B------:R-:W-:Y:S05]  /*bb10*/  IMAD.X R3, R146, 0x1, R144, P2 ;  /* 0x0000000192037824 */ /* 0x000fea00010e0690 */
[----:B------:R2:W-:Y:S03]  /*bb20*/  LDGSTS.E.BYPASS.LTC128B.128 [R229+0xe100], [R2.64], !P0 ;  /* 0x0e10000002e57fae */ /* 0x0005e6000c101d46 */
.L_x_127:
[C---:B-12---:R-:W-:Y:S02]  /*bb30*/  IADD3 R2, -R228.reuse, 0x10, RZ ;  /* 0x00000010e4027810 */ /* 0x046fe40007ffe1ff */
[----:B------:R-:W-:Y:S02]  /*bb40*/  ISETP.NE.U32.AND P2, PT, R228, RZ, PT ;  /* 0x000000ffe400720c */ /* 0x000fe40003f45070 */
[----:B------:R-:W-:Y:S04]  /*bb50*/  LOP3.LUT R2, R2, 0xf, RZ, 0xc0, !PT ;  /* 0x0000000f02027812 */ /* 0x000fe800078ec0ff */
[----:B------:R-:W-:Y:S04]  /*bb60*/  IADD3 R2, P5, P4, R2, R68, R150 ;  /* 0x0000004402027210 */ /* 0x000fe80007cbe096 */
[----:B------:R-:W-:Y:S05]  /*bb70*/  IADD3.X R3, RZ, R0, R69, P5, P4 ;  /* 0x00000000ff037210 */ /* 0x000fea0002fe8445 */
[----:B------:R-:W-:Y:S01]  /*bb80*/  @!PT LDS RZ, [RZ] ;  /* 0x00000000fffff984 */ /* 0x000fe20000000800 */
[----:B------:R-:W-:Y:S01]  /*bb90*/  @!PT LDS RZ, [RZ] ;  /* 0x00000000fffff984 */ /* 0x000fe20000000800 */
[----:B------:R-:W-:Y:S01]  /*bba0*/  @!PT LDS RZ, [RZ] ;  /* 0x00000000fffff984 */ /* 0x000fe20000000800 */
[----:B------:R1:W-:Y:S02]  /*bbb0*/  LDGSTS.E.BYPASS.LTC128B.128.ZFILL [R229+0xb100], [R2.64], P2 ;  /* 0x0b10000002e57fae */ /* 0x0003e40009141d46 */
[----:B-1----:R-:W-:Y:S05]  /*bbc0*/  IADD3 R2, P2, R68, R151, RZ ;  /* 0x0000009744027210 */ /* 0x002fea0007f5e0ff */
[----:B------:R-:W-:Y:S05]  /*bbd0*/  IMAD.X R3, R0, 0x1, R144, P2 ;  /* 0x0000000100037824 */ /* 0x000fea00010e0690 */
[----:B------:R1:W-:Y:S03]  /*bbe0*/  LDGSTS.E.BYPASS.LTC128B.128 [R229+0xf100], [R2.64], !P0 ;  /* 0x0f10000002e57fae */ /* 0x0003e6000c101d46 */
.L_x_96:
[----:B------:R-:W-:Y:S05]  /*bbf0*/  BSYNC B0 ;  /* 0x0000000000007941 */ /* 0x000fea0003800000 */
.L_x_95:
[----:B-1----:R-:W-:Y:S01]  /*bc00*/  FMNMX.FTZ R2, R4, R70, !PT ;  /* 0x0000004604027209 */ /* 0x002fe20007810000 */
        /* <DEDUP_REMOVED lines=63> */
[----:B------:R-:W-:Y:S01]  /*c000*/  FMNMX.FTZ R144, R67, R0, !PT ;  /* 0x0000000043907209 */ /* 0x000fe20007810000 */
[----:B------:R-:W-:-:S05]  /*c010*/  BRA.DIV ~URZ, `(.L_x_99) ;  /* 0x000067327f007947 */ /* 0x000fca000b800000 */
[----:B------:R-:W1:Y:S02]  /*c020*/  SHFL.BFLY PT, R0, R68, 0x2, 0x1f ;  /* 0x0c401f0044007f89 */ /* 0x000e6400000e0000 */
[----:B-1----:R-:W-:Y:S05]  /*c030*/  FMNMX.FTZ R68, R68, R0, !PT ;  /* 0x0000000044447209 */ /* 0x002fea0007810000 */
[----:B------:R-:W1:Y:S02]  /*c040*/  SHFL.BFLY PT, R69, R68, 0x1, 0x1f ;  /* 0x0c201f0044457f89 */ /* 0x000e6400000e0000 */
[----:B-1----:R-:W-:Y:S02]  /*c050*/  FMNMX.FTZ R69, R68, R69, !PT ;  /* 0x0000004544457209 */ /* 0x002fe40007810000 */
[----:B------:R-:W1:Y:S02]  /*c060*/  SHFL.BFLY PT, R68, R144, 0x2, 0x1f ;  /* 0x0c401f0090447f89 */ /* 0x000e6400000e0000 */
[----:B-1----:R-:W-:Y:S05]  /*c070*/  FMNMX.FTZ R68, R144, R68, !PT ;  /* 0x0000004490447209 */ /* 0x002fea0007810000 */
[----:B------:R1:W2:Y:S02]  /*c080*/  SHFL.BFLY PT, R0, R68, 0x1, 0x1f ;  /* 0x0c201f0044007f89 */ /* 0x0002a400000e0000 */
.L_x_128:
[----:B--2---:R-:W-:Y:S01]  /*c090*/  FMNMX.FTZ R3, R0, R68, !PT ;  /* 0x0000004400037209 */ /* 0x004fe20007810000 */
[C---:B-1----:R-:W-:Y:S01]  /*c0a0*/  FMUL.FTZ R68, R69.reuse, c[0x0][0x2d0] ;  /* 0x0000b40045447a20 */ /* 0x042fe20000410000 */
[----:B------:R-:W-:Y:S01]  /*c0b0*/  WARPSYNC 0xffffffff ;  /* 0xffffffff00007948 */ /* 0x000fe20003800000 */
        /* <DEDUP_REMOVED lines=22> */
[--C-:B------:R-:W-:Y:S01]  /*c220*/  FFMA.FTZ R64, R64, c[0x0][0x2d0], -R68.reuse ;  /* 0x0000b40040407a23 */ /* 0x100fe20000010844 */
[----:B------:R-:W-:Y:S01]  /*c230*/  MOV R61, R57 ;  /* 0x00000039003d7202 */ /* 0x000fe20000000f00 */
        /* <DEDUP_REMOVED lines=12> */
[----:B------:R-:W-:Y:S01]  /*c300*/  FFMA.FTZ R68, R65, c[0x0][0x2d0], -R68 ;  /* 0x0000b40041447a23 */ /* 0x000fe20000010844 */
[----:B------:R-:W-:Y:S01]  /*c310*/  MOV R65, R144 ;  /* 0x0000009000417202 */ /* 0x000fe20000000f00 */
[C---:B-1----:R-:W-:Y:S01]  /*c320*/  FFMA.FTZ R0, R2.reuse, R247, R4 ;  /* 0x000000f702007223 */ /* 0x042fe20000010004 */
[----:B------:R-:W1:Y:S01]  /*c330*/  MUFU.EX2 R144, R5 ;  /* 0x0000000500907308 */ /* 0x000e620000000800 */
[C---:B------:R-:W-:Y:S01]  /*c340*/  FMUL.FTZ R12, R2.reuse, R124 ;  /* 0x0000007c020c7220 */ /* 0x040fe20000410000 */
[----:B------:R-:W-:Y:S01]  /*c350*/  MOV R124, R64 ;  /* 0x00000040007c7202 */ /* 0x000fe20000000f00 */
[C---:B------:R-:W-:Y:S02]  /*c360*/  FMUL.FTZ R64, R2.reuse, R72 ;  /* 0x0000004802407220 */ /* 0x040fe40000410000 */
[C---:B------:R-:W-:Y:S01]  /*c370*/  FMUL.FTZ R13, R2.reuse, R125 ;  /* 0x0000007d020d7220 */ /* 0x040fe20000410000 */
[----:B------:R-:W-:Y:S01]  /*c380*/  MOV R125, R65 ;  /* 0x00000041007d7202 */ /* 0x000fe20000000f00 */
[C---:B------:R-:W-:Y:S02]  /*c390*/  FMUL.FTZ R65, R2.reuse, R73 ;  /* 0x0000004902417220 */ /* 0x040fe40000410000 */
[C---:B------:R-:W-:Y:S01]  /*c3a0*/  FMUL.FTZ R20, R2.reuse, R116 ;  /* 0x0000007402147220 */ /* 0x040fe20000410000 */
[----:B------:R-:W-:Y:S01]  /*c3b0*/  MUFU.EX2 R8, R8 ;  /* 0x0000000800087308 */ /* 0x000fe20000000800 */
[C---:B------:R-:W-:Y:S02]  /*c3c0*/  FMUL.FTZ R33, R2.reuse, R105 ;  /* 0x0000006902217220 */ /* 0x040fe40000410000 */
[C---:B------:R-:W-:Y:S02]  /*c3d0*/  FMUL.FTZ R16, R2.reuse, R120 ;  /* 0x0000007802107220 */ /* 0x040fe40000410000 */
[C---:B------:R-:W-:Y:S02]  /*c3e0*/  FMUL.FTZ R17, R2.reuse, R121 ;  /* 0x0000007902117220 */ /* 0x040fe40000410000 */
[C---:B------:R-:W-:Y:S01]  /*c3f0*/  FMUL.FTZ R21, R2.reuse, R117 ;  /* 0x0000007502157220 */ /* 0x040fe20000410000 */
[----:B------:R-:W-:Y:S01]  /*c400*/  MOV R117, R61 ;  /* 0x0000003d00757202 */ /* 0x000fe20000000f00 */
[C---:B------:R-:W-:Y:S01]  /*c410*/  FMUL.FTZ R24, R2.reuse, R112 ;  /* 0x0000007002187220 */ /* 0x040fe20000410000 */
[----:B------:R-:W2:Y:S01]  /*c420*/  MUFU.EX2 R9, R9 ;  /* 0x0000000900097308 */ /* 0x000ea20000000800 */
[C---:B------:R-:W-:Y:S02]  /*c430*/  FMUL.FTZ R25, R2.reuse, R113 ;  /* 0x0000007102197220 */ /* 0x040fe40000410000 */
[----:B------:R-:W-:Y:S02]  /*c440*/  FMUL.FTZ R28, R2, R108 ;  /* 0x0000006c021c7220 */ /* 0x000fe40000410000 */
[C---:B-1----:R-:W-:Y:S01]  /*c450*/  FADD.FTZ R5, R144.reuse, R0 ;  /* 0x0000000090057221 */ /* 0x042fe20000010000 */
[----:B------:R-:W-:Y:S01]  /*c460*/  F2FP.BF16.PACK_AB R144, R144, R4 ;  /* 0x000000049090723e */ /* 0x000fe200000010ff */
[C---:B------:R-:W-:Y:S02]  /*c470*/  FMUL.FTZ R4, R3.reuse, c[0x0][0x2d0] ;  /* 0x0000b40003047a20 */ /* 0x040fe40000410000 */
[----:B------:R-:W-:Y:S01]  /*c480*/  FADD.FTZ R0, -R3, R71 ;  /* 0x0000004703007221 */ /* 0x000fe20000010100 */
[----:B------:R-:W-:Y:S01]  /*c490*/  MUFU.EX2 R68, R68 ;  /* 0x0000004400447308 */ /* 0x000fe20000000800 */
[--C-:B------:R-:W-:Y:S02]  /*c4a0*/  FFMA.FTZ R147, R11, c[0x0][0x2d0], -R4.reuse ;  /* 0x0000b4000b937a23 */ /* 0x100fe40000010804 */
[----:B------:R-:W3:Y:S01]  /*c4b0*/  LDL.LU R11, [R1] ;  /* 0x00000000010b7983 */ /* 0x000ee20000300800 */
[----:B------:R-:W-:Y:S02]  /*c4c0*/  FMUL.FTZ R0, R0, c[0x0][0x2d0] ;  /* 0x0000b40000007a20 */ /* 0x000fe40000410000 */
[--C-:B------:R-:W-:Y:S02]  /*c4d0*/  FFMA.FTZ R66, R66, c[0x0][0x2d0], -R4.reuse ;  /* 0x0000b40042427a23 */ /* 0x100fe40000010804 */
[--C-:B------:R-:W-:Y:S02]  /*c4e0*/  FFMA.FTZ R67, R67, c[0x0][0x2d0], -R4.reuse ;  /* 0x0000b40043437a23 */ /* 0x100fe40000010804 */
[----:B------:R-:W1:Y:S01]  /*c4f0*/  MUFU.EX2 R0, R0 ;  /* 0x0000000000007308 */ /* 0x000e620000000800 */
[--C-:B------:R-:W-:Y:S01]  /*c500*/  FFMA.FTZ R70, R10, c[0x0][0x2d0], -R4.reuse ;  /* 0x0000b4000a467a23 */ /* 0x100fe20000010804 */
[----:B------:R-:W-:Y:S01]  /*c510*/  MOV R10, R60 ;  /* 0x0000003c000a7202 */ /* 0x000fe20000000f00 */
[--C-:B------:R-:W-:Y:S01]  /*c520*/  FFMA.FTZ R150, R14, c[0x0][0x2d0], -R4.reuse ;  /* 0x0000b4000e967a23 */ /* 0x100fe20000010804 */
[----:B--2---:R-:W-:Y:S01]  /*c530*/  F2FP.BF16.PACK_AB R146, R9, R8 ;  /* 0x000000080992723e */ /* 0x004fe200000010ff */
[--C-:B------:R-:W-:Y:S01]  /*c540*/  FFMA.FTZ R149, R15, c[0x0][0x2d0], -R4.reuse ;  /* 0x0000b4000f957a23 */ /* 0x100fe20000010804 */
[----:B------:R-:W-:Y:S01]  /*c550*/  MOV R120, R10 ;  /* 0x0000000a00787202 */ /* 0x000fe20000000f00 */
        /* <DEDUP_REMOVED lines=22> */
[--C-:B------:R-:W-:Y:S01]  /*c6c0*/  FFMA.FTZ R63, R63, c[0x0][0x2d0], -R4.reuse ;  /* 0x0000b4003f3f7a23 */ /* 0x100fe20000010804 */
[----:B------:R-:W-:Y:S01]  /*c6d0*/  MOV R121, R59 ;  /* 0x0000003b00797202 */ /* 0x000fe20000000f00 */
[--C-:B------:R-:W-:Y:S02]  /*c6e0*/  FFMA.FTZ R6, R6, c[0x0][0x2d0], -R4.reuse ;  /* 0x0000b40006067a23 */ /* 0x100fe40000010804 */
[--C-:B------:R-:W-:Y:S02]  /*c6f0*/  FFMA.FTZ R7, R7, c[0x0][0x2d0], -R4.reuse ;  /* 0x0000b40007077a23 */ /* 0x100fe40000010804 */
[--C-:B------:R-:W-:Y:S01]  /*c700*/  FFMA.FTZ R158, R22, c[0x0][0x2d0], -R4.reuse ;  /* 0x0000b400169e7a23 */ /* 0x100fe20000010804 */
[----:B------:R-:W-:Y:S01]  /*c710*/  MUFU.EX2 R145, R6 ;  /* 0x0000000600917308 */ /* 0x000fe20000000800 */
[--C-:B------:R-:W-:Y:S02]  /*c720*/  FFMA.FTZ R157, R23, c[0x0][0x2d0], -R4.reuse ;  /* 0x0000b400179d7a23 */ /* 0x100fe40000010804 */
[--C-:B------:R-:W-:Y:S02]  /*c730*/  FFMA.FTZ R166, R30, c[0x0][0x2d0], -R4.reuse ;  /* 0x0000b4001ea67a23 */ /* 0x100fe40000010804 */
[--C-:B------:R-:W-:Y:S02]  /*c740*/  FFMA.FTZ R165, R31, c[0x0][0x2d0], -R4.reuse ;  /* 0x0000b4001fa57a23 */ /* 0x100fe40000010804 */
[----:B------:R-:W-:Y:S02]  /*c750*/  FFMA.FTZ R167, R34, c[0x0][0x2d0], -R4 ;  /* 0x0000b40022a77a23 */ /* 0x000fe40000010804 */
[----:B------:R-:W-:Y:S01]  /*c760*/  FADD.FTZ R4, R8, R5 ;  /* 0x0000000508047221 */ /* 0x000fe20000010000 */
[----:B------:R-:W-:Y:S01]  /*c770*/  MUFU.EX2 R7, R7 ;  /* 0x0000000700077308 */ /* 0x000fe20000000800 */
[----:B------:R-:W-:Y:S01]  /*c780*/  FMUL.FTZ R5, R2, R133 ;  /* 0x0000008502057220 */ /* 0x000fe20000410000 */
[----:B------:R-:W-:Y:S01]  /*c790*/  MOV R133, R66 ;  /* 0x0000004200857202 */ /* 0x000fe20000000f00 */
[----:B-1----:R-:W-:Y:S02]  /*c7a0*/  FMUL.FTZ R66, R0, R74 ;  /* 0x0000004a00427220 */ /* 0x002fe40000410000 */
[----:B------:R-:W-:Y:S02]  /*c7b0*/  FADD.FTZ R148, R9, R4 ;  /* 0x0000000409947221 */ /* 0x000fe40000010000 */
[----:B------:R-:W-:Y:S01]  /*c7c0*/  FMUL.FTZ R4, R2, R132 ;  /* 0x0000008402047220 */ /* 0x000fe20000410000 */
[----:B------:R-:W-:Y:S01]  /*c7d0*/  MOV R132, R67 ;  /* 0x0000004300847202 */ /* 0x000fe20000000f00 */
[C---:B------:R-:W-:Y:S01]  /*c7e0*/  FMUL.FTZ R67, R0.reuse, R75 ;  /* 0x0000004b00437220 */ /* 0x040fe20000410000 */
[----:B------:R-:W-:Y:S01]  /*c7f0*/  MUFU.EX2 R158, R158 ;  /* 0x0000009e009e7308 */ /* 0x000fe20000000800 */
[----:B------:R-:W1:Y:S01]  /*c800*/  LDSM.16.MT88.4 R72, [R203] ;  /* 0x00000000cb48783b */ /* 0x000e620000004200 */
[C---:B------:R-:W-:Y:S02]  /*c810*/  FMUL.FTZ R34, R0.reuse, R106 ;  /* 0x0000006a00227220 */ /* 0x040fe40000410000 */
[----:B------:R-:W-:Y:S02]  /*c820*/  FMUL.FTZ R10, R0, R130 ;  /* 0x00000082000a7220 */ /* 0x000fe40000410000 */
[C---:B------:R-:W-:Y:S01]  /*c830*/  FMUL.FTZ R8, R2.reuse, R128 ;  /* 0x0000008002087220 */ /* 0x040fe20000410000 */
[----:B------:R-:W-:Y:S01]  /*c840*/  MOV R128, R63 ;  /* 0x0000003f00807202 */ /* 0x000fe20000000f00 */
[----:B------:R-:W-:Y:S01]  /*c850*/  FMUL.FTZ R9, R2, R129 ;  /* 0x0000008102097220 */ /* 0x000fe20000410000 */
[----:B------:R-:W-:Y:S01]  /*c860*/  MOV R129, R62 ;  /* 0x0000003e00817202 */ /* 0x000fe20000000f00 */
[----:B------:R-:W2:Y:S01]  /*c870*/  MUFU.EX2 R106, R70 ;  /* 0x00000046006a7308 */ /* 0x000ea20000000800 */
[C---:B------:R-:W-:Y:S02]  /*c880*/  FMUL.FTZ R14, R0.reuse, R126 ;  /* 0x0000007e000e7220 */ /* 0x040fe40000410000 */
[C---:B------:R-:W-:Y:S02]  /*c890*/  FMUL.FTZ R15, R0.reuse, R127 ;  /* 0x0000007f000f7220 */ /* 0x040fe40000410000 */
[C---:B------:R-:W-:Y:S02]  /*c8a0*/  FMUL.FTZ R18, R0.reuse, R122 ;  /* 0x0000007a00127220 */ /* 0x040fe40000410000 */
[C---:B------:R-:W-:Y:S02]  /*c8b0*/  FMUL.FTZ R19, R0.reuse, R123 ;  /* 0x0000007b00137220 */ /* 0x040fe40000410000 */
[C---:B------:R-:W-:Y:S01]  /*c8c0*/  FMUL.FTZ R22, R0.reuse, R118 ;  /* 0x0000007600167220 */ /* 0x040fe20000410000 */
[----:B------:R-:W4:Y:S01]  /*c8d0*/  MUFU.EX2 R70, R156 ;  /* 0x0000009c00467308 */ /* 0x000f220000000800 */
[C---:B------:R-:W-:Y:S02]  /*c8e0*/  FMUL.FTZ R23, R0.reuse, R119 ;  /* 0x0000007700177220 */ /* 0x040fe40000410000 */
[C---:B------:R-:W-:Y:S02]  /*c8f0*/  FMUL.FTZ R26, R0.reuse, R114 ;  /* 0x00000072001a7220 */ /* 0x040fe40000410000 */
[----:B------:R-:W-:Y:S02]  /*c900*/  FMUL.FTZ R27, R0, R115 ;  /* 0x00000073001b7220 */ /* 0x000fe40000410000 */
[----:B------:R-:W-:Y:S01]  /*c910*/  FMUL.FTZ R29, R2, R109 ;  /* 0x0000006d021d7220 */ /* 0x000fe20000410000 */
[----:B------:R-:W-:Y:S01]  /*c920*/  LDSM.16.MT88.4 R112, [R204+0x3800] ;  /* 0x00380000cc70783b */ /* 0x000fe20000004200 */
[C---:B------:R-:W-:Y:S01]  /*c930*/  FMUL.FTZ R30, R0.reuse, R110 ;  /* 0x0000006e001e7220 */ /* 0x040fe20000410000 */
[----:B------:R-:W-:Y:S01]  /*c940*/  MUFU.EX2 R157, R157 ;  /* 0x0000009d009d7308 */ /* 0x000fe20000000800 */
[C---:B------:R-:W-:Y:S02]  /*c950*/  FMUL.FTZ R31, R0.reuse, R111 ;  /* 0x0000006f001f7220 */ /* 0x040fe40000410000 */
[----:B------:R-:W-:Y:S01]  /*c960*/  FMUL.FTZ R35, R0, R107 ;  /* 0x0000006b00237220 */ /* 0x000fe20000410000 */
[----:B--2---:R-:W-:Y:S01]  /*c970*/  F2FP.BF16.PACK_AB R147, R116, R106 ;  /* 0x0000006a7493723e */ /* 0x004fe200000010ff */
[C---:B------:R-:W-:Y:S02]  /*c980*/  FMUL.FTZ R32, R2.reuse, R104 ;  /* 0x0000006802207220 */ /* 0x040fe40000410000 */
[C---:B------:R-:W-:Y:S02]  /*c990*/  FMUL.FTZ R36, R2.reuse, R100 ;  /* 0x0000006402247220 */ /* 0x040fe40000410000 */
[----:B------:R-:W-:Y:S01]  /*c9a0*/  FMUL.FTZ R37, R2, R101 ;  /* 0x0000006502257220 */ /* 0x000fe20000410000 */
[----:B------:R-:W-:Y:S01]  /*c9b0*/  MUFU.EX2 R104, R252 ;  /* 0x000000fc00687308 */ /* 0x000fe20000000800 */
[C---:B------:R-:W-:Y:S02]  /*c9c0*/  FMUL.FTZ R38, R0.reuse, R102 ;  /* 0x0000006600267220 */ /* 0x040fe40000410000 */
[----:B------:R-:W-:Y:S02]  /*c9d0*/  FMUL.FTZ R39, R0, R103 ;  /* 0x0000006700277220 */ /* 0x000fe40000410000 */
[----:B------:R-:W-:Y:S01]  /*c9e0*/  FMUL.FTZ R41, R2, R97 ;  /* 0x0000006102297220 */ /* 0x000fe20000410000 */
[----:B------:R-:W-:Y:S01]  /*c9f0*/  LDSM.16.MT88.4 R100, [R203+0x7000] ;  /* 0x00700000cb64783b */ /* 0x000fe20000004200 */
[C---:B------:R-:W-:Y:S02]  /*ca00*/  FMUL.FTZ R42, R0.reuse, R98 ;  /* 0x00000062002a7220 */ /* 0x040fe40000410000 */
[----:B------:R-:W-:Y:S01]  /*ca10*/  FMUL.FTZ R43, R0, R99 ;  /* 0x00000063002b7220 */ /* 0x000fe20000410000 */
[----:B------:R-:W-:Y:S01]  /*ca20*/  MUFU.EX2 R111, R150 ;  /* 0x00000096006f7308 */ /* 0x000fe20000000800 */
[C---:B------:R-:W-:Y:S02]  /*ca30*/  FMUL.FTZ R40, R2.reuse, R96 ;  /* 0x0000006002287220 */ /* 0x040fe40000410000 */
[----:B------:R-:W-:Y:S02]  /*ca40*/  FMUL.FTZ R45, R2, R93 ;  /* 0x0000005d022d7220 */ /* 0x000fe40000410000 */
[C---:B------:R-:W-:Y:S02]  /*ca50*/  FMUL.FTZ R46, R0.reuse, R94 ;  /* 0x0000005e002e7220 */ /* 0x040fe40000410000 */
[----:B------:R-:W-:Y:S02]  /*ca60*/  FMUL.FTZ R47, R0, R95 ;  /* 0x0000005f002f7220 */ /* 0x000fe40000410000 */
[C---:B------:R-:W-:Y:S01]  /*ca70*/  FMUL.FTZ R44, R2.reuse, R92 ;  /* 0x0000005c022c7220 */ /* 0x040fe20000410000 */
[----:B------:R-:W-:Y:S01]  /*ca80*/  MUFU.EX2 R150, R121 ;  /* 0x0000007900967308 */ /* 0x000fe20000000800 */
[C---:B------:R-:W-:Y:S02]  /*ca90*/  FMUL.FTZ R48, R2.reuse, R88 ;  /* 0x0000005802307220 */ /* 0x040fe40000410000 */
[----:B------:R-:W-:Y:S02]  /*caa0*/  FMUL.FTZ R49, R2, R89 ;  /* 0x0000005902317220 */ /* 0x000fe40000410000 */
[C---:B------:R-:W-:Y:S02]  /*cab0*/  FMUL.FTZ R50, R0.reuse, R90 ;  /* 0x0000005a00327220 */ /* 0x040fe40000410000 */
[----:B------:R-:W-:Y:S02]  /*cac0*/  FMUL.FTZ R51, R0, R91 ;  /* 0x0000005b00337220 */ /* 0x000fe40000410000 */
[----:B------:R-:W-:Y:S01]  /*cad0*/  FMUL.FTZ R53, R2, R85 ;  /* 0x0000005502357220 */ /* 0x000fe20000410000 */
[----:B------:R-:W-:Y:S01]  /*cae0*/  LDSM.16.MT88.4 R88, [R205+0x1800] ;  /* 0x00180000cd58783b */ /* 0x000fe20000004200 */
        /* <DEDUP_REMOVED lines=8> */
[C---:B------:R-:W-:Y:S02]  /*cb70*/  FMUL.FTZ R56, R2.reuse, R80 ;  /* 0x0000005002387220 */ /* 0x040fe40000410000 */
[C---:B------:R-:W-:Y:S02]  /*cb80*/  FMUL.FTZ R60, R2.reuse, R76 ;  /* 0x0000004c023c7220 */ /* 0x040fe40000410000 */
[----:B------:R-:W-:Y:S02]  /*cb90*/  FMUL.FTZ R61, R2, R77 ;  /* 0x0000004d023d7220 */ /* 0x000fe40000410000 */
[C---:B------:R-:W-:Y:S02]  /*cba0*/  FMUL.FTZ R62, R0.reuse, R78 ;  /* 0x0000004e003e7220 */ /* 0x040fe40000410000 */
[C---:B------:R-:W-:Y:S01]  /*cbb0*/  FMUL.FTZ R63, R0.reuse, R79 ;  /* 0x0000004f003f7220 */ /* 0x040fe20000410000 */
[----:B------:R-:W2:Y:S01]  /*cbc0*/  MUFU.EX2 R2, R155 ;  /* 0x0000009b00027308 */ /* 0x000ea20000000800 */
[----:B------:R-:W-:Y:S09]  /*cbd0*/  LDSM.16.MT88.4 R76, [R203+0x800] ;  /* 0x00080000cb4c783b */ /* 0x000ff20000004200 */
[----:B------:R5:W1:Y:S10]  /*cbe0*/  MUFU.EX2 R80, R154 ;  /* 0x0000009a00507308 */ /* 0x000a740000000800 */
[----:B------:R-:W1:Y:S10]  /*cbf0*/  MUFU.EX2 R110, R149 ;  /* 0x00000095006e7308 */ /* 0x000e740000000800 */
[----:B------:R-:W-:Y:S01]  /*cc00*/  MUFU.EX2 R149, R129 ;  /* 0x0000008100957308 */ /* 0x000fe20000000800 */
[----:B-----5:R-:W5:Y:S09]  /*cc10*/  LDL R154, [R1+0x4] ;  /* 0x00000400019a7983 */ /* 0x020f720000100800 */
[----:B------:R-:W-:Y:S10]  /*cc20*/  MUFU.EX2 R166, R166 ;  /* 0x000000a600a67308 */ /* 0x000ff40000000800 */
        /* <DEDUP_REMOVED lines=8> */
[----:B------:R-:W-:Y:S01]  /*ccb0*/  MUFU.EX2 R239, R239 ;  /* 0x000000ef00ef7308 */ /* 0x000fe20000000800 */
[C---:B---3--:R-:W-:Y:S01]  /*ccc0*/  FFMA.FTZ R6, R0.reuse, R11, R145 ;  /* 0x0000000b00067223 */ /* 0x048fe20000010091 */
[C---:B------:R-:W-:Y:S01]  /*ccd0*/  F2FP.BF16.PACK_AB R145, R7.reuse, R145 ;  /* 0x000000910791723e */ /* 0x040fe200000010ff */
[C---:B------:R-:W-:Y:S02]  /*cce0*/  FMUL.FTZ R11, R0.reuse, R131 ;  /* 0x00000083000b7220 */ /* 0x040fe40000410000 */
[----:B------:R-:W-:Y:S02]  /*ccf0*/  FADD.FTZ R105, R7, R6 ;  /* 0x0000000607697221 */ /* 0x000fe40000010000 */
[C---:B------:R-:W-:Y:S02]  /*cd00*/  FMUL.FTZ R6, R0.reuse, R134 ;  /* 0x0000008600067220 */ /* 0x040fe40000410000 */
[----:B------:R-:W-:Y:S01]  /*cd10*/  FMUL.FTZ R7, R0, R135 ;  /* 0x0000008700077220 */ /* 0x000fe20000410000 */
[----:B------:R-:W-:Y:S01]  /*cd20*/  MUFU.EX2 R240, R240 ;  /* 0x000000f000f07308 */ /* 0x000fe20000000800 */
[----:B----4-:R-:W-:Y:S04]  /*cd30*/  FADD.FTZ R0, R70, R148 ;  /* 0x0000009446007221 */ /* 0x010fe80000010000 */
[----:B--2---:R-:W-:Y:S01]  /*cd40*/  FADD.FTZ R0, R2, R0 ;  /* 0x0000000002007221 */ /* 0x004fe20000010000 */
[C---:B-1----:R-:W-:Y:S04]  /*cd50*/  HMMA.16816.F32.BF16 R4, R144.reuse, R72, R4 ;  /* 0x000000489004723c */ /* 0x042fe80000041804 */
[----:B------:R1:W-:Y:S01]  /*cd60*/  MUFU.EX2 R148, R128 ;  /* 0x0000008000947308 */ /* 0x0003e20000000800 */
[----:B------:R-:W-:Y:S03]  /*cd70*/  FADD.FTZ R0, R80, R0 ;  /* 0x0000000050007221 */ /* 0x000fe60000010000 */
[C---:B------:R-:W-:Y:S01]  /*cd80*/  HMMA.16816.F32.BF16 R8, R144.reuse, R74, R8 ;  /* 0x0000004a9008723c */ /* 0x040fe20000041808 */
[----:B------:R-:W2:Y:S03]  /*cd90*/  LDSM.16.MT88.4 R72, [R205] ;  /* 0x00000000cd48783b */ /* 0x000ea60000004200 */
[C---:B------:R-:W-:Y:S02]  /*cda0*/  FADD.FTZ R0, R71.reuse, R0 ;  /* 0x0000000047007221 */ /* 0x040fe40000010000 */
[----:B------:R-:W-:Y:S10]  /*cdb0*/  MUFU.EX2 R241, R241 ;  /* 0x000000f100f17308 */ /* 0x000ff40000000800 */
[----:B------:R-:W-:Y:S01]  /*cdc0*/  MUFU.EX2 R242, R242 ;  /* 0x000000f200f27308 */ /* 0x000fe20000000800 */
[----:B-1----:R-:W-:Y:S09]  /*cdd0*/  LDSM.16.MT88.4 R128, [R203+0x3800] ;  /* 0x00380000cb80783b */ /* 0x002ff20000004200 */
[----:B------:R-:W-:Y:S10]  /*cde0*/  MUFU.EX2 R153, R247 ;  /* 0x000000f700997308 */ /* 0x000ff40000000800 */
[----:B------:R-:W-:Y:S01]  /*cdf0*/  MUFU.EX2 R109, R151 ;  /* 0x00000097006d7308 */ /* 0x000fe20000000800 */
[C---:B--2---:R-:W-:Y:S09]  /*ce00*/  HMMA.16816.F32.BF16 R12, R144.reuse, R72, R12 ;  /* 0x00000048900c723c */ /* 0x044ff2000004180c */
[----:B------:R-:W-:Y:S01]  /*ce10*/  MUFU.EX2 R151, R251 ;  /* 0x000000fb00977308 */ /* 0x000fe20000000800 */
[C---:B------:R-:W-:Y:S01]  /*ce20*/  HMMA.16816.F32.BF16 R16, R144.reuse, R74, R16 ;  /* 0x0000004a9010723c */ /* 0x040fe20000041810 */
[----:B------:R-:W1:Y:S08]  /*ce30*/  LDSM.16.MT88.4 R72, [R204] ;  /* 0x00000000cc48783b */ /* 0x000e700000004200 */
[----:B------:R-:W2:Y:S10]  /*ce40*/  MUFU.EX2 R108, R152 ;  /* 0x00000098006c7308 */ /* 0x000eb40000000800 */
[----:B------:R-:W-:Y:S01]  /*ce50*/  MUFU.EX2 R152, R248 ;  /* 0x000000f800987308 */ /* 0x000fe20000000800 */
[C---:B-1----:R-:W-:Y:S08]  /*ce60*/  HMMA.16816.F32.BF16 R20, R144.reuse, R72, R20 ;  /* 0x000000489014723c */ /* 0x042ff00000041814 */
[C---:B------:R-:W-:Y:S01]  /*ce70*/  HMMA.16816.F32.BF16 R24, R144.reuse, R74, R24 ;  /* 0x0000004a9018723c */ /* 0x040fe20000041818 */
[----:B------:R-:W1:Y:S07]  /*ce80*/  LDSM.16.MT88.4 R72, [R216] ;  /* 0x00000000d848783b */ /* 0x000e6e0000004200 */
[C---:B-1----:R-:W-:Y:S08]  /*ce90*/  HMMA.16816.F32.BF16 R28, R144.reuse, R72, R28 ;  /* 0x00000048901c723c */ /* 0x042ff0000004181c */
[C---:B------:R-:W-:Y:S01]  /*cea0*/  HMMA.16816.F32.BF16 R32, R144.reuse, R74, R32 ;  /* 0x0000004a9020723c */ /* 0x040fe20000041820 */
[----:B------:R-:W1:Y:S02]  /*ceb0*/  LDSM.16.MT88.4 R72, [R203+0x4000] ;  /* 0x00400000cb48783b */ /* 0x000e640000004200 */
[----:B-----5:R-:W-:Y:S05]  /*cec0*/  ISETP.GT.AND P0, PT, R232, R154, PT ;  /* 0x0000009ae800720c */ /* 0x020fea0003f04270 */
        /* <DEDUP_REMOVED lines=9> */
[C---:B-1----:R-:W-:Y:S07]  /*cf60*/  HMMA.16816.F32.BF16 R60, R144.reuse, R72, R60 ;  /* 0x00000048903c723c */ /* 0x042fee000004183c */
[----:B------:R-:W-:Y:S01]  /*cf70*/  F2FP.BF16.PACK_AB R72, R2, R70 ;  /* 0x000000460248723e */ /* 0x000fe200000010ff */
[----:B------:R-:W-:Y:S01]  /*cf80*/  HMMA.16816.F32.BF16 R64, R144, R74, R64 ;  /* 0x0000004a9040723c */ /* 0x000fe20000041840 */
[----:B------:R-:W1:Y:S03]  /*cf90*/  MUFU.EX2 R70, R164 ;  /* 0x000000a400467308 */ /* 0x000e660000000800 */
[----:B------:R-:W-:Y:S03]  /*cfa0*/  F2FP.BF16.PACK_AB R73, R110, R111 ;  /* 0x0000006f6e49723e */ /* 0x000fe600000010ff */
[----:B------:R-:W-:Y:S02]  /*cfb0*/  F2FP.BF16.PACK_AB R74, R71, R80 ;  /* 0x00000050474a723e */ /* 0x000fe400000010ff */
[----:B------:R-:W3:Y:S02]  /*cfc0*/  LDSM.16.MT88.4 R80, [R205+0x800] ;  /* 0x00080000cd50783b */ /* 0x000ee40000004200 */
[----:B------:R-:W4:Y:S01]  /*cfd0*/  MUFU.EX2 R2, R163 ;  /* 0x000000a300027308 */ /* 0x000f220000000800 */
[----:B--2---:R-:W-:Y:S02]  /*cfe0*/  F2FP.BF16.PACK_AB R75, R108, R109 ;  /* 0x0000006d6c4b723e */ /* 0x004fe400000010ff */
[----:B------:R-:W-:Y:S05]  /*cff0*/  F2FP.BF16.PACK_AB R145, R148, R149 ;  /* 0x000000959491723e */ /* 0x000fea00000010ff */
[C---:B------:R-:W-:Y:S02]  /*d000*/  HMMA.16816.F32.BF16 R4, R72.reuse, R76, R4 ;  /* 0x0000004c4804723c */ /* 0x040fe40000041804 */
[----:B------:R-:W2:Y:S03]  /*d010*/  MUFU.EX2 R71, R161 ;  /* 0x000000a100477308 */ /* 0x000ea60000000800 */
[----:B-1----:R-:W-:Y:S03]  /*d020*/  FADD.FTZ R0, R70, R0 ;  /* 0x0000000046007221 */ /* 0x002fe60000010000 */
[C---:B------:R-:W-:Y:S01]  /*d030*/  HMMA.16816.F32.BF16 R8, R72.reuse, R78, R8 ;  /* 0x0000004e4808723c */ /* 0x040fe20000041808 */
[----:B------:R-:W1:Y:S03]  /*d040*/  LDSM.16.MT88.4 R76, [R204+0x800] ;  /* 0x00080000cc4c783b */ /* 0x000e660000004200 */
[----:B------:R-:W-:Y:S01]  /*d050*/  MUFU.EX2 R144, R125 ;  /* 0x0000007d00907308 */ /* 0x000fe20000000800 */
[----:B----4-:R-:W-:Y:S04]  /*d060*/  FADD.FTZ R0, R2, R0 ;  /* 0x0000000002007221 */ /* 0x010fe80000010000 */
[----:B------:R-:W-:Y:S05]  /*d070*/  FADD.FTZ R0, R84, R0 ;  /* 0x0000000054007221 */ /* 0x000fea0000010000 */
[----:B------:R-:W-:Y:S01]  /*d080*/  MUFU.EX2 R146, R124 ;  /* 0x0000007c00927308 */ /* 0x000fe20000000800 */
[C---:B--2---:R-:W-:Y:S01]  /*d090*/  FADD.FTZ R0, R71.reuse, R0 ;  /* 0x0000000047007221 */ /* 0x044fe20000010000 */
[C---:B---3--:R-:W-:Y:S08]  /*d0a0*/  HMMA.16816.F32.BF16 R12, R72.reuse, R80, R12 ;  /* 0x00000050480c723c */ /* 0x048ff0000004180c */
        /* <DEDUP_REMOVED lines=18> */
[----:B------:R-:W-:Y:S01]  /*d1d0*/  HMMA.16816.F32.BF16 R64, R72, R82, R64 ;  /* 0x000000524840723c */ /* 0x000fe20000041840 */
[----:B------:R-:W2:Y:S06]  /*d1e0*/  LDSM.16.MT88.4 R80, [R205+0x1000] ;  /* 0x00100000cd50783b */ /* 0x000eac0000004200 */
[----:B------:R-:W-:Y:S02]  /*d1f0*/  F2FP.BF16.PACK_AB R74, R71, R84 ;  /* 0x00000054474a723e */ /* 0x000fe400000010ff */
[----:B------:R-:W3:Y:S01]  /*d200*/  LDSM.16.MT88.4 R84, [R204+0x1000] ;  /* 0x00100000cc54783b */ /* 0x000ee20000004200 */
[----:B------:R-:W-:Y:S02]  /*d210*/  MUFU.EX2 R71, R169 ;  /* 0x000000a900477308 */ /* 0x000fe40000000800 */
[----:B------:R-:W-:Y:S02]  /*d220*/  F2FP.BF16.PACK_AB R72, R2, R70 ;  /* 0x000000460248723e */ /* 0x000fe400000010ff */
[----:B------:R-:W-:Y:S02]  /*d230*/  F2FP.BF16.PACK_AB R73, R157, R158 ;  /* 0x0000009e9d49723e */ /* 0x000fe400000010ff */
[----:B------:R-:W-:Y:S04]  /*d240*/  F2FP.BF16.PACK_AB R75, R160, R159 ;  /* 0x0000009fa04b723e */ /* 0x000fe800000010ff */
[----:B------:R-:W4:Y:S03]  /*d250*/  MUFU.EX2 R70, R172 ;  /* 0x000000ac00467308 */ /* 0x000f260000000800 */
[C---:B-1----:R-:W-:Y:S07]  /*d260*/  HMMA.16816.F32.BF16 R4, R72.reuse, R76, R4 ;  /* 0x0000004c4804723c */ /* 0x042fee0000041804 */
[----:B------:R-:W1:Y:S01]  /*d270*/  MUFU.EX2 R2, R171 ;  /* 0x000000ab00027308 */ /* 0x000e620000000800 */
[C---:B------:R-:W-:Y:S01]  /*d280*/  HMMA.16816.F32.BF16 R8, R72.reuse, R78, R8 ;  /* 0x0000004e4808723c */ /* 0x040fe20000041808 */
[----:B------:R-:W5:Y:S07]  /*d290*/  LDSM.16.MT88.4 R76, [R206+0x1000] ;  /* 0x00100000ce4c783b */ /* 0x000f6e0000004200 */
[C---:B--2---:R-:W-:Y:S04]  /*d2a0*/  HMMA.16816.F32.BF16 R12, R72.reuse, R80, R12 ;  /* 0x00000050480c723c */ /* 0x044fe8000004180c */
[----:B----4-:R-:W-:Y:S04]  /*d2b0*/  FADD.FTZ R0, R70, R0 ;  /* 0x0000000046007221 */ /* 0x010fe80000010000 */
[C---:B------:R-:W-:Y:S01]  /*d2c0*/  HMMA.16816.F32.BF16 R16, R72.reuse, R82, R16 ;  /* 0x000000524810723c */ /* 0x040fe20000041810 */
[----:B------:R-:W2:Y:S03]  /*d2d0*/  LDSM.16.MT88.4 R80, [R203+0x5000] ;  /* 0x00500000cb50783b */ /* 0x000ea60000004200 */
[----:B-1----:R-:W-:Y:S04]  /*d2e0*/  FADD.FTZ R0, R2, R0 ;  /* 0x0000000002007221 */ /* 0x002fe80000010000 */
[C---:B---3--:R-:W-:Y:S04]  /*d2f0*/  HMMA.16816.F32.BF16 R20, R72.reuse, R84, R20 ;  /* 0x000000544814723c */ /* 0x048fe80000041814 */
[----:B------:R-:W-:Y:S04]  /*d300*/  FADD.FTZ R0, R92, R0 ;  /* 0x000000005c007221 */ /* 0x000fe80000010000 */
[C---:B------:R-:W-:Y:S01]  /*d310*/  HMMA.16816.F32.BF16 R24, R72.reuse, R86, R24 ;  /* 0x000000564818723c */ /* 0x040fe20000041818 */
[----:B------:R-:W1:Y:S03]  /*d320*/  LDSM.16.MT88.4 R84, [R205+0x5000] ;  /* 0x00500000cd54783b */ /* 0x000e660000004200 */
[----:B------:R-:W-:Y:S04]  /*d330*/  FADD.FTZ R0, R71, R0 ;  /* 0x0000000047007221 */ /* 0x000fe80000010000 */
[C---:B-----5:R-:W-:Y:S08]  /*d340*/  HMMA.16816.F32.BF16 R28, R72.reuse, R76, R28 ;  /* 0x0000004c481c723c */ /* 0x060ff0000004181c */
        /* <DEDUP_REMOVED lines=8> */
[C---:B---3--:R-:W-:Y:S07]  /*d3d0*/  HMMA.16816.F32.BF16 R52, R72.reuse, R76, R52 ;  /* 0x0000004c4834723c */ /* 0x048fee0000041834 */
[----:B------:R-:W-:Y:S01]  /*d3e0*/  F2FP.BF16.PACK_AB R76, R2, R70 ;  /* 0x00000046024c723e */ /* 0x000fe200000010ff */
[C---:B------:R-:W-:Y:S01]  /*d3f0*/  HMMA.16816.F32.BF16 R56, R72.reuse, R78, R56 ;  /* 0x0000004e4838723c */ /* 0x040fe20000041838 */
[----:B------:R-:W3:Y:S03]  /*d400*/  MUFU.EX2 R70, R238 ;  /* 0x000000ee00467308 */ /* 0x000ee60000000800 */
[----:B------:R-:W-:Y:S03]  /*d410*/  F2FP.BF16.PACK_AB R77, R165, R166 ;  /* 0x000000a6a54d723e */ /* 0x000fe600000010ff */
[----:B------:R-:W-:Y:S01]  /*d420*/  F2FP.BF16.PACK_AB R78, R71, R92 ;  /* 0x0000005c474e723e */ /* 0x000fe200000010ff */
[C---:B--2---:R-:W-:Y:S01]  /*d430*/  HMMA.16816.F32.BF16 R60, R72.reuse, R80, R60 ;  /* 0x00000050483c723c */ /* 0x044fe2000004183c */
[----:B------:R-:W-:Y:S02]  /*d440*/  LDSM.16.MT88.4 R92, [R205+0x2000] ;  /* 0x00200000cd5c783b */ /* 0x000fe40000004200 */
[----:B------:R-:W2:Y:S01]  /*d450*/  MUFU.EX2 R2, R237 ;  /* 0x000000ed00027308 */ /* 0x000ea20000000800 */
[----:B------:R-:W-:Y:S04]  /*d460*/  F2FP.BF16.PACK_AB R79, R168, R167 ;  /* 0x000000a7a84f723e */ /* 0x000fe800000010ff */
[----:B------:R-:W-:Y:S01]  /*d470*/  HMMA.16816.F32.BF16 R64, R72, R82, R64 ;  /* 0x000000524840723c */ /* 0x000fe20000041840 */
[----:B------:R-:W4:Y:S04]  /*d480*/  LDSM.16.MT88.4 R72, [R204+0x1800] ;  /* 0x00180000cc48783b */ /* 0x000f280000004200 */
[----:B------:R-:W5:Y:S03]  /*d490*/  MUFU.EX2 R71, R235 ;  /* 0x000000eb00477308 */ /* 0x000f660000000800 */
[C---:B-1----:R-:W-:Y:S01]  /*d4a0*/  HMMA.16816.F32.BF16 R4, R76.reuse, R84, R4 ;  /* 0x000000544c04723c */ /* 0x042fe20000041804 */
[----:B------:R-:W1:Y:S04]  /*d4b0*/  LDSM.16.MT88.4 R80, [R206+0x1800] ;  /* 0x00180000ce50783b */ /* 0x000e680000004200 */
[----:B---3--:R-:W-:Y:S03]  /*d4c0*/  FADD.FTZ R0, R70, R0 ;  /* 0x0000000046007221 */ /* 0x008fe60000010000 */
[C---:B------:R-:W-:Y:S01]  /*d4d0*/  HMMA.16816.F32.BF16 R8, R76.reuse, R86, R8 ;  /* 0x000000564c08723c */ /* 0x040fe20000041808 */
[----:B------:R-:W3:Y:S03]  /*d4e0*/  LDSM.16.MT88.4 R84, [R203+0x5800] ;  /* 0x00580000cb54783b */ /* 0x000ee60000004200 */
[----:B--2---:R-:W-:Y:S04]  /*d4f0*/  FADD.FTZ R0, R2, R0 ;  /* 0x0000000002007221 */ /* 0x004fe80000010000 */
[C---:B------:R-:W-:Y:S04]  /*d500*/  HMMA.16816.F32.BF16 R12, R76.reuse, R88, R12 ;  /* 0x000000584c0c723c */ /* 0x040fe8000004180c */
[----:B------:R-:W-:Y:S04]  /*d510*/  FADD.FTZ R0, R96, R0 ;  /* 0x0000000060007221 */ /* 0x000fe80000010000 */
[C---:B------:R-:W-:Y:S01]  /*d520*/  HMMA.16816.F32.BF16 R16, R76.reuse, R90, R16 ;  /* 0x0000005a4c10723c */ /* 0x040fe20000041810 */
[----:B------:R-:W-:Y:S03]  /*d530*/  LDSM.16.MT88.4 R88, [R204+0x5800] ;  /* 0x00580000cc58783b */ /* 0x000fe60000004200 */
[C---:B-----5:R-:W-:Y:S04]  /*d540*/  FADD.FTZ R0, R71.reuse, R0 ;  /* 0x0000000047007221 */ /* 0x060fe80000010000 */
[C---:B----4-:R-:W-:Y:S08]  /*d550*/  HMMA.16816.F32.BF16 R20, R76.reuse, R72, R20 ;  /* 0x000000484c14723c */ /* 0x050ff00000041814 */
[C---:B------:R-:W-:Y:S01]  /*d560*/  HMMA.16816.F32.BF16 R24, R76.reuse, R74, R24 ;  /* 0x0000004a4c18723c */ /* 0x040fe20000041818 */
[----:B------:R-:W2:Y:S07]  /*d570*/  LDSM.16.MT88.4 R72, [R205+0x5800] ;  /* 0x00580000cd48783b */ /* 0x000eae0000004200 */
[C---:B-1----:R-:W-:Y:S08]  /*d580*/  HMMA.16816.F32.BF16 R28, R76.reuse, R80, R28 ;  /* 0x000000504c1c723c */ /* 0x042ff0000004181c */
[C---:B------:R-:W-:Y:S01]  /*d590*/  HMMA.16816.F32.BF16 R32, R76.reuse, R82, R32 ;  /* 0x000000524c20723c */ /* 0x040fe20000041820 */
[----:B------:R-:W1:Y:S07]  /*d5a0*/  LDSM.16.MT88.4 R80, [R206+0x5800] ;  /* 0x00580000ce50783b */ /* 0x000e6e0000004200 */
[C---:B---3--:R-:W-:Y:S08]  /*d5b0*/  HMMA.16816.F32.BF16 R36, R76.reuse, R84, R36 ;  /* 0x000000544c24723c */ /* 0x048ff00000041824 */
[C---:B------:R-:W-:Y:S01]  /*d5c0*/  HMMA.16816.F32.BF16 R40, R76.reuse, R86, R40 ;  /* 0x000000564c28723c */ /* 0x040fe20000041828 */
[----:B------:R-:W3:Y:S07]  /*d5d0*/  LDSM.16.MT88.4 R84, [R203+0x2000] ;  /* 0x00200000cb54783b */ /* 0x000eee0000004200 */
[C---:B--2---:R-:W-:Y:S07]  /*d5e0*/  HMMA.16816.F32.BF16 R44, R76.reuse, R72, R44 ;  /* 0x000000484c2c723c */ /* 0x044fee000004182c */
[----:B------:R-:W-:Y:S01]  /*d5f0*/  F2FP.BF16.PACK_AB R72, R2, R70 ;  /* 0x000000460248723e */ /* 0x000fe200000010ff */
[C---:B------:R-:W-:Y:S01]  /*d600*/  HMMA.16816.F32.BF16 R48, R76.reuse, R74, R48 ;  /* 0x0000004a4c30723c */ /* 0x040fe20000041830 */
[----:B------:R-:W-:Y:S03]  /*d610*/  MUFU.EX2 R70, R245 ;  /* 0x000000f500467308 */ /* 0x000fe60000000800 */
[----:B------:R-:W-:Y:S03]  /*d620*/  F2FP.BF16.PACK_AB R73, R174, R173 ;  /* 0x000000adae49723e */ /* 0x000fe600000010ff */
[----:B------:R-:W-:Y:S01]  /*d630*/  F2FP.BF16.PACK_AB R74, R71, R96 ;  /* 0x00000060474a723e */ /* 0x000fe200000010ff */
[C---:B------:R-:W-:Y:S03]  /*d640*/  HMMA.16816.F32.BF16 R52, R76.reuse, R88, R52 ;  /* 0x000000584c34723c */ /* 0x040fe60000041834 */
[----:B------:R-:W2:Y:S01]  /*d650*/  MUFU.EX2 R96, R244 ;  /* 0x000000f400607308 */ /* 0x000ea20000000800 */
[----:B------:R-:W-:Y:S04]  /*d660*/  F2FP.BF16.PACK_AB R75, R228, R175 ;  /* 0x000000afe44b723e */ /* 0x000fe800000010ff */
[C---:B------:R-:W-:Y:S01]  /*d670*/  HMMA.16816.F32.BF16 R56, R76.reuse, R90, R56 ;  /* 0x0000005a4c38723c */ /* 0x040fe20000041838 */
[----:B------:R-:W4:Y:S04]  /*d680*/  LDSM.16.MT88.4 R88, [R204+0x2000] ;  /* 0x00200000cc58783b */ /* 0x000f280000004200 */
[----:B------:R-:W5:Y:S03]  /*d690*/  MUFU.EX2 R71, R243 ;  /* 0x000000f300477308 */ /* 0x000f660000000800 */
[C---:B-1----:R-:W-:Y:S07]  /*d6a0*/  HMMA.16816.F32.BF16 R60, R76.reuse, R80, R60 ;  /* 0x000000504c3c723c */ /* 0x042fee000004183c */
[----:B------:R-:W1:Y:S01]  /*d6b0*/  MUFU.EX2 R2, R246 ;  /* 0x000000f600027308 */ /* 0x000e620000000800 */
[----:B------:R-:W-:Y:S01]  /*d6c0*/  HMMA.16816.F32.BF16 R64, R76, R82, R64 ;  /* 0x000000524c40723c */ /* 0x000fe20000041840 */
[----:B------:R-:W4:Y:S03]  /*d6d0*/  LDSM.16.MT88.4 R76, [R206+0x2000] ;  /* 0x00200000ce4c783b */ /* 0x000f260000004200 */
[----:B--2---:R-:W-:Y:S04]  /*d6e0*/  FADD.FTZ R0, R96, R0 ;  /* 0x0000000060007221 */ /* 0x004fe80000010000 */
[C---:B---3--:R-:W-:Y:S01]  /*d6f0*/  HMMA.16816.F32.BF16 R4, R72.reuse, R84, R4 ;  /* 0x000000544804723c */ /* 0x048fe20000041804 */
[----:B------:R-:W2:Y:S04]  /*d700*/  LDSM.16.MT88.4 R80, [R203+0x6000] ;  /* 0x00600000cb50783b */ /* 0x000ea80000004200 */
[C---:B-----5:R-:W-:Y:S03]  /*d710*/  FADD.FTZ R0, R71.reuse, R0 ;  /* 0x0000000047007221 */ /* 0x060fe60000010000 */
[C---:B------:R-:W-:Y:S01]  /*d720*/  HMMA.16816.F32.BF16 R8, R72.reuse, R86, R8 ;  /* 0x000000564808723c */ /* 0x040fe20000041808 */
[----:B------:R-:W3:Y:S03]  /*d730*/  LDSM.16.MT88.4 R84, [R205+0x6000] ;  /* 0x00600000cd54783b */ /* 0x000ee60000004200 */
[----:B------:R-:W-:Y:S04]  /*d740*/  FADD.FTZ R0, R70, R0 ;  /* 0x0000000046007221 */ /* 0x000fe80000010000 */
[C---:B------:R-:W-:Y:S04]  /*d750*/  HMMA.16816.F32.BF16 R12, R72.reuse, R92, R12 ;  /* 0x0000005c480c723c */ /* 0x040fe8000004180c */
[----:B-1----:R-:W-:Y:S04]  /*d760*/  FADD.FTZ R0, R2, R0 ;  /* 0x0000000002007221 */ /* 0x002fe80000010000 */
[C---:B------:R-:W-:Y:S01]  /*d770*/  HMMA.16816.F32.BF16 R16, R72.reuse, R94, R16 ;  /* 0x0000005e4810723c */ /* 0x040fe20000041810 */
[----:B------:R-:W1:Y:S07]  /*d780*/  LDSM.16.MT88.4 R92, [R204+0x6000] ;  /* 0x00600000cc5c783b */ /* 0x000e6e0000004200 */
[C---:B----4-:R-:W-:Y:S08]  /*d790*/  HMMA.16816.F32.BF16 R20, R72.reuse, R88, R20 ;  /* 0x000000584814723c */ /* 0x050ff00000041814 */
[C---:B------:R-:W-:Y:S01]  /*d7a0*/  HMMA.16816.F32.BF16 R24, R72.reuse, R90, R24 ;  /* 0x0000005a4818723c */ /* 0x040fe20000041818 */
[----:B------:R-:W4:Y:S07]  /*d7b0*/  LDSM.16.MT88.4 R88, [R206+0x6000] ;  /* 0x00600000ce58783b */ /* 0x000f2e0000004200 */
[C---:B------:R-:W-:Y:S07]  /*d7c0*/  HMMA.16816.F32.BF16 R28, R72.reuse, R76, R28 ;  /* 0x0000004c481c723c */ /* 0x040fee000004181c */
[----:B------:R-:W-:Y:S01]  /*d7d0*/  F2FP.BF16.PACK_AB R76, R71, R96 ;  /* 0x00000060474c723e */ /* 0x000fe200000010ff */
[C---:B------:R-:W-:Y:S01]  /*d7e0*/  HMMA.16816.F32.BF16 R32, R72.reuse, R78, R32 ;  /* 0x0000004e4820723c */ /* 0x040fe20000041820 */
[----:B------:R-:W-:Y:S01]  /*d7f0*/  LDSM.16.MT88.4 R96, [R205+0x6800] ;  /* 0x00680000cd60783b */ /* 0x000fe20000004200 */
[----:B------:R-:W5:Y:S02]  /*d800*/  MUFU.EX2 R71, R249 ;  /* 0x000000f900477308 */ /* 0x000f640000000800 */
[----:B------:R-:W-:Y:S03]  /*d810*/  F2FP.BF16.PACK_AB R77, R240, R239 ;  /* 0x000000eff04d723e */ /* 0x000fe600000010ff */
[----:B------:R-:W-:Y:S01]  /*d820*/  F2FP.BF16.PACK_AB R78, R2, R70 ;  /* 0x00000046024e723e */ /* 0x000fe200000010ff */
[C---:B--2---:R-:W-:Y:S04]  /*d830*/  HMMA.16816.F32.BF16 R36, R72.reuse, R80, R36 ;  /* 0x000000504824723c */ /* 0x044fe80000041824 */
[----:B------:R-:W-:Y:S01]  /*d840*/  F2FP.BF16.PACK_AB R79, R242, R241 ;  /* 0x000000f1f24f723e */ /* 0x000fe200000010ff */
[----:B------:R-:W2:Y:S03]  /*d850*/  MUFU.EX2 R70, R250 ;  /* 0x000000fa00467308 */ /* 0x000ea60000000800 */
[C---:B------:R-:W-:Y:S01]  /*d860*/  HMMA.16816.F32.BF16 R40, R72.reuse, R82, R40 ;  /* 0x000000524828723c */ /* 0x040fe20000041828 */
[----:B------:R-:W4:Y:S06]  /*d870*/  LDSM.16.MT88.4 R80, [R203+0x2800] ;  /* 0x00280000cb50783b */ /* 0x000f2c0000004200 */
[----:B------:R-:W4:Y:S01]  /*d880*/  MUFU.EX2 R2, R117 ;  /* 0x0000007500027308 */ /* 0x000f220000000800 */
[C---:B---3--:R-:W-:Y:S04]  /*d890*/  HMMA.16816.F32.BF16 R44, R72.reuse, R84, R44 ;  /* 0x00000054482c723c */ /* 0x048fe8000004182c */
[----:B-----5:R-:W-:Y:S04]  /*d8a0*/  FADD.FTZ R0, R71, R0 ;  /* 0x0000000047007221 */ /* 0x020fe80000010000 */
[C---:B------:R-:W-:Y:S01]  /*d8b0*/  HMMA.16816.F32.BF16 R48, R72.reuse, R86, R48 ;  /* 0x000000564830723c */ /* 0x040fe20000041830 */
[----:B------:R-:W3:Y:S03]  /*d8c0*/  LDSM.16.MT88.4 R84, [R205+0x2800] ;  /* 0x00280000cd54783b */ /* 0x000ee60000004200 */
[----:B--2---:R-:W-:Y:S04]  /*d8d0*/  FADD.FTZ R0, R70, R0 ;  /* 0x0000000046007221 */ /* 0x004fe80000010000 */
[C---:B-1----:R-:W-:Y:S04]  /*d8e0*/  HMMA.16816.F32.BF16 R52, R72.reuse, R92, R52 ;  /* 0x0000005c4834723c */ /* 0x042fe80000041834 */
[----:B------:R-:W-:Y:S04]  /*d8f0*/  FADD.FTZ R0, R104, R0 ;  /* 0x0000000068007221 */ /* 0x000fe80000010000 */
[C---:B------:R-:W-:Y:S01]  /*d900*/  HMMA.16816.F32.BF16 R56, R72.reuse, R94, R56 ;  /* 0x0000005e4838723c */ /* 0x040fe20000041838 */
[----:B------:R-:W1:Y:S03]  /*d910*/  LDSM.16.MT88.4 R92, [R204+0x2800] ;  /* 0x00280000cc5c783b */ /* 0x000e660000004200 */
[----:B----4-:R-:W-:Y:S04]  /*d920*/  FADD.FTZ R0, R2, R0 ;  /* 0x0000000002007221 */ /* 0x010fe80000010000 */
[C---:B------:R-:W-:Y:S08]  /*d930*/  HMMA.16816.F32.BF16 R60, R72.reuse, R88, R60 ;  /* 0x00000058483c723c */ /* 0x040ff0000004183c */
[----:B------:R-:W-:Y:S01]  /*d940*/  HMMA.16816.F32.BF16 R64, R72, R90, R64 ;  /* 0x0000005a4840723c */ /* 0x000fe20000041840 */
[----:B------:R-:W2:Y:S07]  /*d950*/  LDSM.16.MT88.4 R72, [R206+0x2800] ;  /* 0x00280000ce48783b */ /* 0x000eae0000004200 */
[C---:B------:R-:W-:Y:S01]  /*d960*/  HMMA.16816.F32.BF16 R4, R76.reuse, R80, R4 ;  /* 0x000000504c04723c */ /* 0x040fe20000041804 */
[----:B------:R-:W4:Y:S07]  /*d970*/  LDSM.16.MT88.4 R88, [R203+0x6800] ;  /* 0x00680000cb58783b */ /* 0x000f2e0000004200 */
[C---:B------:R-:W-:Y:S01]  /*d980*/  HMMA.16816.F32.BF16 R8, R76.reuse, R82, R8 ;  /* 0x000000524c08723c */ /* 0x040fe20000041808 */
[----:B------:R-:W5:Y:S07]  /*d990*/  LDSM.16.MT88.4 R80, [R204+0x6800] ;  /* 0x00680000cc50783b */ /* 0x000f6e0000004200 */
[C---:B---3--:R-:W-:Y:S08]  /*d9a0*/  HMMA.16816.F32.BF16 R12, R76.reuse, R84, R12 ;  /* 0x000000544c0c723c */ /* 0x048ff0000004180c */
[C---:B------:R-:W-:Y:S01]  /*d9b0*/  HMMA.16816.F32.BF16 R16, R76.reuse, R86, R16 ;  /* 0x000000564c10723c */ /* 0x040fe20000041810 */
[----:B------:R-:W3:Y:S07]  /*d9c0*/  LDSM.16.MT88.4 R84, [R206+0x6800] ;  /* 0x00680000ce54783b */ /* 0x000eee0000004200 */
[C---:B-1----:R-:W-:Y:S08]  /*d9d0*/  HMMA.16816.F32.BF16 R20, R76.reuse, R92, R20 ;  /* 0x0000005c4c14723c */ /* 0x042ff00000041814 */
[C---:B------:R-:W-:Y:S01]  /*d9e0*/  HMMA.16816.F32.BF16 R24, R76.reuse, R94, R24 ;  /* 0x0000005e4c18723c */ /* 0x040fe20000041818 */
[----:B------:R-:W-:Y:S07]  /*d9f0*/  LDSM.16.MT88.4 R92, [R205+0x3000] ;  /* 0x00300000cd5c783b */ /* 0x000fee0000004200 */
[C---:B--2---:R-:W-:Y:S07]  /*da00*/  HMMA.16816.F32.BF16 R28, R76.reuse, R72, R28 ;  /* 0x000000484c1c723c */ /* 0x044fee000004181c */
[----:B------:R-:W-:Y:S01]  /*da10*/  F2FP.BF16.PACK_AB R72, R70, R71 ;  /* 0x000000474648723e */ /* 0x000fe200000010ff */
[C---:B------:R-:W-:Y:S01]  /*da20*/  HMMA.16816.F32.BF16 R32, R76.reuse, R74, R32 ;  /* 0x0000004a4c20723c */ /* 0x040fe20000041820 */
[----:B------:R-:W-:Y:S03]  /*da30*/  MUFU.EX2 R70, R132 ;  /* 0x0000008400467308 */ /* 0x000fe60000000800 */
[----:B------:R-:W-:Y:S03]  /*da40*/  F2FP.BF16.PACK_AB R73, R152, R153 ;  /* 0x000000999849723e */ /* 0x000fe600000010ff */
[----:B------:R-:W-:Y:S01]  /*da50*/  F2FP.BF16.PACK_AB R74, R2, R104 ;  /* 0x00000068024a723e */ /* 0x000fe200000010ff */
[C---:B----4-:R-:W-:Y:S03]  /*da60*/  HMMA.16816.F32.BF16 R36, R76.reuse, R88, R36 ;  /* 0x000000584c24723c */ /* 0x050fe60000041824 */
[----:B------:R-:W1:Y:S01]  /*da70*/  MUFU.EX2 R2, R120 ;  /* 0x0000007800027308 */ /* 0x000e620000000800 */
[----:B------:R-:W-:Y:S04]  /*da80*/  F2FP.BF16.PACK_AB R75, R150, R151 ;  /* 0x00000097964b723e */ /* 0x000fe800000010ff */
[C---:B------:R-:W-:Y:S01]  /*da90*/  HMMA.16816.F32.BF16 R40, R76.reuse, R90, R40 ;  /* 0x0000005a4c28723c */ /* 0x040fe20000041828 */
[----:B------:R-:W2:Y:S04]  /*daa0*/  LDSM.16.MT88.4 R88, [R203+0x3000] ;  /* 0x00300000cb58783b */ /* 0x000ea80000004200 */
[----:B------:R-:W4:Y:S03]  /*dab0*/  MUFU.EX2 R71, R133 ;  /* 0x0000008500477308 */ /* 0x000f260000000800 */
[C---:B------:R-:W-:Y:S08]  /*dac0*/  HMMA.16816.F32.BF16 R44, R76.reuse, R96, R44 ;  /* 0x000000604c2c723c */ /* 0x040ff0000004182c */
[C---:B------:R-:W-:Y:S01]  /*dad0*/  HMMA.16816.F32.BF16 R48, R76.reuse, R98, R48 ;  /* 0x000000624c30723c */ /* 0x040fe20000041830 */
[----:B------:R-:W-:Y:S03]  /*dae0*/  LDSM.16.MT88.4 R96, [R206+0x3000] ;  /* 0x00300000ce60783b */ /* 0x000fe60000004200 */
[----:B-1----:R-:W-:Y:S04]  /*daf0*/  FADD.FTZ R0, R2, R0 ;  /* 0x0000000002007221 */ /* 0x002fe80000010000 */
[C---:B-----5:R-:W-:Y:S01]  /*db00*/  HMMA.16816.F32.BF16 R52, R76.reuse, R80, R52 ;  /* 0x000000504c34723c */ /* 0x060fe20000041834 */
[----:B------:R-:W-:Y:S03]  /*db10*/  LDSM.16.MT88.4 R120, [R205+0x3800] ;  /* 0x00380000cd78783b */ /* 0x000fe60000004200 */
[C---:B------:R-:W-:Y:S01]  /*db20*/  FADD.FTZ R0, R144.reuse, R0 ;  /* 0x0000000090007221 */ /* 0x040fe20000010000 */
[----:B------:R-:W-:Y:S01]  /*db30*/  F2FP.BF16.PACK_AB R144, R144, R2 ;  /* 0x000000029090723e */ /* 0x000fe200000010ff */
[----:B------:R-:W-:Y:S01]  /*db40*/  FADD.FTZ R2, R106, R105 ;  /* 0x000000696a027221 */ /* 0x000fe20000010000 */
[----:B----4-:R-:W-:Y:S01]  /*db50*/  F2FP.BF16.PACK_AB R147, R70, R71 ;  /* 0x000000474693723e */ /* 0x010fe200000010ff */
[C---:B------:R-:W-:Y:S01]  /*db60*/  HMMA.16816.F32.BF16 R56, R76.reuse, R82, R56 ;  /* 0x000000524c38723c */ /* 0x040fe20000041838 */
[----:B------:R-:W1:Y:S03]  /*db70*/  LDSM.16.MT88.4 R80, [R204+0x3000] ;  /* 0x00300000cc50783b */ /* 0x000e660000004200 */
[----:B------:R-:W-:Y:S01]  /*db80*/  FADD.FTZ R0, R146, R0 ;  /* 0x0000000092007221 */ /* 0x000fe20000010000 */
[C---:B------:R-:W-:Y:S03]  /*db90*/  F2FP.BF16.PACK_AB R146, R68.reuse, R146 ;  /* 0x000000924492723e */ /* 0x040fe600000010ff */
[C---:B---3--:R-:W-:Y:S01]  /*dba0*/  HMMA.16816.F32.BF16 R60, R76.reuse, R84, R60 ;  /* 0x000000544c3c723c */ /* 0x048fe2000004183c */
[----:B------:R-:W-:Y:S03]  /*dbb0*/  LDSM.16.MT88.4 R104, [R206+0x3800] ;  /* 0x00380000ce68783b */ /* 0x000fe60000004200 */
[----:B------:R-:W-:Y:S02]  /*dbc0*/  FADD.FTZ R247, R68, R0 ;  /* 0x0000000044f77221 */ /* 0x000fe40000010000 */
[----:B------:R-:W-:Y:S02]  /*dbd0*/  FADD.FTZ R0, R116, R2 ;  /* 0x0000000274007221 */ /* 0x000fe40000010000 */
[----:B------:R-:W-:Y:S01]  /*dbe0*/  HMMA.16816.F32.BF16 R64, R76, R86, R64 ;  /* 0x000000564c40723c */ /* 0x000fe20000041840 */
[----:B------:R-:W3:Y:S03]  /*dbf0*/  LDSM.16.MT88.4 R76, [R205+0x7000] ;  /* 0x00700000cd4c783b */ /* 0x000ee60000004200 */
[----:B------:R-:W-:Y:S04]  /*dc00*/  FADD.FTZ R0, R111, R0 ;  /* 0x000000006f007221 */ /* 0x000fe80000010000 */
[C---:B--2---:R-:W-:Y:S01]  /*dc10*/  HMMA.16816.F32.BF16 R4, R72.reuse, R88, R4 ;  /* 0x000000584804723c */ /* 0x044fe20000041804 */
[----:B------:R-:W2:Y:S04]  /*dc20*/  LDSM.16.MT88.4 R84, [R204+0x7000] ;  /* 0x00700000cc54783b */ /* 0x000ea80000004200 */
        /* <DEDUP_REMOVED lines=8> */
[C---:B-1----:R-:W-:Y:S04]  /*dcb0*/  HMMA.16816.F32.BF16 R20, R72.reuse, R80, R20 ;  /* 0x000000504814723c */ /* 0x042fe80000041814 */
[----:B------:R-:W-:Y:S04]  /*dcc0*/  FADD.FTZ R0, R157, R0 ;  /* 0x000000009d007221 */ /* 0x000fe80000010000 */
[C---:B------:R-:W-:Y:S01]  /*dcd0*/  HMMA.16816.F32.BF16 R24, R72.reuse, R82, R24 ;  /* 0x000000524818723c */ /* 0x040fe20000041818 */
[----:B------:R-:W1:Y:S03]  /*dce0*/  LDSM.16.MT88.4 R80, [R206+0x7000] ;  /* 0x00700000ce50783b */ /* 0x000e660000004200 */
        /* <DEDUP_REMOVED lines=16> */
[C---:B------:R-:W-:Y:S04]  /*ddf0*/  HMMA.16816.F32.BF16 R56, R72.reuse, R86, R56 ;  /* 0x000000564838723c */ /* 0x040fe80000041838 */
[----:B------:R-:W-:Y:S04]  /*de00*/  FADD.FTZ R0, R175, R0 ;  /* 0x00000000af007221 */ /* 0x000fe80000010000 */
[C---:B-1----:R-:W-:Y:S04]  /*de10*/  HMMA.16816.F32.BF16 R60, R72.reuse, R80, R60 ;  /* 0x00000050483c723c */ /* 0x042fe8000004183c */
        /* <DEDUP_REMOVED lines=25> */
[----:B------:R-:W-:Y:S01]  /*dfb0*/  FADD.FTZ R2, R71, R0 ;  /* 0x0000000047027221 */ /* 0x000fe20000010000 */
[----:B------:R-:W-:Y:S02]  /*dfc0*/  IADD3 R0, R232, -0x1, RZ ;  /* 0xffffffffe8007810 */ /* 0x000fe40007ffe0ff */
[----:B------:R-:W-:Y:S01]  /*dfd0*/  MOV R71, R3 ;  /* 0x0000000300477202 */ /* 0x000fe20000000f00 */
[C---:B------:R-:W-:Y:S04]  /*dfe0*/  HMMA.16816.F32.BF16 R92, R144.reuse, R88, R44 ;  /* 0x00000058905c723c */ /* 0x040fe8000004182c */
[----:B------:R-:W-:Y:S01]  /*dff0*/  FADD.FTZ R2, R70, R2 ;  /* 0x0000000246027221 */ /* 0x000fe20000010000 */
[----:B------:R-:W-:Y:S02]  /*e000*/  MOV R232, R0 ;  /* 0x0000000000e87202 */ /* 0x000fe40000000f00 */
[----:B------:R-:W-:Y:S01]  /*e010*/  MOV R70, R69 ;  /* 0x0000004500467202 */ /* 0x000fe20000000f00 */
[C---:B------:R-:W-:Y:S01]  /*e020*/  HMMA.16816.F32.BF16 R88, R144.reuse, R90, R48 ;  /* 0x0000005a9058723c */ /* 0x040fe20000041830 */
[----:B------:R3:W-:Y:S07]  /*e030*/  STL [R1], R2 ;  /* 0x0000000201007387 */ /* 0x0007ee0000100800 */
[C---:B-1----:R-:W-:Y:S08]  /*e040*/  HMMA.16816.F32.BF16 R84, R144.reuse, R80, R52 ;  /* 0x000000509054723c */ /* 0x042ff00000041834 */
[C---:B------:R-:W-:Y:S08]  /*e050*/  HMMA.16816.F32.BF16 R80, R144.reuse, R82, R56 ;  /* 0x000000529050723c */ /* 0x040ff00000041838 */
[C---:B--2---:R-:W-:Y:S08]  /*e060*/  HMMA.16816.F32.BF16 R76, R144.reuse, R72, R60 ;  /* 0x00000048904c723c */ /* 0x044ff0000004183c */
[----:B------:R-:W-:Y:S01]  /*e070*/  HMMA.16816.F32.BF16 R72, R144, R74, R64 ;  /* 0x0000004a9048723c */ /* 0x000fe20000041840 */
[----:B------:R-:W-:Y:S07]  /*e080*/  @!UPT UIADD3 URZ, URZ, URZ, URZ ;  /* 0x0000003f3f3ff290 */ /* 0x000fee000fffe03f */
[----:B---3--:R-:W-:-:S11]  /*e090*/  @P0 BRA `(.L_x_100) ;  /* 0xffffc50000000947 */ /* 0x008fd6000383ffff */
.L_x_93:
[----:B------:R-:W-:Y:S05]  /*e0a0*/  BRA.DIV ~URZ, `(.L_x_101) ;  /* 0x000047b27f007947 */ /* 0x000fea000b800000 */
[----:B------:R1:W2:Y:S02]  /*e0b0*/  SHFL.BFLY PT, R4, R247, 0x2, 0x1f ;  /* 0x0c401f00f7047f89 */ /* 0x0002a400000e0000 */
.L_x_129:
[----:B--2---:R-:W-:Y:S01]  /*e0c0*/  FADD.FTZ R4, R4, R247 ;  /* 0x000000f704047221 */ /* 0x004fe20000010000 */
[----:B------:R-:W-:Y:S05]  /*e0d0*/  BRA.DIV ~URZ, `(.L_x_102) ;  /* 0x000047e27f007947 */ /* 0x000fea000b800000 */
[----:B------:R-:W2:Y:S04]  /*e0e0*/  LDL.LU R2, [R1] ;  /* 0x0000000001027983 */ /* 0x000ea80000300800 */
[----:B------:R-:W3:Y:S02]  /*e0f0*/  SHFL.BFLY PT, R0, R4, 0x1, 0x1f ;  /* 0x0c201f0004007f89 */ /* 0x000ee400000e0000 */
[----:B---3--:R-:W-:-:S02]  /*e100*/  FADD.FTZ R4, R4, R0 ;  /* 0x0000000004047221 */ /* 0x008fc40000010000 */
[----:B--2---:R-:W2:Y:S02]  /*e110*/  SHFL.BFLY PT, R5, R2, 0x2, 0x1f ;  /* 0x0c401f0002057f89 */ /* 0x004ea400000e0000 */
[----:B--2---:R-:W-:-:S05]  /*e120*/  FADD.FTZ R5, R5, R2 ;  /* 0x0000000205057221 */ /* 0x004fca0000010000 */
[----:B------:R2:W3:Y:S02]  /*e130*/  SHFL.BFLY PT, R3, R5, 0x1, 0x1f ;  /* 0x0c201f0005037f89 */ /* 0x0004e400000e0000 */
.L_x_130:
[----:B------:R-:W-:Y:S01]  /*e140*/  FSETP.NE.FTZ.AND P1, PT, R4, RZ, PT ;  /* 0x000000ff0400720b */ /* 0x000fe20003f35000 */
[----:B---3--:R-:W-:Y:S01]  /*e150*/  FADD.FTZ R3, R3, R5 ;  /* 0x0000000503037221 */ /* 0x008fe20000010000 */
[----:B------:R-:W-:Y:S02]  /*e160*/  MOV R2, RZ ;  /* 0x000000ff00027202 */ /* 0x000fe40000000f00 */
[----:B------:R-:W-:Y:S02]  /*e170*/  MOV R0, RZ ;  /* 0x000000ff00007202 */ /* 0x000fe40000000f00 */
[----:B------:R-:W-:Y:S02]  /*e180*/  FSETP.NE.FTZ.AND P0, PT, R3, RZ, PT ;  /* 0x000000ff0300720b */ /* 0x000fe40003f15000 */
[----:B------:R-:W-:Y:S02]  /*e190*/  MOV R17, 0xff800000 ;  /* 0xff80000000117802 */ /* 0x000fe40000000f00 */
[----:B------:R-:W-:-:S03]  /*e1a0*/  MOV R16, 0xff800000 ;  /* 0xff80000000107802 */ /* 0x000fc60000000f00 */
[----:B------:R-:W3:Y:S08]  /*e1b0*/  @P1 MUFU.RCP R2, R4 ;  /* 0x0000000400021308 */ /* 0x000ef00000001000 */
[----:B------:R4:W5:Y:S01]  /*e1c0*/  @P1 MUFU.LG2 R6, R4 ;  /* 0x0000000400061308 */ /* 0x0009620000000c00 */
[----:B---3--:R-:W-:-:S07]  /*e1d0*/  FMUL.FTZ R132, R2, R132 ;  /* 0x0000008402847220 */ /* 0x008fce0000410000 */
[----:B------:R-:W3:Y:S01]  /*e1e0*/  @P0 MUFU.RCP R0, R3 ;  /* 0x0000000300000308 */ /* 0x000ee20000001000 */
[C---:B------:R-:W-:Y:S02]  /*e1f0*/  FMUL.FTZ R133, R2.reuse, R133 ;  /* 0x0000008502857220 */ /* 0x040fe40000410000 */
[C---:B------:R-:W-:Y:S02]  /*e200*/  FMUL.FTZ R128, R2.reuse, R128 ;  /* 0x0000008002807220 */ /* 0x040fe40000410000 */
[C---:B------:R-:W-:Y:S02]  /*e210*/  FMUL.FTZ R129, R2.reuse, R129 ;  /* 0x0000008102817220 */ /* 0x040fe40000410000 */
[C---:B------:R-:W-:Y:S01]  /*e220*/  FMUL.FTZ R124, R2.reuse, R124 ;  /* 0x0000007c027c7220 */ /* 0x040fe20000410000 */
[----:B----4-:R-:W-:Y:S01]  /*e230*/  @P1 MOV R4, 0x3f317218 ;  /* 0x3f31721800041802 */ /* 0x010fe20000000f00 */
        /* <DEDUP_REMOVED lines=27> */
[----:B------:R4:W1:Y:S01]  /*e3f0*/  @P0 MUFU.LG2 R2, R3 ;  /* 0x0000000300020308 */ /* 0x0008620000000c00 */
[----:B-----5:R-:W-:Y:S02]  /*e400*/  @P1 FMUL.FTZ R6, R6, 0.69314718246459960938 ;  /* 0x3f31721806061820 */ /* 0x020fe40000410000 */
[----:B------:R-:W-:Y:S02]  /*e410*/  @P1 FMUL.FTZ R4, R4, c[0x0][0x2d0] ;  /* 0x0000b40004041a20 */ /* 0x000fe40000410000 */
[----:B---3--:R-:W-:Y:S02]  /*e420*/  FMUL.FTZ R134, R0, R134 ;  /* 0x0000008600867220 */ /* 0x008fe40000410000 */
[----:B------:R-:W-:Y:S01]  /*e430*/  @P1 FFMA.FTZ R17, R4, R69, R6 ;  /* 0x0000004504111223 */ /* 0x000fe20000010006 */
[----:B------:R-:W-:Y:S01]  /*e440*/  MOV R4, 0x1 ;  /* 0x0000000100047802 */ /* 0x000fe20000000f00 */
[----:B------:R-:W-:-:S02]  /*e450*/  FMUL.FTZ R135, R0, R135 ;  /* 0x0000008700877220 */ /* 0x000fc40000410000 */
[C---:B------:R-:W-:Y:S02]  /*e460*/  FMUL.FTZ R130, R0.reuse, R130 ;  /* 0x0000008200827220 */ /* 0x040fe40000410000 */
[C---:B------:R-:W-:Y:S02]  /*e470*/  FMUL.FTZ R131, R0.reuse, R131 ;  /* 0x0000008300837220 */ /* 0x040fe40000410000 */
[----:B------:R-:W-:Y:S01]  /*e480*/  FMUL.FTZ R126, R0, R126 ;  /* 0x0000007e007e7220 */ /* 0x000fe20000410000 */
[----:B----4-:R-:W-:Y:S01]  /*e490*/  @P0 MOV R3, 0x3f317218 ;  /* 0x3f31721800030802 */ /* 0x010fe20000000f00 */
[----:B-1----:R-:W-:Y:S02]  /*e4a0*/  @P0 FMUL.FTZ R2, R2, 0.69314718246459960938 ;  /* 0x3f31721802020820 */ /* 0x002fe40000410000 */
[----:B------:R-:W-:Y:S02]  /*e4b0*/  FMUL.FTZ R127, R0, R127 ;  /* 0x0000007f007f7220 */ /* 0x000fe40000410000 */
[----:B------:R-:W-:-:S02]  /*e4c0*/  @P0 FMUL.FTZ R3, R3, c[0x0][0x2d0] ;  /* 0x0000b40003030a20 */ /* 0x000fc40000410000 */
        /* <DEDUP_REMOVED lines=25> */
[----:B------:R-:W-:Y:S01]  /*e660*/  FMUL.FTZ R75, R0, R75 ;  /* 0x0000004b004b7220 */ /* 0x000fe20000410000 */
[----:B------:R-:W-:Y:S01]  /*e670*/  PRMT R0, R4, 0x7610, R0 ;  /* 0x0000761004007816 */ /* 0x000fe20000000000 */
[----:B------:R-:W-:Y:S02]  /*e680*/  @P0 FFMA.FTZ R16, R3, R12, R2 ;  /* 0x0000000c03100223 */ /* 0x000fe40000010002 */
.L_x_74:
[----:B--2---:R2:W5:Y:S01]  /*e690*/  LDL R7, [R1+0x4c] ;  /* 0x00004c0001077983 */ /* 0x0045620000100800 */
[----:B------:R-:W-:Y:S03]  /*e6a0*/  BSSY B0, `(.L_x_103) ;  /* 0x0000012000007945 */ /* 0x000fe60003800000 */
[----:B------:R-:W3:Y:S02]  /*e6b0*/  S2R R6, SR_TID.X ;  /* 0x0000000000067919 */ /* 0x000ee40000002100 */
[----:B---3--:R-:W-:-:S13]  /*e6c0*/  LOP3.LUT P6, RZ, R6, 0xff, RZ, 0xc0, !PT ;  /* 0x000000ff06ff7812 */ /* 0x008fda00078cc0ff */
[----:B------:R-:W-:Y:S05]  /*e6d0*/  @P6 BRA `(.L_x_104) ;  /* 0x000000e000006947 */ /* 0x000fea0003800000 */
[----:B--2---:R-:W2:Y:S01]  /*e6e0*/  S2R R4, SR_LANEID ;  /* 0x0000000000047919 */ /* 0x004ea20000000000 */
[----:B------:R-:W-:Y:S01]  /*e6f0*/  VOTEU.ANY UR4, UPT, PT ;  /* 0x0000000000047886 */ /* 0x000fe200038e0100 */
[----:B------:R-:W-:Y:S01]  /*e700*/  IMAD.MOV.U32 R5, RZ, RZ, c[0x0][0x584] ;  /* 0x00016100ff057624 */ /* 0x000fe200078e00ff */
[----:B------:R-:W2:Y:S08]  /*e710*/  FLO.U32 R3, UR4 ;  /* 0x0000000400037d00 */ /* 0x000eb000080e0000 */
[----:B------:R-:W3:Y:S01]  /*e720*/  POPC R2, UR4 ;  /* 0x0000000400027d09 */ /* 0x000ee20008000000 */
[----:B--2---:R-:W-:Y:S01]  /*e730*/  ISETP.EQ.U32.AND P0, PT, R3, R4, PT ;  /* 0x000000040300720c */ /* 0x004fe20003f02070 */
[----:B------:R-:W-:-:S12]  /*e740*/  IMAD.MOV.U32 R4, RZ, RZ, c[0x0][0x580] ;  /* 0x00016000ff047624 */ /* 0x000fd800078e00ff */
[----:B---3--:R2:W3:Y:S04]  /*e750*/  @P0 ATOMG.E.ADD.STRONG.GPU PT, R2, [R4.64], R2 ;  /* 0x00000002040209a8 */ /* 0x0084e800081ee1c6 */
[----:B--2---:R-:W2:Y:S04]  /*e760*/  S2R R4, SR_LTMASK ;  /* 0x0000000000047919 */ /* 0x004ea80000003900 */
[----:B---3--:R2:W3:Y:S02]  /*e770*/  SHFL.IDX PT, R3, R2, R3, 0x1f ;  /* 0x00001f0302037589 */ /* 0x0084e400000e0000 */
[----:B--2---:R-:W-:-:S06]  /*e780*/  LOP3.LUT R2, R4, UR4, RZ, 0xc0, !PT ;  /* 0x0000000404027c12 */ /* 0x004fcc000f8ec0ff */
[----:B------:R-:W3:Y:S02]  /*e790*/  POPC R2, R2 ;  /* 0x0000000200027309 */ /* 0x000ee40000000000 */
[----:B---3-5:R-:W-:-:S05]  /*e7a0*/  IADD3 R7, R3, c[0x0][0xc], R2 ;  /* 0x0000030003077a10 */ /* 0x028fca0007ffe002 */
[----:B------:R2:W-:Y:S02]  /*e7b0*/  STL [R1+0x4c], R7 ;  /* 0x00004c0701007387 */ /* 0x0005e40000100800 */
.L_x_104:
[----:B--2---:R-:W-:Y:S05]  /*e7c0*/  BSYNC B0 ;  /* 0x0000000000007941 */ /* 0x004fea0003800000 */
.L_x_103:
[----:B------:R-:W-:Y:S01]  /*e7d0*/  PRMT R0, R0, 0x9910, RZ ;  /* 0x0000991000007816 */ /* 0x000fe200000000ff */
[----:B------:R-:W-:Y:S01]  /*e7e0*/  BSSY B1, `(.L_x_105) ;  /* 0x000013b000017945 */ /* 0x000fe20003800000 */
[----:B-----5:R-:W-:Y:S02]  /*e7f0*/  IMAD.MOV.U32 R18, RZ, RZ, R7 ;  /* 0x000000ffff127224 */ /* 0x020fe400078e0007 */
[----:B------:R-:W-:-:S13]  /*e800*/  ISETP.NE.AND P0, PT, R0, RZ, PT ;  /* 0x000000ff0000720c */ /* 0x000fda0003f05270 */
[----:B------:R-:W-:Y:S05]  /*e810*/  @!P0 BRA `(.L_x_106) ;  /* 0x000010b000008947 */ /* 0x000fea0003800000 */
[----:B------:R-:W-:Y:S01]  /*e820*/  WARPSYNC 0xffffffff ;  /* 0xffffffff00007948 */ /* 0x000fe20003800000 */
[----:B------:R-:W-:Y:S06]  /*e830*/  BAR.SYNC.DEFER_BLOCKING 0x1, 0x100 ;  /* 0x0044000000007b1d */ /* 0x000fec0000010000 */
[----:B------:R-:W-:Y:S05]  /*e840*/  BRA.CONV ~URZ, `(.L_x_107) ;  /* 0x000000837f007947 */ /* 0x000fea000b800000 */
[----:B------:R-:W-:Y:S01]  /*e850*/  SHF.R.S32.HI R2, RZ, 0x1f, R6 ;  /* 0x0000001fff027819 */ /* 0x000fe20000011406 */
[----:B------:R-:W-:Y:S02]  /*e860*/  IMAD.MOV.U32 R236, RZ, RZ, RZ ;  /* 0x000000ffffec7224 */ /* 0x000fe400078e00ff */
[----:B------:R-:W-:Y:S01]  /*e870*/  IMAD.MOV.U32 R3, RZ, RZ, 0x1f ;  /* 0x0000001fff037424 */ /* 0x000fe200078e00ff */
[----:B------:R-:W-:-:S04]  /*e880*/  LEA.HI R2, R2, R6, RZ, 0x7 ;  /* 0x0000000602027211 */ /* 0x000fc800078f38ff */
[----:B------:R-:W-:-:S05]  /*e890*/  SHF.R.S32.HI R2, RZ, 0x7, R2 ;  /* 0x00000007ff027819 */ /* 0x000fca0000011402 */
[----:B------:R-:W-:Y:S01]  /*e8a0*/  IMAD.MOV.U32 R235, RZ, RZ, R2 ;  /* 0x000000ffffeb7224 */ /* 0x000fe200078e0002 */
[----:B------:R-:W-:Y:S02]  /*e8b0*/  MOV R2, 0xe8d0 ;  /* 0x0000e8d000027802 */ /* 0x000fe40000000f00 */
[----:B-1----:R-:W-:Y:S05]  /*e8c0*/  CALL.REL.NOINC `($__internal_1_$__cuda_sm70_shflsync_idx_p) ;  /* 0x000041d000007944 */ /* 0x002fea0003c00000 */
.L_x_107:
[----:B------:R-:W2:Y:S04]  /*e8d0*/  LDL R8, [R1+0xc8] ;  /* 0x0000c80001087983 */ /* 0x000ea80000100800 */
[----:B------:R-:W3:Y:S04]  /*e8e0*/  LDL.LU R6, [R1+0x40] ;  /* 0x0000400001067983 */ /* 0x000ee80000300800 */
[----:B-1----:R-:W4:Y:S04]  /*e8f0*/  LDL.LU R11, [R1+0x3c] ;  /* 0x00003c00010b7983 */ /* 0x002f280000300800 */
[----:B------:R-:W2:Y:S04]  /*e900*/  LDL.LU R19, [R1+0x44] ;  /* 0x0000440001137983 */ /* 0x000ea80000300800 */
[----:B------:R-:W2:Y:S01]  /*e910*/  LDL.LU R21, [R1+0x48] ;  /* 0x0000480001157983 */ /* 0x000ea20000300800 */
[----:B------:R-:W-:-:S03]  /*e920*/  MOV R3, 0x1 ;  /* 0x0000000100037802 */ /* 0x000fc60000000f00 */
[----:B------:R-:W2:Y:S01]  /*e930*/  LDL R20, [R1+0xd0] ;  /* 0x0000d00001147983 */ /* 0x000ea20000100800 */
[----:B------:R-:W-:-:S03]  /*e940*/  ISETP.NE.AND P1, PT, R3, c[0x0][0x4e8], PT ;  /* 0x00013a0003007a0c */ /* 0x000fc60003f25270 */
[----:B------:R-:W1:Y:S04]  /*e950*/  S2R R22, SR_TID.X ;  /* 0x0000000000167919 */ /* 0x000e680000002100 */
[----:B------:R1:W5:Y:S04]  /*e960*/  LDL R45, [R1+0x38] ;  /* 0x00003800012d7983 */ /* 0x0003680000100800 */
        /* <DEDUP_REMOVED lines=21> */
[----:B------:R1:W5:Y:S01]  /*eac0*/  LDL R23, [R1+0x60] ;  /* 0x0000600001177983 */ /* 0x0003620000100800 */
[----:B---3--:R-:W-:Y:S01]  /*ead0*/  SHF.R.S32.HI R0, RZ, 0x1f, R6 ;  /* 0x0000001fff007819 */ /* 0x008fe20000011406 */
[----:B------:R-:W-:Y:S01]  /*eae0*/  IMAD.WIDE.U32 R4, R6, c[0x0][0x4d0], RZ ;  /* 0x0001340006047a25 */ /* 0x000fe200078e00ff */
[----:B----4-:R-:W-:-:S03]  /*eaf0*/  SHF.R.S32.HI R7, RZ, 0x1f, R11 ;  /* 0x0000001fff077819 */ /* 0x010fc6000001140b */
[C---:B------:R-:W-:Y:S02]  /*eb00*/  IMAD R2, R0.reuse, c[0x0][0x4d0], RZ ;  /* 0x0001340000027a24 */ /* 0x040fe400078e02ff */
[----:B------:R-:W-:Y:S02]  /*eb10*/  IMAD R3, R0, c[0x0][0x438], RZ ;  /* 0x00010e0000037a24 */ /* 0x000fe400078e02ff */
[----:B------:R-:W-:Y:S02]  /*eb20*/  IMAD R2, R6, c[0x0][0x4d4], R2 ;  /* 0x0001350006027a24 */ /* 0x000fe400078e0202 */
[----:B------:R-:W-:Y:S02]  /*eb30*/  IMAD R9, R7, c[0x0][0x4d8], RZ ;  /* 0x0001360007097a24 */ /* 0x000fe400078e02ff */
[----:B--2---:R-:W-:Y:S01]  /*eb40*/  IMAD.IADD R0, R8, 0x1, R21 ;  /* 0x0000000108007824 */ /* 0x004fe200078e0215 */
[----:B------:R-:W-:Y:S01]  /*eb50*/  IADD3 R5, R5, R2, RZ ;  /* 0x0000000205057210 */ /* 0x000fe20007ffe0ff */
[----:B------:R-:W-:-:S02]  /*eb60*/  IMAD R8, R6, c[0x0][0x43c], R3 ;  /* 0x00010f0006087a24 */ /* 0x000fc400078e0203 */
[----:B------:R-:W-:Y:S01]  /*eb70*/  IMAD.WIDE.U32 R2, R6, c[0x0][0x438], RZ ;  /* 0x00010e0006027a25 */ /* 0x000fe200078e00ff */
[----:B------:R-:W-:-:S03]  /*eb80*/  MOV R6, R0 ;  /* 0x0000000000067202 */ /* 0x000fc60000000f00 */
[----:B------:R-:W-:Y:S01]  /*eb90*/  @P1 IMAD.HI.U32 R10, R0, c[0x0][0x4ec], RZ ;  /* 0x00013b00000a1a27 */ /* 0x000fe200078e00ff */
[----:B------:R-:W-:-:S03]  /*eba0*/  IADD3 R3, R3, R8, RZ ;  /* 0x0000000803037210 */ /* 0x000fc60007ffe0ff */
[----:B------:R-:W-:Y:S01]  /*ebb0*/  IMAD R8, R7, c[0x0][0x440], RZ ;  /* 0x0001100007087a24 */ /* 0x000fe200078e02ff */
[----:B------:R-:W-:Y:S01]  /*ebc0*/  @P1 SHF.R.U32.HI R6, RZ, c[0x0][0x4f0], R10 ;  /* 0x00013c00ff061a19 */ /* 0x000fe2000001160a */
[C---:B------:R-:W-:Y:S01]  /*ebd0*/  IMAD R9, R11.reuse, c[0x0][0x4dc], R9 ;  /* 0x000137000b097a24 */ /* 0x040fe200078e0209 */
[----:B------:R-:W-:Y:S01]  /*ebe0*/  SHF.R.S32.HI R7, RZ, 0x1f, R19 ;  /* 0x0000001fff077819 */ /* 0x000fe20000011413 */
[----:B------:R-:W-:-:S04]  /*ebf0*/  IMAD.WIDE.U32 R4, R11, c[0x0][0x4d8], R4 ;  /* 0x000136000b047a25 */ /* 0x000fc800078e0004 */
[----:B------:R-:W-:Y:S01]  /*ec00*/  IMAD R15, R11, c[0x0][0x444], R8 ;  /* 0x000111000b0f7a24 */ /* 0x000fe200078e0208 */
[----:B------:R-:W-:Y:S01]  /*ec10*/  IADD3 R8, -R6, RZ, RZ ;  /* 0x000000ff06087210 */ /* 0x000fe20007ffe1ff */
[----:B------:R-:W-:Y:S02]  /*ec20*/  IMAD.IADD R5, R5, 0x1, R9 ;  /* 0x0000000105057824 */ /* 0x000fe400078e0209 */
[----:B------:R-:W-:-:S04]  /*ec30*/  IMAD.WIDE.U32 R10, R11, c[0x0][0x440], R2 ;  /* 0x000110000b0a7a25 */ /* 0x000fc800078e0002 */
[----:B------:R-:W-:Y:S02]  /*ec40*/  IMAD R3, R8, c[0x0][0x4e8], R0 ;  /* 0x00013a0008037a24 */ /* 0x000fe400078e0200 */
[----:B------:R-:W-:Y:S02]  /*ec50*/  IMAD R12, R7, c[0x0][0x4e0], RZ ;  /* 0x00013800070c7a24 */ /* 0x000fe400078e02ff */
[----:B------:R-:W-:Y:S01]  /*ec60*/  IMAD.WIDE.U32 R8, R19, c[0x0][0x4e0], R4 ;  /* 0x0001380013087a25 */ /* 0x000fe200078e0004 */
[----:B------:R-:W-:-:S03]  /*ec70*/  SHF.R.S32.HI R13, RZ, 0x1f, R6 ;  /* 0x0000001fff0d7819 */ /* 0x000fc60000011406 */
[----:B------:R-:W-:Y:S01]  /*ec80*/  @P1 IMAD.HI.U32 R4, R0, c[0x0][0x4ec], RZ ;  /* 0x00013b0000041a27 */ /* 0x000fe200078e00ff */
[----:B------:R-:W-:Y:S02]  /*ec90*/  MOV R2, R0 ;  /* 0x0000000000027202 */ /* 0x000fe40000000f00 */
[----:B------:R-:W-:Y:S01]  /*eca0*/  SHF.R.S32.HI R14, RZ, 0x1f, R3 ;  /* 0x0000001fff0e7819 */ /* 0x000fe20000011403 */
[----:B------:R-:W-:Y:S01]  /*ecb0*/  IMAD R12, R19, c[0x0][0x4e4], R12 ;  /* 0x00013900130c7a24 */ /* 0x000fe200078e020c */
[----:B------:R-:W-:Y:S02]  /*ecc0*/  IADD3 R6, P0, R6, R8, RZ ;  /* 0x0000000806067210 */ /* 0x000fe40007f1e0ff */
[----:B------:R-:W-:Y:S01]  /*ecd0*/  @P1 SHF.R.U32.HI R2, RZ, c[0x0][0x4f0], R4 ;  /* 0x00013c00ff021a19 */ /* 0x000fe20000011604 */
[----:B------:R-:W-:Y:S01]  /*ece0*/  IMAD.IADD R5, R11, 0x1, R15 ;  /* 0x000000010b057824 */ /* 0x000fe200078e020f */
[----:B------:R-:W-:Y:S01]  /*ecf0*/  MOV R4, R10 ;  /* 0x0000000a00047202 */ /* 0x000fe20000000f00 */
[----:B------:R-:W-:Y:S01]  /*ed00*/  IMAD R8, R7, c[0x0][0x448], RZ ;  /* 0x0001120007087a24 */ /* 0x000fe200078e02ff */
[----:B------:R-:W-:Y:S01]  /*ed10*/  IADD3.X R7, R13, R9, R12, P0, !PT ;  /* 0x000000090d077210 */ /* 0x000fe200007fe40c */
[----:B------:R-:W-:Y:S01]  /*ed20*/  IMAD R9, R14, c[0x0][0x4c8], RZ ;  /* 0x000132000e097a24 */ /* 0x000fe200078e02ff */
[----:B------:R2:W5:Y:S01]  /*ed30*/  LDL R15, [R1+0x90] ;  /* 0x00009000010f7983 */ /* 0x0005620000100800 */
[----:B------:R-:W-:-:S02]  /*ed40*/  IMAD R10, R19, c[0x0][0x44c], R8 ;  /* 0x00011300130a7a24 */ /* 0x000fc400078e0208 */
[----:B------:R-:W-:Y:S01]  /*ed50*/  IMAD.WIDE.U32 R4, R19, c[0x0][0x448], R4 ;  /* 0x0001120013047a25 */ /* 0x000fe200078e0004 */
[----:B-1----:R-:W-:Y:S01]  /*ed60*/  SHF.R.S32.HI R19, RZ, 0x1f, R22 ;  /* 0x0000001fff137819 */ /* 0x002fe20000011416 */
[----:B------:R2:W5:Y:S01]  /*ed70*/  LDL R14, [R1+0x54] ;  /* 0x00005400010e7983 */ /* 0x0005620000100800 */
[----:B------:R-:W-:Y:S01]  /*ed80*/  IADD3 R8, -R2, RZ, RZ ;  /* 0x000000ff02087210 */ /* 0x000fe20007ffe1ff */
[C---:B------:R-:W-:Y:S02]  /*ed90*/  IMAD R9, R3.reuse, c[0x0][0x4cc], R9 ;  /* 0x0001330003097a24 */ /* 0x040fe400078e0209 */
[----:B------:R-:W-:Y:S01]  /*eda0*/  IMAD.WIDE.U32 R6, R3, c[0x0][0x4c8], R6 ;  /* 0x0001320003067a25 */ /* 0x000fe200078e0006 */
[----:B------:R-:W-:Y:S01]  /*edb0*/  SHF.R.S32.HI R3, RZ, 0x1f, R2 ;  /* 0x0000001fff037819 */ /* 0x000fe20000011402 */
[----:B------:R2:W5:Y:S01]  /*edc0*/  LDL R13, [R1+0x8c] ;  /* 0x00008c00010d7983 */ /* 0x0005620000100800 */
[----:B------:R-:W-:Y:S01]  /*edd0*/  LEA.HI R19, R19, R22, RZ, 0x5 ;  /* 0x0000001613137211 */ /* 0x000fe200078f28ff */
[----:B------:R-:W-:-:S02]  /*ede0*/  IMAD R8, R8, c[0x0][0x4e8], R0 ;  /* 0x00013a0008087a24 */ /* 0x000fc400078e0200 */
[----:B------:R-:W-:Y:S01]  /*edf0*/  IMAD R0, R3, c[0x0][0x430], RZ ;  /* 0x00010c0003007a24 */ /* 0x000fe200078e02ff */
[----:B------:R-:W-:Y:S01]  /*ee00*/  LOP3.LUT R19, R19, 0xffffffe0, RZ, 0xc0, !PT ;  /* 0xffffffe013137812 */ /* 0x000fe200078ec0ff */
[----:B------:R-:W-:Y:S01]  /*ee10*/  IMAD.IADD R5, R5, 0x1, R10 ;  /* 0x0000000105057824 */ /* 0x000fe200078e020a */
[----:B------:R2:W5:Y:S01]  /*ee20*/  LDL R12, [R1+0x50] ;  /* 0x00005000010c7983 */ /* 0x0005620000100800 */
[C---:B------:R-:W-:Y:S01]  /*ee30*/  IMAD R0, R2.reuse, c[0x0][0x434], R0 ;  /* 0x00010d0002007a24 */ /* 0x040fe200078e0200 */
[----:B------:R-:W-:Y:S01]  /*ee40*/  IADD3 R19, -R19, R22, RZ ;  /* 0x0000001613137210 */ /* 0x000fe20007ffe1ff */
[----:B------:R-:W-:Y:S01]  /*ee50*/  IMAD.WIDE.U32 R2, R2, c[0x0][0x430], R4 ;  /* 0x00010c0002027a25 */ /* 0x000fe200078e0004 */
[----:B------:R2:W5:Y:S02]  /*ee60*/  LDL R22, [R1+0x98] ;  /* 0x0000980001167983 */ /* 0x0005640000100800 */
[----:B------:R-:W-:Y:S01]  /*ee70*/  LOP3.LUT P1, RZ, R19, 0x3, RZ, 0xc0, !PT ;  /* 0x0000000313ff7812 */ /* 0x000fe2000782c0ff */
[----:B------:R-:W-:Y:S01]  /*ee80*/  IMAD.IADD R3, R3, 0x1, R0 ;  /* 0x0000000103037824 */ /* 0x000fe200078e0200 */
[----:B------:R-:W-:Y:S01]  /*ee90*/  IADD3 R0, R20, R21, RZ ;  /* 0x0000001514007210 */ /* 0x000fe20007ffe0ff */
[----:B------:R2:W5:Y:S04]  /*eea0*/  LDL R19, [R1+0x58] ;  /* 0x0000580001137983 */ /* 0x0005680000100800 */
[----:B------:R2:W5:Y:S04]  /*eeb0*/  LDL R21, [R1+0x5c] ;  /* 0x00005c0001157983 */ /* 0x0005680000100800 */
[----:B------:R2:W5:Y:S01]  /*eec0*/  LDL R20, [R1+0x94] ;  /* 0x0000940001147983 */ /* 0x0005620000100800 */
[----:B------:R-:W-:-:S02]  /*eed0*/  IADD3 R7, R7, R9, RZ ;  /* 0x0000000907077210 */ /* 0x000fc40007ffe0ff */
[----:B------:R-:W-:-:S04]  /*eee0*/  LEA R9, P0, R6, c[0x0][0x4a8], 0x2 ;  /* 0x00012a0006097a11 */ /* 0x000fc800078010ff */
[----:B------:R-:W-:Y:S01]  /*eef0*/  LEA.HI.X R7, R6, c[0x0][0x4ac], R7, 0x2, P0 ;  /* 0x00012b0006077a11 */ /* 0x000fe200000f1407 */
[----:B------:R-:W-:Y:S01]  /*ef00*/  SHFL.IDX PT, R4, R9, RZ, 0x1c1f ;  /* 0x001c1fff09047589 */ /* 0x000fe200000e0000 */
[----:B------:R-:W-:-:S03]  /*ef10*/  ULDC UR5, c[0x0][0x4e8] ;  /* 0x00013a0000057ab9 */ /* 0x000fc60000000800 */
[----:B------:R-:W1:Y:S01]  /*ef20*/  SHFL.IDX PT, R5, R7, RZ, 0x1c1f ;  /* 0x001c1fff07057589 */ /* 0x000e6200000e0000 */
[----:B------:R-:W-:-:S03]  /*ef30*/  ULDC UR4, c[0x0][0x388] ;  /* 0x0000e20000047ab9 */ /* 0x000fc60000000800 */
[----:B------:R3:W-:Y:S04]  /*ef40*/  SHFL.IDX PT, R6, R9, 0x1, 0x1c1f ;  /* 0x003c1f0009067f89 */ /* 0x0007e800000e0000 */
[----:B------:R-:W4:Y:S01]  /*ef50*/  SHFL.IDX PT, R7, R7, 0x1, 0x1c1f ;  /* 0x003c1f0007077f89 */ /* 0x000f2200000e0000 */
[----:B------:R-:W-:-:S06]  /*ef60*/  UIMAD UR4, UR5, UR4, URZ ;  /* 0x00000004050472a4 */ /* 0x000fcc000f8e023f */
[----:B------:R-:W-:Y:S02]  /*ef70*/  ISETP.GE.OR P2, PT, R0, UR4, P1 ;  /* 0x0000000400007c0c */ /* 0x000fe40008f46670 */
[----:B---3--:R-:W-:-:S05]  /*ef80*/  SHF.R.S32.HI R9, RZ, 0x1f, R8 ;  /* 0x0000001fff097819 */ /* 0x008fca0000011408 */
[----:B------:R-:W-:Y:S01]  /*ef90*/  IMAD R10, R9, c[0x0][0x428], RZ ;  /* 0x00010a00090a7a24 */ /* 0x000fe200078e02ff */
[----:B------:R-:W-:-:S04]  /*efa0*/  IADD3 R9, R0, 0x8, RZ ;  /* 0x0000000800097810 */ /* 0x000fc80007ffe0ff */
[----:B------:R-:W-:Y:S01]  /*efb0*/  ISETP.GE.OR P1, PT, R9, UR4, P1 ;  /* 0x0000000409007c0c */ /* 0x000fe20008f26670 */
[C---:B------:R-:W-:Y:S01]  /*efc0*/  IMAD R10, R8.reuse, c[0x0][0x42c], R10 ;  /* 0x00010b00080a7a24 */ /* 0x040fe200078e020a */
[----:B-1----:R2:W-:Y:S01]  /*efd0*/  @!P2 ST.E [R4.64], R17 ;  /* 0x000000110400a985 */ /* 0x0025e2000c101906 */
[----:B------:R-:W-:-:S05]  /*efe0*/  IMAD.WIDE.U32 R2, R8, c[0x0][0x428], R2 ;  /* 0x00010a0008027a25 */ /* 0x000fca00078e0002 */
[----:B------:R-:W-:-:S05]  /*eff0*/  IADD3 R3, R3, R10, RZ ;  /* 0x0000000a03037210 */ /* 0x000fca0007ffe0ff */
[----:B----4-:R2:W-:Y:S01]  /*f000*/  @!P1 ST.E [R6.64], R16 ;  /* 0x0000001006009985 */ /* 0x0105e2000c101906 */
[----:B------:R-:W-:Y:S02]  /*f010*/  ISETP.GE.AND P1, PT, R0, UR4, PT ;  /* 0x0000000400007c0c */ /* 0x000fe4000bf26270 */
[----:B------:R-:W-:-:S04]  /*f020*/  LEA R11, P0, R2, c[0x0][0x400], 0x2 ;  /* 0x00010000020b7a11 */ /* 0x000fc800078010ff */
[----:B------:R-:W-:Y:S01]  /*f030*/  LEA.HI.X R10, R2, c[0x0][0x404], R3, 0x2, P0 ;  /* 0x00010100020a7a11 */ /* 0x000fe200000f1403 */
[----:B------:R-:W-:Y:S01]  /*f040*/  BSSY B0, `(.L_x_108) ;  /* 0x0000044000007945 */ /* 0x000fe20003800000 */
[----:B------:R2:W1:Y:S01]  /*f050*/  SHFL.IDX PT, R2, R11, RZ, 0x1c1f ;  /* 0x001c1fff0b027589 */ /* 0x00046200000e0000 */
[----:B------:R-:W-:-:S03]  /*f060*/  ISETP.GE.AND P0, PT, R9, UR4, PT ;  /* 0x0000000409007c0c */ /* 0x000fc6000bf06270 */
[----:B------:R2:W3:Y:S01]  /*f070*/  SHFL.IDX PT, R3, R10, RZ, 0x1c1f ;  /* 0x001c1fff0a037589 */ /* 0x0004e200000e0000 */
[----:B------:R-:W-:Y:S05]  /*f080*/  @P1 BRA `(.L_x_109) ;  /* 0x000003f000001947 */ /* 0x000fea0003800000 */
[----:B-----5:R-:W-:Y:S02]  /*f090*/  ISETP.GE.AND P5, PT, R45, c[0x0][0x3c8], PT ;  /* 0x0000f2002d007a0c */ /* 0x020fe40003fa6270 */
[----:B------:R-:W-:Y:S02]  /*f0a0*/  ISETP.GE.AND P1, PT, R43, c[0x0][0x3c8], PT ;  /* 0x0000f2002b007a0c */ /* 0x000fe40003f26270 */
[----:B------:R-:W-:Y:S02]  /*f0b0*/  ISETP.GE.AND P4, PT, R41, c[0x0][0x3c8], PT ;  /* 0x0000f20029007a0c */ /* 0x000fe40003f86270 */
[----:B------:R-:W-:-:S07]  /*f0c0*/  ISETP.GE.AND P2, PT, R39, c[0x0][0x3c8], PT ;  /* 0x0000f20027007a0c */ /* 0x000fce0003f46270 */
[----:B-123--:R-:W-:Y:S02]  /*f0d0*/  @!P5 IMAD.WIDE R6, R45, 0x4, R2 ;  /* 0x000000042d06d825 */ /* 0x00efe400078e0202 */
[----:B------:R-:W-:-:S03]  /*f0e0*/  @!P1 LEA R4, P3, R43, R2, 0x2 ;  /* 0x000000022b049211 */ /* 0x000fc600078610ff */
[----:B------:R1:W-:Y:S01]  /*f0f0*/  @!P5 ST.E.64 [R6.64], R132 ;  /* 0x000000840600d985 */ /* 0x0003e2000c101b06 */
[----:B------:R-:W-:Y:S02]  /*f100*/  @!P1 LEA.HI.X R5, R43, R3, R44, 0x2, P3 ;  /* 0x000000032b059211 */ /* 0x000fe400018f142c */
[----:B------:R-:W-:-:S03]  /*f110*/  ISETP.GE.AND P5, PT, R37, c[0x0][0x3c8], PT ;  /* 0x0000f20025007a0c */ /* 0x000fc60003fa6270 */
[----:B------:R2:W-:Y:S01]  /*f120*/  @!P1 ST.E.64 [R4.64], R128 ;  /* 0x0000008004009985 */ /* 0x0005e2000c101b06 */
[----:B------:R-:W-:Y:S02]  /*f130*/  ISETP.GE.AND P1, PT, R35, c[0x0][0x3c8], PT ;  /* 0x0000f20023007a0c */ /* 0x000fe40003f26270 */
[----:B-1----:R-:W-:-:S04]  /*f140*/  @!P4 LEA R6, P3, R41, R2, 0x2 ;  /* 0x000000022906c211 */ /* 0x002fc800078610ff */
[----:B------:R-:W-:Y:S02]  /*f150*/  @!P4 LEA.HI.X R7, R41, R3, R42, 0x2, P3 ;  /* 0x000000032907c211 */ /* 0x000fe400018f142a */
[----:B--2---:R-:W-:-:S03]  /*f160*/  @!P2 LEA R4, P3, R39, R2, 0x2 ;  /* 0x000000022704a211 */ /* 0x004fc600078610ff */
        /* <DEDUP_REMOVED lines=28> */
[----:B-1----:R-:W-:-:S04]  /*f330*/  @!P3 LEA R6, P4, R25, R2, 0x2 ;  /* 0x000000021906b211 */ /* 0x002fc800078810ff */
[-C--:B------:R-:W-:Y:S02]  /*f340*/  @!P3 LEA.HI.X R7, R25, R3.reuse, R26, 0x2, P4 ;  /* 0x000000031907b211 */ /* 0x080fe400020f141a */
[-C--:B--2---:R-:W-:Y:S02]  /*f350*/  @!P2 LEA R4, P1, R23, R2.reuse, 0x2 ;  /* 0x000000021704a211 */ /* 0x084fe400078210ff */
[----:B------:R-:W-:Y:S01]  /*f360*/  ISETP.GE.AND P4, PT, R19, c[0x0][0x3c8], PT ;  /* 0x0000f20013007a0c */ /* 0x000fe20003f86270 */
[----:B------:R1:W-:Y:S01]  /*f370*/  @!P3 ST.E.64 [R6.64], R92 ;  /* 0x0000005c0600b985 */ /* 0x0003e2000c101b06 */
[----:B------:R-:W-:Y:S02]  /*f380*/  @!P2 LEA.HI.X R5, R23, R3, R24, 0x2, P1 ;  /* 0x000000031705a211 */ /* 0x000fe400008f1418 */
[----:B------:R-:W-:Y:S02]  /*f390*/  ISETP.GE.AND P3, PT, R14, c[0x0][0x3c8], PT ;  /* 0x0000f2000e007a0c */ /* 0x000fe40003f66270 */
[----:B------:R-:W-:Y:S01]  /*f3a0*/  @!P5 LEA R8, P1, R21, R2, 0x2 ;  /* 0x000000021508d211 */ /* 0x000fe200078210ff */
[----:B------:R2:W-:Y:S01]  /*f3b0*/  @!P2 ST.E.64 [R4.64], R88 ;  /* 0x000000580400a985 */ /* 0x0005e2000c101b06 */
[----:B------:R-:W-:-:S02]  /*f3c0*/  ISETP.GE.AND P2, PT, R12, c[0x0][0x3c8], PT ;  /* 0x0000f2000c007a0c */ /* 0x000fc40003f46270 */
[----:B------:R-:W-:-:S05]  /*f3d0*/  @!P5 LEA.HI.X R9, R21, R3, R22, 0x2, P1 ;  /* 0x000000031509d211 */ /* 0x000fca00008f1416 */
[----:B------:R3:W-:Y:S01]  /*f3e0*/  @!P5 ST.E.64 [R8.64], R84 ;  /* 0x000000540800d985 */ /* 0x0007e2000c101b06 */
[----:B-1----:R-:W-:-:S04]  /*f3f0*/  @!P4 LEA R6, P1, R19, R2, 0x2 ;  /* 0x000000021306c211 */ /* 0x002fc800078210ff */
[----:B------:R-:W-:Y:S02]  /*f400*/  @!P4 LEA.HI.X R7, R19, R3, R20, 0x2, P1 ;  /* 0x000000031307c211 */ /* 0x000fe400008f1414 */
[----:B--2---:R-:W-:-:S03]  /*f410*/  @!P3 LEA R4, P1, R14, R2, 0x2 ;  /* 0x000000020e04b211 */ /* 0x004fc600078210ff */
[----:B------:R3:W-:Y:S01]  /*f420*/  @!P4 ST.E.64 [R6.64], R80 ;  /* 0x000000500600c985 */ /* 0x0007e2000c101b06 */
[----:B------:R-:W-:Y:S02]  /*f430*/  @!P3 LEA.HI.X R5, R14, R3, R15, 0x2, P1 ;  /* 0x000000030e05b211 */ /* 0x000fe400008f140f */
[----:B------:R-:W-:-:S03]  /*f440*/  @!P2 LEA R2, P1, R12, R2, 0x2 ;  /* 0x000000020c02a211 */ /* 0x000fc600078210ff */
[----:B------:R3:W-:Y:S01]  /*f450*/  @!P3 ST.E.64 [R4.64], R76 ;  /* 0x0000004c0400b985 */ /* 0x0007e2000c101b06 */
[----:B------:R-:W-:-:S05]  /*f460*/  @!P2 LEA.HI.X R3, R12, R3, R13, 0x2, P1 ;  /* 0x000000030c03a211 */ /* 0x000fca00008f140d */
[----:B------:R3:W-:Y:S04]  /*f470*/  @!P2 ST.E.64 [R2.64], R72 ;  /* 0x000000480200a985 */ /* 0x0007e8000c101b06 */
.L_x_109:
[----:B------:R-:W-:Y:S05]  /*f480*/  BSYNC B0 ;  /* 0x0000000000007941 */ /* 0x000fea0003800000 */
.L_x_108:
[----:B---3--:R3:W4:Y:S04]  /*f490*/  SHFL.IDX PT, R3, R10, 0x1, 0x1c1f ;  /* 0x003c1f000a037f89 */ /* 0x00872800000e0000 */
[----:B-1----:R3:W1:Y:S01]  /*f4a0*/  SHFL.IDX PT, R2, R11, 0x1, 0x1c1f ;  /* 0x003c1f000b027f89 */ /* 0x00266200000e0000 */
[----:B------:R-:W-:Y:S05]  /*f4b0*/  @P0 BRA `(.L_x_110) ;  /* 0x000006d000000947 */ /* 0x000fea0003800000 */
[----:B-----5:R-:W-:Y:S02]  /*f4c0*/  ISETP.GE.AND P1, PT, R45, c[0x0][0x3c8], PT ;  /* 0x0000f2002d007a0c */ /* 0x020fe40003f26270 */
[----:B------:R-:W-:Y:S02]  /*f4d0*/  ISETP.GE.AND P2, PT, R43, c[0x0][0x3c8], PT ;  /* 0x0000f2002b007a0c */ /* 0x000fe40003f46270 */
[----:B------:R-:W-:Y:S02]  /*f4e0*/  ISETP.GE.AND P3, PT, R41, c[0x0][0x3c8], PT ;  /* 0x0000f20029007a0c */ /* 0x000fe40003f66270 */
[----:B------:R-:W-:-:S07]  /*f4f0*/  ISETP.GE.AND P0, PT, R39, c[0x0][0x3c8], PT ;  /* 0x0000f20027007a0c */ /* 0x000fce0003f06270 */
[----:B-12-4-:R-:W-:Y:S02]  /*f500*/  @!P1 IMAD.WIDE R6, R45, 0x4, R2 ;  /* 0x000000042d069825 */ /* 0x016fe400078e0202 */
[----:B------:R-:W-:-:S03]  /*f510*/  @!P2 LEA R4, P5, R43, R2, 0x2 ;  /* 0x000000022b04a211 */ /* 0x000fc600078a10ff */
[----:B------:R1:W-:Y:S01]  /*f520*/  @!P1 ST.E.64 [R6.64], R134 ;  /* 0x0000008606009985 */ /* 0x0003e2000c101b06 */
[----:B------:R-:W-:Y:S02]  /*f530*/  ISETP.GE.AND P1, PT, R37, c[0x0][0x3c8], PT ;  /* 0x0000f20025007a0c */ /* 0x000fe40003f26270 */
[----:B------:R-:W-:-:S05]  /*f540*/  @!P2 LEA.HI.X R5, R43, R3, R44, 0x2, P5 ;  /* 0x000000032b05a211 */ /* 0x000fca00028f142c */
[----:B------:R2:W-:Y:S01]  /*f550*/  @!P2 ST.E.64 [R4.64], R130 ;  /* 0x000000820400a985 */ /* 0x0005e2000c101b06 */
[----:B------:R-:W-:Y:S02]  /*f560*/  ISETP.GE.AND P2, PT, R35, c[0x0][0x3c8], PT ;  /* 0x0000f20023007a0c */ /* 0x000fe40003f46270 */
[----:B-1----:R-:W-:-:S04]  /*f570*/  @!P3 LEA R6, P4, R41, R2, 0x2 ;  /* 0x000000022906b211 */ /* 0x002fc800078810ff */
[-C--:B------:R-:W-:Y:S02]  /*f580*/  @!P3 LEA.HI.X R7, R41, R3.reuse, R42, 0x2, P4 ;  /* 0x000000032907b211 */ /* 0x080fe400020f142a */
[----:B------:R-:W-:Y:S02]  /*f590*/  ISETP.GE.AND P4, PT, R33, c[0x0][0x3c8], PT ;  /* 0x0000f20021007a0c */ /* 0x000fe40003f86270 */
[-C--:B--2---:R-:W-:Y:S01]  /*f5a0*/  @!P0 LEA R4, P5, R39, R2.reuse, 0x2 ;  /* 0x0000000227048211 */ /* 0x084fe200078a10ff */
[----:B------:R1:W-:Y:S01]  /*f5b0*/  @!P3 ST.E.64 [R6.64], R126 ;  /* 0x0000007e0600b985 */ /* 0x0003e2000c101b06 */
[----:B------:R-:W-:Y:S02]  /*f5c0*/  @!P1 LEA R8, P3, R37, R2, 0x2 ;  /* 0x0000000225089211 */ /* 0x000fe400078610ff */
[-C--:B------:R-:W-:Y:S02]  /*f5d0*/  @!P0 LEA.HI.X R5, R39, R3.reuse, R40, 0x2, P5 ;  /* 0x0000000327058211 */ /* 0x080fe400028f1428 */
[----:B------:R-:W-:-:S02]  /*f5e0*/  @!P1 LEA.HI.X R9, R37, R3, R38, 0x2, P3 ;  /* 0x0000000325099211 */ /* 0x000fc400018f1426 */
[----:B------:R-:W-:Y:S01]  /*f5f0*/  ISETP.GE.AND P3, PT, R31, c[0x0][0x3c8], PT ;  /* 0x0000f2001f007a0c */ /* 0x000fe20003f66270 */
[----:B------:R2:W-:Y:S04]  /*f600*/  @!P0 ST.E.64 [R4.64], R122 ;  /* 0x0000007a04008985 */ /* 0x0005e8000c101b06 */
[----:B------:R4:W-:Y:S01]  /*f610*/  @!P1 ST.E.64 [R8.64], R118 ;  /* 0x0000007608009985 */ /* 0x0009e2000c101b06 */
[----:B------:R-:W-:Y:S02]  /*f620*/  ISETP.GE.AND P1, PT, R29, c[0x0][0x3c8], PT ;  /* 0x0000f2001d007a0c */ /* 0x000fe40003f26270 */
[----:B-1----:R-:W-:-:S04]  /*f630*/  @!P2 LEA R6, P0, R35, R2, 0x2 ;  /* 0x000000022306a211 */ /* 0x002fc800078010ff */
[-C--:B------:R-:W-:Y:S02]  /*f640*/  @!P2 LEA.HI.X R7, R35, R3.reuse, R36, 0x2, P0 ;  /* 0x000000032307a211 */ /* 0x080fe400000f1424 */
[----:B------:R-:W-:Y:S02]  /*f650*/  ISETP.GE.AND P0, PT, R27, c[0x0][0x3c8], PT ;  /* 0x0000f2001b007a0c */ /* 0x000fe40003f06270 */
[CC--:B--2---:R-:W-:Y:S01]  /*f660*/  @!P4 LEA R4, P5, R33.reuse, R2.reuse, 0x2 ;  /* 0x000000022104c211 */ /* 0x0c4fe200078a10ff */
[----:B------:R1:W-:Y:S03]  /*f670*/  @!P2 ST.E.64 [R6.64], R114 ;  /* 0x000000720600a985 */ /* 0x0003e6000c101b06 */
[----:B------:R-:W-:Y:S02]  /*f680*/  @!P4 LEA.HI.X R5, R33, R3, R34, 0x2, P5 ;  /* 0x000000032105c211 */ /* 0x000fe400028f1422 */
[----:B----4-:R-:W-:-:S03]  /*f690*/  @!P3 LEA R8, P2, R31, R2, 0x2 ;  /* 0x000000021f08b211 */ /* 0x010fc600078410ff */
[----:B------:R2:W-:Y:S01]  /*f6a0*/  @!P4 ST.E.64 [R4.64], R110 ;  /* 0x0000006e0400c985 */ /* 0x0005e2000c101b06 */
[----:B------:R-:W-:Y:S02]  /*f6b0*/  ISETP.GE.AND P4, PT, R25, c[0x0][0x3c8], PT ;  /* 0x0000f20019007a0c */ /* 0x000fe40003f86270 */
[----:B------:R-:W-:-:S05]  /*f6c0*/  @!P3 LEA.HI.X R9, R31, R3, R32, 0x2, P2 ;  /* 0x000000031f09b211 */ /* 0x000fca00010f1420 */
[----:B------:R-:W-:Y:S01]  /*f6d0*/  @!P3 ST.E.64 [R8.64], R106 ;  /* 0x0000006a0800b985 */ /* 0x000fe2000c101b06 */
[----:B------:R-:W-:Y:S02]  /*f6e0*/  ISETP.GE.AND P3, PT, R23, c[0x0][0x3c8], PT ;  /* 0x0000f20017007a0c */ /* 0x000fe40003f66270 */
[----:B-1----:R-:W-:-:S04]  /*f6f0*/  @!P0 LEA R6, P2, R27, R2, 0x2 ;  /* 0x000000021b068211 */ /* 0x002fc800078410ff */
[----:B------:R-:W-:Y:S02]  /*f700*/  @!P0 LEA.HI.X R7, R27, R3, R28, 0x2, P2 ;  /* 0x000000031b078211 */ /* 0x000fe400010f141c */
[----:B------:R-:W-:Y:S02]  /*f710*/  ISETP.GE.AND P2, PT, R21, c[0x0][0x3c8], PT ;  /* 0x0000f20015007a0c */ /* 0x000fe40003f46270 */
[----:B--2---:R-:W-:-:S04]  /*f720*/  @!P1 LEA R4, P5, R29, R2, 0x2 ;  /* 0x000000021d049211 */ /* 0x004fc800078a10ff */
[----:B------:R-:W-:-:S05]  /*f730*/  @!P1 LEA.HI.X R5, R29, R3, R30, 0x2, P5 ;  /* 0x000000031d059211 */ /* 0x000fca00028f141e */
[----:B------:R1:W-:Y:S01]  /*f740*/  @!P1 ST.E.64 [R4.64], R102 ;  /* 0x0000006604009985 */ /* 0x0003e2000c101b06 */
[----:B------:R-:W-:-:S03]  /*f750*/  ISETP.GE.AND P1, PT, R19, c[0x0][0x3c8], PT ;  /* 0x0000f20013007a0c */ /* 0x000fc60003f26270 */
[----:B------:R2:W-:Y:S01]  /*f760*/  @!P0 ST.E.64 [R6.64], R98 ;  /* 0x0000006206008985 */ /* 0x0005e2000c101b06 */
[----:B------:R-:W-:Y:S02]  /*f770*/  ISETP.GE.AND P0, PT, R14, c[0x0][0x3c8], PT ;  /* 0x0000f2000e007a0c */ /* 0x000fe40003f06270 */
[----:B-1----:R-:W-:-:S04]  /*f780*/  @!P4 LEA R4, P5, R25, R2, 0x2 ;  /* 0x000000021904c211 */ /* 0x002fc800078a10ff */
[----:B------:R-:W-:Y:S02]  /*f790*/  @!P4 LEA.HI.X R5, R25, R3, R26, 0x2, P5 ;  /* 0x000000031905c211 */ /* 0x000fe400028f141a */
[----:B---3--:R-:W-:-:S03]  /*f7a0*/  @!P3 LEA R10, P5, R23, R2, 0x2 ;  /* 0x00000002170ab211 */ /* 0x008fc600078a10ff */
[----:B------:R1:W-:Y:S01]  /*f7b0*/  @!P4 ST.E.64 [R4.64], R94 ;  /* 0x0000005e0400c985 */ /* 0x0003e2000c101b06 */
[-C--:B------:R-:W-:Y:S02]  /*f7c0*/  @!P2 LEA R8, P4, R21, R2.reuse, 0x2 ;  /* 0x000000021508a211 */ /* 0x080fe400078810ff */
[-C--:B------:R-:W-:Y:S02]  /*f7d0*/  @!P3 LEA.HI.X R11, R23, R3.reuse, R24, 0x2, P5 ;  /* 0x00000003170bb211 */ /* 0x080fe400028f1418 */
[----:B--2---:R-:W-:Y:S02]  /*f7e0*/  @!P1 LEA R6, P5, R19, R2, 0x2 ;  /* 0x0000000213069211 */ /* 0x004fe400078a10ff */
[-C--:B------:R-:W-:Y:S01]  /*f7f0*/  @!P2 LEA.HI.X R9, R21, R3.reuse, R22, 0x2, P4 ;  /* 0x000000031509a211 */ /* 0x080fe200020f1416 */
[----:B------:R2:W-:Y:S01]  /*f800*/  @!P3 ST.E.64 [R10.64], R90 ;  /* 0x0000005a0a00b985 */ /* 0x0005e2000c101b06 */
[----:B------:R-:W-:-:S03]  /*f810*/  @!P1 LEA.HI.X R7, R19, R3, R20, 0x2, P5 ;  /* 0x0000000313079211 */ /* 0x000fc600028f1414 */
[----:B------:R2:W-:Y:S04]  /*f820*/  @!P2 ST.E.64 [R8.64], R86 ;  /* 0x000000560800a985 */ /* 0x0005e8000c101b06 */
[----:B------:R2:W-:Y:S01]  /*f830*/  @!P1 ST.E.64 [R6.64], R82 ;  /* 0x0000005206009985 */ /* 0x0005e2000c101b06 */
[----:B-1----:R-:W-:-:S04]  /*f840*/  @!P0 LEA R4, P4, R14, R2, 0x2 ;  /* 0x000000020e048211 */ /* 0x002fc800078810ff */
[----:B------:R-:W-:-:S05]  /*f850*/  @!P0 LEA.HI.X R5, R14, R3, R15, 0x2, P4 ;  /* 0x000000030e058211 */ /* 0x000fca00020f140f */
[----:B------:R2:W-:Y:S01]  /*f860*/  @!P0 ST.E.64 [R4.64], R78 ;  /* 0x0000004e04008985 */ /* 0x0005e2000c101b06 */
[----:B------:R-:W-:-:S13]  /*f870*/  ISETP.GE.AND P0, PT, R12, c[0x0][0x3c8], PT ;  /* 0x0000f2000c007a0c */ /* 0x000fda0003f06270 */
[----:B------:R-:W-:Y:S05]  /*f880*/  @P0 BRA `(.L_x_110) ;  /* 0x0000030000000947 */ /* 0x000fea0003800000 */
[----:B------:R-:W-:-:S04]  /*f890*/  LEA R2, P0, R12, R2, 0x2 ;  /* 0x000000020c027211 */ /* 0x000fc800078010ff */
[----:B------:R-:W-:-:S05]  /*f8a0*/  LEA.HI.X R3, R12, R3, R13, 0x2, P0 ;  /* 0x000000030c037211 */ /* 0x000fca00000f140d */
[----:B------:R1:W-:Y:S01]  /*f8b0*/  ST.E.64 [R2.64], R74 ;  /* 0x0000004a02007985 */ /* 0x0003e2000c101b06 */
[----:B------:R-:W-:Y:S05]  /*f8c0*/  BRA `(.L_x_110) ;  /* 0x000002c000007947 */ /* 0x000fea0003800000 */
.L_x_106:
[----:B------:R-:W2:Y:S02]  /*f8d0*/  S2R R4, SR_TID.X ;  /* 0x0000000000047919 */ /* 0x000ea40000002100 */
[----:B--2---:R-:W-:-:S13]  /*f8e0*/  ISETP.GT.AND P0, PT, R4, 0x7f, PT ;  /* 0x0000007f0400780c */ /* 0x004fda0003f04270 */
[----:B------:R-:W-:Y:S05]  /*f8f0*/  @P0 BRA `(.L_x_110) ;  /* 0x0000029000000947 */ /* 0x000fea0003800000 */
[----:B------:R-:W2:Y:S01]  /*f900*/  LDL.LU R3, [R1+0x48] ;  /* 0x0000480001037983 */ /* 0x000ea20000300800 */
[----:B------:R-:W-:-:S05]  /*f910*/  MOV R2, c[0x0][0x4e8] ;  /* 0x00013a0000027a02 */ /* 0x000fca0000000f00 */
[----:B------:R-:W-:Y:S01]  /*f920*/  IMAD R0, R2, c[0x0][0x388], RZ ;  /* 0x0000e20002007a24 */ /* 0x000fe200078e02ff */
[----:B--2---:R-:W-:-:S04]  /*f930*/  IADD3 R6, R3, R4, RZ ;  /* 0x0000000403067210 */ /* 0x004fc80007ffe0ff */
[----:B------:R-:W-:-:S13]  /*f940*/  ISETP.GE.AND P0, PT, R6, R0, PT ;  /* 0x000000000600720c */ /* 0x000fda0003f06270 */
[----:B------:R-:W-:Y:S05]  /*f950*/  @P0 BRA `(.L_x_110) ;  /* 0x0000023000000947 */ /* 0x000fea0003800000 */
[----:B------:R-:W2:Y:S04]  /*f960*/  LDL.LU R3, [R1+0x40] ;  /* 0x0000400001037983 */ /* 0x000ea80000300800 */
[----:B------:R-:W3:Y:S04]  /*f970*/  LDL.LU R9, [R1+0x3c] ;  /* 0x00003c0001097983 */ /* 0x000ee80000300800 */
[----:B------:R-:W4:Y:S01]  /*f980*/  LDL.LU R8, [R1+0x44] ;  /* 0x0000440001087983 */ /* 0x000f220000300800 */
[----:B------:R-:W-:-:S13]  /*f990*/  ISETP.NE.AND P0, PT, R2, 0x1, PT ;  /* 0x000000010200780c */ /* 0x000fda0003f05270 */
[----:B------:R-:W-:Y:S01]  /*f9a0*/  @P0 IMAD.HI.U32 R7, R6, c[0x0][0x4ec], RZ ;  /* 0x00013b0006070a27 */ /* 0x000fe200078e00ff */
[----:B--2---:R-:W-:Y:S02]  /*f9b0*/  SHF.R.S32.HI R0, RZ, 0x1f, R3 ;  /* 0x0000001fff007819 */ /* 0x004fe40000011403 */
[----:B---3--:R-:W-:-:S03]  /*f9c0*/  SHF.R.S32.HI R5, RZ, 0x1f, R9 ;  /* 0x0000001fff057819 */ /* 0x008fc60000011409 */
[----:B------:R-:W-:-:S04]  /*f9d0*/  IMAD R0, R0, c[0x0][0x4d0], RZ ;  /* 0x0001340000007a24 */ /* 0x000fc800078e02ff */
[C---:B------:R-:W-:Y:S01]  /*f9e0*/  IMAD R4, R3.reuse, c[0x0][0x4d4], R0 ;  /* 0x0001350003047a24 */ /* 0x040fe200078e0200 */
[----:B------:R-:W-:Y:S01]  /*f9f0*/  MOV R0, R6 ;  /* 0x0000000600007202 */ /* 0x000fe20000000f00 */
[----:B------:R-:W-:Y:S01]  /*fa00*/  IMAD.WIDE.U32 R2, R3, c[0x0][0x4d0], RZ ;  /* 0x0001340003027a25 */ /* 0x000fe200078e00ff */
[----:B------:R-:W-:-:S03]  /*fa10*/  @P0 SHF.R.U32.HI R0, RZ, c[0x0][0x4f0], R7 ;  /* 0x00013c00ff000a19 */ /* 0x000fc60000011607 */
[----:B------:R-:W-:Y:S01]  /*fa20*/  IMAD R5, R5, c[0x0][0x4d8], RZ ;  /* 0x0001360005057a24 */ /* 0x000fe200078e02ff */
[----:B------:R-:W-:Y:S02]  /*fa30*/  IADD3 R3, R3, R4, RZ ;  /* 0x0000000403037210 */ /* 0x000fe40007ffe0ff */
[----:B----4-:R-:W-:Y:S01]  /*fa40*/  SHF.R.S32.HI R4, RZ, 0x1f, R8 ;  /* 0x0000001fff047819 */ /* 0x010fe20000011408 */
[C---:B------:R-:W-:Y:S01]  /*fa50*/  IMAD R7, R9.reuse, c[0x0][0x4dc], R5 ;  /* 0x0001370009077a24 */ /* 0x040fe200078e0205 */
[----:B------:R-:W-:Y:S01]  /*fa60*/  IADD3 R5, -R0, RZ, RZ ;  /* 0x000000ff00057210 */ /* 0x000fe20007ffe1ff */
[----:B------:R-:W-:-:S05]  /*fa70*/  IMAD.WIDE.U32 R2, R9, c[0x0][0x4d8], R2 ;  /* 0x0001360009027a25 */ /* 0x000fca00078e0002 */
[----:B------:R-:W-:Y:S01]  /*fa80*/  IADD3 R3, R3, R7, RZ ;  /* 0x0000000703037210 */ /* 0x000fe20007ffe0ff */
[----:B------:R-:W-:Y:S02]  /*fa90*/  IMAD R7, R4, c[0x0][0x4e0], RZ ;  /* 0x0001380004077a24 */ /* 0x000fe400078e02ff */
[----:B------:R-:W-:Y:S02]  /*faa0*/  IMAD R4, R5, c[0x0][0x4e8], R6 ;  /* 0x00013a0005047a24 */ /* 0x000fe400078e0206 */
[----:B------:R-:W-:-:S03]  /*fab0*/  IMAD.WIDE.U32 R2, R8, c[0x0][0x4e0], R2 ;  /* 0x0001380008027a25 */ /* 0x000fc600078e0002 */
[----:B------:R-:W-:Y:S01]  /*fac0*/  SHF.R.S32.HI R5, RZ, 0x1f, R4 ;  /* 0x0000001fff057819 */ /* 0x000fe20000011404 */
[----:B------:R-:W-:Y:S01]  /*fad0*/  IMAD R6, R8, c[0x0][0x4e4], R7 ;  /* 0x0001390008067a24 */ /* 0x000fe200078e0207 */
[----:B------:R-:W-:Y:S02]  /*fae0*/  SHF.R.S32.HI R7, RZ, 0x1f, R0 ;  /* 0x0000001fff077819 */ /* 0x000fe40000011400 */
[----:B------:R-:W-:Y:S01]  /*faf0*/  IADD3 R2, P0, R0, R2, RZ ;  /* 0x0000000200027210 */ /* 0x000fe20007f1e0ff */
[----:B------:R-:W-:-:S03]  /*fb00*/  IMAD R0, R5, c[0x0][0x4c8], RZ ;  /* 0x0001320005007a24 */ /* 0x000fc600078e02ff */
[----:B------:R-:W-:Y:S01]  /*fb10*/  IADD3.X R3, R7, R3, R6, P0, !PT ;  /* 0x0000000307037210 */ /* 0x000fe200007fe406 */
[----:B------:R-:W-:-:S04]  /*fb20*/  IMAD R0, R4, c[0x0][0x4cc], R0 ;  /* 0x0001330004007a24 */ /* 0x000fc800078e0200 */
[----:B------:R-:W-:-:S05]  /*fb30*/  IMAD.WIDE.U32 R2, R4, c[0x0][0x4c8], R2 ;  /* 0x0001320004027a25 */ /* 0x000fca00078e0002 */
[----:B------:R-:W-:Y:S02]  /*fb40*/  IADD3 R0, R3, R0, RZ ;  /* 0x0000000003007210 */ /* 0x000fe40007ffe0ff */
[----:B------:R-:W-:-:S04]  /*fb50*/  LEA R4, P0, R2, c[0x0][0x4a8], 0x2 ;  /* 0x00012a0002047a11 */ /* 0x000fc800078010ff */
[----:B------:R-:W-:Y:S02]  /*fb60*/  LEA.HI.X R5, R2, c[0x0][0x4ac], R0, 0x2, P0 ;  /* 0x00012b0002057a11 */ /* 0x000fe400000f1400 */
[----:B------:R-:W-:-:S05]  /*fb70*/  MOV R0, 0xff800000 ;  /* 0xff80000000007802 */ /* 0x000fca0000000f00 */
[----:B------:R2:W-:Y:S02]  /*fb80*/  STG.E [R4.64], R0 ;  /* 0x0000000004007986 */ /* 0x0005e4000c101906 */
.L_x_110:
[----:B------:R-:W-:Y:S05]  /*fb90*/  BSYNC B1 ;  /* 0x0000000000017941 */ /* 0x000fea0003800000 */
.L_x_105:
[----:B--2---:R-:W2:Y:S02]  /*fba0*/  LDL R0, [R1+0xcc] ;  /* 0x0000cc0001007983 */ /* 0x004ea40000100800 */
[----:B--2---:R-:W-:-:S13]  /*fbb0*/  ISETP.NE.AND P0, PT, R0, RZ, PT ;  /* 0x000000ff0000720c */ /* 0x004fda0003f05270 */
[----:B------:R-:W-:Y:S01]  /*fbc0*/  @P0 WARPSYNC 0xffffffff ;  /* 0xffffffff00000948 */ /* 0x000fe20003800000 */
[----:B------:R-:W-:Y:S06]  /*fbd0*/  @P0 BAR.SYNC.DEFER_BLOCKING 0x5, 0x100 ;  /* 0x0144000000000b1d */ /* 0x000fec0000010000 */
[----:B------:R-:W2:Y:S04]  /*fbe0*/  @P0 LDS R0, [0x10100] ;  /* 0x01010000ff000984 */ /* 0x000ea80000000800 */
[----:B--2---:R2:W-:Y:S04]  /*fbf0*/  @P0 STL [R1+0x4c], R0 ;  /* 0x00004c0001000387 */ /* 0x0045e80000100800 */
[----:B------:R-:W-:Y:S06]  /*fc00*/  @P0 BAR.ARV 0x4, 0x100 ;  /* 0x0104000000000b1d */ /* 0x000fec0000002000 */
[----:B------:R-:W-:Y:S05]  /*fc10*/  @P0 BRA `(.L_x_111) ;  /* 0x0000007000000947 */ /* 0x000fea0003800000 */
[----:B------:R-:W-:Y:S05]  /*fc20*/  BRA.DIV ~URZ, `(.L_x_112) ;  /* 0x00002da27f007947 */ /* 0x000fea000b800000 */
[----:B--2---:R2:W3:Y:S02]  /*fc30*/  SHFL.IDX PT, R0, R18, RZ, 0x1f ;  /* 0x00001fff12007589 */ /* 0x0044e400000e0000 */
.L_x_131:
[----:B------:R-:W-:Y:S01]  /*fc40*/  WARPSYNC 0xffffffff ;  /* 0xffffffff00007948 */ /* 0x000fe20003800000 */
[----:B------:R-:W-:Y:S06]  /*fc50*/  BAR.SYNC.DEFER_BLOCKING 0x4, 0x100 ;  /* 0x0104000000007b1d */ /* 0x000fec0000010000 */
[----:B---3--:R3:W-:Y:S04]  /*fc60*/  STL [R1+0x4c], R0 ;  /* 0x00004c0001007387 */ /* 0x0087e80000100800 */
[----:B------:R3:W-:Y:S04]  /*fc70*/  @!P6 STS [0x10100], R18 ;  /* 0x01010012ff00e388 */ /* 0x0007e80000000800 */
[----:B------:R-:W-:Y:S06]  /*fc80*/  BAR.ARV 0x5, 0x100 ;  /* 0x0144000000007b1d */ /* 0x000fec0000002000 */
.L_x_111:
[----:B--23--:R-:W2:Y:S02]  /*fc90*/  LDL R0, [R1+0x4c] ;  /* 0x00004c0001007983 */ /* 0x00cea40000100800 */
[----:B--2---:R-:W-:-:S13]  /*fca0*/  ISETP.GE.AND P0, PT, R0, c[0x0][0x538], PT ;  /* 0x00014e0000007a0c */ /* 0x004fda0003f06270 */
[----:B-1--45:R-:W-:Y:S01]  /*fcb0*/  @P0 CALL.REL.NOINC `(.L_x_113) ;  /* 0x0000001000000944 */ /* 0x032fe20003c00000 */
[----:B------:R-:W-:Y:S05]  /*fcc0*/  BRA `(.L_x_114) ;  /* 0xffff0d5000007947 */ /* 0x000fea000383ffff */
.L_x_113:
[----:B------:R-:W-:Y:S05]  /*fcd0*/  EXIT ;  /* 0x000000000000794d */ /* 0x000fea0003800000 */
.L_x_77:
[----:B------:R-:W-:Y:S01]  /*fce0*/  IMAD.MOV.U32 R235, RZ, RZ, R0 ;  /* 0x000000ffffeb7224 */ /* 0x000fe200078e0000 */
[----:B------:R-:W-:Y:S01]  /*fcf0*/  MOV R236, RZ ;  /* 0x000000ff00ec7202 */ /* 0x000fe20000000f00 */
[----:B------:R-:W-:Y:S01]  /*fd00*/  IMAD.MOV.U32 R3, RZ, RZ, 0x181f ;  /* 0x0000181fff037424 */ /* 0x000fe200078e00ff */
[----:B------:R-:W-:Y:S02]  /*fd10*/  MOV R2, 0xfd30 ;  /* 0x0000fd3000027802 */ /* 0x000fe40000000f00 */
[----:B------:R-:W-:Y:S05]  /*fd20*/  CALL.REL.NOINC `($__internal_1_$__cuda_sm70_shflsync_idx_p) ;  /* 0x00002d7000007944 */ /* 0x000fea0003c00000 */
[----:B------:R-:W-:Y:S01]  /*fd30*/  MOV R10, R236 ;  /* 0x000000ec000a7202 */ /* 0x000fe20000000f00 */
[----:B------:R-:W-:Y:S05]  /*fd40*/  BRA `(.L_x_115) ;  /* 0xffff363000007947 */ /* 0x000fea000383ffff */
.L_x_78:
[----:B------:R-:W-:Y:S01]  /*fd50*/  IMAD.MOV.U32 R235, RZ, RZ, R6 ;  /* 0x000000ffffeb7224 */ /* 0x000fe200078e0006 */
[----:B------:R-:W-:Y:S01]  /*fd60*/  MOV R236, RZ ;  /* 0x000000ff00ec7202 */ /* 0x000fe20000000f00 */
[----:B------:R-:W-:Y:S01]  /*fd70*/  IMAD.MOV.U32 R3, RZ, RZ, 0x181f ;  /* 0x0000181fff037424 */ /* 0x000fe200078e00ff */
[----:B------:R-:W-:Y:S02]  /*fd80*/  MOV R2, 0xfda0 ;  /* 0x0000fda000027802 */ /* 0x000fe40000000f00 */
[----:B-12---:R-:W-:Y:S05]  /*fd90*/  CALL.REL.NOINC `($__internal_1_$__cuda_sm70_shflsync_idx_p) ;  /* 0x00002d0000007944 */ /* 0x006fea0003c00000 */
[----:B------:R-:W-:Y:S01]  /*fda0*/  ISETP.GE.AND P2, PT, R233, c[0x0][0x1d4], PT ;  /* 0x00007500e9007a0c */ /* 0x000fe20003f46270 */
[----:B------:R-:W-:Y:S01]  /*fdb0*/  IMAD.MOV.U32 R235, RZ, RZ, R0 ;  /* 0x000000ffffeb7224 */ /* 0x000fe200078e0000 */
[----:B------:R-:W-:Y:S02]  /*fdc0*/  IADD3 R2, P0, R236, R163, RZ ;  /* 0x000000a3ec027210 */ /* 0x000fe40007f1e0ff */
[----:B------:R-:W-:-:S03]  /*fdd0*/  SEL R8, RZ, 0x10, P2 ;  /* 0x00000010ff087807 */ /* 0x000fc60001000000 */
[----:B------:R-:W-:Y:S01]  /*fde0*/  IMAD.X R3, R10, 0x1, R4, P0 ;  /* 0x000000010a037824 */ /* 0x000fe200000e0604 */
[----:B------:R-:W-:-:S04]  /*fdf0*/  ISETP.GE.AND P0, PT, R234, c[0x0][0x1d4], PT ;  /* 0x00007500ea007a0c */ /* 0x000fc80003f06270 */
[----:B------:R-:W-:Y:S01]  /*fe00*/  SEL R7, RZ, 0x10, P0 ;  /* 0x00000010ff077807 */ /* 0x000fe20000000000 */
[----:B------:R-:W-:Y:S01]  /*fe10*/  @!PT LDS RZ, [RZ] ;  /* 0x00000000fffff984 */ /* 0x000fe20000000800 */
[----:B------:R-:W-:Y:S01]  /*fe20*/  @!PT LDS RZ, [RZ] ;  /* 0x00000000fffff984 */ /* 0x000fe20000000800 */
[----:B------:R-:W-:Y:S01]  /*fe30*/  @!PT LDS RZ, [RZ] ;  /* 0x00000000fffff984 */ /* 0x000fe20000000800 */
[----:B------:R1:W-:Y:S02]  /*fe40*/  LDGSTS.E.BYPASS.LTC128B.128 [R229+0x8100], [R2.64], !P2 ;  /* 0x0810000002e57fae */ /* 0x0003e4000d101d46 */
[----:B-1----:R-:W-:Y:S01]  /*fe50*/  IADD3 R2, P5, R236, R164, RZ ;  /* 0x000000a4ec027210 */ /* 0x002fe20007fbe0ff */
[----:B------:R-:W-:-:S04]  /*fe60*/  IMAD.MOV.U32 R236, RZ, RZ, 0x1 ;  /* 0x00000001ffec7424 */ /* 0x000fc800078e00ff */
[----:B------:R-:W-:-:S05]  /*fe70*/  IMAD.X R3, R10, 0x1, R5, P5 ;  /* 0x000000010a037824 */ /* 0x000fca00028e0605 */
[----:B------:R1:W-:Y:S02]  /*fe80*/  LDGSTS.E.BYPASS.LTC128B.128 [R229+0xc100], [R2.64], !P0 ;  /* 0x0c10000002e57fae */ /* 0x0003e4000c101d46 */
[----:B-1----:R-:W-:Y:S01]  /*fe90*/  IMAD.MOV.U32 R3, RZ, RZ, 0x181f ;  /* 0x0000181fff037424 */ /* 0x002fe200078e00ff */
[----:B------:R-:W-:Y:S02]  /*fea0*/  MOV R2, 0xfec0 ;  /* 0x0000fec000027802 */ /* 0x000fe40000000f00 */
[----:B------:R-:W-:Y:S05]  /*feb0*/  CALL.REL.NOINC `($__internal_1_$__cuda_sm70_shflsync_idx_p) ;  /* 0x00002be000007944 */ /* 0x000fea0003c00000 */
[----:B------:R-:W-:Y:S01]  /*fec0*/  IMAD.MOV.U32 R9, RZ, RZ, R236 ;  /* 0x000000ffff097224 */ /* 0x000fe200078e00ec */
[----:B------:R-:W-:Y:S01]  /*fed0*/  MOV R236, 0x1 ;  /* 0x0000000100ec7802 */ /* 0x000fe20000000f00 */
[----:B------:R-:W-:Y:S01]  /*fee0*/  IMAD.MOV.U32 R235, RZ, RZ, R6 ;  /* 0x000000ffffeb7224 */ /* 0x000fe200078e0006 */
[----:B------:R-:W-:Y:S02]  /*fef0*/  MOV R3, 0x181f ;  /* 0x0000181f00037802 */ /* 0x000fe40000000f00 */
[----:B------:R-:W-:Y:S02]  /*ff00*/  MOV R2, 0xff20 ;  /* 0x0000ff2000027802 */ /* 0x000fe40000000f00 */
[----:B------:R-:W-:Y:S05]  /*ff10*/  CALL.REL.NOINC `($__internal_1_$__cuda_sm70_shflsync_idx_p) ;  /* 0x00002b8000007944 */ /* 0x000fea0003c00000 */
[----:B------:R-:W-:Y:S01]  /*ff20*/  IADD3 R10, -R8, 0x10, RZ ;  /* 0x00000010080a7810 */ /* 0x000fe20007ffe1ff */
[----:B------:R-:W-:Y:S01]  /*ff30*/  IMAD.MOV.U32 R235, RZ, RZ, R0 ;  /* 0x000000ffffeb7224 */ /* 0x000fe200078e0000 */
[----:B------:R-:W-:-:S02]  /*ff40*/  IADD3 R2, -R7, 0x10, RZ ;  /* 0x0000001007027810 */ /* 0x000fc40007ffe1ff */
[----:B------:R-:W-:Y:S02]  /*ff50*/  LOP3.LUT R10, R10, 0xf, RZ, 0xc0, !PT ;  /* 0x0000000f0a0a7812 */ /* 0x000fe400078ec0ff */
[----:B------:R-:W-:Y:S02]  /*ff60*/  ISETP.NE.U32.AND P6, PT, R8, RZ, PT ;  /* 0x000000ff0800720c */ /* 0x000fe40003fc5070 */
[----:B------:R-:W-:Y:S02]  /*ff70*/  IADD3 R10, P2, P0, R10, R236, R163 ;  /* 0x000000ec0a0a7210 */ /* 0x000fe4000785e0a3 */
[----:B------:R-:W-:Y:S02]  /*ff80*/  ISETP.NE.U32.AND P5, PT, R7, RZ, PT ;  /* 0x000000ff0700720c */ /* 0x000fe40003fa5070 */
[----:B------:R-:W-:Y:S02]  /*ff90*/  LOP3.LUT R2, R2, 0xf, RZ, 0xc0, !PT ;  /* 0x0000000f02027812 */ /* 0x000fe400078ec0ff */
[----:B------:R-:W-:-:S02]  /*ffa0*/  IADD3.X R11, RZ, R9, R4, P2, P0 ;  /* 0x00000009ff0b7210 */ /* 0x000fc400017e0404 */
[----:B------:R-:W-:Y:S01]  /*ffb0*/  IADD3 R2, P2, P0, R2, R236, R164 ;  /* 0x000000ec02027210 */ /* 0x000fe2000785e0a4 */
[----:B------:R-:W-:Y:S02]  /*ffc0*/  IMAD.MOV.U32 R236, RZ, RZ, 0x2 ;  /* 0x00000002ffec7424 */ /* 0x000fe400078e00ff */
[----:B------:R-:W-:Y:S01]  /*ffd0*/  @!PT LDS RZ, [RZ] ;  /* 0x00000000fffff984 */ /* 0x000fe20000000800 */
[----:B------:R-:W-:Y:S01]  /*ffe0*/  @!PT LDS RZ, [RZ] ;  /* 0x00000000fffff984 */ /* 0x000fe20000000800 */
[----:B------:R-:W-:Y:S01]  /*fff0*/  @!PT LDS RZ, [RZ] ;  /* 0x00000000fffff984 */ /* 0x000fe20000000800 */
[----:B------:R1:W-:Y:S01]  /*10000*/  LDGSTS.E.BYPASS.LTC128B.128.ZFILL [R229+0x9100], [R10.64], P6 ;  /* 0x091000000ae57fae */ /* 0x0003e2000b141d46 */
[----:B------:R-:W-:-:S05]  /*10010*/  IADD3.X R3, RZ, R9, R5, P2, P0 ;  /* 0x00000009ff037210 */ /* 0x000fca00017e0405 */
[----:B------:R2:W-:Y:S02]  /*10020*/  LDGSTS.E.BYPASS.LTC128B.128.ZFILL [R229+0xd100], [R2.64], P5 ;  /* 0x0d10000002e57fae */ /* 0x0005e4000a941d46 */
[----:B--2---:R-:W-:Y:S01]  /*10030*/  IMAD.MOV.U32 R3, RZ, RZ, 0x181f ;  /* 0x0000181fff037424 */ /* 0x004fe200078e00ff */
[----:B------:R-:W-:Y:S02]  /*10040*/  MOV R2, 0x10060 ;  /* 0x0001006000027802 */ /* 0x000fe40000000f00 */
[----:B-1----:R-:W-:Y:S05]  /*10050*/  CALL.REL.NOINC `($__internal_1_$__cuda_sm70_shflsync_idx_p) ;  /* 0x00002a4000007944 */ /* 0x002fea0003c00000 */
        /* <DEDUP_REMOVED lines=32> */
[----:B------:R-:W-:Y:S01]  /*10260*/  MOV R2, R236 ;  /* 0x000000ec00027202 */ /* 0x000fe20000000f00 */
[----:B------:R-:W-:Y:S05]  /*10270*/  BRA `(.L_x_116) ;  /* 0xffff32e000007947 */ /* 0x000fea000383ffff */
.L_x_79:
[----:B------:R-:W-:Y:S01]  /*10280*/  IMAD.MOV.U32 R235, RZ, RZ, R4 ;  /* 0x000000ffffeb7224 */ /* 0x000fe200078e0004 */
[----:B------:R-:W-:Y:S01]  /*10290*/  MOV R236, RZ ;  /* 0x000000ff00ec7202 */ /* 0x000fe20000000f00 */
[----:B------:R-:W-:Y:S01]  /*102a0*/  IMAD.MOV.U32 R3, RZ, RZ, 0x1c1f ;  /* 0x00001c1fff037424 */ /* 0x000fe200078e00ff */
[----:B------:R-:W-:-:S02]  /*102b0*/  MOV R2, 0x102d0 ;  /* 0x000102d000027802 */ /* 0x000fc40000000f00 */
[----:B------:R-:W-:Y:S05]  /*102c0*/  CALL.REL.NOINC `($__internal_1_$__cuda_sm70_shflsync_idx_p) ;  /* 0x000027d000007944 */ /* 0x000fea0003c00000 */
[----:B------:R-:W-:Y:S01]  /*102d0*/  MOV R0, R236 ;  /* 0x000000ec00007202 */ /* 0x000fe20000000f00 */
[----:B------:R-:W-:Y:S05]  /*102e0*/  BRA `(.L_x_117) ;  /* 0xffff347000007947 */ /* 0x000fea000383ffff */
.L_x_80:
[----:B------:R-:W-:Y:S01]  /*102f0*/  IMAD.MOV.U32 R235, RZ, RZ, R4 ;  /* 0x000000ffffeb7224 */ /* 0x000fe200078e0004 */
[----:B------:R-:W-:Y:S01]  /*10300*/  MOV R236, 0x1 ;  /* 0x0000000100ec7802 */ /* 0x000fe20000000f00 */
[----:B------:R-:W-:Y:S01]  /*10310*/  IMAD.MOV.U32 R3, RZ, RZ, 0x1c1f ;  /* 0x00001c1fff037424 */ /* 0x000fe200078e00ff */
[----:B------:R-:W-:-:S02]  /*10320*/  MOV R2, 0x10340 ;  /* 0x0001034000027802 */ /* 0x000fc40000000f00 */
[----:B-1----:R-:W-:Y:S05]  /*10330*/  CALL.REL.NOINC `($__internal_1_$__cuda_sm70_shflsync_idx_p) ;  /* 0x0000276000007944 */ /* 0x002fea0003c00000 */
[----:B------:R-:W-:Y:S01]  /*10340*/  IMAD.IADD R5, R5, 0x1, R236 ;  /* 0x0000000105057824 */ /* 0x000fe200078e02ec */
[----:B------:R-:W-:Y:S01]  /*10350*/  FMNMX.FTZ R69, R7, R9, !PT ;  /* 0x0000000907457209 */ /* 0x000fe20007810000 */
[----:B------:R-:W-:Y:S01]  /*10360*/  IMAD.MOV.U32 R0, RZ, RZ, 0x2 ;  /* 0x00000002ff007424 */ /* 0x000fe200078e00ff */
[----:B------:R-:W-:-:S02]  /*10370*/  MOV R2, 0x10b80 ;  /* 0x00010b8000027802 */ /* 0x000fc40000000f00 */
[----:B------:R-:W-:Y:S02]  /*10380*/  IMNMX R6, R6, R5, PT ;  /* 0x0000000506067217 */ /* 0x000fe40003800200 */
[----:B------:R-:W-:Y:S02]  /*10390*/  FMNMX.FTZ R69, R11, R69, !PT ;  /* 0x000000450b457209 */ /* 0x000fe40007810000 */
[C---:B------:R-:W-:Y:S02]  /*103a0*/  ISETP.GT.AND P5, PT, R6.reuse, RZ, PT ;  /* 0x000000ff0600720c */ /* 0x040fe40003fa4270 */
[C---:B------:R-:W-:Y:S02]  /*103b0*/  ISETP.GT.AND P2, PT, R6.reuse, 0x1, PT ;  /* 0x000000010600780c */ /* 0x040fe40003f44270 */
[----:B------:R-:W-:Y:S02]  /*103c0*/  ISETP.GT.AND P0, PT, R6, 0x8, PT ;  /* 0x000000080600780c */ /* 0x000fe40003f04270 */
[----:B------:R-:W-:-:S02]  /*103d0*/  FSEL R4, R118, -INF , P5 ;  /* 0xff80000076047808 */ /* 0x000fc40002800000 */
[----:B------:R-:W-:Y:S02]  /*103e0*/  FSEL R8, R119, -INF , P2 ;  /* 0xff80000077087808 */ /* 0x000fe40001000000 */
[----:B------:R-:W-:Y:S02]  /*103f0*/  ISETP.GT.AND P2, PT, R6, 0x9, PT ;  /* 0x000000090600780c */ /* 0x000fe40003f44270 */
[----:B------:R-:W-:Y:S02]  /*10400*/  FSEL R10, R110, -INF , P0 ;  /* 0xff8000006e0a7808 */ /* 0x000fe40000000000 */
[----:B------:R-:W-:Y:S02]  /*10410*/  FMNMX.FTZ R12, R4, R8, !PT ;  /* 0x00000008040c7209 */ /* 0x000fe40007810000 */
[----:B------:R-:W-:Y:S02]  /*10420*/  FSEL R15, R111, -INF , P2 ;  /* 0xff8000006f0f7808 */ /* 0x000fe40001000000 */
[----:B------:R-:W-:-:S02]  /*10430*/  FMNMX.FTZ R69, R13, R69, !PT ;  /* 0x000000450d457209 */ /* 0x000fc40007810000 */
[----:B------:R-:W-:Y:S02]  /*10440*/  ISETP.GT.AND P2, PT, R6, 0x10, PT ;  /* 0x000000100600780c */ /* 0x000fe40003f44270 */
[----:B------:R-:W-:Y:S02]  /*10450*/  FMNMX.FTZ R12, R10, R12, !PT ;  /* 0x0000000c0a0c7209 */ /* 0x000fe40007810000 */
[----:B------:R-:W-:Y:S02]  /*10460*/  FMNMX.FTZ R69, R16, R69, !PT ;  /* 0x0000004510457209 */ /* 0x000fe40007810000 */
[----:B------:R-:W-:Y:S02]  /*10470*/  ISETP.GT.AND P0, PT, R6, 0x11, PT ;  /* 0x000000110600780c */ /* 0x000fe40003f04270 */
[----:B------:R-:W-:Y:S02]  /*10480*/  FSEL R14, R102, -INF , P2 ;  /* 0xff800000660e7808 */ /* 0x000fe40001000000 */
[----:B------:R-:W-:-:S02]  /*10490*/  FMNMX.FTZ R12, R15, R12, !PT ;  /* 0x0000000c0f0c7209 */ /* 0x000fc40007810000 */
[----:B------:R-:W-:Y:S02]  /*104a0*/  FMNMX.FTZ R69, R17, R69, !PT ;  /* 0x0000004511457209 */ /* 0x000fe40007810000 */
[----:B------:R-:W-:Y:S02]  /*104b0*/  FSEL R19, R103, -INF , P0 ;  /* 0xff80000067137808 */ /* 0x000fe40000000000 */
[----:B------:R-:W-:Y:S02]  /*104c0*/  ISETP.GT.AND P2, PT, R6, 0x18, PT ;  /* 0x000000180600780c */ /* 0x000fe40003f44270 */
[----:B------:R-:W-:Y:S02]  /*104d0*/  FMNMX.FTZ R12, R14, R12, !PT ;  /* 0x0000000c0e0c7209 */ /* 0x000fe40007810000 */
[----:B------:R-:W-:Y:S02]  /*104e0*/  FMNMX.FTZ R69, R18, R69, !PT ;  /* 0x0000004512457209 */ /* 0x000fe40007810000 */
[----:B------:R-:W-:-:S02]  /*104f0*/  ISETP.GT.AND P0, PT, R6, 0x19, PT ;  /* 0x000000190600780c */ /* 0x000fc40003f04270 */
[----:B------:R-:W-:Y:S02]  /*10500*/  FSEL R20, R90, -INF , P2 ;  /* 0xff8000005a147808 */ /* 0x000fe40001000000 */
[----:B------:R-:W-:Y:S02]  /*10510*/  FMNMX.FTZ R12, R19, R12, !PT ;  /* 0x0000000c130c7209 */ /* 0x000fe40007810000 */
[----:B------:R-:W-:Y:S02]  /*10520*/  FMNMX.FTZ R69, R21, R69, !PT ;  /* 0x0000004515457209 */ /* 0x000fe40007810000 */
[----:B------:R-:W-:Y:S02]  /*10530*/  FSEL R32, R91, -INF , P0 ;  /* 0xff8000005b207808 */ /* 0x000fe40000000000 */
[----:B------:R-:W-:Y:S02]  /*10540*/  ISETP.GT.AND P2, PT, R6, 0x20, PT ;  /* 0x000000200600780c */ /* 0x000fe40003f44270 */
[----:B------:R-:W-:-:S02]  /*10550*/  FMNMX.FTZ R12, R20, R12, !PT ;  /* 0x0000000c140c7209 */ /* 0x000fc40007810000 */
[----:B------:R-:W-:Y:S02]  /*10560*/  FMNMX.FTZ R69, R121, R69, !PT ;  /* 0x0000004579457209 */ /* 0x000fe40007810000 */
[----:B------:R-:W-:Y:S02]  /*10570*/  ISETP.GT.AND P0, PT, R6, 0x21, PT ;  /* 0x000000210600780c */ /* 0x000fe40003f04270 */
[----:B------:R-:W-:Y:S02]  /*10580*/  FSEL R71, R78, -INF , P2 ;  /* 0xff8000004e477808 */ /* 0x000fe40001000000 */
[----:B------:R-:W-:Y:S02]  /*10590*/  FMNMX.FTZ R12, R32, R12, !PT ;  /* 0x0000000c200c7209 */ /* 0x000fe40007810000 */
[----:B------:R-:W-:Y:S02]  /*105a0*/  FMNMX.FTZ R69, R120, R69, !PT ;  /* 0x0000004578457209 */ /* 0x000fe40007810000 */
[----:B------:R-:W-:-:S02]  /*105b0*/  FSEL R70, R79, -INF , P0 ;  /* 0xff8000004f467808 */ /* 0x000fc40000000000 */
[C---:B------:R-:W-:Y:S02]  /*105c0*/  ISETP.GT.AND P2, PT, R6.reuse, 0x28, PT ;  /* 0x000000280600780c */ /* 0x040fe40003f44270 */
[----:B------:R-:W-:Y:S02]  /*105d0*/  FMNMX.FTZ R12, R71, R12, !PT ;  /* 0x0000000c470c7209 */ /* 0x000fe40007810000 */
[----:B------:R-:W-:Y:S02]  /*105e0*/  FMNMX.FTZ R69, R117, R69, !PT ;  /* 0x0000004575457209 */ /* 0x000fe40007810000 */
[----:B------:R-:W-:Y:S02]  /*105f0*/  ISETP.GT.AND P0, PT, R6, 0x29, PT ;  /* 0x000000290600780c */ /* 0x000fe40003f04270 */
[----:B------:R-:W-:Y:S02]  /*10600*/  FSEL R57, R74, -INF , P2 ;  /* 0xff8000004a397808 */ /* 0x000fe40001000000 */
[----:B------:R-:W-:-:S02]  /*10610*/  FMNMX.FTZ R12, R70, R12, !PT ;  /* 0x0000000c460c7209 */ /* 0x000fc40007810000 */
[----:B------:R-:W-:Y:S02]  /*10620*/  FMNMX.FTZ R69, R116, R69, !PT ;  /* 0x0000004574457209 */ /* 0x000fe40007810000 */
[----:B------:R-:W-:Y:S02]  /*10630*/  FSEL R56, R75, -INF , P0 ;  /* 0xff8000004b387808 */ /* 0x000fe40000000000 */
[C---:B------:R-:W-:Y:S02]  /*10640*/  ISETP.GT.AND P2, PT, R6.reuse, 0x30, PT ;  /* 0x000000300600780c */ /* 0x040fe40003f44270 */
        /* <DEDUP_REMOVED lines=79> */
[----:B------:R-:W-:Y:S01]  /*10b40*/  FMNMX.FTZ R12, R166, R12, !PT ;  /* 0x0000000ca60c7209 */ /* 0x000fe20007810000 */
[----:B------:R-:W-:-:S03]  /*10b50*/  IMAD.MOV.U32 R68, RZ, RZ, R69 ;  /* 0x000000ffff447224 */ /* 0x000fc600078e0045 */
[----:B------:R-:W-:Y:S02]  /*10b60*/  FMNMX.FTZ R12, R171, R12, !PT ;  /* 0x0000000cab0c7209 */ /* 0x000fe40007810000 */
[----:B------:R-:W-:Y:S05]  /*10b70*/  CALL.REL.NOINC `($__internal_0_$__cuda_sm70_shflsync_bfly_p) ;  /* 0x00001ec000007944 */ /* 0x000fea0003c00000 */
[----:B------:R-:W-:Y:S01]  /*10b80*/  FMNMX.FTZ R69, R69, R0, !PT ;  /* 0x0000000045457209 */ /* 0x000fe20007810000 */
[----:B------:R-:W-:Y:S01]  /*10b90*/  IMAD.MOV.U32 R0, RZ, RZ, 0x1 ;  /* 0x00000001ff007424 */ /* 0x000fe200078e00ff */
[----:B------:R-:W-:-:S03]  /*10ba0*/  MOV R2, 0x10bd0 ;  /* 0x00010bd000027802 */ /* 0x000fc60000000f00 */
[----:B------:R-:W-:Y:S02]  /*10bb0*/  IMAD.MOV.U32 R68, RZ, RZ, R69 ;  /* 0x000000ffff447224 */ /* 0x000fe400078e0045 */
[----:B------:R-:W-:Y:S05]  /*10bc0*/  CALL.REL.NOINC `($__internal_0_$__cuda_sm70_shflsync_bfly_p) ;  /* 0x00001e7000007944 */ /* 0x000fea0003c00000 */
[----:B------:R-:W-:Y:S01]  /*10bd0*/  FMNMX.FTZ R69, R69, R0, !PT ;  /* 0x0000000045457209 */ /* 0x000fe20007810000 */
[----:B------:R-:W-:Y:S01]  /*10be0*/  IMAD.MOV.U32 R68, RZ, RZ, R12 ;  /* 0x000000ffff447224 */ /* 0x000fe200078e000c */
[----:B------:R-:W-:Y:S01]  /*10bf0*/  MOV R2, 0x10c20 ;  /* 0x00010c2000027802 */ /* 0x000fe20000000f00 */
[----:B------:R-:W-:Y:S02]  /*10c00*/  IMAD.MOV.U32 R0, RZ, RZ, 0x2 ;  /* 0x00000002ff007424 */ /* 0x000fe400078e00ff */
[----:B------:R-:W-:Y:S05]  /*10c10*/  CALL.REL.NOINC `($__internal_0_$__cuda_sm70_shflsync_bfly_p) ;  /* 0x00001e2000007944 */ /* 0x000fea0003c00000 */
[----:B------:R-:W-:Y:S01]  /*10c20*/  FMNMX.FTZ R12, R12, R0, !PT ;  /* 0x000000000c0c7209 */ /* 0x000fe20007810000 */
[----:B------:R-:W-:Y:S01]  /*10c30*/  IMAD.MOV.U32 R0, RZ, RZ, 0x1 ;  /* 0x00000001ff007424 */ /* 0x000fe200078e00ff */
[----:B------:R-:W-:-:S03]  /*10c40*/  MOV R2, 0x10c70 ;  /* 0x00010c7000027802 */ /* 0x000fc60000000f00 */
[----:B------:R-:W-:Y:S02]  /*10c50*/  IMAD.MOV.U32 R68, RZ, RZ, R12 ;  /* 0x000000ffff447224 */ /* 0x000fe400078e000c */
[----:B------:R-:W-:Y:S05]  /*10c60*/  CALL.REL.NOINC `($__internal_0_$__cuda_sm70_shflsync_bfly_p) ;  /* 0x00001dd000007944 */ /* 0x000fea0003c00000 */
[----:B------:R-:W-:Y:S01]  /*10c70*/  MOV R3, R0 ;  /* 0x0000000000037202 */ /* 0x000fe20000000f00 */
[----:B------:R-:W-:Y:S05]  /*10c80*/  BRA `(.L_x_118) ;  /* 0xffff378000007947 */ /* 0x000fea000383ffff */
.L_x_84:
[----:B------:R-:W-:Y:S01]  /*10c90*/  MOV R236, RZ ;  /* 0x000000ff00ec7202 */ /* 0x000fe20000000f00 */
[----:B------:R-:W-:Y:S01]  /*10ca0*/  IMAD.MOV.U32 R235, RZ, RZ, R0 ;  /* 0x000000ffffeb7224 */ /* 0x000fe200078e0000 */
[----:B------:R-:W-:Y:S01]  /*10cb0*/  MOV R2, 0x10ce0 ;  /* 0x00010ce000027802 */ /* 0x000fe20000000f00 */
[----:B------:R-:W-:Y:S02]  /*10cc0*/  IMAD.MOV.U32 R3, RZ, RZ, 0x181f ;  /* 0x0000181fff037424 */ /* 0x000fe400078e00ff */
[----:B------:R-:W-:Y:S05]  /*10cd0*/  CALL.REL.NOINC `($__internal_1_$__cuda_sm70_shflsync_idx_p) ;  /* 0x00001dc000007944 */ /* 0x000fea0003c00000 */
[----:B------:R-:W-:Y:S01]  /*10ce0*/  MOV R7, R236 ;  /* 0x000000ec00077202 */ /* 0x000fe20000000f00 */
[----:B------:R-:W-:-:S05]  /*10cf0*/  BRA `(.L_x_119) ;  /* 0xffff561000007947 */ /* 0x000fca000383ffff */
.L_x_85:
[----:B------:R-:W-:Y:S01]  /*10d00*/  MOV R236, RZ ;  /* 0x000000ff00ec7202 */ /* 0x000fe20000000f00 */
[----:B------:R-:W-:Y:S01]  /*10d10*/  IMAD.MOV.U32 R235, RZ, RZ, R4 ;  /* 0x000000ffffeb7224 */ /* 0x000fe200078e0004 */
[----:B------:R-:W-:Y:S01]  /*10d20*/  MOV R2, 0x10d50 ;  /* 0x00010d5000027802 */ /* 0x000fe20000000f00 */
[----:B------:R-:W-:Y:S02]  /*10d30*/  IMAD.MOV.U32 R3, RZ, RZ, 0x181f ;  /* 0x0000181fff037424 */ /* 0x000fe400078e00ff */
[----:B-12---:R-:W-:Y:S05]  /*10d40*/  CALL.REL.NOINC `($__internal_1_$__cuda_sm70_shflsync_idx_p) ;  /* 0x00001d5000007944 */ /* 0x006fea0003c00000 */
[----:B------:R-:W-:Y:S01]  /*10d50*/  ISETP.GE.AND P5, PT, R233, c[0x0][0x1d4], PT ;  /* 0x00007500e9007a0c */ /* 0x000fe20003fa6270 */
[----:B------:R-:W-:Y:S01]  /*10d60*/  IMAD.MOV.U32 R235, RZ, RZ, R0 ;  /* 0x000000ffffeb7224 */ /* 0x000fe200078e0000 */
[----:B------:R-:W-:Y:S02]  /*10d70*/  IADD3 R12, P2, R236, R20, RZ ;  /* 0x00000014ec0c7210 */ /* 0x000fe40007f5e0ff */
[----:B------:R-:W-:Y:S03]  /*10d80*/  ISETP.GE.AND P0, PT, R234, c[0x0][0x1d4], PT ;  /* 0x00007500ea007a0c */ /* 0x000fe60003f06270 */
[C---:B------:R-:W-:Y:S01]  /*10d90*/  IMAD.X R13, R7.reuse, 0x1, R5, P2 ;  /* 0x00000001070d7824 */ /* 0x040fe200010e0605 */
[----:B------:R-:W-:Y:S01]  /*10da0*/  IADD3 R2, P2, R236, R21, RZ ;  /* 0x00000015ec027210 */ /* 0x000fe20007f5e0ff */
[----:B------:R-:W-:Y:S04]  /*10db0*/  IMAD.MOV.U32 R236, RZ, RZ, 0x1 ;  /* 0x00000001ffec7424 */ /* 0x000fe800078e00ff */
[----:B------:R-:W-:Y:S01]  /*10dc0*/  @!PT LDS RZ, [RZ] ;  /* 0x00000000fffff984 */ /* 0x000fe20000000800 */
[----:B------:R-:W-:Y:S01]  /*10dd0*/  @!PT LDS RZ, [RZ] ;  /* 0x00000000fffff984 */ /* 0x000fe20000000800 */
[----:B------:R-:W-:Y:S01]  /*10de0*/  @!PT LDS RZ, [RZ] ;  /* 0x00000000fffff984 */ /* 0x000fe20000000800 */
[----:B------:R1:W-:Y:S01]  /*10df0*/  LDGSTS.E.BYPASS.LTC128B.128 [R229+0x100], [R12.64], !P5 ;  /* 0x001000000ce57fae */ /* 0x0003e2000e901d46 */
[----:B------:R-:W-:Y:S01]  /*10e00*/  IMAD.X R3, R7, 0x1, R6, P2 ;  /* 0x0000000107037824 */ /* 0x000fe200010e0606 */
[----:B------:R-:W-:Y:S04]  /*10e10*/  SEL R7, RZ, 0x10, P5 ;  /* 0x00000010ff077807 */ /* 0x000fe80002800000 */
[----:B------:R2:W-:Y:S01]  /*10e20*/  LDGSTS.E.BYPASS.LTC128B.128 [R229+0x4100], [R2.64], !P0 ;  /* 0x0410000002e57fae */ /* 0x0005e2000c101d46 */
[----:B-1----:R-:W-:Y:S02]  /*10e30*/  SEL R12, RZ, 0x10, P0 ;  /* 0x00000010ff0c7807 */ /* 0x002fe40000000000 */
[----:B--2---:R-:W-:Y:S01]  /*10e40*/  MOV R2, 0x10e70 ;  /* 0x00010e7000027802 */ /* 0x004fe20000000f00 */
[----:B------:R-:W-:Y:S02]  /*10e50*/  IMAD.MOV.U32 R3, RZ, RZ, 0x181f ;  /* 0x0000181fff037424 */ /* 0x000fe400078e00ff */
[----:B------:R-:W-:Y:S05]  /*10e60*/  CALL.REL.NOINC `($__internal_1_$__cuda_sm70_shflsync_idx_p) ;  /* 0x00001c3000007944 */ /* 0x000fea0003c00000 */
[----:B------:R-:W-:Y:S01]  /*10e70*/  MOV R3, 0x181f ;  /* 0x0000181f00037802 */ /* 0x000fe20000000f00 */
[----:B------:R-:W-:Y:S01]  /*10e80*/  IMAD.MOV.U32 R13, RZ, RZ, R236 ;  /* 0x000000ffff0d7224 */ /* 0x000fe200078e00ec */
[----:B------:R-:W-:Y:S01]  /*10e90*/  MOV R236, 0x1 ;  /* 0x0000000100ec7802 */ /* 0x000fe20000000f00 */
[----:B------:R-:W-:Y:S01]  /*10ea0*/  IMAD.MOV.U32 R235, RZ, RZ, R4 ;  /* 0x000000ffffeb7224 */ /* 0x000fe200078e0004 */
[----:B------:R-:W-:Y:S02]  /*10eb0*/  MOV R2, 0x10ed0 ;  /* 0x00010ed000027802 */ /* 0x000fe40000000f00 */
[----:B------:R-:W-:Y:S05]  /*10ec0*/  CALL.REL.NOINC `($__internal_1_$__cuda_sm70_shflsync_idx_p) ;  /* 0x00001bd000007944 */ /* 0x000fea0003c00000 */
[C---:B------:R-:W-:Y:S01]  /*10ed0*/  IADD3 R2, -R7.reuse, 0x10, RZ ;  /* 0x0000001007027810 */ /* 0x040fe20007ffe1ff */
[----:B------:R-:W-:Y:S01]  /*10ee0*/  IMAD.MOV.U32 R235, RZ, RZ, R0 ;  /* 0x000000ffffeb7224 */ /* 0x000fe200078e0000 */
[----:B------:R-:W-:Y:S02]  /*10ef0*/  ISETP.NE.U32.AND P5, PT, R7, RZ, PT ;  /* 0x000000ff0700720c */ /* 0x000fe40003fa5070 */
[----:B------:R-:W-:Y:S04]  /*10f00*/  LOP3.LUT R2, R2, 0xf, RZ, 0xc0, !PT ;  /* 0x0000000f02027812 */ /* 0x000fe800078ec0ff */
[-C--:B------:R-:W-:Y:S04]  /*10f10*/  IADD3 R2, P2, P0, R2, R236.reuse, R20 ;  /* 0x000000ec02027210 */ /* 0x080fe8000785e014 */
[-C--:B------:R-:W-:Y:S05]  /*10f20*/  IADD3.X R3, RZ, R13.reuse, R5, P2, P0 ;  /* 0x0000000dff037210 */ /* 0x080fea00017e0405 */
[----:B------:R-:W-:Y:S01]  /*10f30*/  @!PT LDS RZ, [RZ] ;  /* 0x00000000fffff984 */ /* 0x000fe20000000800 */
[----:B------:R-:W-:Y:S01]  /*10f40*/  @!PT LDS RZ, [RZ] ;  /* 0x00000000fffff984 */ /* 0x000fe20000000800 */
[----:B------:R-:W-:Y:S01]  /*10f50*/  @!PT LDS RZ, [RZ] ;  /* 0x00000000fffff984 */ /* 0x000fe20000000800 */
[----:B------:R1:W-:Y:S01]  /*10f60*/  LDGSTS.E.BYPASS.LTC128B.128.ZFILL [R229+0x1100], [R2.64], P5 ;  /* 0x0110000002e57fae */ /* 0x0003e2000a941d46 */
[C---:B------:R-:W-:Y:S02]  /*10f70*/  ISETP.NE.U32.AND P5, PT, R12.reuse, RZ, PT ;  /* 0x000000ff0c00720c */ /* 0x040fe40003fa5070 */
[----:B-1----:R-:W-:Y:S04]  /*10f80*/  IADD3 R2, -R12, 0x10, RZ ;  /* 0x000000100c027810 */ /* 0x002fe80007ffe1ff */
[----:B------:R-:W-:Y:S04]  /*10f90*/  LOP3.LUT R2, R2, 0xf, RZ, 0xc0, !PT ;  /* 0x0000000f02027812 */ /* 0x000fe800078ec0ff */
[----:B------:R-:W-:Y:S01]  /*10fa0*/  IADD3 R2, P2, P0, R2, R236, R21 ;  /* 0x000000ec02027210 */ /* 0x000fe2000785e015 */
[----:B------:R-:W-:Y:S03]  /*10fb0*/  IMAD.MOV.U32 R236, RZ, RZ, 0x2 ;  /* 0x00000002ffec7424 */ /* 0x000fe600078e00ff */
[----:B------:R-:W-:Y:S05]  /*10fc0*/  IADD3.X R3, RZ, R13, R6, P2, P0 ;  /* 0x0000000dff037210 */ /* 0x000fea00017e0406 */
[----:B------:R1:W-:Y:S02]  /*10fd0*/  LDGSTS.E.BYPASS.LTC128B.128.ZFILL [R229+0x5100], [R2.64], P5 ;  /* 0x0510000002e57fae */ /* 0x0003e4000a941d46 */
[----:B-1----:R-:W-:Y:S01]  /*10fe0*/  MOV R2, 0x11010 ;  /* 0x0001101000027802 */ /* 0x002fe20000000f00 */
[----:B------:R-:W-:Y:S03]  /*10ff0*/  IMAD.MOV.U32 R3, RZ, RZ, 0x181f ;  /* 0x0000181fff037424 */ /* 0x000fe600078e00ff */
        /* <DEDUP_REMOVED lines=33> */
[----:B------:R-:W-:Y:S01]  /*11210*/  MOV R4, R236 ;  /* 0x000000ec00047202 */ /* 0x000fe20000000f00 */
[----:B------:R-:W-:-:S05]  /*11220*/  BRA `(.L_x_120) ;  /* 0xffff52d000007947 */ /* 0x000fca000383ffff */
.L_x_88:
[----:B------:R-:W-:Y:S01]  /*11230*/  MOV R236, RZ ;  /* 0x000000ff00ec7202 */ /* 0x000fe20000000f00 */
[----:B------:R-:W-:Y:S01]  /*11240*/  IMAD.MOV.U32 R235, RZ, RZ, R0 ;  /* 0x000000ffffeb7224 */ /* 0x000fe200078e0000 */
[----:B------:R-:W-:Y:S01]  /*11250*/  MOV R2, 0x11280 ;  /* 0x0001128000027802 */ /* 0x000fe20000000f00 */
[----:B------:R-:W-:Y:S02]  /*11260*/  IMAD.MOV.U32 R3, RZ, RZ, 0x181f ;  /* 0x0000181fff037424 */ /* 0x000fe400078e00ff */
[----:B------:R-:W-:Y:S05]  /*11270*/  CALL.REL.NOINC `($__internal_1_$__cuda_sm70_shflsync_idx_p) ;  /* 0x0000182000007944 */ /* 0x000fea0003c00000 */
[----:B------:R-:W-:Y:S01]  /*11280*/  MOV R145, R236 ;  /* 0x000000ec00917202 */ /* 0x000fe20000000f00 */
[----:B------:R-:W-:-:S05]  /*11290*/  BRA `(.L_x_121) ;  /* 0xffff61f000007947 */ /* 0x000fca000383ffff */
.L_x_89:
        /* <DEDUP_REMOVED lines=83> */
.L_x_90:
[----:B------:R-:W-:Y:S01]  /*117d0*/  MOV R236, RZ ;  /* 0x000000ff00ec7202 */ /* 0x000fe20000000f00 */
[----:B------:R-:W-:Y:S01]  /*117e0*/  IMAD.MOV.U32 R235, RZ, RZ, R68 ;  /* 0x000000ffffeb7224 */ /* 0x000fe200078e0044 */
[----:B------:R-:W-:Y:S01]  /*117f0*/  MOV R2, 0x11820 ;  /* 0x0001182000027802 */ /* 0x000fe20000000f00 */
[----:B------:R-:W-:Y:S02]  /*11800*/  IMAD.MOV.U32 R3, RZ, RZ, 0x1c1f ;  /* 0x00001c1fff037424 */ /* 0x000fe400078e00ff */
[----:B------:R-:W-:Y:S05]  /*11810*/  CALL.REL.NOINC `($__internal_1_$__cuda_sm70_shflsync_idx_p) ;  /* 0x0000128000007944 */ /* 0x000fea0003c00000 */
[----:B------:R-:W-:Y:S01]  /*11820*/  MOV R0, R236 ;  /* 0x000000ec00007202 */ /* 0x000fe20000000f00 */
[----:B------:R-:W-:-:S05]  /*11830*/  BRA `(.L_x_123) ;  /* 0xffff602000007947 */ /* 0x000fca000383ffff */
.L_x_91:
[----:B------:R-:W-:Y:S01]  /*11840*/  MOV R236, 0x1 ;  /* 0x0000000100ec7802 */ /* 0x000fe20000000f00 */
[----:B------:R-:W-:Y:S01]  /*11850*/  IMAD.MOV.U32 R235, RZ, RZ, R68 ;  /* 0x000000ffffeb7224 */ /* 0x000fe200078e0044 */
[----:B------:R-:W-:Y:S01]  /*11860*/  MOV R2, 0x11890 ;  /* 0x0001189000027802 */ /* 0x000fe20000000f00 */
[----:B------:R-:W-:Y:S02]  /*11870*/  IMAD.MOV.U32 R3, RZ, RZ, 0x1c1f ;  /* 0x00001c1fff037424 */ /* 0x000fe400078e00ff */
[----:B-1----:R-:W-:Y:S05]  /*11880*/  CALL.REL.NOINC `($__internal_1_$__cuda_sm70_shflsync_idx_p) ;  /* 0x0000121000007944 */ /* 0x002fea0003c00000 */
[----:B------:R-:W-:Y:S01]  /*11890*/  FMNMX.FTZ R0, R4, R70, !PT ;  /* 0x0000004604007209 */ /* 0x000fe20007810000 */
[----:B------:R-:W-:Y:S03]  /*118a0*/  IMAD.IADD R69, R69, 0x1, R236 ;  /* 0x0000000145457824 */ /* 0x000fe600078e02ec */
[----:B------:R-:W-:Y:S02]  /*118b0*/  FMNMX.FTZ R0, R5, R0, !PT ;  /* 0x0000000005007209 */ /* 0x000fe40007810000 */
[C---:B------:R-:W-:Y:S02]  /*118c0*/  ISETP.GT.AND P6, PT, R69.reuse, RZ, PT ;  /* 0x000000ff4500720c */ /* 0x040fe40003fc4270 */
[C---:B------:R-:W-:Y:S02]  /*118d0*/  ISETP.GT.AND P5, PT, R69.reuse, 0x1, PT ;  /* 0x000000014500780c */ /* 0x040fe40003fa4270 */
[----:B------:R-:W-:Y:S02]  /*118e0*/  FSEL R9, R6, -INF , P6 ;  /* 0xff80000006097808 */ /* 0x000fe40003000000 */
[----:B------:R-:W-:Y:S02]  /*118f0*/  ISETP.GT.AND P2, PT, R69, 0x8, PT ;  /* 0x000000084500780c */ /* 0x000fe40003f44270 */
[----:B------:R-:W-:Y:S02]  /*11900*/  FSEL R12, R7, -INF , P5 ;  /* 0xff800000070c7808 */ /* 0x000fe40002800000 */
[----:B------:R-:W-:Y:S02]  /*11910*/  FMNMX.FTZ R2, R9, R71, !PT ;  /* 0x0000004709027209 */ /* 0x000fe40007810000 */
[----:B------:R-:W-:Y:S02]  /*11920*/  ISETP.GT.AND P0, PT, R69, 0x9, PT ;  /* 0x000000094500780c */ /* 0x000fe40003f04270 */
[----:B------:R-:W-:Y:S02]  /*11930*/  FSEL R10, R10, -INF , P2 ;  /* 0xff8000000a0a7808 */ /* 0x000fe40001000000 */
[----:B------:R-:W-:Y:S02]  /*11940*/  FMNMX.FTZ R2, R12, R2, !PT ;  /* 0x000000020c027209 */ /* 0x000fe40007810000 */
[----:B------:R-:W-:Y:S02]  /*11950*/  FSEL R11, R11, -INF , P0 ;  /* 0xff8000000b0b7808 */ /* 0x000fe40000000000 */
[----:B------:R-:W-:Y:S02]  /*11960*/  ISETP.GT.AND P6, PT, R69, 0x10, PT ;  /* 0x000000104500780c */ /* 0x000fe40003fc4270 */
[----:B------:R-:W-:Y:S02]  /*11970*/  FMNMX.FTZ R0, R145, R0, !PT ;  /* 0x0000000091007209 */ /* 0x000fe40007810000 */
[----:B------:R-:W-:Y:S02]  /*11980*/  FMNMX.FTZ R2, R10, R2, !PT ;  /* 0x000000020a027209 */ /* 0x000fe40007810000 */
[----:B------:R-:W-:Y:S02]  /*11990*/  ISETP.GT.AND P5, PT, R69, 0x11, PT ;  /* 0x000000114500780c */ /* 0x000fe40003fa4270 */
[----:B------:R-:W-:Y:S02]  /*119a0*/  FSEL R14, R14, -INF , P6 ;  /* 0xff8000000e0e7808 */ /* 0x000fe40003000000 */
        /* <DEDUP_REMOVED lines=10> */
[----:B------:R-:W-:Y:S02]  /*11a50*/  FSEL R19, R19, -INF , P0 ;  /* 0xff80000013137808 */ /* 0x000fe40000000000 */
[C---:B------:R-:W-:Y:S02]  /*11a60*/  ISETP.GT.AND P6, PT, R69.reuse, 0x20, PT ;  /* 0x000000204500780c */ /* 0x040fe40003fc4270 */
        /* <DEDUP_REMOVED lines=83> */
[----:B------:R-:W-:Y:S02]  /*11fa0*/  FMNMX.FTZ R0, R57, R0, !PT ;  /* 0x0000000039007209 */ /* 0x000fe40007810000 */
[----:B------:R-:W-:Y:S02]  /*11fb0*/  FSEL R62, R62, -INF , P6 ;  /* 0xff8000003e3e7808 */ /* 0x000fe40003000000 */
[----:B------:R-:W-:Y:S02]  /*11fc0*/  FMNMX.FTZ R6, R59, R2, !PT ;  /* 0x000000023b067209 */ /* 0x000fe40007810000 */
[----:B------:R-:W-:Y:S02]  /*11fd0*/  ISETP.GT.AND P2, PT, R69, 0x78, PT ;  /* 0x000000784500780c */ /* 0x000fe40003f44270 */
[----:B------:R-:W-:Y:S01]  /*11fe0*/  FMNMX.FTZ R68, R60, R0, !PT ;  /* 0x000000003c447209 */ /* 0x000fe20007810000 */
[----:B------:R-:W-:Y:S01]  /*11ff0*/  IMAD.MOV.U32 R0, RZ, RZ, 0x2 ;  /* 0x00000002ff007424 */ /* 0x000fe200078e00ff */
[----:B------:R-:W-:Y:S02]  /*12000*/  FSEL R63, R63, -INF , P5 ;  /* 0xff8000003f3f7808 */ /* 0x000fe40002800000 */
[----:B------:R-:W-:Y:S02]  /*12010*/  FMNMX.FTZ R6, R62, R6, !PT ;  /* 0x000000063e067209 */ /* 0x000fe40007810000 */
[----:B------:R-:W-:Y:S02]  /*12020*/  ISETP.GT.AND P0, PT, R69, 0x79, PT ;  /* 0x000000794500780c */ /* 0x000fe40003f04270 */
[----:B------:R-:W-:Y:S02]  /*12030*/  FMNMX.FTZ R68, R61, R68, !PT ;  /* 0x000000443d447209 */ /* 0x000fe40007810000 */
[----:B------:R-:W-:Y:S02]  /*12040*/  FSEL R66, R66, -INF , P2 ;  /* 0xff80000042427808 */ /* 0x000fe40001000000 */
[----:B------:R-:W-:Y:S02]  /*12050*/  FMNMX.FTZ R6, R63, R6, !PT ;  /* 0x000000063f067209 */ /* 0x000fe40007810000 */
[----:B------:R-:W-:Y:S02]  /*12060*/  FMNMX.FTZ R68, R64, R68, !PT ;  /* 0x0000004440447209 */ /* 0x000fe40007810000 */
[----:B------:R-:W-:Y:S02]  /*12070*/  FSEL R67, R67, -INF , P0 ;  /* 0xff80000043437808 */ /* 0x000fe40000000000 */
[----:B------:R-:W-:Y:S02]  /*12080*/  FMNMX.FTZ R6, R66, R6, !PT ;  /* 0x0000000642067209 */ /* 0x000fe40007810000 */
[----:B------:R-:W-:Y:S02]  /*12090*/  FMNMX.FTZ R68, R65, R68, !PT ;  /* 0x0000004441447209 */ /* 0x000fe40007810000 */
[----:B------:R-:W-:Y:S02]  /*120a0*/  FMNMX.FTZ R6, R67, R6, !PT ;  /* 0x0000000643067209 */ /* 0x000fe40007810000 */
[----:B------:R-:W-:Y:S02]  /*120b0*/  MOV R2, 0x120d0 ;  /* 0x000120d000027802 */ /* 0x000fe40000000f00 */
[----:B------:R-:W-:Y:S05]  /*120c0*/  CALL.REL.NOINC `($__internal_0_$__cuda_sm70_shflsync_bfly_p) ;  /* 0x0000097000007944 */ /* 0x000fea0003c00000 */
[----:B------:R-:W-:Y:S01]  /*120d0*/  FMNMX.FTZ R68, R68, R0, !PT ;  /* 0x0000000044447209 */ /* 0x000fe20007810000 */
[----:B------:R-:W-:Y:S01]  /*120e0*/  IMAD.MOV.U32 R0, RZ, RZ, 0x1 ;  /* 0x00000001ff007424 */ /* 0x000fe200078e00ff */
[----:B------:R-:W-:Y:S02]  /*120f0*/  MOV R2, 0x12110 ;  /* 0x0001211000027802 */ /* 0x000fe40000000f00 */
        /* <DEDUP_REMOVED lines=8> */
[----:B------:R-:W-:Y:S02]  /*12180*/  MOV R2, 0x121a0 ;  /* 0x000121a000027802 */ /* 0x000fe40000000f00 */
[----:B------:R-:W-:Y:S05]  /*12190*/  CALL.REL.NOINC `($__internal_0_$__cuda_sm70_shflsync_bfly_p) ;  /* 0x000008a000007944 */ /* 0x000fea0003c00000 */
[----:B------:R-:W-:-:S05]  /*121a0*/  BRA `(.L_x_124) ;  /* 0xffff636000007947 */ /* 0x000fca000383ffff */
.L_x_94:
[----:B-1--4-:R-:W-:Y:S01]  /*121b0*/  MOV R236, RZ ;  /* 0x000000ff00ec7202 */ /* 0x012fe20000000f00 */
[----:B------:R-:W-:Y:S01]  /*121c0*/  IMAD.MOV.U32 R235, RZ, RZ, R36 ;  /* 0x000000ffffeb7224 */ /* 0x000fe200078e0024 */
[----:B------:R-:W-:Y:S01]  /*121d0*/  MOV R2, 0x12200 ;  /* 0x0001220000027802 */ /* 0x000fe20000000f00 */
[----:B------:R-:W-:Y:S02]  /*121e0*/  IMAD.MOV.U32 R3, RZ, RZ, 0x181f ;  /* 0x0000181fff037424 */ /* 0x000fe400078e00ff */
[----:B------:R-:W-:Y:S05]  /*121f0*/  CALL.REL.NOINC `($__internal_1_$__cuda_sm70_shflsync_idx_p) ;  /* 0x000008a000007944 */ /* 0x000fea0003c00000 */
[----:B------:R-:W-:Y:S01]  /*12200*/  MOV R28, R236 ;  /* 0x000000ec001c7202 */ /* 0x000fe20000000f00 */
[----:B------:R-:W-:-:S05]  /*12210*/  BRA `(.L_x_125) ;  /* 0xffff862000007947 */ /* 0x000fca000383ffff */
.L_x_97:
[----:B------:R-:W-:Y:S01]  /*12220*/  MOV R236, RZ ;  /* 0x000000ff00ec7202 */ /* 0x000fe20000000f00 */
[----:B------:R-:W-:Y:S01]  /*12230*/  IMAD.MOV.U32 R235, RZ, RZ, R0 ;  /* 0x000000ffffeb7224 */ /* 0x000fe200078e0000 */
[----:B------:R-:W-:Y:S01]  /*12240*/  MOV R2, 0x12270 ;  /* 0x0001227000027802 */ /* 0x000fe20000000f00 */
[----:B------:R-:W-:Y:S02]  /*12250*/  IMAD.MOV.U32 R3, RZ, RZ, 0x181f ;  /* 0x0000181fff037424 */ /* 0x000fe400078e00ff */
[----:B------:R-:W-:Y:S05]  /*12260*/  CALL.REL.NOINC `($__internal_1_$__cuda_sm70_shflsync_idx_p) ;  /* 0x0000083000007944 */ /* 0x000fea0003c00000 */
[----:B------:R-:W-:Y:S01]  /*12270*/  MOV R145, R236 ;  /* 0x000000ec00917202 */ /* 0x000fe20000000f00 */
[----:B------:R-:W-:-:S05]  /*12280*/  BRA `(.L_x_126) ;  /* 0xffff96c000007947 */ /* 0x000fca000383ffff */
.L_x_98:
[----:B------:R-:W-:Y:S01]  /*12290*/  MOV R236, RZ ;  /* 0x000000ff00ec7202 */ /* 0x000fe20000000f00 */
[----:B------:R-:W-:Y:S01]  /*122a0*/  IMAD.MOV.U32 R235, RZ, RZ, R68 ;  /* 0x000000ffffeb7224 */ /* 0x000fe200078e0044 */
[----:B------:R-:W-:Y:S01]  /*122b0*/  MOV R2, 0x122e0 ;  /* 0x000122e000027802 */ /* 0x000fe20000000f00 */
[----:B------:R-:W-:Y:S02]  /*122c0*/  IMAD.MOV.U32 R3, RZ, RZ, 0x181f ;  /* 0x0000181fff037424 */ /* 0x000fe400078e00ff */
[----:B-12---:R-:W-:Y:S05]  /*122d0*/  CALL.REL.NOINC `($__internal_1_$__cuda_sm70_shflsync_idx_p) ;  /* 0x000007c000007944 */ /* 0x006fea0003c00000 */
[C---:B------:R-:W-:Y:S01]  /*122e0*/  IADD3 R146, -R228.reuse, 0x10, RZ ;  /* 0x00000010e4927810 */ /* 0x040fe20007ffe1ff */
[----:B------:R-:W-:Y:S01]  /*122f0*/  IMAD.MOV.U32 R235, RZ, RZ, R0 ;  /* 0x000000ffffeb7224 */ /* 0x000fe200078e0000 */
[----:B------:R-:W-:Y:S02]  /*12300*/  ISETP.NE.U32.AND P2, PT, R228, RZ, PT ;  /* 0x000000ffe400720c */ /* 0x000fe40003f45070 */
[----:B------:R-:W-:Y:S04]  /*12310*/  LOP3.LUT R146, R146, 0xf, RZ, 0xc0, !PT ;  /* 0x0000000f92927812 */ /* 0x000fe800078ec0ff */
[----:B------:R-:W-:Y:S04]  /*12320*/  IADD3 R146, P5, P4, R146, R236, R150 ;  /* 0x000000ec92927210 */ /* 0x000fe80007cbe096 */
[----:B------:R-:W-:Y:S02]  /*12330*/  IADD3.X R147, RZ, R145, R69, P5, P4 ;  /* 0x00000091ff937210 */ /* 0x000fe40002fe8445 */
[----:B------:R-:W-:Y:S01]  /*12340*/  IADD3 R2, P4, R236, R151, RZ ;  /* 0x00000097ec027210 */ /* 0x000fe20007f9e0ff */
[----:B------:R-:W-:Y:S02]  /*12350*/  IMAD.MOV.U32 R236, RZ, RZ, 0x1 ;  /* 0x00000001ffec7424 */ /* 0x000fe400078e00ff */
[----:B------:R-:W-:Y:S01]  /*12360*/  @!PT LDS RZ, [RZ] ;  /* 0x00000000fffff984 */ /* 0x000fe20000000800 */
[----:B------:R-:W-:Y:S01]  /*12370*/  @!PT LDS RZ, [RZ] ;  /* 0x00000000fffff984 */ /* 0x000fe20000000800 */
[----:B------:R-:W-:Y:S01]  /*12380*/  @!PT LDS RZ, [RZ] ;  /* 0x00000000fffff984 */ /* 0x000fe20000000800 */
[----:B------:R1:W-:Y:S02]  /*12390*/  LDGSTS.E.BYPASS.LTC128B.128.ZFILL [R229+0x8100], [R146.64], P2 ;  /* 0x0810000092e57fae */ /* 0x0003e40009141d46 */
[----:B------:R-:W-:Y:S05]  /*123a0*/  IMAD.X R3, R145, 0x1, R144, P4 ;  /* 0x0000000191037824 */ /* 0x000fea00020e0690 */
[----:B------:R2:W-:Y:S02]  /*123b0*/  LDGSTS.E.BYPASS.LTC128B.128 [R229+0xc100], [R2.64], !P0 ;  /* 0x0c10000002e57fae */ /* 0x0005e4000c101d46 */
[----:B--2---:R-:W-:Y:S01]  /*123c0*/  MOV R2, 0x123f0 ;  /* 0x000123f000027802 */ /* 0x004fe20000000f00 */
[----:B------:R-:W-:Y:S02]  /*123d0*/  IMAD.MOV.U32 R3, RZ, RZ, 0x181f ;  /* 0x0000181fff037424 */ /* 0x000fe400078e00ff */
[----:B-1----:R-:W-:Y:S05]  /*123e0*/  CALL.REL.NOINC `($__internal_1_$__cuda_sm70_shflsync_idx_p) ;  /* 0x000006b000007944 */ /* 0x002fea0003c00000 */
        /* <DEDUP_REMOVED lines=54> */
.L_x_99:
[----:B------:R-:W-:Y:S02]  /*12750*/  MOV R0, 0x2 ;  /* 0x0000000200007802 */ /* 0x000fe40000000f00 */
        /* <DEDUP_REMOVED lines=16> */
.L_x_101:
[----:B------:R-:W-:Y:S01]  /*12860*/  IMAD.MOV.U32 R68, RZ, RZ, R247 ;  /* 0x000000ffff447224 */ /* 0x000fe200078e00f7 */
[----:B------:R-:W-:-:S02]  /*12870*/  MOV R0, 0x2 ;  /* 0x0000000200007802 */ /* 0x000fc40000000f00 */
[----:B------:R-:W-:Y:S02]  /*12880*/  MOV R2, 0x128a0 ;  /* 0x000128a000027802 */ /* 0x000fe40000000f00 */
[----:B------:R-:W-:Y:S05]  /*12890*/  CALL.REL.NOINC `($__internal_0_$__cuda_sm70_shflsync_bfly_p) ;  /* 0x000001a000007944 */ /* 0x000fea0003c00000 */
[----:B------:R-:W-:Y:S01]  /*128a0*/  MOV R4, R0 ;  /* 0x0000000000047202 */ /* 0x000fe20000000f00 */
[----:B------:R-:W-:Y:S05]  /*128b0*/  BRA `(.L_x_129) ;  /* 0xffffb80000007947 */ /* 0x000fea000383ffff */
.L_x_102:
[----:B------:R-:W-:Y:S01]  /*128c0*/  IMAD.MOV.U32 R68, RZ, RZ, R4 ;  /* 0x000000ffff447224 */ /* 0x000fe200078e0004 */
[----:B------:R-:W-:Y:S02]  /*128d0*/  MOV R0, 0x1 ;  /* 0x0000000100007802 */ /* 0x000fe40000000f00 */
[----:B------:R-:W-:Y:S02]  /*128e0*/  MOV R2, 0x12900 ;  /* 0x0001290000027802 */ /* 0x000fe40000000f00 */
[----:B-1----:R-:W-:Y:S05]  /*128f0*/  CALL.REL.NOINC `($__internal_0_$__cuda_sm70_shflsync_bfly_p) ;  /* 0x0000014000007944 */ /* 0x002fea0003c00000 */
[----:B------:R1:W5:Y:S01]  /*12900*/  LDL R68, [R1] ;  /* 0x0000000001447983 */ /* 0x0003620000100800 */
[----:B------:R-:W-:Y:S01]  /*12910*/  FADD.FTZ R4, R4, R0 ;  /* 0x0000000004047221 */ /* 0x000fe20000010000 */
[----:B------:R-:W-:Y:S02]  /*12920*/  MOV R0, 0x2 ;  /* 0x0000000200007802 */ /* 0x000fe40000000f00 */
[----:B------:R-:W-:Y:S02]  /*12930*/  MOV R2, 0x12950 ;  /* 0x0001295000027802 */ /* 0x000fe40000000f00 */
[----:B-1---5:R-:W-:Y:S05]  /*12940*/  CALL.REL.NOINC `($__internal_0_$__cuda_sm70_shflsync_bfly_p) ;  /* 0x000000f000007944 */ /* 0x022fea0003c00000 */
[----:B------:R-:W2:Y:S02]  /*12950*/  LDL.LU R2, [R1] ;  /* 0x0000000001027983 */ /* 0x000ea40000300800 */
[----:B--2---:R-:W-:Y:S01]  /*12960*/  FADD.FTZ R5, R2, R0 ;  /* 0x0000000002057221 */ /* 0x004fe20000010000 */
[----:B------:R-:W-:-:S02]  /*12970*/  MOV R0, 0x1 ;  /* 0x0000000100007802 */ /* 0x000fc40000000f00 */
[----:B------:R-:W-:Y:S02]  /*12980*/  MOV R2, 0x129b0 ;  /* 0x000129b000027802 */ /* 0x000fe40000000f00 */
[----:B------:R-:W-:Y:S02]  /*12990*/  MOV R68, R5 ;  /* 0x0000000500447202 */ /* 0x000fe40000000f00 */
[----:B------:R-:W-:Y:S05]  /*129a0*/  CALL.REL.NOINC `($__internal_0_$__cuda_sm70_shflsync_bfly_p) ;  /* 0x0000009000007944 */ /* 0x000fea0003c00000 */
[----:B------:R-:W-:Y:S01]  /*129b0*/  MOV R3, R0 ;  /* 0x0000000000037202 */ /* 0x000fe20000000f00 */
[----:B------:R-:W-:Y:S05]  /*129c0*/  BRA `(.L_x_130) ;  /* 0xffffb77000007947 */ /* 0x000fea000383ffff */
.L_x_112:
[----:B------:R-:W-:Y:S01]  /*129d0*/  IMAD.MOV.U32 R235, RZ, RZ, R18 ;  /* 0x000000ffffeb7224 */ /* 0x000fe200078e0012 */
[----:B------:R-:W-:Y:S01]  /*129e0*/  MOV R236, RZ ;  /* 0x000000ff00ec7202 */ /* 0x000fe20000000f00 */
[----:B-1--4-:R-:W-:Y:S01]  /*129f0*/  IMAD.MOV.U32 R3, RZ, RZ, 0x1f ;  /* 0x0000001fff037424 */ /* 0x012fe200078e00ff */
[----:B------:R-:W-:Y:S02]  /*12a00*/  MOV R2, 0x12a20 ;  /* 0x00012a2000027802 */ /* 0x000fe40000000f00 */
[----:B--23-5:R-:W-:Y:S05]  /*12a10*/  CALL.REL.NOINC `($__internal_1_$__cuda_sm70_shflsync_idx_p) ;  /* 0x0000008000007944 */ /* 0x02cfea0003c00000 */
[----:B------:R-:W-:Y:S01]  /*12a20*/  MOV R0, R236 ;  /* 0x000000ec00007202 */ /* 0x000fe20000000f00 */
[----:B------:R-:W-:Y:S05]  /*12a30*/  BRA `(.L_x_131) ;  /* 0xffffd20000007947 */ /* 0x000fea000383ffff */
        .weak           $__internal_0_$__cuda_sm70_shflsync_bfly_p
        .type           $__internal_0_$__cuda_sm70_shflsync_bfly_p,@function
        .size           $__internal_0_$__cuda_sm70_shflsync_bfly_p,($__internal_1_$__cuda_sm70_shflsync_idx_p - $__internal_0_$__cuda_sm70_shflsync_bfly_p)
$__internal_0_$__cuda_sm70_shflsync_bfly_p:
[----:B------:R-:W-:Y:S02]  /*12a40*/  MOV R172, 0xffffffff ;  /* 0xffffffff00ac7802 */ /* 0x000fe40000000f00 */
[----:B------:R-:W-:Y:S02]  /*12a50*/  MOV R3, 0x1f ;  /* 0x0000001f00037802 */ /* 0x000fe40000000f00 */
[----:B------:R-:W-:Y:S04]  /*12a60*/  WARPSYNC R172 ;  /* 0x000000ac00007348 */ /* 0x000fe80003800000 */
[----:B------:R1:W2:Y:S02]  /*12a70*/  SHFL.BFLY PT, R0, R68, R0, R3 ;  /* 0x0c00000044007389 */ /* 0x0002a400000e0003 */
[----:B-1----:R-:W-:-:S04]  /*12a80*/  MOV R3, 0x0 ;  /* 0x0000000000037802 */ /* 0x002fc80000000f00 */
[----:B--2---:R-:W-:Y:S05]  /*12a90*/  RET.REL.NODEC R2 `(_ZN7cutlass13device_kernelIN5flash19enable_sm80_to_sm89INS1_16FlashAttnFwdSm80INS1_25CollectiveMainloopFwdSm80ILi8ELi1ELb1EN4cute5tupleIJNS5_1CILi128EEES8_S8_EEELi128ENS_10bfloat16_tEfNS_4arch4Sm80ELb1ELb0ELb0ELb0ELb1ELb0ELb1ELb1EEENS1_21CollectiveEpilogueFwdIS9_NS6_IJNS7_ILi1EEESF_SF_EEESA_SC_Li256ELb0ELb1ELb1ELb0EEENS1_30DynamicPersistentTileSchedulerILi256ELi256ELb1ELb1ELb0EEEEEEEEEvNT_6ParamsE) ;  /* 0xfffed56002007950 */ /* 0x004fea0003c3ffff */
        .weak           $__internal_1_$__cuda_sm70_shflsync_idx_p
        .type           $__internal_1_$__cuda_sm70_shflsync_idx_p,@function
        .size           $__internal_1_$__cuda_sm70_shflsync_idx_p,(.L_x_1786 - $__internal_1_$__cuda_sm70_shflsync_idx_p)
$__internal_1_$__cuda_sm70_shflsync_idx_p:
[----:B------:R-:W-:-:S04]  /*12aa0*/  MOV R239, 0xffffffff ;  /* 0xffffffff00ef7802 */ /* 0x000fc80000000f00 */
[----:B------:R-:W-:Y:S04]  /*12ab0*/  WARPSYNC R239 ;  /* 0x000000ef00007348 */ /* 0x000fe80003800000 */
[----:B------:R1:W2:Y:S02]  /*12ac0*/  SHFL.IDX PT, R236, R235, R236, R3 ;  /* 0x000000ecebec7389 */ /* 0x0002a400000e0003 */
[----:B-1----:R-:W-:-:S04]  /*12ad0*/  MOV R3, 0x0 ;  /* 0x0000000000037802 */ /* 0x002fc80000000f00 */
[----:B--2---:R-:W-:Y:S05]  /*12ae0*/  RET.REL.NODEC R2 `(_ZN7cutlass13device_kernelIN5flash19enable_sm80_to_sm89INS1_16FlashAttnFwdSm80INS1_25CollectiveMainloopFwdSm80ILi8ELi1ELb1EN4cute5tupleIJNS5_1CILi128EEES8_S8_EEELi128ENS_10bfloat16_tEfNS_4arch4Sm80ELb1ELb0ELb0ELb0ELb1ELb0ELb1ELb1EEENS1_21CollectiveEpilogueFwdIS9_NS6_IJNS7_ILi1EEESF_SF_EEESA_SC_Li256ELb0ELb1ELb1ELb0EEENS1_30DynamicPersistentTileSchedulerILi256ELi256ELb1ELb1ELb0EEEEEEEEEvNT_6ParamsE) ;  /* 0xfffed51002007950 */ /* 0x004fea0003c3ffff */
.L_x_132:
        /* <DEDUP_REMOVED lines=9> */
.L_x_1786:


//--------------------- .text._ZN7cutlass13device_kernelIN5flash19enable_sm80_to_sm89INS1_16FlashAttnFwdSm80INS1_25CollectiveMainloopFwdSm80ILi4ELi1ELb0EN4cute5tupleIJNS5_1CILi128EEENS7_ILi64EEES8_EEELi128ENS_10bfloat16_tEfNS_4arch4Sm80ELb0ELb0ELb0ELb0ELb1ELb0ELb1ELb1EEENS1_21CollectiveEpilogueFwdINS6_IJS8_S8_S9_EEENS6_IJNS7_ILi1EEESH_SH_EEESB_SD_Li128ELb0ELb1ELb1ELb0EEENS1_19SingleTileSchedulerILb0ELb1ELb1ELi128EEEEEEEEEvNT_6ParamsE --------------------------
	.section	.text._ZN7cutlass13device_kernelIN5flash19enable_sm80_to_sm89INS1_16FlashAttnFwdSm80INS1_25CollectiveMainloopFwdSm80ILi4ELi1ELb0EN4cute5tupleIJNS5_1CILi128EEENS7_ILi64EEES8_EEELi128ENS_10bfloat16_tEfNS_4arch4Sm80ELb0ELb0ELb0ELb0ELb1ELb0ELb1ELb1EEENS1_21CollectiveEpilogueFwdINS6_IJS8_S8_S9_EEENS6_IJNS7_ILi1EEESH_SH_EEESB_SD_Li128ELb0ELb1ELb1ELb0EEENS1_19SingleTileSchedulerILb0ELb1ELb1ELi128EEEEEEEEEvNT_6ParamsE,"ax",@progbits
	.sectioninfo	@"SHI_REGISTERS=255"
	.align	128
.text._ZN7cutlass13device_kernelIN5flash19enable_sm80_to_sm89INS1_16FlashAttnFwdSm80INS1_25CollectiveMainloopFwdSm80ILi4ELi1ELb0EN4cute5tupleIJNS5_1CILi128EEENS7_ILi64EEES8_EEELi128ENS_10bfloat16_tEfNS_4arch4Sm80ELb0ELb0ELb0ELb0ELb1ELb0ELb1ELb1EEENS1_21CollectiveEpilogueFwdINS6_IJS8_S8_S9_EEENS6_IJNS7_ILi1EEESH_SH_EEESB_SD_Li128ELb0ELb1ELb1ELb0EEENS1_19SingleTileSchedulerILb0ELb1ELb1ELi128EEEEEEEEEvNT_6ParamsE:
        .type           _ZN7cutlass13device_kernelIN5flash19enable_sm80_to_sm89INS1_16FlashAttnFwdSm80INS1_25CollectiveMainloopFwdSm80ILi4ELi1ELb0EN4cute5tupleIJNS5_1CILi128EEENS7_ILi64EEES8_EEELi128ENS_10bfloat16_tEfNS_4arch4Sm80ELb0ELb0ELb0ELb0ELb1ELb0ELb1ELb1EEENS1_21CollectiveEpilogueFwdINS6_IJS8_S8_S9_EEENS6_IJNS7_ILi1EEESH_SH_EEESB_SD_Li128ELb0ELb1ELb1ELb0EEENS1_19SingleTileSchedulerILb0ELb1ELb1ELi128EEEEEEEEEvNT_6ParamsE,@function
        .size           _ZN7cutlass13device_kernelIN5flash19enable_sm80_to_sm89INS1_16FlashAttnFwdSm80INS1_25CollectiveMainloopFwdSm80ILi4ELi1ELb0EN4cute5tupleIJNS5_1CILi128EEENS7_ILi64EEES8_EEELi128ENS_10bfloat16_tEfNS_4arch4Sm80ELb0ELb0ELb0ELb0ELb1ELb0ELb1ELb1EEENS1_21CollectiveEpilogueFwdINS6_IJS8_S8_S9_EEENS6_IJNS7_ILi1EEESH_SH_EEESB_SD_Li128ELb0ELb1ELb1ELb0EEENS1_19SingleTileSchedulerILb0ELb1ELb1ELi128EEEEEEEEEvNT_6ParamsE,(.L_x_1789 - _ZN7cutlass13device_kernelIN5flash19enable_sm80_to_sm89INS1_16FlashAttnFwdSm80INS1_25CollectiveMainloopFwdSm80ILi4ELi1ELb0EN4cute5tupleIJNS5_1CILi128EEENS7_ILi64EEES8_EEELi128ENS_10bfloat16_tEfNS_4arch4Sm80ELb0ELb0ELb0ELb0ELb1ELb0ELb1ELb1EEENS1_21CollectiveEpilogueFwdINS6_IJS8_S8_S9_EEENS6_IJNS7_ILi1EEESH_SH_EEESB_SD_Li128ELb0ELb1ELb1ELb0EEENS1_19SingleTileSchedulerILb0ELb1ELb1ELi128EEEEEEEEEvNT_6ParamsE)
        .other          _ZN7cutlass13device_kernelIN5flash19enable_sm80_to_sm89INS1_16FlashAttnFwdSm80INS1_25CollectiveMainloopFwdSm80ILi4ELi1ELb0EN4cute5tupleIJNS5_1CILi128EEENS7_ILi64EEES8_EEELi128ENS_10bfloat16_tEfNS_4arch4Sm80ELb0ELb0ELb0ELb0ELb1ELb0ELb1ELb1EEENS1_21CollectiveEpilogueFwdINS6_IJS8_S8_S9_EEENS6_IJNS7_ILi1EEESH_SH_EEESB_SD_Li128ELb0ELb1ELb1ELb0EEENS1_19SingleTileSchedulerILb0ELb1ELb1ELi128EEEEEEEEEvNT_6ParamsE,@"STO_CUDA_ENTRY STV_DEFAULT"
_ZN7cutlass13device_kernelIN5flash19enable_sm80_to_sm89INS1_16FlashAttnFwdSm80INS1_25CollectiveMainloopFwdSm80ILi4ELi1ELb0EN4cute5tupleIJNS5_1CILi128EEENS7_ILi64EEES8_EEELi128ENS_10bfloat16_tEfNS_4arch4Sm80ELb0ELb0ELb0ELb0ELb1ELb0ELb1ELb1EEENS1_21CollectiveEpilogueFwdINS6_IJS8_S8_S9_EEENS6_IJNS7_ILi1EEESH_SH_EEESB_SD_Li128ELb0ELb1ELb1ELb0EEENS1_19SingleTileSchedulerILb0ELb1ELb1ELi128EEEEEEEEEvNT_6ParamsE:
[----:B------:R-:W-:Y:S02]  /*0000*/  MOV R1, c[0x0][0x28] ;  /* 0x00000a0000017a02 */ /* 0x000fe40000000f00 */
[----:B------:R-:W1:Y:S01]  /*0010*/  S2R R2, SR_TID.X ;  /* 0x0000000000027919 */ /* 0x000e620000002100 */
[----:B------:R-:W2:Y:S01]  /*0020*/  S2UR UR6, SR_CTAID.Y ;  /* 0x00000000000679c3 */ /* 0x000ea20000002600 */
[----:B------:R-:W-:-:S07]  /*0030*/  IADD3 R1, R1, -0x28, RZ ;  /* 0xffffffd801017810 */ /* 0x000fce0007ffe0ff */
        /* <DEDUP_REMOVED lines=14> */
.L_x_133:
[----:B------:R-:W-:Y:S02]  /*0120*/  ULDC.64 UR4, c[0x0][0x550] ;  /* 0x0001540000047ab9 */ /* 0x000fe40000000a00 */
[----:B------:R-:W-:Y:S02]  /*0130*/  UISETP.NE.AND UP0, UPT, UR4, 0x1, UPT ;  /* 0x000000010400788c */ /* 0x000fe4000bf05270 */
[----:B------:R-:W-:-:S02]  /*0140*/  UIMAD.WIDE.U32 UR8, UR6, UR5, URZ ;  /* 0x00000005060872a5 */ /* 0x000fc4000f8e003f */
[----:B------:R-:W-:Y:S02]  /*0150*/  ULDC UR4, c[0x0][0x558] ;  /* 0x0001560000047ab9 */ /* 0x000fe40000000800 */
[----:B------:R-:W-:-:S05]  /*0160*/  UMOV UR10, UR6 ;  /* 0x00000006000a7c82 */ /* 0x000fca0008000000 */
[----:B------:R-:W-:-:S03]  /*0170*/  @UP0 USHF.R.U32.HI UR10, URZ, UR4, UR9 ;  /* 0x000000043f0a0299 */ /* 0x000fc60008011609 */
.L_x_134:
        /* <DEDUP_REMOVED lines=28> */
[----:B------:R-:W-:Y:S05]  /*0340*/  @!P0 BRA `(.L_x_135) ;  /* 0x0000023000008947 */ /* 0x000fea0003800000 */
        /* <DEDUP_REMOVED lines=9> */
[----:B------:R-:W3:Y:S03]  /*03e0*/  R2UR UR16, R3 ;  /* 0x00000000031073c2 */ /* 0x000ee600000e0000 */
[----:B------:R-:W-:-:S05]  /*03f0*/  IMAD.MOV R0, RZ, RZ, -R0 ;  /* 0x000000ffff007224 */ /* 0x000fca00078e0a00 */
[----:B------:R-:W4:Y:S01]  /*0400*/  R2UR UR14, R0 ;  /* 0x00000000000e73c2 */ /* 0x000f2200000e0000 */
[----:B---3--:R-:W3:Y:S08]  /*0410*/  I2F.RP R3, UR16 ;  /* 0x0000001000037d06 */ /* 0x008ef00008209400 */
[----:B---3--:R-:W3:Y:S02]  /*0420*/  MUFU.RCP R3, R3 ;  /* 0x0000000300037308 */ /* 0x008ee40000001000 */
[----:B---3--:R-:W-:-:S06]  /*0430*/  IADD3 R3, R3, 0xffffffe, RZ ;  /* 0x0ffffffe03037810 */ /* 0x008fcc0007ffe0ff */
[----:B------:R-:W3:Y:S02]  /*0440*/  F2I.FTZ.U32.TRUNC.NTZ R3, R3 ;  /* 0x0000000300037305 */ /* 0x000ee4000021f000 */
[----:B---3--:R3:W5:Y:S02]  /*0450*/  R2UR UR19, R3 ;  /* 0x00000000031373c2 */ /* 0x00876400000e0000 */
[----:B---3--:R-:W-:Y:S01]  /*0460*/  IMAD.U32 R3, RZ, RZ, UR17 ;  /* 0x00000011ff037e24 */ /* 0x008fe2000f8e00ff */
[----:B-----5:R-:W-:Y:S02]  /*0470*/  UIADD3 UR4, URZ, -UR19, URZ ;  /* 0x800000133f047290 */ /* 0x020fe4000fffe03f */
[----:B------:R-:W-:Y:S02]  /*0480*/  ULOP3.LUT UR17, UR17, UR5, URZ, 0x3c, !UPT ;  /* 0x0000000511117292 */ /* 0x000fe4000f8e3c3f */
[----:B------:R-:W-:Y:S01]  /*0490*/  IABS R3, R3 ;  /* 0x0000000300037213 */ /* 0x000fe20000000000 */
[----:B------:R-:W-:-:S03]  /*04a0*/  UIMAD UR4, UR4, UR16, URZ ;  /* 0x00000010040472a4 */ /* 0x000fc6000f8e023f */
[----:B------:R-:W3:Y:S01]  /*04b0*/  R2UR UR15, R3 ;  /* 0x00000000030f73c2 */ /* 0x000ee200000e0000 */
[----:B------:R-:W-:-:S04]  /*04c0*/  UIMAD.WIDE.U32 UR18, UR19, UR4, UR18 ;  /* 0x00000004131272a5 */ /* 0x000fc8000f8e0012 */
[----:B---3--:R-:W-:-:S04]  /*04d0*/  UIMAD.WIDE.U32 UR18, UR19, UR15, URZ ;  /* 0x0000000f131272a5 */ /* 0x008fc8000f8e003f */
[----:B----4-:R-:W-:-:S04]  /*04e0*/  UIMAD UR14, UR19, UR14, UR15 ;  /* 0x0000000e130e72a4 */ /* 0x010fc8000f8e020f */
        /* <DEDUP_REMOVED lines=9> */
.L_x_135:
[----:B------:R-:W-:Y:S01]  /*0580*/  ULOP3.LUT UR7, UR7, 0xffff, URZ, 0xc0, !UPT ;  /* 0x0000ffff07077892 */ /* 0x000fe2000f8ec03f */
[----:B------:R-:W-:Y:S01]  /*0590*/  PLOP3.LUT P4, PT, PT, PT, PT, 0x80, 0x0 ;  /* 0x000000000000781c */ /* 0x000fe20003f8f070 */
[----:B------:R-:W-:Y:S01]  /*05a0*/  CS2R R8, SRZ ;  /* 0x0000000000087805 */ /* 0x000fe2000001ff00 */
[----:B-1----:R-:W-:Y:S01]  /*05b0*/  CS2R R4, SRZ ;  /* 0x0000000000047805 */ /* 0x002fe2000001ff00 */
[----:B------:R-:W-:Y:S01]  /*05c0*/  UIMAD UR7, UR7, UR19, URZ ;  /* 0x00000013070772a4 */ /* 0x000fe2000f8e023f */
[----:B------:R-:W-:Y:S01]  /*05d0*/  CS2R R166, SRZ ;  /* 0x0000000000a67805 */ /* 0x000fe2000001ff00 */
        /* <DEDUP_REMOVED lines=78> */
[----:B------:R-:W1:Y:S01]  /*0ac0*/  S2R R11, SR_CTAID.X ;  /* 0x00000000000b7919 */ /* 0x000e620000002500 */
[----:B------:R-:W-:Y:S01]  /*0ad0*/  SHF.R.S32.HI R9, RZ, 0x1f, R2 ;  /* 0x0000001fff097819 */ /* 0x000fe20000011402 */
[----:B------:R-:W-:Y:S01]  /*0ae0*/  IMAD.MOV.U32 R0, RZ, RZ, c[0x0][0x2c4] ;  /* 0x0000b100ff007624 */ /* 0x000fe200078e00ff */
[----:B------:R-:W-:Y:S01]  /*0af0*/  USHF.R.S32.HI UR14, URZ, 0x1f, UR10 ;  /* 0x0000001f3f0e7899 */ /* 0x000fe2000801140a */
[----:B------:R3:W4:Y:S01]  /*0b00*/  @P0 LDG.E R4, [R4.64] ;  /* 0x0000000c04040981 */ /* 0x000722000c1e1900 */
[CC--:B------:R-:W-:Y:S01]  /*0b10*/  LEA.HI R6, R9.reuse, R2.reuse, RZ, 0x3 ;  /* 0x0000000209067211 */ /* 0x0c0fe200078f18ff */
[----:B------:R-:W-:Y:S01]  /*0b20*/  ULDC.64 UR4, c[0x0][0x1b8] ;  /* 0x00006e0000047ab9 */ /* 0x000fe20000000a00 */
[----:B------:R-:W-:Y:S01]  /*0b30*/  ISETP.NE.AND P1, PT, R0, 0x1, PT ;  /* 0x000000010000780c */ /* 0x000fe20003f25270 */
[----:B------:R-:W-:Y:S01]  /*0b40*/  UIMAD UR14, UR14, UR4, URZ ;  /* 0x000000040e0e72a4 */ /* 0x000fe2000f8e023f */
[----:B------:R-:W-:Y:S01]  /*0b50*/  LOP3.LUT R46, R6, 0xfffffff8, RZ, 0xc0, !PT ;  /* 0xfffffff8062e7812 */ /* 0x000fe200078ec0ff */
[----:B------:R-:W-:Y:S01]  /*0b60*/  UIMAD.WIDE.U32 UR16, UR10, UR4, URZ ;  /* 0x000000040a1072a5 */ /* 0x000fe2000f8e003f */
[----:B------:R-:W-:Y:S01]  /*0b70*/  SHF.R.S32.HI R6, RZ, 0x3, R6 ;  /* 0x00000003ff067819 */ /* 0x000fe20000011406 */
[----:B------:R-:W-:Y:S01]  /*0b80*/  UIMAD UR14, UR10, UR5, UR14 ;  /* 0x000000050a0e72a4 */ /* 0x000fe2000f8e020e */
[CC--:B------:R-:W-:Y:S01]  /*0b90*/  LEA.HI R15, R9.reuse, R2.reuse, RZ, 0x4 ;  /* 0x00000002090f7211 */ /* 0x0c0fe200078f20ff */
[----:B------:R-:W-:Y:S01]  /*0ba0*/  IMAD.IADD R46, R2, 0x1, -R46 ;  /* 0x00000001022e7824 */ /* 0x000fe200078e0a2e */
[----:B------:R-:W-:Y:S01]  /*0bb0*/  USHF.R.S32.HI UR15, URZ, 0x1f, UR11 ;  /* 0x0000001f3f0f7899 */ /* 0x000fe2000801140b */
[----:B------:R-:W-:Y:S01]  /*0bc0*/  LEA.HI R250, R9, R2, RZ, 0x6 ;  /* 0x0000000209fa7211 */ /* 0x000fe200078f30ff */
[----:B------:R-:W-:Y:S01]  /*0bd0*/  ULDC.64 UR4, c[0x0][0x1c0] ;  /* 0x0000700000047ab9 */ /* 0x000fe20000000a00 */
[C---:B------:R-:W-:Y:S01]  /*0be0*/  IMAD R124, R46.reuse, 0x10, R6 ;  /* 0x000000102e7c7824 */ /* 0x040fe200078e0206 */
[----:B------:R-:W-:Y:S01]  /*0bf0*/  UIADD3 UR17, UR17, UR14, URZ ;  /* 0x0000000e11117290 */ /* 0x000fe2000fffe03f */
[----:B------:R-:W-:Y:S01]  /*0c00*/  IMAD.SHL.U32 R45, R46, 0x8, RZ ;  /* 0x000000082e2d7824 */ /* 0x000fe200078e00ff */
[----:B------:R-:W-:Y:S01]  /*0c10*/  UIMAD UR15, UR15, UR4, URZ ;  /* 0x000000040f0f72a4 */ /* 0x000fe2000f8e023f */
[----:B------:R-:W-:Y:S01]  /*0c20*/  IMAD.SHL.U32 R250, R250, 0x8, RZ ;  /* 0x00000008fafa7824 */ /* 0x000fe200078e00ff */
[----:B------:R-:W-:Y:S01]  /*0c30*/  UIMAD.WIDE.U32 UR16, UR11, UR4, UR16 ;  /* 0x000000040b1072a5 */ /* 0x000fe2000f8e0010 */
[----:B-1----:R-:W-:Y:S01]  /*0c40*/  IMAD R7, R11, 0x80, R124 ;  /* 0x000000800b077824 */ /* 0x002fe200078e027c */
[----:B------:R-:W-:Y:S01]  /*0c50*/  UIMAD UR5, UR11, UR5, UR15 ;  /* 0x000000050b0572a4 */ /* 0x000fe2000f8e020f */
[----:B------:R1:W-:Y:S01]  /*0c60*/  STL [R1], R124 ;  /* 0x0000007c01007387 */ /* 0x0003e20000100800 */
[----:B------:R-:W-:Y:S01]  /*0c70*/  ULDC UR4, c[0x0][0x2c4] ;  /* 0x0000b10000047ab9 */ /* 0x000fe20000000800 */
[----:B------:R-:W-:Y:S01]  /*0c80*/  @P1 IMAD.HI.U32 R0, R7, c[0x0][0x2c8], RZ ;  /* 0x0000b20007001a27 */ /* 0x000fe200078e00ff */
[----:B------:R-:W-:Y:S01]  /*0c90*/  UIADD3 UR5, UR17, UR5, URZ ;  /* 0x0000000511057290 */ /* 0x000fe2000fffe03f */
[C---:B------:R-:W-:Y:S01]  /*0ca0*/  IADD3 R40, R45.reuse, 0x40, RZ ;  /* 0x000000402d287810 */ /* 0x040fe20007ffe0ff */
[----:B------:R-:W-:Y:S01]  /*0cb0*/  ULDC UR14, c[0x0][0x168] ;  /* 0x00005a00000e7ab9 */ /* 0x000fe20000000800 */
[----:B---3--:R-:W-:Y:S01]  /*0cc0*/  IMAD.MOV.U32 R5, RZ, RZ, R7 ;  /* 0x000000ffff057224 */ /* 0x008fe200078e0007 */
[----:B------:R-:W-:Y:S01]  /*0cd0*/  @P1 SHF.R.U32.HI R5, RZ, c[0x0][0x2cc], R0 ;  /* 0x0000b300ff051a19 */ /* 0x000fe20000011600 */
[----:B------:R-:W-:Y:S01]  /*0ce0*/  IMAD.U32 R13, RZ, RZ, UR17 ;  /* 0x00000011ff0d7e24 */ /* 0x000fe2000f8e00ff */
[----:B------:R-:W-:Y:S01]  /*0cf0*/  UIMAD UR14, UR4, UR14, URZ ;  /* 0x0000000e040e72a4 */ /* 0x000fe2000f8e023f */
[----:B------:R-:W-:Y:S01]  /*0d00*/  IMAD.U32 R12, RZ, RZ, UR16 ;  /* 0x00000010ff0c7e24 */ /* 0x000fe2000f8e00ff */
[--C-:B------:R-:W-:Y:S01]  /*0d10*/  SHF.R.S32.HI R3, RZ, 0x1f, R5.reuse ;  /* 0x0000001fff037819 */ /* 0x100fe20000011405 */
[----:B------:R-:W-:Y:S01]  /*0d20*/  IMAD.U32 R13, RZ, RZ, UR5 ;  /* 0x00000005ff0d7e24 */ /* 0x000fe2000f8e00ff */
[----:B------:R-:W-:Y:S01]  /*0d30*/  ISETP.GE.AND P3, PT, R45, c[0x0][0x198], PT ;  /* 0x000066002d007a0c */ /* 0x000fe20003f66270 */
[----:B------:R-:W-:Y:S01]  /*0d40*/  IMAD.MOV R0, RZ, RZ, -R5 ;  /* 0x000000ffff007224 */ /* 0x000fe200078e0a05 */
[----:B------:R-:W-:Y:S01]  /*0d50*/  BSSY B0, `(.L_x_137) ;  /* 0x000002f000007945 */ /* 0x000fe20003800000 */
[----:B------:R-:W-:-:S02]  /*0d60*/  IMAD R3, R3, c[0x0][0x1b0], RZ ;  /* 0x00006c0003037a24 */ /* 0x000fc400078e02ff */
[----:B------:R-:W-:-:S04]  /*0d70*/  IMAD.WIDE.U32 R12, R5, c[0x0][0x1b0], R12 ;  /* 0x00006c00050c7a25 */ /* 0x000fc800078e000c */
[----:B------:R-:W-:Y:S02]  /*0d80*/  IMAD R3, R5, c[0x0][0x1b4], R3 ;  /* 0x00006d0005037a24 */ /* 0x000fe400078e0203 */
[----:B------:R-:W-:Y:S02]  /*0d90*/  IMAD R0, R0, c[0x0][0x2c4], R7 ;  /* 0x0000b10000007a24 */ /* 0x000fe400078e0207 */
[----:B------:R-:W-:Y:S01]  /*0da0*/  IMAD.IADD R13, R13, 0x1, R3 ;  /* 0x000000010d0d7824 */ /* 0x000fe200078e0203 */
[----:B------:R-:W-:Y:S01]  /*0db0*/  LOP3.LUT R3, R15, 0xfffffff0, RZ, 0xc0, !PT ;  /* 0xfffffff00f037812 */ /* 0x000fe200078ec0ff */
[----:B------:R-:W-:Y:S01]  /*0dc0*/  IMAD R11, R11, 0x80, R6 ;  /* 0x000000800b0b7824 */ /* 0x000fe200078e0206 */
[----:B------:R-:W-:Y:S01]  /*0dd0*/  SHF.R.S32.HI R8, RZ, 0x1f, R0 ;  /* 0x0000001fff087819 */ /* 0x000fe20000011400 */
[----:B------:R-:W-:-:S03]  /*0de0*/  IMAD.WIDE.U32 R16, R0, c[0x0][0x1a8], R12 ;  /* 0x00006a0000107a25 */ /* 0x000fc600078e000c */
[----:B------:R-:W-:Y:S01]  /*0df0*/  ISETP.GE.AND P4, PT, R11, UR14, PT ;  /* 0x0000000e0b007c0c */ /* 0x000fe2000bf86270 */
[----:B------:R-:W-:Y:S01]  /*0e00*/  IMAD.IADD R3, R2, 0x1, -R3 ;  /* 0x0000000102037824 */ /* 0x000fe200078e0a03 */
[----:B------:R-:W-:Y:S01]  /*0e10*/  LEA R12, P1, R16, c[0x0][0x160], 0x1 ;  /* 0x00005800100c7a11 */ /* 0x000fe200078208ff */
[----:B------:R-:W-:-:S03]  /*0e20*/  IMAD R8, R8, c[0x0][0x1a8], RZ ;  /* 0x00006a0008087a24 */ /* 0x000fc600078e02ff */
[----:B------:R-:W-:Y:S01]  /*0e30*/  SHF.R.S32.HI R5, RZ, 0x1f, R3 ;  /* 0x0000001fff057819 */ /* 0x000fe20000011403 */
[----:B------:R-:W-:Y:S02]  /*0e40*/  IMAD R8, R0, c[0x0][0x1ac], R8 ;  /* 0x00006b0000087a24 */ /* 0x000fe400078e0208 */
[----:B------:R-:W-:Y:S01]  /*0e50*/  IMAD.SHL.U32 R0, R6, 0x40, RZ ;  /* 0x0000004006007824 */ /* 0x000fe200078e00ff */
[----:B------:R-:W-:Y:S01]  /*0e60*/  LEA.HI R5, R5, R3, RZ, 0x3 ;  /* 0x0000000305057211 */ /* 0x000fe200078f18ff */
[----:B------:R-:W-:-:S03]  /*0e70*/  IMAD.IADD R8, R17, 0x1, R8 ;  /* 0x0000000111087824 */ /* 0x000fc600078e0208 */
[----:B------:R-:W-:Y:S02]  /*0e80*/  LOP3.LUT R0, R0, 0x1c0, RZ, 0xc0, !PT ;  /* 0x000001c000007812 */ /* 0x000fe400078ec0ff */
[----:B------:R-:W-:Y:S02]  /*0e90*/  LOP3.LUT R7, R5, 0xfffffff8, RZ, 0xc0, !PT ;  /* 0xfffffff805077812 */ /* 0x000fe400078ec0ff */
[----:B------:R-:W-:Y:S02]  /*0ea0*/  LEA.HI.X R8, R16, c[0x0][0x164], R8, 0x1, P1 ;  /* 0x0000590010087a11 */ /* 0x000fe400008f0c08 */
[----:B------:R1:W3:Y:S01]  /*0eb0*/  SHFL.IDX PT, R16, R12, RZ, 0x181f ;  /* 0x00181fff0c107589 */ /* 0x0002e200000e0000 */
[----:B------:R-:W-:Y:S02]  /*0ec0*/  IMAD.IADD R7, R3, 0x1, -R7 ;  /* 0x0000000103077824 */ /* 0x000fe400078e0a07 */
[----:B------:R-:W-:Y:S01]  /*0ed0*/  IMAD.MOV.U32 R3, RZ, RZ, 0x20 ;  /* 0x00000020ff037424 */ /* 0x000fe200078e00ff */
[----:B------:R1:W2:Y:S01]  /*0ee0*/  SHFL.IDX PT, R17, R8, RZ, 0x181f ;  /* 0x00181fff08117589 */ /* 0x0002a200000e0000 */
[----:B----4-:R4:W5:Y:S01]  /*0ef0*/  @P0 R2UR UR15, R4 ;  /* 0x00000000040f03c2 */ /* 0x01096200000e0000 */
[----:B------:R-:W-:Y:S01]  /*0f00*/  ISETP.GE.AND P0, PT, R40, c[0x0][0x198], PT ;  /* 0x0000660028007a0c */ /* 0x000fe20003f06270 */
[----:B-----5:R-:W-:-:S03]  /*0f10*/  @!UP0 UMOV UR15, UR11 ;  /* 0x0000000b000f8c82 */ /* 0x020fc60008000000 */
[----:B------:R-:W-:-:S05]  /*0f20*/  R2P PR, R7, 0x6 ;  /* 0x0000000607007804 */ /* 0x000fca0000000000 */
[----:B------:R-:W-:Y:S02]  /*0f30*/  SEL R3, R3, 0xffffffe0, !P2 ;  /* 0xffffffe003037807 */ /* 0x000fe40005000000 */
[----:B----4-:R-:W-:Y:S02]  /*0f40*/  SHF.R.U32.HI R4, RZ, 0x3, R0 ;  /* 0x00000003ff047819 */ /* 0x010fe40000011600 */
[----:B------:R-:W-:-:S04]  /*0f50*/  LOP3.LUT R0, R0, 0x38, R45, 0xf8, !PT ;  /* 0x0000003800007812 */ /* 0x000fc800078ef82d */
[----:B------:R-:W-:Y:S01]  /*0f60*/  LOP3.LUT R0, R0, R4, RZ, 0x3c, !PT ;  /* 0x0000000400007212 */ /* 0x000fe200078e3cff */
[----:B------:R-:W-:-:S03]  /*0f70*/  IMAD.MOV.U32 R4, RZ, RZ, 0x10 ;  /* 0x00000010ff047424 */ /* 0x000fc600078e00ff */
[----:B------:R-:W-:Y:S02]  /*0f80*/  LOP3.LUT R250, R0, 0xfffffe00, R250, 0xf8, !PT ;  /* 0xfffffe0000fa7812 */ /* 0x000fe400078ef8fa */
[----:B------:R-:W-:Y:S01]  /*0f90*/  SEL R4, R4, 0xfffffff0, !P1 ;  /* 0xfffffff004047807 */ /* 0x000fe20004800000 */
[----:B------:R-:W-:Y:S05]  /*0fa0*/  @P4 BRA `(.L_x_138) ;  /* 0x0000009000004947 */ /* 0x000fea0003800000 */
[----:B-123--:R-:W-:Y:S01]  /*0fb0*/  SHF.R.S32.HI R0, RZ, 0x1f, R40 ;  /* 0x0000001fff007819 */ /* 0x00efe20000011428 */
[----:B------:R-:W-:Y:S01]  /*0fc0*/  IMAD.WIDE R18, R45, 0x2, R16 ;  /* 0x000000022d127825 */ /* 0x000fe200078e0210 */
[----:B------:R-:W-:Y:S02]  /*0fd0*/  SHF.L.U32 R10, R250, 0x1, RZ ;  /* 0x00000001fa0a7819 */ /* 0x000fe400000006ff */
[----:B------:R-:W-:-:S03]  /*0fe0*/  LEA.HI R0, R0, R40, RZ, 0x3 ;  /* 0x0000002800007211 */ /* 0x000fc600078f18ff */
[----:B------:R-:W-:Y:S01]  /*0ff0*/  @!PT LDS RZ, [RZ] ;  /* 0x00000000fffff984 */ /* 0x000fe20000000800 */
[----:B------:R1:W-:Y:S01]  /*1000*/  LDGSTS.E.BYPASS.LTC128B.128 [R10+0x8100], [R18.64], !P3 ;  /* 0x08100000120a7fae */ /* 0x0003e2000d901d4c */
[----:B------:R-:W-:-:S05]  /*1010*/  LOP3.LUT R0, R0, 0xfffffff8, RZ, 0xc0, !PT ;  /* 0xfffffff800007812 */ /* 0x000fca00078ec0ff */
[----:B------:R-:W-:-:S05]  /*1020*/  IMAD.WIDE R16, R0, 0x2, R16 ;  /* 0x0000000200107825 */ /* 0x000fca00078e0210 */
[----:B------:R1:W-:Y:S02]  /*1030*/  LDGSTS.E.BYPASS.LTC128B.128 [R10+0xc100], [R16.64], !P0 ;  /* 0x0c100000100a7fae */ /* 0x0003e4000c101d4c */
.L_x_138:
[----:B-123--:R-:W-:Y:S05]  /*1040*/  BSYNC B0 ;  /* 0x0000000000007941 */ /* 0x00efea0003800000 */
.L_x_137:
[----:B------:R-:W-:Y:S01]  /*1050*/  IADD3 R0, R11, 0x10, RZ ;  /* 0x000000100b007810 */ /* 0x000fe20007ffe0ff */
[----:B------:R1:W2:Y:S01]  /*1060*/  SHFL.IDX PT, R17, R8, 0x1, 0x181f ;  /* 0x00381f0008117f89 */ /* 0x0002a200000e0000 */
[----:B------:R-:W-:Y:S02]  /*1070*/  BSSY B0, `(.L_x_139) ;  /* 0x000000d000007945 */ /* 0x000fe40003800000 */
[----:B------:R-:W-:Y:S01]  /*1080*/  ISETP.GE.AND P1, PT, R0, UR14, PT ;  /* 0x0000000e00007c0c */ /* 0x000fe2000bf26270 */
[----:B------:R1:W3:-:S12]  /*1090*/  SHFL.IDX PT, R16, R12, 0x1, 0x181f ;  /* 0x00381f000c107f89 */ /* 0x0002d800000e0000 */
[----:B------:R-:W-:Y:S05]  /*10a0*/  @P1 BRA `(.L_x_140) ;  /* 0x0000009000001947 */ /* 0x000fea0003800000 */
[----:B------:R-:W-:Y:S01]  /*10b0*/  SHF.R.S32.HI R0, RZ, 0x1f, R40 ;  /* 0x0000001fff007819 */ /* 0x000fe20000011428 */
[----:B--23--:R-:W-:Y:S01]  /*10c0*/  IMAD.WIDE R18, R45, 0x2, R16 ;  /* 0x000000022d127825 */ /* 0x00cfe200078e0210 */
[----:B------:R-:W-:Y:S02]  /*10d0*/  SHF.L.U32 R10, R250, 0x1, RZ ;  /* 0x00000001fa0a7819 */ /* 0x000fe400000006ff */
[----:B------:R-:W-:-:S03]  /*10e0*/  LEA.HI R0, R0, R40, RZ, 0x3 ;  /* 0x0000002800007211 */ /* 0x000fc600078f18ff */
[----:B------:R-:W-:Y:S01]  /*10f0*/  @!PT LDS RZ, [RZ] ;  /* 0x00000000fffff984 */ /* 0x000fe20000000800 */
[----:B------:R2:W-:Y:S01]  /*1100*/  LDGSTS.E.BYPASS.LTC128B.128 [R10+0x8900], [R18.64], !P3 ;  /* 0x08900000120a7fae */ /* 0x0005e2000d901d4c */
[----:B------:R-:W-:-:S05]  /*1110*/  LOP3.LUT R0, R0, 0xfffffff8, RZ, 0xc0, !PT ;  /* 0xfffffff800007812 */ /* 0x000fca00078ec0ff */
[----:B------:R-:W-:-:S05]  /*1120*/  IMAD.WIDE R16, R0, 0x2, R16 ;  /* 0x0000000200107825 */ /* 0x000fca00078e0210 */
[----:B------:R2:W-:Y:S02]  /*1130*/  LDGSTS.E.BYPASS.LTC128B.128 [R10+0xc900], [R16.64], !P0 ;  /* 0x0c900000100a7fae */ /* 0x0005e4000c101d4c */
.L_x_140:
[----:B------:R-:W-:Y:S05]  /*1140*/  BSYNC B0 ;  /* 0x0000000000007941 */ /* 0x000fea0003800000 */
.L_x_139:
[----:B------:R-:W-:Y:S01]  /*1150*/  IADD3 R0, R11, 0x20, RZ ;  /* 0x000000200b007810 */ /* 0x000fe20007ffe0ff */
[----:B--2---:R2:W4:Y:S01]  /*1160*/  SHFL.IDX PT, R17, R8, 0x2, 0x181f ;  /* 0x00581f0008117f89 */ /* 0x00452200000e0000 */
[----:B------:R-:W-:Y:S02]  /*1170*/  BSSY B0, `(.L_x_141) ;  /* 0x000000d000007945 */ /* 0x000fe40003800000 */
[----:B------:R-:W-:Y:S01]  /*1180*/  ISETP.GE.AND P1, PT, R0, UR14, PT ;  /* 0x0000000e00007c0c */ /* 0x000fe2000bf26270 */
[----:B---3--:R2:W3:-:S12]  /*1190*/  SHFL.IDX PT, R16, R12, 0x2, 0x181f ;  /* 0x00581f000c107f89 */ /* 0x0084d800000e0000 */
[----:B------:R-:W-:Y:S05]  /*11a0*/  @P1 BRA `(.L_x_142) ;  /* 0x0000009000001947 */ /* 0x000fea0003800000 */
[----:B------:R-:W-:Y:S01]  /*11b0*/  SHF.R.S32.HI R0, RZ, 0x1f, R40 ;  /* 0x0000001fff007819 */ /* 0x000fe20000011428 */
[----:B---34-:R-:W-:Y:S01]  /*11c0*/  IMAD.WIDE R18, R45, 0x2, R16 ;  /* 0x000000022d127825 */ /* 0x018fe200078e0210 */
[----:B------:R-:W-:Y:S02]  /*11d0*/  SHF.L.U32 R10, R250, 0x1, RZ ;  /* 0x00000001fa0a7819 */ /* 0x000fe400000006ff */
[----:B------:R-:W-:-:S03]  /*11e0*/  LEA.HI R0, R0, R40, RZ, 0x3 ;  /* 0x0000002800007211 */ /* 0x000fc600078f18ff */
[----:B------:R-:W-:Y:S01]  /*11f0*/  @!PT LDS RZ, [RZ] ;  /* 0x00000000fffff984 */ /* 0x000fe20000000800 */
[----:B------:R3:W-:Y:S01]  /*1200*/  LDGSTS.E.BYPASS.LTC128B.128 [R10+0x9100], [R18.64], !P3 ;  /* 0x09100000120a7fae */ /* 0x0007e2000d901d4c */
[----:B------:R-:W-:-:S05]  /*1210*/  LOP3.LUT R0, R0, 0xfffffff8, RZ, 0xc0, !PT ;  /* 0xfffffff800007812 */ /* 0x000fca00078ec0ff */
[----:B------:R-:W-:-:S05]  /*1220*/  IMAD.WIDE R16, R0, 0x2, R16 ;  /* 0x0000000200107825 */ /* 0x000fca00078e0210 */
[----:B------:R3:W-:Y:S02]  /*1230*/  LDGSTS.E.BYPASS.LTC128B.128 [R10+0xd100], [R16.64], !P0 ;  /* 0x0d100000100a7fae */ /* 0x0007e4000c101d4c */
.L_x_142:
[----:B------:R-:W-:Y:S05]  /*1240*/  BSYNC B0 ;  /* 0x0000000000007941 */ /* 0x000fea0003800000 */
.L_x_141:
[----:B------:R-:W-:Y:S01]  /*1250*/  IADD3 R0, R11, 0x30, RZ ;  /* 0x000000300b007810 */ /* 0x000fe20007ffe0ff */
[----:B---34-:R3:W4:Y:S01]  /*1260*/  SHFL.IDX PT, R17, R8, 0x3, 0x181f ;  /* 0x00781f0008117f89 */ /* 0x01872200000e0000 */
[----:B------:R-:W-:Y:S02]  /*1270*/  BSSY B0, `(.L_x_143) ;  /* 0x000000d000007945 */ /* 0x000fe40003800000 */
[----:B------:R-:W-:Y:S01]  /*1280*/  ISETP.GE.AND P1, PT, R0, UR14, PT ;  /* 0x0000000e00007c0c */ /* 0x000fe2000bf26270 */
[----:B------:R3:W1:-:S12]  /*1290*/  SHFL.IDX PT, R16, R12, 0x3, 0x181f ;  /* 0x00781f000c107f89 */ /* 0x00065800000e0000 */
[----:B------:R-:W-:Y:S05]  /*12a0*/  @P1 BRA `(.L_x_144) ;  /* 0x0000009000001947 */ /* 0x000fea0003800000 */
[----:B------:R-:W-:Y:S01]  /*12b0*/  SHF.R.S32.HI R0, RZ, 0x1f, R40 ;  /* 0x0000001fff007819 */ /* 0x000fe20000011428 */
[----:B-1--4-:R-:W-:Y:S01]  /*12c0*/  IMAD.WIDE R18, R45, 0x2, R16 ;  /* 0x000000022d127825 */ /* 0x012fe200078e0210 */
[----:B------:R-:W-:Y:S02]  /*12d0*/  SHF.L.U32 R10, R250, 0x1, RZ ;  /* 0x00000001fa0a7819 */ /* 0x000fe400000006ff */
[----:B------:R-:W-:-:S03]  /*12e0*/  LEA.HI R0, R0, R40, RZ, 0x3 ;  /* 0x0000002800007211 */ /* 0x000fc600078f18ff */
[----:B------:R-:W-:Y:S01]  /*12f0*/  @!PT LDS RZ, [RZ] ;  /* 0x00000000fffff984 */ /* 0x000fe20000000800 */
[----:B------:R1:W-:Y:S01]  /*1300*/  LDGSTS.E.BYPASS.LTC128B.128 [R10+0x9900], [R18.64], !P3 ;  /* 0x09900000120a7fae */ /* 0x0003e2000d901d4c */
[----:B------:R-:W-:-:S05]  /*1310*/  LOP3.LUT R0, R0, 0xfffffff8, RZ, 0xc0, !PT ;  /* 0xfffffff800007812 */ /* 0x000fca00078ec0ff */
[----:B------:R-:W-:-:S05]  /*1320*/  IMAD.WIDE R16, R0, 0x2, R16 ;  /* 0x0000000200107825 */ /* 0x000fca00078e0210 */
[----:B------:R1:W-:Y:S02]  /*1330*/  LDGSTS.E.BYPASS.LTC128B.128 [R10+0xd900], [R16.64], !P0 ;  /* 0x0d900000100a7fae */ /* 0x0003e4000c101d4c */
.L_x_144:
[----:B------:R-:W-:Y:S05]  /*1340*/  BSYNC B0 ;  /* 0x0000000000007941 */ /* 0x000fea0003800000 */
.L_x_143:
[----:B------:R-:W-:Y:S01]  /*1350*/  IADD3 R0, R11, 0x40, RZ ;  /* 0x000000400b007810 */ /* 0x000fe20007ffe0ff */
[----:B-1--4-:R1:W4:Y:S01]  /*1360*/  SHFL.IDX PT, R17, R8, 0x4, 0x181f ;  /* 0x00981f0008117f89 */ /* 0x01232200000e0000 */
[----:B------:R-:W-:Y:S02]  /*1370*/  BSSY B0, `(.L_x_145) ;  /* 0x000000d000007945 */ /* 0x000fe40003800000 */
[----:B------:R-:W-:Y:S01]  /*1380*/  ISETP.GE.AND P1, PT, R0, UR14, PT ;  /* 0x0000000e00007c0c */ /* 0x000fe2000bf26270 */
[----:B------:R1:W2:-:S12]  /*1390*/  SHFL.IDX PT, R16, R12, 0x4, 0x181f ;  /* 0x00981f000c107f89 */ /* 0x00029800000e0000 */
[----:B------:R-:W-:Y:S05]  /*13a0*/  @P1 BRA `(.L_x_146) ;  /* 0x0000009000001947 */ /* 0x000fea0003800000 */
[----:B------:R-:W-:Y:S01]  /*13b0*/  SHF.R.S32.HI R0, RZ, 0x1f, R40 ;  /* 0x0000001fff007819 */ /* 0x000fe20000011428 */
[----:B--2-4-:R-:W-:Y:S01]  /*13c0*/  IMAD.WIDE R18, R45, 0x2, R16 ;  /* 0x000000022d127825 */ /* 0x014fe200078e0210 */
[----:B------:R-:W-:Y:S02]  /*13d0*/  SHF.L.U32 R10, R250, 0x1, RZ ;  /* 0x00000001fa0a7819 */ /* 0x000fe400000006ff */
[----:B------:R-:W-:-:S03]  /*13e0*/  LEA.HI R0, R0, R40, RZ, 0x3 ;  /* 0x0000002800007211 */ /* 0x000fc600078f18ff */
[----:B------:R-:W-:Y:S01]  /*13f0*/  @!PT LDS RZ, [RZ] ;  /* 0x00000000fffff984 */ /* 0x000fe20000000800 */
[----:B------:R2:W-:Y:S01]  /*1400*/  LDGSTS.E.BYPASS.LTC128B.128 [R10+0xa100], [R18.64], !P3 ;  /* 0x0a100000120a7fae */ /* 0x0005e2000d901d4c */
[----:B------:R-:W-:-:S05]  /*1410*/  LOP3.LUT R0, R0, 0xfffffff8, RZ, 0xc0, !PT ;  /* 0xfffffff800007812 */ /* 0x000fca00078ec0ff */
[----:B------:R-:W-:-:S05]  /*1420*/  IMAD.WIDE R16, R0, 0x2, R16 ;  /* 0x0000000200107825 */ /* 0x000fca00078e0210 */
[----:B------:R2:W-:Y:S02]  /*1430*/  LDGSTS.E.BYPASS.LTC128B.128 [R10+0xe100], [R16.64], !P0 ;  /* 0x0e100000100a7fae */ /* 0x0005e4000c101d4c */
.L_x_146:
[----:B------:R-:W-:Y:S05]  /*1440*/  BSYNC B0 ;  /* 0x0000000000007941 */ /* 0x000fea0003800000 */
.L_x_145:
[----:B------:R-:W-:Y:S01]  /*1450*/  IADD3 R0, R11, 0x50, RZ ;  /* 0x000000500b007810 */ /* 0x000fe20007ffe0ff */
[----:B--2-4-:R2:W4:Y:S01]  /*1460*/  SHFL.IDX PT, R17, R8, 0x5, 0x181f ;  /* 0x00b81f0008117f89 */ /* 0x01452200000e0000 */
        /* <DEDUP_REMOVED lines=13> */
.L_x_148:
[----:B------:R-:W-:Y:S05]  /*1540*/  BSYNC B0 ;  /* 0x0000000000007941 */ /* 0x000fea0003800000 */
.L_x_147:
        /* <DEDUP_REMOVED lines=15> */
.L_x_150:
[----:B------:R-:W-:Y:S05]  /*1640*/  BSYNC B0 ;  /* 0x0000000000007941 */ /* 0x000fea0003800000 */
.L_x_149:
[----:B-123--:R-:W-:Y:S01]  /*1650*/  SHFL.IDX PT, R12, R12, 0x7, 0x181f ;  /* 0x00f81f000c0c7f89 */ /* 0x00efe200000e0000 */
[----:B------:R-:W-:Y:S01]  /*1660*/  IADD3 R11, R11, 0x70, RZ ;  /* 0x000000700b0b7810 */ /* 0x000fe20007ffe0ff */
[----:B------:R-:W-:Y:S01]  /*1670*/  UIADD3 UR11, UR6, -0x1, URZ ;  /* 0xffffffff060b7890 */ /* 0x000fe2000fffe03f */
[----:B------:R-:W-:Y:S01]  /*1680*/  SHF.R.S32.HI R44, RZ, 0x1f, R40 ;  /* 0x0000001fff2c7819 */ /* 0x000fe20000011428 */
[----:B------:R1:W2:Y:S01]  /*1690*/  SHFL.IDX PT, R13, R8, 0x7, 0x181f ;  /* 0x00f81f00080d7f89 */ /* 0x0002a200000e0000 */
[----:B------:R-:W-:Y:S01]  /*16a0*/  ISETP.GE.AND P4, PT, R11, UR14, PT ;  /* 0x0000000e0b007c0c */ /* 0x000fe2000bf86270 */
[----:B------:R-:W-:Y:S01]  /*16b0*/  IMAD.MOV.U32 R10, RZ, RZ, c[0x0][0x2b8] ;  /* 0x0000ae00ff0a7624 */ /* 0x000fe200078e00ff */
[----:B------:R-:W-:Y:S01]  /*16c0*/  LEA.HI R44, R44, R40, RZ, 0x3 ;  /* 0x000000282c2c7211 */ /* 0x000fe200078f18ff */
[----:B------:R-:W-:Y:S01]  /*16d0*/  IMAD.U32 R0, RZ, RZ, UR11 ;  /* 0x0000000bff007e24 */ /* 0x000fe2000f8e00ff */
[----:B------:R-:W-:Y:S01]  /*16e0*/  USHF.R.S32.HI UR18, URZ, 0x1f, UR15 ;  /* 0x0000001f3f127899 */ /* 0x000fe2000801140f */
[----:B------:R-:W-:Y:S01]  /*16f0*/  IMAD.SHL.U32 R250, R250, 0x2, RZ ;  /* 0x00000002fafa7824 */ /* 0x000fe200078e00ff */
[----:B------:R-:W-:Y:S01]  /*1700*/  ISETP.NE.AND P1, PT, R10, 0x1, PT ;  /* 0x000000010a00780c */ /* 0x000fe20003f25270 */
[----:B------:R-:W-:Y:S01]  /*1710*/  IMAD R0, R0, 0x40, R124 ;  /* 0x0000004000007824 */ /* 0x000fe200078e027c */
[----:B------:R-:W-:Y:S01]  /*1720*/  LOP3.LUT R44, R44, 0xfffffff8, RZ, 0xc0, !PT ;  /* 0xfffffff82c2c7812 */ /* 0x000fe200078ec0ff */
[----:B------:R-:W-:Y:S01]  /*1730*/  ULDC.64 UR4, c[0x0][0x2b0] ;  /* 0x0000ac0000047ab9 */ /* 0x000fe20000000a00 */
[----:B------:R-:W-:Y:S01]  /*1740*/  IMAD.MOV.U32 R251, RZ, RZ, RZ ;  /* 0x000000fffffb7224 */ /* 0x000fe200078e00ff */
[----:B------:R-:W-:Y:S01]  /*1750*/  UIMAD UR18, UR18, UR4, URZ ;  /* 0x00000004121272a4 */ /* 0x000fe2000f8e023f */
[C---:B------:R-:W-:Y:S01]  /*1760*/  ISETP.GE.AND P5, PT, R0.reuse, UR9, PT ;  /* 0x0000000900007c0c */ /* 0x040fe2000bfa6270 */
[----:B------:R-:W-:Y:S01]  /*1770*/  UIMAD.WIDE.U32 UR16, UR15, UR4, URZ ;  /* 0x000000040f1072a5 */ /* 0x000fe2000f8e003f */
[----:B------:R-:W-:Y:S01]  /*1780*/  IADD3 R252, R0, UR8, RZ ;  /* 0x0000000800fc7c10 */ /* 0x000fe2000fffe0ff */
[----:B------:R-:W-:Y:S01]  /*1790*/  UIMAD UR15, UR15, UR5, UR18 ;  /* 0x000000050f0f72a4 */ /* 0x000fe2000f8e0212 */
[----:B------:R-:W-:Y:S01]  /*17a0*/  ISETP.GT.OR P5, PT, R124, 0x3f, P5 ;  /* 0x0000003f7c00780c */ /* 0x000fe20002fa4670 */
[----:B------:R-:W-:-:S02]  /*17b0*/  USHF.R.S32.HI UR14, URZ, 0x1f, UR10 ;  /* 0x0000001f3f0e7899 */ /* 0x000fc4000801140a */
[----:B------:R-:W-:Y:S01]  /*17c0*/  IMAD.MOV.U32 R0, RZ, RZ, R252 ;  /* 0x000000ffff007224 */ /* 0x000fe200078e00fc */
[----:B------:R-:W-:Y:S01]  /*17d0*/  UIADD3 UR15, UR17, UR15, URZ ;  /* 0x0000000f110f7290 */ /* 0x000fe2000fffe03f */
[----:B-1----:R-:W-:Y:S01]  /*17e0*/  @P1 IMAD.HI.U32 R8, R252, c[0x0][0x2bc], RZ ;  /* 0x0000af00fc081a27 */ /* 0x002fe200078e00ff */
[----:B------:R-:W-:-:S03]  /*17f0*/  ULDC.64 UR4, c[0x0][0x1e8] ;  /* 0x00007a0000047ab9 */ /* 0x000fc60000000a00 */
[----:B--2-4-:R-:W-:Y:S01]  /*1800*/  @!P4 IMAD.WIDE R16, R45, 0x2, R12 ;  /* 0x000000022d10c825 */ /* 0x014fe200078e020c */
[----:B------:R-:W-:-:S03]  /*1810*/  @P1 SHF.R.U32.HI R0, RZ, c[0x0][0x2c0], R8 ;  /* 0x0000b000ff001a19 */ /* 0x000fc60000011608 */
[----:B------:R-:W-:Y:S01]  /*1820*/  @!P4 IMAD.WIDE R12, R44, 0x2, R12 ;  /* 0x000000022c0cc825 */ /* 0x000fe200078e020c */
[----:B------:R-:W-:Y:S01]  /*1830*/  @!PT LDS RZ, [RZ] ;  /* 0x00000000fffff984 */ /* 0x000fe20000000800 */
[----:B------:R1:W-:Y:S01]  /*1840*/  @!P4 LDGSTS.E.BYPASS.LTC128B.128 [R250+0xb900], [R16.64], !P3 ;  /* 0x0b90000010facfae */ /* 0x0003e2000d901d4c */
[----:B------:R-:W-:-:S03]  /*1850*/  @!P5 IADD3 R11, P2, R0, UR16, RZ ;  /* 0x00000010000bdc10 */ /* 0x000fc6000ff5e0ff */
[----:B------:R2:W-:Y:S01]  /*1860*/  @!P4 LDGSTS.E.BYPASS.LTC128B.128 [R250+0xf900], [R12.64], !P0 ;  /* 0x0f9000000cfacfae */ /* 0x0005e2000c101d4c */
[----:B------:R-:W-:Y:S02]  /*1870*/  @!P5 LEA.HI.X.SX32 R8, R0, UR15, 0x1, P2 ;  /* 0x0000000f0008dc11 */ /* 0x000fe400090f0eff */
[C---:B------:R-:W-:Y:S01]  /*1880*/  @!P5 LEA R10, P2, R11.reuse, c[0x0][0x2a0], 0x2 ;  /* 0x0000a8000b0ada11 */ /* 0x040fe200078410ff */
[----:B------:R-:W0:Y:S03]  /*1890*/  LDGDEPBAR ;  /* 0x00000000000079af */ /* 0x000e260000000000 */
[----:B------:R-:W-:Y:S01]  /*18a0*/  @!P5 LEA.HI.X R11, R11, c[0x0][0x2a4], R8, 0x2, P2 ;  /* 0x0000a9000b0bda11 */ /* 0x000fe200010f1408 */
[----:B------:R-:W-:Y:S06]  /*18b0*/  BAR.SYNC.DEFER_BLOCKING 0x0 ;  /* 0x0000000000007b1d */ /* 0x000fec0000010000 */
[----:B------:R3:W2:Y:S01]  /*18c0*/  @!P5 LDG.E R251, [R10.64] ;  /* 0x0000000c0afbd981 */ /* 0x0006a2000c1e1900 */
[----:B------:R-:W-:Y:S01]  /*18d0*/  IMAD.MOV R0, RZ, RZ, -R0 ;  /* 0x000000ffff007224 */ /* 0x000fe200078e0a00 */
[----:B------:R-:W-:Y:S01]  /*18e0*/  UIMAD UR18, UR14, UR4, URZ ;  /* 0x000000040e1272a4 */ /* 0x000fe2000f8e023f */
[C---:B------:R-:W-:Y:S01]  /*18f0*/  ISETP.GE.AND P4, PT, R45.reuse, c[0x0][0x1d4], PT ;  /* 0x000075002d007a0c */ /* 0x040fe20003f86270 */
[----:B------:R-:W-:Y:S01]  /*1900*/  UIMAD.WIDE.U32 UR20, UR10, UR4, URZ ;  /* 0x000000040a1472a5 */ /* 0x000fe2000f8e003f */
[----:B------:R-:W-:Y:S01]  /*1910*/  IMAD R252, R0, c[0x0][0x2b8], R252 ;  /* 0x0000ae0000fc7a24 */ /* 0x000fe200078e02fc */
[----:B------:R-:W-:Y:S01]  /*1920*/  UIMAD UR18, UR10, UR5, UR18 ;  /* 0x000000050a1272a4 */ /* 0x000fe2000f8e0212 */
[----:B------:R-:W-:Y:S01]  /*1930*/  ISETP.GE.AND P3, PT, R40, c[0x0][0x1d4], PT ;  /* 0x0000750028007a0c */ /* 0x000fe20003f66270 */
[----:B------:R-:W-:Y:S01]  /*1940*/  UIMAD UR9, UR11, -0x40, UR9 ;  /* 0xffffffc00b0978a4 */ /* 0x000fe2000f8e0209 */
[----:B-1----:R-:W-:Y:S01]  /*1950*/  IMAD.WIDE.U32 R16, R252, c[0x0][0x1e0], RZ ;  /* 0x00007800fc107a25 */ /* 0x002fe200078e00ff */
[----:B------:R-:W-:Y:S01]  /*1960*/  SHF.R.S32.HI R8, RZ, 0x1f, R252 ;  /* 0x0000001fff087819 */ /* 0x000fe200000114fc */
[----:B------:R-:W-:Y:S01]  /*1970*/  UIADD3 UR18, UR21, UR18, URZ ;  /* 0x0000001215127290 */ /* 0x000fe2000fffe03f */
[----:B------:R-:W-:Y:S01]  /*1980*/  SHF.R.S32.HI R248, RZ, 0x4, R15 ;  /* 0x00000004fff87819 */ /* 0x000fe2000001140f */
[----:B------:R-:W-:Y:S01]  /*1990*/  ULDC.64 UR4, c[0x0][0x210] ;  /* 0x0000840000047ab9 */ /* 0x000fe20000000a00 */
[----:B------:R-:W-:Y:S01]  /*19a0*/  IMAD.WIDE R42, R45, 0x2, RZ ;  /* 0x000000022d2a7825 */ /* 0x000fe200078e02ff */
[----:B------:R-:W-:Y:S01]  /*19b0*/  UIMAD UR14, UR14, UR4, URZ ;  /* 0x000000040e0e72a4 */ /* 0x000fe2000f8e023f */
[----:B------:R-:W-:Y:S01]  /*19c0*/  SHF.R.S32.HI R47, RZ, 0x1f, R45 ;  /* 0x0000001fff2f7819 */ /* 0x000fe2000001142d */
[----:B------:R-:W-:-:S02]  /*19d0*/  UIMAD.WIDE.U32 UR22, UR10, UR4, URZ ;  /* 0x000000040a1672a5 */ /* 0x000fc4000f8e003f */
[----:B------:R-:W-:Y:S02]  /*19e0*/  UIMAD UR4, UR10, UR5, UR14 ;  /* 0x000000050a0472a4 */ /* 0x000fe4000f8e020e */
[----:B------:R-:W-:Y:S02]  /*19f0*/  UISETP.GT.AND UP0, UPT, UR11, UR7, UPT ;  /* 0x000000070b00728c */ /* 0x000fe4000bf04270 */
[----:B------:R-:W-:Y:S01]  /*1a00*/  UIADD3 UR4, UR23, UR4, URZ ;  /* 0x0000000417047290 */ /* 0x000fe2000fffe03f */
[C---:B---3--:R-:W-:Y:S02]  /*1a10*/  IMAD R10, R8.reuse, c[0x0][0x1e0], RZ ;  /* 0x00007800080a7a24 */ /* 0x048fe400078e02ff */
[----:B------:R-:W-:Y:S02]  /*1a20*/  IMAD R8, R8, c[0x0][0x208], RZ ;  /* 0x0000820008087a24 */ /* 0x000fe400078e02ff */
[C---:B------:R-:W-:Y:S02]  /*1a30*/  IMAD R10, R252.reuse, c[0x0][0x1e4], R10 ;  /* 0x00007900fc0a7a24 */ /* 0x040fe400078e020a */
[----:B------:R-:W-:-:S02]  /*1a40*/  IMAD R8, R252, c[0x0][0x20c], R8 ;  /* 0x00008300fc087a24 */ /* 0x000fc400078e0208 */
[----:B------:R-:W-:Y:S02]  /*1a50*/  IMAD.IADD R11, R17, 0x1, R10 ;  /* 0x00000001110b7824 */ /* 0x000fe400078e020a */
[----:B------:R-:W-:Y:S01]  /*1a60*/  IMAD.MOV.U32 R10, RZ, RZ, R16 ;  /* 0x000000ffff0a7224 */ /* 0x000fe200078e0010 */
[----:B--2---:R-:W-:-:S03]  /*1a70*/  SHF.R.S32.HI R12, RZ, 0x1f, R251 ;  /* 0x0000001fff0c7819 */ /* 0x004fc600000114fb */
[----:B------:R-:W-:-:S04]  /*1a80*/  IMAD.WIDE.U32 R10, R251, c[0x0][0x1f0], R10 ;  /* 0x00007c00fb0a7a25 */ /* 0x000fc800078e000a */
[----:B------:R-:W-:Y:S01]  /*1a90*/  IMAD R0, R12, c[0x0][0x1f0], RZ ;  /* 0x00007c000c007a24 */ /* 0x000fe200078e02ff */
[----:B------:R-:W-:Y:S01]  /*1aa0*/  IADD3 R13, P0, R10, UR20, RZ ;  /* 0x000000140a0d7c10 */ /* 0x000fe2000ff1e0ff */
[----:B------:R-:W-:Y:S02]  /*1ab0*/  IMAD R12, R12, c[0x0][0x218], RZ ;  /* 0x000086000c0c7a24 */ /* 0x000fe400078e02ff */
[C---:B------:R-:W-:Y:S02]  /*1ac0*/  IMAD R0, R251.reuse, c[0x0][0x1f4], R0 ;  /* 0x00007d00fb007a24 */ /* 0x040fe400078e0200 */
[----:B------:R-:W-:-:S03]  /*1ad0*/  IMAD R12, R251, c[0x0][0x21c], R12 ;  /* 0x00008700fb0c7a24 */ /* 0x000fc600078e020c */
[----:B------:R-:W-:Y:S02]  /*1ae0*/  IADD3.X R0, R11, UR18, R0, P0, !PT ;  /* 0x000000120b007c10 */ /* 0x000fe400087fe400 */
[----:B------:R-:W-:-:S04]  /*1af0*/  LEA R14, P0, R13, c[0x0][0x1c8], 0x1 ;  /* 0x000072000d0e7a11 */ /* 0x000fc800078008ff */
[----:B------:R-:W-:Y:S01]  /*1b00*/  LEA.HI.X R13, R13, c[0x0][0x1cc], R0, 0x1, P0 ;  /* 0x000073000d0d7a11 */ /* 0x000fe200000f0c00 */
[----:B------:R-:W-:Y:S01]  /*1b10*/  SHFL.IDX PT, R20, R14, RZ, 0x181f ;  /* 0x00181fff0e147589 */ /* 0x000fe200000e0000 */
[----:B------:R-:W-:-:S03]  /*1b20*/  IADD3 R0, -R6, UR9, RZ ;  /* 0x0000000906007c10 */ /* 0x000fc6000fffe1ff */
[----:B------:R-:W1:Y:S01]  /*1b30*/  SHFL.IDX PT, R21, R13, RZ, 0x181f ;  /* 0x00181fff0d157589 */ /* 0x000e6200000e0000 */
[C---:B------:R-:W-:Y:S02]  /*1b40*/  ISETP.GE.AND P6, PT, R0.reuse, 0x1, PT ;  /* 0x000000010000780c */ /* 0x040fe40003fc6270 */
[C---:B------:R-:W-:Y:S01]  /*1b50*/  ISETP.GE.AND P5, PT, R0.reuse, 0x11, PT ;  /* 0x000000110000780c */ /* 0x040fe20003fa6270 */
[----:B------:R-:W-:Y:S01]  /*1b60*/  SHFL.IDX PT, R16, R14, 0x1, 0x181f ;  /* 0x00381f000e107f89 */ /* 0x000fe200000e0000 */
[C---:B------:R-:W-:Y:S02]  /*1b70*/  ISETP.GE.AND P2, PT, R0.reuse, 0x21, PT ;  /* 0x000000210000780c */ /* 0x040fe40003f46270 */
[----:B------:R-:W-:Y:S01]  /*1b80*/  ISETP.GT.AND P0, PT, R0, 0x30, PT ;  /* 0x000000300000780c */ /* 0x000fe20003f04270 */
[----:B------:R-:W2:Y:S04]  /*1b90*/  SHFL.IDX PT, R17, R13, 0x1, 0x181f ;  /* 0x00381f000d117f89 */ /* 0x000ea800000e0000 */
[----:B------:R-:W-:Y:S04]  /*1ba0*/  SHFL.IDX PT, R10, R14, 0x2, 0x181f ;  /* 0x00581f000e0a7f89 */ /* 0x000fe800000e0000 */
[----:B------:R-:W3:Y:S04]  /*1bb0*/  SHFL.IDX PT, R11, R13, 0x2, 0x181f ;  /* 0x00581f000d0b7f89 */ /* 0x000ee800000e0000 */
[----:B------:R-:W-:Y:S04]  /*1bc0*/  SHFL.IDX PT, R18, R14, 0x3, 0x181f ;  /* 0x00781f000e127f89 */ /* 0x000fe800000e0000 */
[----:B------:R4:W5:Y:S01]  /*1bd0*/  SHFL.IDX PT, R19, R13, 0x3, 0x181f ;  /* 0x00781f000d137f89 */ /* 0x00096200000e0000 */
[----:B-1----:R-:W-:Y:S01]  /*1be0*/  @P6 IMAD.WIDE R22, R44, 0x2, R20 ;  /* 0x000000022c166825 */ /* 0x002fe200078e0214 */
[----:B----4-:R-:W-:-:S03]  /*1bf0*/  LEA.HI R13, R15, R248, RZ, 0x1 ;  /* 0x000000f80f0d7211 */ /* 0x010fc600078f08ff */
[----:B------:R-:W-:Y:S01]  /*1c00*/  @P6 IMAD.WIDE R14, R45, 0x2, R20 ;  /* 0x000000022d0e6825 */ /* 0x000fe200078e0214 */
[----:B------:R-:W-:-:S03]  /*1c10*/  LOP3.LUT R13, R13, 0xfffffffe, RZ, 0xc0, !PT ;  /* 0xfffffffe0d0d7812 */ /* 0x000fc600078ec0ff */
[--C-:B--2---:R-:W-:Y:S01]  /*1c20*/  @P5 IMAD.WIDE R20, R45, 0x2, R16.reuse ;  /* 0x000000022d145825 */ /* 0x104fe200078e0210 */
[----:B------:R3:W-:Y:S03]  /*1c30*/  @P6 LDGSTS.E.BYPASS.LTC128B.128 [R250+0x4100], [R14.64], !P4 ;  /* 0x041000000efa6fae */ /* 0x0007e6000e101d4c */
[----:B------:R-:W-:Y:S01]  /*1c40*/  @P5 IMAD.WIDE R16, R44, 0x2, R16 ;  /* 0x000000022c105825 */ /* 0x000fe200078e0210 */
[----:B------:R1:W-:Y:S03]  /*1c50*/  @P6 LDGSTS.E.BYPASS.LTC128B.128 [R250+0x6100], [R22.64], !P3 ;  /* 0x0610000016fa6fae */ /* 0x0003e6000d901d4c */
[----:B------:R-:W-:Y:S01]  /*1c60*/  IMAD.IADD R248, R248, 0x1, -R13 ;  /* 0x00000001f8f87824 */ /* 0x000fe200078e0a0d */
[----:B------:R2:W-:Y:S01]  /*1c70*/  @P5 LDGSTS.E.BYPASS.LTC128B.128 [R250+0x4900], [R20.64], !P4 ;  /* 0x0490000014fa5fae */ /* 0x0005e2000e101d4c */
[----:B------:R-:W-:-:S03]  /*1c80*/  IMAD.SHL.U32 R13, R5, 0x40, RZ ;  /* 0x00000040050d7824 */ /* 0x000fc600078e00ff */
[----:B------:R4:W-:Y:S01]  /*1c90*/  @P5 LDGSTS.E.BYPASS.LTC128B.128 [R250+0x6900], [R16.64], !P3 ;  /* 0x0690000010fa5fae */ /* 0x0009e2000d901d4c */
[----:B------:R-:W-:Y:S01]  /*1ca0*/  ISETP.GE.AND P5, PT, R40, c[0x0][0x1d4], PT ;  /* 0x0000750028007a0c */ /* 0x000fe20003fa6270 */
[----:B---3--:R-:W-:-:S05]  /*1cb0*/  @P2 IMAD.WIDE R14, R45, 0x2, R10 ;  /* 0x000000022d0e2825 */ /* 0x008fca00078e020a */
[----:B------:R3:W-:Y:S01]  /*1cc0*/  @P2 LDGSTS.E.BYPASS.LTC128B.128 [R250+0x5100], [R14.64], !P4 ;  /* 0x051000000efa2fae */ /* 0x0007e2000e101d4c */
[----:B--2---:R-:W-:-:S04]  /*1cd0*/  @P2 IMAD.WIDE R20, R44, 0x2, R10 ;  /* 0x000000022c142825 */ /* 0x004fc800078e020a */
[--C-:B-----5:R-:W-:Y:S01]  /*1ce0*/  @P0 IMAD.WIDE R10, R45, 0x2, R18.reuse ;  /* 0x000000022d0a0825 */ /* 0x120fe200078e0212 */
[----:B------:R1:W-:Y:S03]  /*1cf0*/  @P2 LDGSTS.E.BYPASS.LTC128B.128 [R250+0x7100], [R20.64], !P3 ;  /* 0x0710000014fa2fae */ /* 0x0003e6000d901d4c */
[----:B------:R-:W-:Y:S01]  /*1d00*/  @P0 IMAD.WIDE R18, R44, 0x2, R18 ;  /* 0x000000022c120825 */ /* 0x000fe200078e0212 */
[----:B------:R2:W-:Y:S04]  /*1d10*/  @P0 LDGSTS.E.BYPASS.LTC128B.128 [R250+0x5900], [R10.64], !P4 ;  /* 0x059000000afa0fae */ /* 0x0005e8000e101d4c */
[----:B------:R4:W-:Y:S04]  /*1d20*/  @P0 LDGSTS.E.BYPASS.LTC128B.128 [R250+0x7900], [R18.64], !P3 ;  /* 0x0790000012fa0fae */ /* 0x0009e8000d901d4c */
[----:B------:R-:W0:Y:S01]  /*1d30*/  LDGDEPBAR ;  /* 0x00000000000079af */ /* 0x000e220000000000 */
[----:B---3--:R-:W-:-:S05]  /*1d40*/  IMAD.SHL.U32 R14, R46, 0x40, RZ ;  /* 0x000000402e0e7824 */ /* 0x008fca00078e00ff */
[----:B------:R-:W-:Y:S01]  /*1d50*/  LOP3.LUT R14, R14, 0x1c0, RZ, 0xc0, !PT ;  /* 0x000001c00e0e7812 */ /* 0x000fe200078ec0ff */
[----:B--2---:R-:W-:Y:S01]  /*1d60*/  IMAD.SHL.U32 R10, R6, 0x8, RZ ;  /* 0x00000008060a7824 */ /* 0x004fe200078e00ff */
[----:B------:R-:W-:Y:S01]  /*1d70*/  LEA.HI R6, R9, R2, RZ, 0x5 ;  /* 0x0000000209067211 */ /* 0x000fe200078f28ff */
[----:B------:R-:W-:Y:S02]  /*1d80*/  IMAD.SHL.U32 R11, R7, 0x40, RZ ;  /* 0x00000040070b7824 */ /* 0x000fe400078e00ff */
[----:B------:R-:W-:Y:S01]  /*1d90*/  IMAD.SHL.U32 R7, R248, 0x8, RZ ;  /* 0x00000008f8077824 */ /* 0x000fe200078e00ff */
[----:B------:R-:W-:Y:S01]  /*1da0*/  LOP3.LUT R9, R14, 0x8, R10, 0xf8, !PT ;  /* 0x000000080e097812 */ /* 0x000fe200078ef80a */
[----:B------:R-:W-:-:S04]  /*1db0*/  DEPBAR.LE SB0, 0x1 ;  /* 0x000080400000791a */ /* 0x000fc80000000000 */
[----:B------:R-:W-:Y:S01]  /*1dc0*/  SHF.R.U32.HI R14, RZ, 0x3, R14 ;  /* 0x00000003ff0e7819 */ /* 0x000fe2000001160e */
[----:B------:R-:W-:-:S04]  /*1dd0*/  DEPBAR.LE SB0, 0x0 ;  /* 0x000080000000791a */ /* 0x000fc80000000000 */
[----:B------:R-:W-:Y:S01]  /*1de0*/  LOP3.LUT R9, R9, R14, RZ, 0x3c, !PT ;  /* 0x0000000e09097212 */ /* 0x000fe200078e3cff */
[----:B------:R-:W-:Y:S01]  /*1df0*/  IMAD.WIDE.U32 R14, R252, c[0x0][0x208], RZ ;  /* 0x00008200fc0e7a25 */ /* 0x000fe200078e00ff */
[----:B------:R-:W-:-:S03]  /*1e00*/  LOP3.LUT R11, R11, 0x1c0, RZ, 0xc0, !PT ;  /* 0x000001c00b0b7812 */ /* 0x000fc600078ec0ff */
[----:B------:R-:W-:Y:S01]  /*1e10*/  IMAD.IADD R15, R15, 0x1, R8 ;  /* 0x000000010f0f7824 */ /* 0x000fe200078e0208 */
[----:B------:R-:W-:Y:S01]  /*1e20*/  LOP3.LUT R7, R11, 0x8, R7, 0xf8, !PT ;  /* 0x000000080b077812 */ /* 0x000fe200078ef807 */
[----:B------:R-:W-:Y:S01]  /*1e30*/  IMAD R248, R248, 0x200, R9 ;  /* 0x00000200f8f87824 */ /* 0x000fe200078e0209 */
[----:B------:R-:W-:Y:S01]  /*1e40*/  SHF.R.U32.HI R11, RZ, 0x3, R11 ;  /* 0x00000003ff0b7819 */ /* 0x000fe2000001160b */
[----:B------:R-:W-:-:S03]  /*1e50*/  IMAD.WIDE.U32 R14, R251, c[0x0][0x218], R14 ;  /* 0x00008600fb0e7a25 */ /* 0x000fc600078e000e */
[----:B------:R-:W-:Y:S01]  /*1e60*/  LOP3.LUT R5, R7, R11, RZ, 0x3c, !PT ;  /* 0x0000000b07057212 */ /* 0x000fe200078e3cff */
[----:B------:R-:W-:Y:S01]  /*1e70*/  IMAD.SHL.U32 R248, R248, 0x2, RZ ;  /* 0x00000002f8f87824 */ /* 0x000fe200078e00ff */
[----:B------:R-:W-:Y:S01]  /*1e80*/  BAR.SYNC.DEFER_BLOCKING 0x0 ;  /* 0x0000000000007b1d */ /* 0x000fe20000010000 */
[----:B------:R-:W-:Y:S01]  /*1e90*/  IADD3 R36, P0, R14, UR22, RZ ;  /* 0x000000160e247c10 */ /* 0x000fe2000ff1e0ff */
[----:B------:R-:W-:Y:S01]  /*1ea0*/  IMAD.SHL.U32 R10, R6, 0x20, RZ ;  /* 0x00000020060a7824 */ /* 0x000fe200078e00ff */
[----:B------:R-:W-:Y:S02]  /*1eb0*/  LOP3.LUT R7, R13, 0xfffffe00, RZ, 0xc0, !PT ;  /* 0xfffffe000d077812 */ /* 0x000fe400078ec0ff */
[----:B------:R-:W-:Y:S02]  /*1ec0*/  IADD3.X R12, R15, UR4, R12, P0, !PT ;  /* 0x000000040f0c7c10 */ /* 0x000fe400087fe40c */
[----:B------:R-:W-:Y:S02]  /*1ed0*/  LEA R106, P0, R36, c[0x0][0x1f8], 0x1 ;  /* 0x00007e00246a7a11 */ /* 0x000fe400078008ff */
[----:B------:R-:W-:-:S02]  /*1ee0*/  IADD3 R41, R248, 0x4100, RZ ;  /* 0x00004100f8297810 */ /* 0x000fc40007ffe0ff */
[----:B------:R-:W-:Y:S01]  /*1ef0*/  LEA.HI.X R36, R36, c[0x0][0x1fc], R12, 0x1, P0 ;  /* 0x00007f0024247a11 */ /* 0x000fe200000f0c0c */
[----:B------:R-:W2:Y:S01]  /*1f00*/  SHFL.IDX PT, R110, R106, 0x2, 0x181f ;  /* 0x00581f006a6e7f89 */ /* 0x000ea200000e0000 */
[----:B------:R-:W-:Y:S02]  /*1f10*/  LOP3.LUT P0, RZ, R46, 0x2, RZ, 0xc0, !PT ;  /* 0x000000022eff7812 */ /* 0x000fe4000780c0ff */
[----:B------:R-:W-:Y:S01]  /*1f20*/  IADD3 R247, R248, 0x4120, RZ ;  /* 0x00004120f8f77810 */ /* 0x000fe20007ffe0ff */
[----:B------:R-:W3:Y:S01]  /*1f30*/  SHFL.IDX PT, R74, R106, RZ, 0x181f ;  /* 0x00181fff6a4a7589 */ /* 0x000ee200000e0000 */
[----:B------:R-:W-:-:S03]  /*1f40*/  LOP3.LUT R10, R10, 0x7ffffc00, RZ, 0xc0, !PT ;  /* 0x7ffffc000a0a7812 */ /* 0x000fc600078ec0ff */
[----:B------:R-:W5:Y:S01]  /*1f50*/  SHFL.IDX PT, R37, R36, 0x2, 0x181f ;  /* 0x00581f0024257f89 */ /* 0x000f6200000e0000 */
[CC--:B------:R-:W-:Y:S02]  /*1f60*/  IADD3 R249, R5.reuse, R7.reuse, R10 ;  /* 0x0000000705f97210 */ /* 0x0c0fe40007ffe00a */
[----:B------:R-:W-:Y:S01]  /*1f70*/  LOP3.LUT R5, R5, R7, RZ, 0xfc, !PT ;  /* 0x0000000705057212 */ /* 0x000fe200078efcff */
[----:B------:R-:W1:Y:S02]  /*1f80*/  SHFL.IDX PT, R112, R106, 0x1, 0x181f ;  /* 0x00381f006a707f89 */ /* 0x000e6400000e0000 */
[----:B------:R-:W-:Y:S01]  /*1f90*/  @P0 IADD3 R247, R41, -0x20, RZ ;  /* 0xffffffe029f70810 */ /* 0x000fe20007ffe0ff */
[----:B------:R-:W-:Y:S01]  /*1fa0*/  IMAD.WIDE R40, R44, 0x2, RZ ;  /* 0x000000022c287825 */ /* 0x000fe200078e02ff */
[----:B------:R-:W4:Y:S02]  /*1fb0*/  SHFL.IDX PT, R39, R36, RZ, 0x181f ;  /* 0x00181fff24277589 */ /* 0x000f2400000e0000 */
[----:B------:R-:W-:Y:S01]  /*1fc0*/  IADD3 R237, R247, 0x800, RZ ;  /* 0x00000800f7ed7810 */ /* 0x000fe20007ffe0ff */
[----:B------:R-:W-:Y:S01]  /*1fd0*/  IMAD.SHL.U32 R249, R249, 0x2, RZ ;  /* 0x00000002f9f97824 */ /* 0x000fe200078e00ff */
[----:B------:R-:W4:Y:S01]  /*1fe0*/  SHFL.IDX PT, R106, R106, 0x3, 0x181f ;  /* 0x00781f006a6a7f89 */ /* 0x000f2200000e0000 */
[----:B------:R-:W-:-:S02]  /*1ff0*/  IADD3 R236, R247, 0x1000, RZ ;  /* 0x00001000f7ec7810 */ /* 0x000fc40007ffe0ff */
[--C-:B------:R-:W-:Y:S01]  /*2000*/  IMAD R245, R4, 0x2, R249.reuse ;  /* 0x0000000204f57824 */ /* 0x100fe200078e02f9 */
[----:B------:R-:W4:Y:S01]  /*2010*/  SHFL.IDX PT, R38, R36, 0x1, 0x181f ;  /* 0x00381f0024267f89 */ /* 0x000f2200000e0000 */
[----:B--2---:R-:W-:Y:S01]  /*2020*/  IADD3 R108, P2, R42, R110, RZ ;  /* 0x0000006e2a6c7210 */ /* 0x004fe20007f5e0ff */
[----:B------:R-:W-:Y:S01]  /*2030*/  IMAD R244, R3, 0x2, R249 ;  /* 0x0000000203f47824 */ /* 0x000fe200078e02f9 */
[----:B------:R-:W-:Y:S01]  /*2040*/  IADD3 R235, R247, 0x1800, RZ ;  /* 0x00001800f7eb7810 */ /* 0x000fe20007ffe0ff */
[----:B------:R-:W2:Y:S01]  /*2050*/  SHFL.IDX PT, R36, R36, 0x3, 0x181f ;  /* 0x00781f0024247f89 */ /* 0x000ea200000e0000 */
[C---:B---3--:R-:W-:Y:S01]  /*2060*/  IADD3 R72, P0, R74.reuse, R42, RZ ;  /* 0x0000002a4a487210 */ /* 0x048fe20007f1e0ff */
[----:B------:R-:W-:Y:S01]  /*2070*/  IMAD R242, R3, 0x2, R245 ;  /* 0x0000000203f27824 */ /* 0x000fe200078e02f5 */
[----:B------:R-:W-:Y:S01]  /*2080*/  IADD3 R233, R247, 0x2000, RZ ;  /* 0x00002000f7e97810 */ /* 0x000fe20007ffe0ff */
[----:B-----5:R-:W-:Y:S01]  /*2090*/  IMAD.X R109, R43, 0x1, R37, P2 ;  /* 0x000000012b6d7824 */ /* 0x020fe200010e0625 */
[----:B------:R-:W-:Y:S01]  /*20a0*/  IADD3 R74, P2, R74, R40, RZ ;  /* 0x000000284a4a7210 */ /* 0x000fe20007f5e0ff */
[----:B------:R-:W-:Y:S01]  /*20b0*/  LDSM.16.M88.4 R68, [R249+0xa100] ;  /* 0x00a10000f944783b */ /* 0x000fe20000000200 */
[----:B------:R-:W-:Y:S01]  /*20c0*/  IMAD R241, R4, 0x2, R244 ;  /* 0x0000000204f17824 */ /* 0x000fe200078e02f4 */
[----:B-1----:R-:W-:-:S02]  /*20d0*/  IADD3 R114, P6, R42, R112, RZ ;  /* 0x000000702a727210 */ /* 0x002fc40007fde0ff */
[----:B------:R-:W1:Y:S01]  /*20e0*/  LDSM.16.M88.4 R92, [R248+0x4100] ;  /* 0x00410000f85c783b */ /* 0x000e620000000200 */
[----:B------:R-:W-:Y:S01]  /*20f0*/  IADD3 R232, R247, 0x2800, RZ ;  /* 0x00002800f7e87810 */ /* 0x000fe20007ffe0ff */
[----:B----4-:R-:W-:Y:S01]  /*2100*/  IMAD.X R73, R39, 0x1, R43, P0 ;  /* 0x0000000127497824 */ /* 0x010fe200000e062b */
[----:B------:R-:W-:Y:S01]  /*2110*/  IADD3 R203, R247, 0x3000, RZ ;  /* 0x00003000f7cb7810 */ /* 0x000fe20007ffe0ff */
[----:B------:R-:W-:Y:S01]  /*2120*/  IMAD.X R75, R39, 0x1, R41, P2 ;  /* 0x00000001274b7824 */ /* 0x000fe200010e0629 */
[----:B------:R-:W-:Y:S01]  /*2130*/  IADD3 R110, P2, R40, R110, RZ ;  /* 0x0000006e286e7210 */ /* 0x000fe20007f5e0ff */
[----:B------:R-:W3:Y:S01]  /*2140*/  LDSM.16.M88.4 R84, [R248+0x4900] ;  /* 0x00490000f854783b */ /* 0x000ee20000000200 */
[----:B------:R-:W-:Y:S02]  /*2150*/  IADD3 R104, P0, R42, R106, RZ ;  /* 0x0000006a2a687210 */ /* 0x000fe40007f1e0ff */
[----:B------:R-:W-:Y:S01]  /*2160*/  IADD3 R202, R247, 0x3800, RZ ;  /* 0x00003800f7ca7810 */ /* 0x000fe20007ffe0ff */
[----:B------:R-:W-:Y:S01]  /*2170*/  IMAD.X R115, R43, 0x1, R38, P6 ;  /* 0x000000012b737824 */ /* 0x000fe200030e0626 */
[----:B------:R-:W-:Y:S01]  /*2180*/  ISETP.GE.AND P6, PT, R45, c[0x0][0x1d4], PT ;  /* 0x000075002d007a0c */ /* 0x000fe20003fc6270 */
[----:B------:R-:W-:Y:S01]  /*2190*/  IMAD.X R111, R41, 0x1, R37, P2 ;  /* 0x00000001296f7824 */ /* 0x000fe200010e0625 */
[----:B------:R-:W4:Y:S01]  /*21a0*/  LDSM.16.M88.4 R76, [R248+0x5100] ;  /* 0x00510000f84c783b */ /* 0x000f220000000200 */
[----:B--2---:R-:W-:Y:S01]  /*21b0*/  IMAD.X R105, R43, 0x1, R36, P0 ;  /* 0x000000012b697824 */ /* 0x004fe200000e0624 */
[----:B------:R-:W-:-:S02]  /*21c0*/  IADD3 R112, P0, R40, R112, RZ ;  /* 0x0000007028707210 */ /* 0x000fc40007f1e0ff */
[----:B------:R-:W-:Y:S01]  /*21d0*/  ISETP.LT.OR P2, PT, R0, 0x1, P6 ;  /* 0x000000010000780c */ /* 0x000fe20003741670 */
[----:B------:R-:W2:Y:S02]  /*21e0*/  LDSM.16.M88.4 R64, [R249+0x8100] ;  /* 0x00810000f940783b */ /* 0x000ea40000000200 */
[C---:B------:R-:W-:Y:S01]  /*21f0*/  IMAD.X R113, R41.reuse, 0x1, R38, P0 ;  /* 0x0000000129717824 */ /* 0x040fe200000e0626 */
[----:B------:R-:W-:Y:S01]  /*2200*/  IADD3 R106, P0, R40, R106, RZ ;  /* 0x0000006a286a7210 */ /* 0x000fe20007f1e0ff */
[----:B------:R-:W5:Y:S04]  /*2210*/  LDSM.16.M88.4 R100, [R248+0x5900] ;  /* 0x00590000f864783b */ /* 0x000f680000000200 */
[----:B------:R-:W-:Y:S01]  /*2220*/  IMAD.X R107, R41, 0x1, R36, P0 ;  /* 0x00000001296b7824 */ /* 0x000fe200000e0624 */
[C---:B------:R-:W-:Y:S01]  /*2230*/  ISETP.LT.OR P0, PT, R0.reuse, 0x1, P5 ;  /* 0x000000010000780c */ /* 0x040fe20002f01670 */
[----:B------:R-:W-:Y:S04]  /*2240*/  LDSM.16.M88.4 R60, [R245+0xa100] ;  /* 0x00a10000f53c783b */ /* 0x000fe80000000200 */
[----:B------:R-:W-:Y:S04]  /*2250*/  LDSM.16.M88.4 R56, [R247] ;  /* 0x00000000f738783b */ /* 0x000fe80000000200 */
[----:B------:R-:W-:Y:S04]  /*2260*/  LDSM.16.M88.4 R52, [R247+0x800] ;  /* 0x00080000f734783b */ /* 0x000fe80000000200 */
[----:B------:R-:W-:Y:S01]  /*2270*/  LDSM.16.M88.4 R36, [R245+0x8100] ;  /* 0x00810000f524783b */ /* 0x000fe20000000200 */
[C---:B-1----:R-:W-:Y:S03]  /*2280*/  HMMA.16816.F32.BF16 R32, R68.reuse, R92, RZ ;  /* 0x0000005c4420723c */ /* 0x042fe600000418ff */
[----:B------:R-:W-:Y:S04]  /*2290*/  LDSM.16.M88.4 R48, [R247+0x1000] ;  /* 0x00100000f730783b */ /* 0x000fe80000000200 */
[----:B------:R-:W1:Y:S01]  /*22a0*/  LDSM.16.M88.4 R40, [R247+0x1800] ;  /* 0x00180000f728783b */ /* 0x000e620000000200 */
[----:B---3--:R-:W-:Y:S03]  /*22b0*/  HMMA.16816.F32.BF16 R24, R68, R84, RZ ;  /* 0x000000544418723c */ /* 0x008fe600000418ff */
[----:B------:R-:W-:Y:S01]  /*22c0*/  @!PT LDS RZ, [RZ] ;  /* 0x00000000fffff984 */ /* 0x000fe20000000800 */
[----:B------:R-:W-:Y:S01]  /*22d0*/  @!PT LDS RZ, [RZ] ;  /* 0x00000000fffff984 */ /* 0x000fe20000000800 */
[----:B------:R-:W-:Y:S01]  /*22e0*/  @!PT LDS RZ, [RZ] ;  /* 0x00000000fffff984 */ /* 0x000fe20000000800 */
[----:B------:R3:W-:Y:S01]  /*22f0*/  LDGSTS.E.BYPASS.LTC128B.128 [R250+0x100], [R72.64], !P2 ;  /* 0x0010000048fa7fae */ /* 0x0007e2000d101d4c */
[----:B------:R-:W-:-:S03]  /*2300*/  ISETP.LT.OR P2, PT, R0, 0x11, P6 ;  /* 0x000000110000780c */ /* 0x000fc60003741670 */
[----:B------:R3:W-:Y:S01]  /*2310*/  LDGSTS.E.BYPASS.LTC128B.128 [R250+0x2100], [R74.64], !P0 ;  /* 0x021000004afa7fae */ /* 0x0007e2000c101d4c */
[C---:B------:R-:W-:Y:S01]  /*2320*/  ISETP.LT.OR P0, PT, R0.reuse, 0x11, P5 ;  /* 0x000000110000780c */ /* 0x040fe20002f01670 */
[C---:B----4-:R-:W-:Y:S08]  /*2330*/  HMMA.16816.F32.BF16 R16, R68.reuse, R76, RZ ;  /* 0x0000004c4410723c */ /* 0x050ff000000418ff */
[----:B------:R4:W-:Y:S01]  /*2340*/  LDGSTS.E.BYPASS.LTC128B.128 [R250+0x900], [R114.64], !P2 ;  /* 0x0090000072fa7fae */ /* 0x0009e2000d101d4c */
[C---:B------:R-:W-:Y:S01]  /*2350*/  ISETP.LT.OR P2, PT, R0.reuse, 0x21, P6 ;  /* 0x000000210000780c */ /* 0x040fe20003741670 */
[----:B------:R-:W-:Y:S01]  /*2360*/  HMMA.16816.F32.BF16 R28, R68, R94, RZ ;  /* 0x0000005e441c723c */ /* 0x000fe200000418ff */
[C---:B------:R-:W-:Y:S01]  /*2370*/  ISETP.LT.OR P6, PT, R0.reuse, 0x31, P6 ;  /* 0x000000310000780c */ /* 0x040fe200037c1670 */
[----:B------:R4:W-:Y:S01]  /*2380*/  LDGSTS.E.BYPASS.LTC128B.128 [R250+0x2900], [R112.64], !P0 ;  /* 0x0290000070fa7fae */ /* 0x0009e2000c101d4c */
[----:B------:R-:W-:-:S02]  /*2390*/  ISETP.LT.OR P0, PT, R0, 0x21, P5 ;  /* 0x000000210000780c */ /* 0x000fc40002f01670 */
[----:B------:R-:W-:Y:S01]  /*23a0*/  ISETP.LT.OR P5, PT, R0, 0x31, P5 ;  /* 0x000000310000780c */ /* 0x000fe20002fa1670 */
[----:B------:R-:W-:Y:S02]  /*23b0*/  IMAD.MOV.U32 R0, RZ, RZ, 0x40 ;  /* 0x00000040ff007424 */ /* 0x000fe400078e00ff */
[C---:B------:R-:W-:Y:S04]  /*23c0*/  HMMA.16816.F32.BF16 R20, R68.reuse, R86, RZ ;  /* 0x000000564414723c */ /* 0x040fe800000418ff */
[----:B------:R1:W-:Y:S01]  /*23d0*/  LDGSTS.E.BYPASS.LTC128B.128 [R250+0x1100], [R108.64], !P2 ;  /* 0x011000006cfa7fae */ /* 0x0003e2000d101d4c */
[----:B------:R-:W-:Y:S02]  /*23e0*/  LOP3.LUT P2, RZ, R46, 0x4, RZ, 0xc0, !PT ;  /* 0x000000042eff7812 */ /* 0x000fe4000784c0ff */
[----:B------:R-:W-:Y:S01]  /*23f0*/  SHF.R.S32.HI R46, RZ, 0x1f, R44 ;  /* 0x0000001fff2e7819 */ /* 0x000fe2000001142c */
[----:B------:R-:W-:Y:S01]  /*2400*/  HMMA.16816.F32.BF16 R12, R68, R78, RZ ;  /* 0x0000004e440c723c */ /* 0x000fe200000418ff */
[----:B------:R-:W-:Y:S01]  /*2410*/  SEL R0, R0, 0xffffffc0, !P2 ;  /* 0xffffffc000007807 */ /* 0x000fe20005000000 */
[----:B------:R1:W-:Y:S01]  /*2420*/  LDGSTS.E.BYPASS.LTC128B.128 [R250+0x3100], [R110.64], !P0 ;  /* 0x031000006efa7fae */ /* 0x0003e2000c101d4c */
[----:B------:R-:W-:-:S02]  /*2430*/  PLOP3.LUT P2, PT, PT, PT, UP0, 0x80, 0x0 ;  /* 0x000000000000781c */ /* 0x000fc40003f4f008 */
[----:B------:R-:W-:Y:S01]  /*2440*/  ISETP.GT.AND P0, PT, R124, 0x3f, PT ;  /* 0x0000003f7c00780c */ /* 0x000fe20003f04270 */
[----:B------:R-:W-:Y:S01]  /*2450*/  IMAD.IADD R243, R248, 0x1, R0 ;  /* 0x00000001f8f37824 */ /* 0x000fe200078e0200 */
[----:B------:R3:W-:Y:S01]  /*2460*/  LDGSTS.E.BYPASS.LTC128B.128 [R250+0x1900], [R104.64], !P6 ;  /* 0x0190000068fa7fae */ /* 0x0007e2000f101d4c */
[C---:B--2---:R-:W-:Y:S01]  /*2470*/  HMMA.16816.F32.BF16 R96, R64.reuse, R92, RZ ;  /* 0x0000005c4060723c */ /* 0x044fe200000418ff */
[----:B------:R-:W-:Y:S01]  /*2480*/  IMAD.IADD R234, R0, 0x1, R247 ;  /* 0x0000000100ea7824 */ /* 0x000fe200078e02f7 */
[----:B------:R-:W-:Y:S01]  /*2490*/  IADD3 R0, R250, 0x100, RZ ;  /* 0x00000100fa007810 */ /* 0x000fe20007ffe0ff */
[----:B------:R3:W-:Y:S04]  /*24a0*/  LDGSTS.E.BYPASS.LTC128B.128 [R250+0x3900], [R106.64], !P5 ;  /* 0x039000006afa7fae */ /* 0x0007e8000e901d4c */
[----:B------:R-:W-:Y:S01]  /*24b0*/  LDSM.16.M88.4 R120, [R244+0xa100] ;  /* 0x00a10000f478783b */ /* 0x000fe20000000200 */
[C---:B------:R-:W-:Y:S03]  /*24c0*/  HMMA.16816.F32.BF16 R88, R64.reuse, R84, RZ ;  /* 0x000000544058723c */ /* 0x040fe600000418ff */
[----:B------:R-:W-:Y:S04]  /*24d0*/  LDSM.16.M88.4 R116, [R243+0x4100] ;  /* 0x00410000f374783b */ /* 0x000fe80000000200 */
[----:B----4-:R-:W-:Y:S01]  /*24e0*/  LDSM.16.M88.4 R112, [R243+0x4900] ;  /* 0x00490000f370783b */ /* 0x010fe20000000200 */
[----:B------:R-:W-:Y:S03]  /*24f0*/  HMMA.16816.F32.BF16 R80, R64, R76, RZ ;  /* 0x0000004c4050723c */ /* 0x000fe600000418ff */
[----:B------:R-:W0:Y:S04]  /*2500*/  LDGDEPBAR ;  /* 0x00000000000079af */ /* 0x000e280000000000 */
[----:B-1----:R-:W-:Y:S01]  /*2510*/  LDSM.16.M88.4 R108, [R243+0x5100] ;  /* 0x00510000f36c783b */ /* 0x002fe20000000200 */
[----:B-----5:R-:W-:Y:S03]  /*2520*/  HMMA.16816.F32.BF16 R8, R68, R100, RZ ;  /* 0x000000644408723c */ /* 0x020fe600000418ff */
[----:B---3--:R-:W1:Y:S05]  /*2530*/  LDSM.16.M88.4 R104, [R243+0x5900] ;  /* 0x00590000f368783b */ /* 0x008e6a0000000200 */
[C---:B------:R-:W-:Y:S08]  /*2540*/  HMMA.16816.F32.BF16 R92, R64.reuse, R94, RZ ;  /* 0x0000005e405c723c */ /* 0x040ff000000418ff */
[C---:B------:R-:W-:Y:S08]  /*2550*/  HMMA.16816.F32.BF16 R84, R64.reuse, R86, RZ ;  /* 0x000000564054723c */ /* 0x040ff000000418ff */
[C---:B------:R-:W-:Y:S08]  /*2560*/  HMMA.16816.F32.BF16 R76, R64.reuse, R78, RZ ;  /* 0x0000004e404c723c */ /* 0x040ff000000418ff */
[----:B------:R-:W-:Y:S08]  /*2570*/  HMMA.16816.F32.BF16 R72, R64, R100, RZ ;  /* 0x000000644048723c */ /* 0x000ff000000418ff */
[-C--:B------:R-:W-:Y:S08]  /*2580*/  HMMA.16816.F32.BF16 R68, R68, R102.reuse, RZ ;  /* 0x000000664444723c */ /* 0x080ff000000418ff */
[----:B------:R-:W-:Y:S01]  /*2590*/  HMMA.16816.F32.BF16 R64, R64, R102, RZ ;  /* 0x000000664040723c */ /* 0x000fe200000418ff */
[----:B------:R-:W2:Y:S07]  /*25a0*/  LDSM.16.M88.4 R100, [R244+0x8100] ;  /* 0x00810000f464783b */ /* 0x000eae0000000200 */
        /* <DEDUP_REMOVED lines=8> */
[----:B------:R-:W-:Y:S07]  /*2630*/  LDSM.16.M88.4 R60, [R242+0xa100] ;  /* 0x00a10000f23c783b */ /* 0x000fee0000000200 */
[C---:B------:R-:W-:Y:S08]  /*2640*/  HMMA.16816.F32.BF16 R96, R36.reuse, R56, R96 ;  /* 0x000000382460723c */ /* 0x040ff00000041860 */
[C---:B------:R-:W-:Y:S08]  /*2650*/  HMMA.16816.F32.BF16 R88, R36.reuse, R52, R88 ;  /* 0x000000342458723c */ /* 0x040ff00000041858 */
[C---:B------:R-:W-:Y:S08]  /*2660*/  HMMA.16816.F32.BF16 R80, R36.reuse, R48, R80 ;  /* 0x000000302450723c */ /* 0x040ff00000041850 */
[C---:B------:R-:W-:Y:S08]  /*2670*/  HMMA.16816.F32.BF16 R72, R36.reuse, R40, R72 ;  /* 0x000000282448723c */ /* 0x040ff00000041848 */
[C---:B------:R-:W-:Y:S01]  /*2680*/  HMMA.16816.F32.BF16 R92, R36.reuse, R58, R92 ;  /* 0x0000003a245c723c */ /* 0x040fe2000004185c */
[----:B------:R-:W-:Y:S07]  /*2690*/  LDSM.16.M88.4 R56, [R234] ;  /* 0x00000000ea38783b */ /* 0x000fee0000000200 */
[C---:B------:R-:W-:Y:S01]  /*26a0*/  HMMA.16816.F32.BF16 R84, R36.reuse, R54, R84 ;  /* 0x000000362454723c */ /* 0x040fe20000041854 */
[----:B------:R-:W-:Y:S07]  /*26b0*/  LDSM.16.M88.4 R52, [R234+0x800] ;  /* 0x00080000ea34783b */ /* 0x000fee0000000200 */
[C---:B------:R-:W-:Y:S01]  /*26c0*/  HMMA.16816.F32.BF16 R76, R36.reuse, R50, R76 ;  /* 0x00000032244c723c */ /* 0x040fe2000004184c */
[----:B------:R-:W-:Y:S07]  /*26d0*/  LDSM.16.M88.4 R48, [R234+0x1000] ;  /* 0x00100000ea30783b */ /* 0x000fee0000000200 */
[----:B------:R-:W-:Y:S01]  /*26e0*/  HMMA.16816.F32.BF16 R64, R36, R42, R64 ;  /* 0x0000002a2440723c */ /* 0x000fe20000041840 */
[----:B------:R-:W3:Y:S04]  /*26f0*/  LDSM.16.M88.4 R40, [R234+0x1800] ;  /* 0x00180000ea28783b */ /* 0x000ee80000000200 */
[----:B------:R-:W4:Y:S03]  /*2700*/  LDSM.16.M88.4 R36, [R242+0x8100] ;  /* 0x00810000f224783b */ /* 0x000f260000000200 */
[C---:B-1----:R-:W-:Y:S08]  /*2710*/  HMMA.16816.F32.BF16 R8, R120.reuse, R104, R8 ;  /* 0x000000687808723c */ /* 0x042ff00000041808 */
        /* <DEDUP_REMOVED lines=8> */
[C---:B--2---:R-:W-:Y:S08]  /*27a0*/  HMMA.16816.F32.BF16 R96, R100.reuse, R116, R96 ;  /* 0x000000746460723c */ /* 0x044ff00000041860 */
        /* <DEDUP_REMOVED lines=9> */
[----:B------:R-:W-:Y:S01]  /*2840*/  HMMA.16816.F32.BF16 R64, R100, R106, R64 ;  /* 0x0000006a6440723c */ /* 0x000fe20000041840 */
[----:B------:R-:W1:Y:S04]  /*2850*/  LDSM.16.M88.4 R104, [R248+0x7900] ;  /* 0x00790000f868783b */ /* 0x000e680000000200 */
[----:B------:R-:W2:Y:S03]  /*2860*/  LDSM.16.M88.4 R100, [R249+0xc100] ;  /* 0x00c10000f964783b */ /* 0x000ea60000000200 */
[C---:B---3--:R-:W-:Y:S08]  /*2870*/  HMMA.16816.F32.BF16 R8, R60.reuse, R40, R8 ;  /* 0x000000283c08723c */ /* 0x048ff00000041808 */
        /* <DEDUP_REMOVED lines=8> */
[C---:B----4-:R-:W-:Y:S08]  /*2900*/  HMMA.16816.F32.BF16 R96, R36.reuse, R56, R96 ;  /* 0x000000382460723c */ /* 0x050ff00000041860 */
        /* <DEDUP_REMOVED lines=55> */
[----:B------:R-:W4:Y:S01]  /*2c80*/  LDSM.16.M88.4 R40, [R234+0x3000] ;  /* 0x00300000ea28783b */ /* 0x000f220000000200 */
[----:B------:R-:W-:-:S04]  /*2c90*/  DEPBAR.LE SB0, 0x0 ;  /* 0x000080000000791a */ /* 0x000fc80000000000 */
[C---:B-1----:R-:W-:Y:S08]  /*2ca0*/  HMMA.16816.F32.BF16 R8, R116.reuse, R100, R8 ;  /* 0x000000647408723c */ /* 0x042ff00000041808 */
[C---:B------:R-:W-:Y:S08]  /*2cb0*/  HMMA.16816.F32.BF16 R32, R116.reuse, R112, R32 ;  /* 0x000000707420723c */ /* 0x040ff00000041820 */
[C---:B------:R-:W-:Y:S08]  /*2cc0*/  HMMA.16816.F32.BF16 R28, R116.reuse, R114, R28 ;  /* 0x00000072741c723c */ /* 0x040ff0000004181c */
[C---:B------:R-:W-:Y:S08]  /*2cd0*/  HMMA.16816.F32.BF16 R24, R116.reuse, R108, R24 ;  /* 0x0000006c7418723c */ /* 0x040ff00000041818 */
[C---:B------:R-:W-:Y:S08]  /*2ce0*/  HMMA.16816.F32.BF16 R20, R116.reuse, R110, R20 ;  /* 0x0000006e7414723c */ /* 0x040ff00000041814 */
[C---:B--2---:R-:W-:Y:S08]  /*2cf0*/  HMMA.16816.F32.BF16 R16, R116.reuse, R104, R16 ;  /* 0x000000687410723c */ /* 0x044ff00000041810 */
[C---:B------:R-:W-:Y:S08]  /*2d00*/  HMMA.16816.F32.BF16 R12, R116.reuse, R106, R12 ;  /* 0x0000006a740c723c */ /* 0x040ff0000004180c */
        /* <DEDUP_REMOVED lines=13> */
[C---:B------:R-:W-:Y:S08]  /*2de0*/  HMMA.16816.F32.BF16 R20, R56.reuse, R50, R20 ;  /* 0x000000323814723c */ /* 0x040ff00000041814 */
[C---:B----4-:R-:W-:Y:S08]  /*2df0*/  HMMA.16816.F32.BF16 R16, R56.reuse, R40, R16 ;  /* 0x000000283810723c */ /* 0x050ff00000041810 */
        /* <DEDUP_REMOVED lines=58> */
[----:B--2---:R-:W-:Y:S02]  /*31a0*/  IADD3.X R55, RZ, R39, R38, P5, P2 ;  /* 0x00000027ff377210 */ /* 0x004fe40002fe4426 */
[----:B------:R-:W-:Y:S02]  /*31b0*/  IADD3 R52, P5, P2, R52, R53, R0 ;  /* 0x0000003534347210 */ /* 0x000fe40007abe000 */
[C---:B---3--:R-:W-:Y:S02]  /*31c0*/  IADD3 R56, P6, R48.reuse, R37, RZ ;  /* 0x0000002530387210 */ /* 0x048fe40007fde0ff */
[--C-:B------:R-:W-:Y:S02]  /*31d0*/  IADD3.X R53, RZ, R39, R7.reuse, P5, P2 ;  /* 0x00000027ff357210 */ /* 0x100fe40002fe4407 */
[-C--:B------:R-:W-:Y:S02]  /*31e0*/  IADD3 R58, P5, R48, R0.reuse, RZ ;  /* 0x00000000303a7210 */ /* 0x080fe40007fbe0ff */
[CC--:B----4-:R-:W-:Y:S01]  /*31f0*/  IADD3 R48, P2, R42.reuse, R37.reuse, RZ ;  /* 0x000000252a307210 */ /* 0x0d0fe20007f5e0ff */
        /* <DEDUP_REMOVED lines=19> */
.L_x_151:
[----:B------:R-:W-:Y:S01]  /*3330*/  LOP3.LUT R6, R6, 0xffffffe0, RZ, 0xc0, !PT ;  /* 0xffffffe006067812 */ /* 0x000fe200078ec0ff */
[----:B------:R-:W-:Y:S01]  /*3340*/  IMAD.SHL.U32 R246, R5, 0x2, RZ ;  /* 0x0000000205f67824 */ /* 0x000fe200078e00ff */
[----:B------:R-:W-:Y:S01]  /*3350*/  UIADD3 UR6, UR6, -0x2, URZ ;  /* 0xfffffffe06067890 */ /* 0x000fe2000fffe03f */
[----:B------:R-:W0:Y:S02]  /*3360*/  LDGDEPBAR ;  /* 0x00000000000079af */ /* 0x000e240000000000 */
[----:B------:R-:W-:Y:S01]  /*3370*/  IMAD.IADD R2, R2, 0x1, -R6 ;  /* 0x0000000102027824 */ /* 0x000fe200078e0a06 */
[----:B------:R-:W-:Y:S01]  /*3380*/  UISETP.GE.AND UP0, UPT, UR6, UR7, UPT ;  /* 0x000000070600728c */ /* 0x000fe2000bf06270 */
[----:B------:R-:W-:Y:S01]  /*3390*/  IMAD.U32 R6, RZ, RZ, UR9 ;  /* 0x00000009ff067e24 */ /* 0x000fe2000f8e00ff */
[----:B------:R-:W-:Y:S01]  /*33a0*/  LDSM.16.MT88.4 R180, [R246+0x100] ;  /* 0x00010000f6b4783b */ /* 0x000fe20000004200 */
[----:B------:R-:W-:Y:S01]  /*33b0*/  IMAD R240, R4, 0x2, R246 ;  /* 0x0000000204f07824 */ /* 0x000fe200078e02f6 */
[----:B------:R-:W-:Y:S01]  /*33c0*/  SHF.R.S32.HI R0, RZ, 0x1f, R2 ;  /* 0x0000001fff007819 */ /* 0x000fe20000011402 */
[C---:B------:R-:W-:Y:S01]  /*33d0*/  IMAD R239, R3.reuse, 0x2, R246 ;  /* 0x0000000203ef7824 */ /* 0x040fe200078e02f6 */
[----:B------:R-:W-:Y:S01]  /*33e0*/  LDSM.16.MT88.4 R128, [R246+0x2100] ;  /* 0x00210000f680783b */ /* 0x000fe20000004200 */
[----:B------:R-:W-:Y:S01]  /*33f0*/  IMAD R238, R3, 0x2, R240 ;  /* 0x0000000203ee7824 */ /* 0x000fe200078e02f0 */
[----:B------:R-:W-:-:S02]  /*3400*/  LEA.HI R0, R0, R2, RZ, 0x2 ;  /* 0x0000000200007211 */ /* 0x000fc400078f10ff */
[----:B------:R-:W-:Y:S02]  /*3410*/  LDSM.16.MT88.4 R144, [R240+0x2100] ;  /* 0x00210000f090783b */ /* 0x000fe40000004200 */
[----:B------:R-:W-:Y:S02]  /*3420*/  LOP3.LUT R0, R0, 0x7ffffffc, RZ, 0xc0, !PT ;  /* 0x7ffffffc00007812 */ /* 0x000fe400078ec0ff */
[----:B------:R-:W-:Y:S03]  /*3430*/  LDSM.16.MT88.4 R112, [R238+0x100] ;  /* 0x00010000ee70783b */ /* 0x000fe60000004200 */
[----:B------:R-:W-:Y:S01]  /*3440*/  IMAD.IADD R0, R2, 0x1, -R0 ;  /* 0x0000000102007824 */ /* 0x000fe200078e0a00 */
[----:B------:R-:W-:Y:S03]  /*3450*/  LDSM.16.MT88.4 R156, [R239+0x2100] ;  /* 0x00210000ef9c783b */ /* 0x000fe60000004200 */
[----:B------:R-:W-:Y:S01]  /*3460*/  IMAD R6, R0, -0x2, R6 ;  /* 0xfffffffe00067824 */ /* 0x000fe200078e0206 */
[----:B--2---:R-:W-:Y:S04]  /*3470*/  LDSM.16.MT88.4 R40, [R246+0x900] ;  /* 0x00090000f628783b */ /* 0x004fe80000004200 */
[----:B------:R-:W-:-:S02]  /*3480*/  ISETP.GT.AND P5, PT, R6, RZ, PT ;  /* 0x000000ff0600720c */ /* 0x000fc40003fa4270 */
[----:B------:R-:W-:Y:S02]  /*3490*/  ISETP.GT.AND P6, PT, R6, 0x1, PT ;  /* 0x000000010600780c */ /* 0x000fe40003fc4270 */
[----:B------:R-:W-:Y:S02]  /*34a0*/  FSEL R32, R32, -INF , P5 ;  /* 0xff80000020207808 */ /* 0x000fe40002800000 */
[----:B------:R-:W-:Y:S02]  /*34b0*/  FSEL R33, R33, -INF , P6 ;  /* 0xff80000021217808 */ /* 0x000fe40003000000 */
[----:B------:R-:W-:Y:S02]  /*34c0*/  ISETP.GT.AND P2, PT, R6, 0x8, PT ;  /* 0x000000080600780c */ /* 0x000fe40003f44270 */
[----:B------:R-:W-:Y:S02]  /*34d0*/  FSEL R34, R34, -INF , P5 ;  /* 0xff80000022227808 */ /* 0x000fe40002800000 */
[----:B------:R-:W-:-:S02]  /*34e0*/  FSEL R119, R98, -INF , P5 ;  /* 0xff80000062777808 */ /* 0x000fc40002800000 */
[----:B------:R-:W-:Y:S02]  /*34f0*/  FSEL R65, R96, -INF , P5 ;  /* 0xff80000060417808 */ /* 0x000fe40002800000 */
[----:B------:R-:W-:Y:S02]  /*3500*/  ISETP.GT.AND P5, PT, R6, 0x9, PT ;  /* 0x000000090600780c */ /* 0x000fe40003fa4270 */
[----:B------:R-:W-:Y:S02]  /*3510*/  FSEL R28, R28, -INF , P2 ;  /* 0xff8000001c1c7808 */ /* 0x000fe40001000000 */
[----:B------:R-:W-:Y:S02]  /*3520*/  FMNMX.FTZ R0, R32, R33, !PT ;  /* 0x0000002120007209 */ /* 0x000fe40007810000 */
[----:B------:R-:W-:Y:S02]  /*3530*/  FSEL R35, R35, -INF , P6 ;  /* 0xff80000023237808 */ /* 0x000fe40003000000 */
[----:B------:R-:W-:-:S02]  /*3540*/  FSEL R67, R99, -INF , P6 ;  /* 0xff80000063437808 */ /* 0x000fc40003000000 */
[----:B------:R-:W-:Y:S02]  /*3550*/  FSEL R60, R97, -INF , P6 ;  /* 0xff800000613c7808 */ /* 0x000fe40003000000 */
[----:B------:R-:W-:Y:S01]  /*3560*/  FSEL R29, R29, -INF , P5 ;  /* 0xff8000001d1d7808 */ /* 0x000fe20002800000 */
[----:B------:R-:W-:Y:S01]  /*3570*/  LDSM.16.MT88.4 R96, [R239+0x100] ;  /* 0x00010000ef60783b */ /* 0x000fe20000004200 */
[----:B------:R-:W-:Y:S02]  /*3580*/  ISETP.GT.AND P6, PT, R6, 0x10, PT ;  /* 0x000000100600780c */ /* 0x000fe40003fc4270 */
[----:B------:R-:W-:Y:S02]  /*3590*/  FMNMX.FTZ R0, R28, R0, !PT ;  /* 0x000000001c007209 */ /* 0x000fe40007810000 */
        /* <DEDUP_REMOVED lines=9> */
[----:B------:R-:W-:Y:S02]  /*3630*/  FSEL R25, R25, -INF , P2 ;  /* 0xff80000019197808 */ /* 0x000fe40001000000 */
        /* <DEDUP_REMOVED lines=39> */
[----:B------:R-:W-:Y:S01]  /*38b0*/  FSEL R177, R79, -INF , P5 ;  /* 0xff8000004fb17808 */ /* 0x000fe20002800000 */
[----:B------:R-:W-:Y:S01]  /*38c0*/  LDSM.16.MT88.4 R12, [R239+0x2900] ;  /* 0x00290000ef0c783b */ /* 0x000fe20000004200 */
[----:B------:R-:W-:-:S02]  /*38d0*/  FSEL R7, R77, -INF , P5 ;  /* 0xff8000004d077808 */ /* 0x000fc40002800000 */
[----:B------:R-:W-:Y:S02]  /*38e0*/  ISETP.GT.AND P5, PT, R6, 0x31, PT ;  /* 0x000000310600780c */ /* 0x000fe40003fa4270 */
[----:B------:R-:W-:Y:S01]  /*38f0*/  FSEL R215, R100, -INF , P2 ;  /* 0xff80000064d77808 */ /* 0x000fe20001000000 */
[----:B------:R-:W-:Y:S01]  /*3900*/  IMAD.MOV.U32 R100, RZ, RZ, R36 ;  /* 0x000000ffff647224 */ /* 0x000fe200078e0024 */
[----:B------:R-:W-:Y:S01]  /*3910*/  FMNMX.FTZ R0, R135, R0, !PT ;  /* 0x0000000087007209 */ /* 0x000fe20007810000 */
[----:B------:R-:W-:Y:S01]  /*3920*/  LDSM.16.MT88.4 R36, [R238+0x2100] ;  /* 0x00210000ee24783b */ /* 0x000fe20000004200 */
[----:B------:R-:W-:Y:S02]  /*3930*/  FSEL R132, R18, -INF , P6 ;  /* 0xff80000012847808 */ /* 0x000fe40003000000 */
[----:B------:R-:W-:Y:S01]  /*3940*/  FSEL R179, R82, -INF , P6 ;  /* 0xff80000052b37808 */ /* 0x000fe20003000000 */
[----:B------:R-:W-:Y:S01]  /*3950*/  LDSM.16.MT88.4 R16, [R240+0x2900] ;  /* 0x00290000f010783b */ /* 0x000fe20000004200 */
[----:B------:R-:W-:-:S02]  /*3960*/  FSEL R230, R80, -INF , P6 ;  /* 0xff80000050e67808 */ /* 0x000fc40003000000 */
[C---:B------:R-:W-:Y:S01]  /*3970*/  ISETP.GT.AND P6, PT, R6.reuse, 0x38, PT ;  /* 0x000000380600780c */ /* 0x040fe20003fc4270 */
[----:B------:R-:W-:Y:S01]  /*3980*/  LDSM.16.MT88.4 R80, [R240+0x100] ;  /* 0x00010000f050783b */ /* 0x000fe20000004200 */
[----:B------:R-:W-:Y:S02]  /*3990*/  FSEL R214, R101, -INF , P5 ;  /* 0xff80000065d67808 */ /* 0x000fe40002800000 */
[----:B------:R-:W-:Y:S02]  /*39a0*/  FMNMX.FTZ R0, R215, R0, !PT ;  /* 0x00000000d7007209 */ /* 0x000fe40007810000 */
[----:B------:R-:W-:Y:S02]  /*39b0*/  ISETP.GT.AND P5, PT, R6, 0x39, PT ;  /* 0x000000390600780c */ /* 0x000fe40003fa4270 */
[----:B------:R-:W-:Y:S02]  /*39c0*/  FSEL R213, R68, -INF , P6 ;  /* 0xff80000044d57808 */ /* 0x000fe40003000000 */
[----:B------:R-:W-:-:S02]  /*39d0*/  FMNMX.FTZ R0, R214, R0, !PT ;  /* 0x00000000d6007209 */ /* 0x000fc40007810000 */
[----:B------:R-:W-:Y:S02]  /*39e0*/  FSEL R212, R69, -INF , P5 ;  /* 0xff80000045d47808 */ /* 0x000fe40002800000 */
[----:B------:R-:W-:Y:S02]  /*39f0*/  FMNMX.FTZ R0, R213, R0, !PT ;  /* 0x00000000d5007209 */ /* 0x000fe40007810000 */
[----:B------:R-:W-:Y:S02]  /*3a00*/  FSEL R220, R216, -INF , P2 ;  /* 0xff800000d8dc7808 */ /* 0x000fe40001000000 */
[----:B------:R-:W-:Y:S02]  /*3a10*/  FMNMX.FTZ R0, R212, R0, !PT ;  /* 0x00000000d4007209 */ /* 0x000fe40007810000 */
[----:B------:R-:W-:Y:S01]  /*3a20*/  FSEL R211, R102, -INF , P2 ;  /* 0xff80000066d37808 */ /* 0x000fe20001000000 */
[----:B------:R-:W-:Y:S01]  /*3a30*/  IMAD.MOV.U32 R102, RZ, RZ, R7 ;  /* 0x000000ffff667224 */ /* 0x000fe200078e0007 */
[----:B------:R-:W-:Y:S01]  /*3a40*/  FSEL R218, R218, -INF , P2 ;  /* 0xff800000dada7808 */ /* 0x000fe20001000000 */
[----:B------:R-:W1:Y:S01]  /*3a50*/  SHFL.BFLY PT, R2, R0, 0x2, 0x1f ;  /* 0x0c401f0000027f89 */ /* 0x000e6200000e0000 */
[----:B------:R-:W-:-:S02]  /*3a60*/  FSEL R209, R70, -INF , P6 ;  /* 0xff80000046d17808 */ /* 0x000fc40003000000 */
[----:B------:R-:W-:Y:S02]  /*3a70*/  FSEL R207, R71, -INF , P5 ;  /* 0xff80000047cf7808 */ /* 0x000fe40002800000 */
[----:B------:R-:W-:Y:S02]  /*3a80*/  FMNMX.FTZ R196, R65, R60, !PT ;  /* 0x0000003c41c47209 */ /* 0x000fe40007810000 */
[----:B------:R-:W-:Y:S02]  /*3a90*/  FMNMX.FTZ R4, R119, R67, !PT ;  /* 0x0000004377047209 */ /* 0x000fe40007810000 */
[----:B------:R-:W-:Y:S02]  /*3aa0*/  FMNMX.FTZ R196, R63, R196, !PT ;  /* 0x000000c43fc47209 */ /* 0x000fe40007810000 */
[----:B------:R-:W-:Y:S02]  /*3ab0*/  FSEL R225, R8, -INF , P6 ;  /* 0xff80000008e17808 */ /* 0x000fe40003000000 */
[----:B------:R-:W-:-:S02]  /*3ac0*/  FMNMX.FTZ R196, R62, R196, !PT ;  /* 0x000000c43ec47209 */ /* 0x000fc40007810000 */
[----:B------:R-:W-:Y:S02]  /*3ad0*/  FMNMX.FTZ R4, R118, R4, !PT ;  /* 0x0000000476047209 */ /* 0x000fe40007810000 */
[----:B------:R-:W-:Y:S02]  /*3ae0*/  FMNMX.FTZ R196, R64, R196, !PT ;  /* 0x000000c440c47209 */ /* 0x000fe40007810000 */
[----:B------:R-:W-:Y:S02]  /*3af0*/  FSEL R226, R9, -INF , P5 ;  /* 0xff80000009e27808 */ /* 0x000fe40002800000 */
[----:B------:R-:W-:Y:S02]  /*3b00*/  FMNMX.FTZ R196, R61, R196, !PT ;  /* 0x000000c43dc47209 */ /* 0x000fe40007810000 */
[----:B------:R-:W-:Y:S02]  /*3b10*/  FMNMX.FTZ R4, R66, R4, !PT ;  /* 0x0000000442047209 */ /* 0x000fe40007810000 */
[----:B-1----:R-:W-:-:S02]  /*3b20*/  FMNMX.FTZ R0, R0, R2, !PT ;  /* 0x0000000200007209 */ /* 0x002fc40007810000 */
[----:B------:R-:W-:Y:S02]  /*3b30*/  FMNMX.FTZ R196, R84, R196, !PT ;  /* 0x000000c454c47209 */ /* 0x000fe40007810000 */
[----:B------:R-:W-:Y:S01]  /*3b40*/  FMNMX.FTZ R4, R117, R4, !PT ;  /* 0x0000000475047209 */ /* 0x000fe20007810000 */
[----:B------:R-:W1:Y:S01]  /*3b50*/  SHFL.BFLY PT, R2, R0, 0x1, 0x1f ;  /* 0x0c201f0000027f89 */ /* 0x000e6200000e0000 */
[----:B------:R-:W-:Y:S02]  /*3b60*/  FMNMX.FTZ R196, R85, R196, !PT ;  /* 0x000000c455c47209 */ /* 0x000fe40007810000 */
[----:B------:R-:W-:Y:S02]  /*3b70*/  FMNMX.FTZ R4, R116, R4, !PT ;  /* 0x0000000474047209 */ /* 0x000fe40007810000 */
[----:B------:R-:W-:Y:S02]  /*3b80*/  FMNMX.FTZ R196, R230, R196, !PT ;  /* 0x000000c4e6c47209 */ /* 0x000fe40007810000 */
[----:B------:R-:W-:-:S02]  /*3b90*/  FMNMX.FTZ R4, R86, R4, !PT ;  /* 0x0000000456047209 */ /* 0x000fc40007810000 */
[----:B------:R-:W-:Y:S02]  /*3ba0*/  FMNMX.FTZ R196, R231, R196, !PT ;  /* 0x000000c4e7c47209 */ /* 0x000fe40007810000 */
[----:B------:R-:W-:Y:S02]  /*3bb0*/  FMNMX.FTZ R4, R87, R4, !PT ;  /* 0x0000000457047209 */ /* 0x000fe40007810000 */
[----:B------:R-:W-:Y:S02]  /*3bc0*/  FMNMX.FTZ R196, R100, R196, !PT ;  /* 0x000000c464c47209 */ /* 0x000fe40007810000 */
[----:B------:R-:W-:Y:S02]  /*3bd0*/  FMNMX.FTZ R4, R179, R4, !PT ;  /* 0x00000004b3047209 */ /* 0x000fe40007810000 */
[----:B------:R-:W-:Y:S02]  /*3be0*/  FMNMX.FTZ R196, R102, R196, !PT ;  /* 0x000000c466c47209 */ /* 0x000fe40007810000 */
[----:B------:R-:W-:-:S02]  /*3bf0*/  FMNMX.FTZ R4, R178, R4, !PT ;  /* 0x00000004b2047209 */ /* 0x000fc40007810000 */
[----:B------:R-:W-:Y:S02]  /*3c00*/  FMNMX.FTZ R196, R220, R196, !PT ;  /* 0x000000c4dcc47209 */ /* 0x000fe40007810000 */
[----:B------:R-:W-:Y:S02]  /*3c10*/  FMNMX.FTZ R4, R176, R4, !PT ;  /* 0x00000004b0047209 */ /* 0x000fe40007810000 */
[----:B-1----:R-:W-:Y:S02]  /*3c20*/  FMNMX.FTZ R2, R0, R2, !PT ;  /* 0x0000000200027209 */ /* 0x002fe40007810000 */
[----:B------:R-:W-:Y:S02]  /*3c30*/  FMNMX.FTZ R0, R34, R35, !PT ;  /* 0x0000002322007209 */ /* 0x000fe40007810000 */
[C---:B------:R-:W-:Y:S01]  /*3c40*/  FSETP.NEU.FTZ.AND P2, PT, R2.reuse, -INF , PT ;  /* 0xff8000000200780b */ /* 0x040fe20003f5d000 */
[----:B------:R-:W-:Y:S01]  /*3c50*/  FMUL.FTZ R216, R2, c[0x0][0x2d0] ;  /* 0x0000b40002d87a20 */ /* 0x000fe20000410000 */
[----:B------:R-:W-:-:S02]  /*3c60*/  FMNMX.FTZ R0, R30, R0, !PT ;  /* 0x000000001e007209 */ /* 0x000fc40007810000 */
[----:B------:R-:W-:Y:S02]  /*3c70*/  FSEL R221, R10, -INF , P6 ;  /* 0xff8000000add7808 */ /* 0x000fe40003000000 */
[----:B------:R-:W-:Y:S02]  /*3c80*/  FMNMX.FTZ R0, R31, R0, !PT ;  /* 0x000000001f007209 */ /* 0x000fe40007810000 */
[----:B------:R-:W-:Y:S02]  /*3c90*/  FSEL R216, R216, RZ, P2 ;  /* 0x000000ffd8d87208 */ /* 0x000fe40001000000 */
[----:B------:R-:W-:Y:S02]  /*3ca0*/  FMNMX.FTZ R0, R26, R0, !PT ;  /* 0x000000001a007209 */ /* 0x000fe40007810000 */
[----:B------:R-:W-:Y:S01]  /*3cb0*/  ISETP.GT.AND P2, PT, R6, 0x31, PT ;  /* 0x000000310600780c */ /* 0x000fe20003f44270 */
[--C-:B------:R-:W-:Y:S01]  /*3cc0*/  FFMA.FTZ R205, R32, c[0x0][0x2d0], -R216.reuse ;  /* 0x0000b40020cd7a23 */ /* 0x100fe200000108d8 */
[----:B------:R-:W-:Y:S01]  /*3cd0*/  FMNMX.FTZ R0, R27, R0, !PT ;  /* 0x000000001b007209 */ /* 0x000fe20007810000 */
[--C-:B------:R-:W-:Y:S01]  /*3ce0*/  FFMA.FTZ R204, R33, c[0x0][0x2d0], -R216.reuse ;  /* 0x0000b40021cc7a23 */ /* 0x100fe200000108d8 */
[----:B------:R-:W-:Y:S01]  /*3cf0*/  FSEL R210, R103, -INF , P2 ;  /* 0xff80000067d27808 */ /* 0x000fe20001000000 */
[--C-:B------:R-:W-:Y:S01]  /*3d00*/  FFMA.FTZ R58, R28, c[0x0][0x2d0], -R216.reuse ;  /* 0x0000b4001c3a7a23 */ /* 0x100fe200000108d8 */
[----:B------:R-:W-:Y:S01]  /*3d10*/  FMNMX.FTZ R0, R22, R0, !PT ;  /* 0x0000000016007209 */ /* 0x000fe20007810000 */
[--C-:B------:R-:W-:Y:S01]  /*3d20*/  FFMA.FTZ R54, R29, c[0x0][0x2d0], -R216.reuse ;  /* 0x0000b4001d367a23 */ /* 0x100fe200000108d8 */
[----:B------:R-:W-:Y:S01]  /*3d30*/  FSEL R222, R11, -INF , P5 ;  /* 0xff8000000bde7808 */ /* 0x000fe20002800000 */
[----:B------:R-:W-:Y:S01]  /*3d40*/  MUFU.EX2 R205, R205 ;  /* 0x000000cd00cd7308 */ /* 0x000fe20000000800 */
[----:B------:R-:W-:Y:S01]  /*3d50*/  FMNMX.FTZ R0, R23, R0, !PT ;  /* 0x0000000017007209 */ /* 0x000fe20007810000 */
[----:B------:R-:W-:-:S02]  /*3d60*/  FFMA.FTZ R57, R24, c[0x0][0x2d0], -R216 ;  /* 0x0000b40018397a23 */ /* 0x000fc400000108d8 */
[--C-:B------:R-:W-:Y:S01]  /*3d70*/  FFMA.FTZ R53, R25, c[0x0][0x2d0], -R216.reuse ;  /* 0x0000b40019357a23 */ /* 0x100fe200000108d8 */
[----:B------:R-:W-:Y:S01]  /*3d80*/  FMNMX.FTZ R0, R132, R0, !PT ;  /* 0x0000000084007209 */ /* 0x000fe20007810000 */
[--C-:B------:R-:W-:Y:S02]  /*3d90*/  FFMA.FTZ R52, R20, c[0x0][0x2d0], -R216.reuse ;  /* 0x0000b40014347a23 */ /* 0x100fe400000108d8 */
[----:B------:R-:W1:Y:S01]  /*3da0*/  MUFU.EX2 R204, R204 ;  /* 0x000000cc00cc7308 */ /* 0x000e620000000800 */
[----:B------:R-:W-:Y:S01]  /*3db0*/  FMNMX.FTZ R0, R133, R0, !PT ;  /* 0x0000000085007209 */ /* 0x000fe20007810000 */
[--C-:B------:R-:W-:Y:S02]  /*3dc0*/  FFMA.FTZ R51, R21, c[0x0][0x2d0], -R216.reuse ;  /* 0x0000b40015337a23 */ /* 0x100fe400000108d8 */
[--C-:B------:R-:W-:Y:S01]  /*3dd0*/  FFMA.FTZ R215, R215, c[0x0][0x2d0], -R216.reuse ;  /* 0x0000b400d7d77a23 */ /* 0x100fe200000108d8 */
[----:B------:R-:W-:Y:S01]  /*3de0*/  FMNMX.FTZ R0, R174, R0, !PT ;  /* 0x00000000ae007209 */ /* 0x000fe20007810000 */
[----:B------:R-:W-:-:S02]  /*3df0*/  FFMA.FTZ R214, R214, c[0x0][0x2d0], -R216 ;  /* 0x0000b400d6d67a23 */ /* 0x000fc400000108d8 */
[----:B------:R-:W2:Y:S01]  /*3e00*/  MUFU.EX2 R58, R58 ;  /* 0x0000003a003a7308 */ /* 0x000ea20000000800 */
[----:B------:R-:W-:Y:S01]  /*3e10*/  FMNMX.FTZ R0, R175, R0, !PT ;  /* 0x00000000af007209 */ /* 0x000fe20007810000 */
[--C-:B------:R-:W-:Y:S02]  /*3e20*/  FFMA.FTZ R213, R213, c[0x0][0x2d0], -R216.reuse ;  /* 0x0000b400d5d57a23 */ /* 0x100fe400000108d8 */
[----:B------:R-:W-:Y:S01]  /*3e30*/  FFMA.FTZ R212, R212, c[0x0][0x2d0], -R216 ;  /* 0x0000b400d4d47a23 */ /* 0x000fe200000108d8 */
[----:B------:R-:W-:-:S03]  /*3e40*/  FMNMX.FTZ R0, R211, R0, !PT ;  /* 0x00000000d3007209 */ /* 0x000fc60007810000 */
[----:B------:R-:W3:Y:S01]  /*3e50*/  MUFU.EX2 R54, R54 ;  /* 0x0000003600367308 */ /* 0x000ee20000000800 */
[----:B------:R-:W-:Y:S02]  /*3e60*/  FMNMX.FTZ R0, R210, R0, !PT ;  /* 0x00000000d2007209 */ /* 0x000fe40007810000 */
[----:B-1----:R-:W-:Y:S01]  /*3e70*/  F2FP.BF16.PACK_AB R164, R204, R205 ;  /* 0x000000cdcca4723e */ /* 0x002fe200000010ff */
[----:B------:R-:W-:Y:S01]  /*3e80*/  FADD.FTZ R204, R205, R204 ;  /* 0x000000cccdcc7221 */ /* 0x000fe20000010000 */
[----:B------:R-:W-:-:S03]  /*3e90*/  FMNMX.FTZ R0, R209, R0, !PT ;  /* 0x00000000d1007209 */ /* 0x000fc60007810000 */
[----:B------:R-:W1:Y:S01]  /*3ea0*/  MUFU.EX2 R57, R57 ;  /* 0x0000003900397308 */ /* 0x000e620000000800 */
[----:B------:R-:W-:Y:S01]  /*3eb0*/  FMNMX.FTZ R7, R207, R0, !PT ;  /* 0x00000000cf077209 */ /* 0x000fe20007810000 */
[----:B--2---:R-:W-:-:S04]  /*3ec0*/  FADD.FTZ R204, R58, R204 ;  /* 0x000000cc3acc7221 */ /* 0x004fc80000010000 */
[----:B------:R-:W2:Y:S01]  /*3ed0*/  SHFL.BFLY PT, R0, R7, 0x2, 0x1f ;  /* 0x0c401f0007007f89 */ /* 0x000ea200000e0000 */
[C---:B---3--:R-:W-:Y:S01]  /*3ee0*/  F2FP.BF16.PACK_AB R166, R54.reuse, R58 ;  /* 0x0000003a36a6723e */ /* 0x048fe200000010ff */
[----:B------:R-:W3:Y:S01]  /*3ef0*/  MUFU.EX2 R53, R53 ;  /* 0x0000003500357308 */ /* 0x000ee20000000800 */
[----:B------:R-:W-:-:S04]  /*3f00*/  FADD.FTZ R204, R54, R204 ;  /* 0x000000cc36cc7221 */ /* 0x000fc80000010000 */
[----:B-1----:R-:W-:-:S03]  /*3f10*/  FADD.FTZ R204, R57, R204 ;  /* 0x000000cc39cc7221 */ /* 0x002fc60000010000 */
[----:B------:R-:W1:Y:S08]  /*3f20*/  MUFU.EX2 R52, R52 ;  /* 0x0000003400347308 */ /* 0x000e700000000800 */
[----:B------:R-:W4:Y:S01]  /*3f30*/  MUFU.EX2 R51, R51 ;  /* 0x0000003300337308 */ /* 0x000f220000000800 */
[----:B---3--:R-:W-:Y:S01]  /*3f40*/  FADD.FTZ R204, R53, R204 ;  /* 0x000000cc35cc7221 */ /* 0x008fe20000010000 */
[----:B--2---:R-:W-:-:S06]  /*3f50*/  FMNMX.FTZ R7, R7, R0, !PT ;  /* 0x0000000007077209 */ /* 0x004fcc0007810000 */
[----:B------:R-:W-:Y:S01]  /*3f60*/  MUFU.EX2 R215, R215 ;  /* 0x000000d700d77308 */ /* 0x000fe20000000800 */
[----:B-1----:R-:W-:Y:S01]  /*3f70*/  FADD.FTZ R204, R52, R204 ;  /* 0x000000cc34cc7221 */ /* 0x002fe20000010000 */
[----:B------:R-:W1:Y:S06]  /*3f80*/  SHFL.BFLY PT, R0, R7, 0x1, 0x1f ;  /* 0x0c201f0007007f89 */ /* 0x000e6c00000e0000 */
[----:B------:R-:W-:Y:S01]  /*3f90*/  MUFU.EX2 R214, R214 ;  /* 0x000000d600d67308 */ /* 0x000fe20000000800 */
[----:B----4-:R-:W-:-:S07]  /*3fa0*/  FADD.FTZ R204, R51, R204 ;  /* 0x000000cc33cc7221 */ /* 0x010fce0000010000 */
[----:B------:R-:W-:Y:S08]  /*3fb0*/  MUFU.EX2 R213, R213 ;  /* 0x000000d500d57308 */ /* 0x000ff00000000800 */
[----:B------:R-:W-:Y:S01]  /*3fc0*/  MUFU.EX2 R212, R212 ;  /* 0x000000d400d47308 */ /* 0x000fe20000000800 */
[----:B-1----:R-:W-:-:S04]  /*3fd0*/  FMNMX.FTZ R0, R0, R7, !PT ;  /* 0x0000000700007209 */ /* 0x002fc80007810000 */
[C---:B------:R-:W-:Y:S01]  /*3fe0*/  FSETP.NEU.FTZ.AND P2, PT, R0.reuse, -INF , PT ;  /* 0xff8000000000780b */ /* 0x040fe20003f5d000 */
[----:B------:R-:W-:-:S05]  /*3ff0*/  FMUL.FTZ R208, R0, c[0x0][0x2d0] ;  /* 0x0000b40000d07a20 */ /* 0x000fca0000410000 */
[----:B------:R-:W-:Y:S02]  /*4000*/  FSEL R208, R208, RZ, P2 ;  /* 0x000000ffd0d07208 */ /* 0x000fe40001000000 */
[----:B------:R-:W-:Y:S02]  /*4010*/  ISETP.GT.AND P2, PT, R6, 0x31, PT ;  /* 0x000000310600780c */ /* 0x000fe40003f44270 */
[----:B------:R-:W-:Y:S01]  /*4020*/  F2FP.BF16.PACK_AB R6, R51, R52 ;  /* 0x000000343306723e */ /* 0x000fe200000010ff */
[--C-:B------:R-:W-:Y:S01]  /*4030*/  FFMA.FTZ R201, R34, c[0x0][0x2d0], -R208.reuse ;  /* 0x0000b40022c97a23 */ /* 0x100fe200000108d0 */
[----:B------:R-:W-:Y:S01]  /*4040*/  FSEL R223, R217, -INF , P2 ;  /* 0xff800000d9df7808 */ /* 0x000fe20001000000 */
[--C-:B------:R-:W-:Y:S01]  /*4050*/  FFMA.FTZ R206, R35, c[0x0][0x2d0], -R208.reuse ;  /* 0x0000b40023ce7a23 */ /* 0x100fe200000108d0 */
[----:B------:R-:W-:Y:S01]  /*4060*/  FSEL R219, R219, -INF , P2 ;  /* 0xff800000dbdb7808 */ /* 0x000fe20001000000 */
[--C-:B------:R-:W-:Y:S01]  /*4070*/  FFMA.FTZ R59, R30, c[0x0][0x2d0], -R208.reuse ;  /* 0x0000b4001e3b7a23 */ /* 0x100fe200000108d0 */
[----:B------:R-:W-:Y:S01]  /*4080*/  FMNMX.FTZ R196, R223, R196, !PT ;  /* 0x000000c4dfc47209 */ /* 0x000fe20007810000 */
[--C-:B------:R-:W-:Y:S01]  /*4090*/  FFMA.FTZ R55, R31, c[0x0][0x2d0], -R208.reuse ;  /* 0x0000b4001f377a23 */ /* 0x100fe200000108d0 */
[----:B------:R-:W-:Y:S01]  /*40a0*/  MUFU.EX2 R201, R201 ;  /* 0x000000c900c97308 */ /* 0x000fe20000000800 */
[--C-:B------:R-:W-:Y:S01]  /*40b0*/  FFMA.FTZ R56, R26, c[0x0][0x2d0], -R208.reuse ;  /* 0x0000b4001a387a23 */ /* 0x100fe200000108d0 */
[----:B------:R-:W-:Y:S01]  /*40c0*/  FMNMX.FTZ R196, R225, R196, !PT ;  /* 0x000000c4e1c47209 */ /* 0x000fe20007810000 */
[--C-:B------:R-:W-:Y:S01]  /*40d0*/  FFMA.FTZ R50, R27, c[0x0][0x2d0], -R208.reuse ;  /* 0x0000b4001b327a23 */ /* 0x100fe200000108d0 */
[----:B------:R-:W-:Y:S01]  /*40e0*/  LDSM.16.MT88.4 R32, [R240+0x900] ;  /* 0x00090000f020783b */ /* 0x000fe20000004200 */
[--C-:B------:R-:W-:Y:S01]  /*40f0*/  FFMA.FTZ R49, R22, c[0x0][0x2d0], -R208.reuse ;  /* 0x0000b40016317a23 */ /* 0x100fe200000108d0 */
[----:B------:R-:W-:Y:S01]  /*4100*/  FMNMX.FTZ R196, R226, R196, !PT ;  /* 0x000000c4e2c47209 */ /* 0x000fe20007810000 */
[--C-:B------:R-:W-:Y:S01]  /*4110*/  FFMA.FTZ R48, R23, c[0x0][0x2d0], -R208.reuse ;  /* 0x0000b40017307a23 */ /* 0x100fe200000108d0 */
[----:B------:R-:W1:Y:S01]  /*4120*/  MUFU.EX2 R206, R206 ;  /* 0x000000ce00ce7308 */ /* 0x000e620000000800 */
[----:B------:R-:W-:Y:S01]  /*4130*/  LDSM.16.MT88.4 R28, [R239+0x900] ;  /* 0x00090000ef1c783b */ /* 0x000fe20000004200 */
[----:B------:R-:W-:-:S02]  /*4140*/  FFMA.FTZ R211, R211, c[0x0][0x2d0], -R208 ;  /* 0x0000b400d3d37a23 */ /* 0x000fc400000108d0 */
[--C-:B------:R-:W-:Y:S01]  /*4150*/  FFMA.FTZ R210, R210, c[0x0][0x2d0], -R208.reuse ;  /* 0x0000b400d2d27a23 */ /* 0x100fe200000108d0 */
[----:B------:R-:W2:Y:S01]  /*4160*/  SHFL.BFLY PT, R3, R196, 0x2, 0x1f ;  /* 0x0c401f00c4037f89 */ /* 0x000ea200000e0000 */
[----:B------:R-:W-:Y:S02]  /*4170*/  FFMA.FTZ R209, R209, c[0x0][0x2d0], -R208 ;  /* 0x0000b400d1d17a23 */ /* 0x000fe400000108d0 */
[----:B------:R-:W3:Y:S01]  /*4180*/  MUFU.EX2 R59, R59 ;  /* 0x0000003b003b7308 */ /* 0x000ee20000000800 */
[----:B------:R-:W-:Y:S04]  /*4190*/  LDSM.16.MT88.4 R24, [R238+0x900] ;  /* 0x00090000ee18783b */ /* 0x000fe80000004200 */
[----:B------:R-:W-:Y:S03]  /*41a0*/  LDSM.16.MT88.4 R20, [R246+0x2900] ;  /* 0x00290000f614783b */ /* 0x000fe60000004200 */
[----:B------:R-:W4:Y:S01]  /*41b0*/  MUFU.EX2 R55, R55 ;  /* 0x0000003700377308 */ /* 0x000f220000000800 */
[----:B-1----:R-:W-:Y:S01]  /*41c0*/  F2FP.BF16.PACK_AB R165, R206, R201 ;  /* 0x000000c9cea5723e */ /* 0x002fe200000010ff */
[----:B------:R-:W-:-:S06]  /*41d0*/  FADD.FTZ R201, R201, R206 ;  /* 0x000000cec9c97221 */ /* 0x000fcc0000010000 */
[----:B------:R-:W1:Y:S01]  /*41e0*/  MUFU.EX2 R56, R56 ;  /* 0x0000003800387308 */ /* 0x000e620000000800 */
[----:B---3--:R-:W-:Y:S01]  /*41f0*/  FADD.FTZ R201, R59, R201 ;  /* 0x000000c93bc97221 */ /* 0x008fe20000010000 */
[----:B--2---:R-:W-:Y:S02]  /*4200*/  FMNMX.FTZ R196, R196, R3, !PT ;  /* 0x00000003c4c47209 */ /* 0x004fe40007810000 */
[----:B------:R-:W-:-:S04]  /*4210*/  FMNMX.FTZ R3, R177, R4, !PT ;  /* 0x00000004b1037209 */ /* 0x000fc80007810000 */
[----:B------:R-:W2:Y:S01]  /*4220*/  MUFU.EX2 R50, R50 ;  /* 0x0000003200327308 */ /* 0x000ea20000000800 */
[C---:B----4-:R-:W-:Y:S01]  /*4230*/  F2FP.BF16.PACK_AB R167, R55.reuse, R59 ;  /* 0x0000003b37a7723e */ /* 0x050fe200000010ff */
[----:B------:R-:W3:Y:S01]  /*4240*/  SHFL.BFLY PT, R8, R196, 0x1, 0x1f ;  /* 0x0c201f00c4087f89 */ /* 0x000ee200000e0000 */
[----:B------:R-:W-:Y:S01]  /*4250*/  FMNMX.FTZ R3, R218, R3, !PT ;  /* 0x00000003da037209 */ /* 0x000fe20007810000 */
[----:B------:R-:W-:Y:S01]  /*4260*/  FADD.FTZ R201, R55, R201 ;  /* 0x000000c937c97221 */ /* 0x000fe20000010000 */
[----:B------:R-:W-:Y:S02]  /*4270*/  F2FP.BF16.PACK_AB R4, R53, R57 ;  /* 0x000000393504723e */ /* 0x000fe400000010ff */
[----:B------:R-:W-:Y:S01]  /*4280*/  FMNMX.FTZ R3, R219, R3, !PT ;  /* 0x00000003db037209 */ /* 0x000fe20007810000 */
[----:B------:R-:W-:Y:S01]  /*4290*/  HMMA.16816.F32.BF16 R188, R164, R180, RZ ;  /* 0x000000b4a4bc723c */ /* 0x000fe200000418ff */
[----:B------:R-:W4:Y:S01]  /*42a0*/  MUFU.EX2 R49, R49 ;  /* 0x0000003100317308 */ /* 0x000f220000000800 */
[----:B-1----:R-:W-:Y:S01]  /*42b0*/  FADD.FTZ R201, R56, R201 ;  /* 0x000000c938c97221 */ /* 0x002fe20000010000 */
[----:B------:R-:W-:-:S04]  /*42c0*/  FMNMX.FTZ R3, R221, R3, !PT ;  /* 0x00000003dd037209 */ /* 0x000fc80007810000 */
[----:B------:R-:W-:Y:S01]  /*42d0*/  FMNMX.FTZ R3, R222, R3, !PT ;  /* 0x00000003de037209 */ /* 0x000fe20007810000 */
[C---:B------:R-:W-:Y:S01]  /*42e0*/  HMMA.16816.F32.BF16 R72, R164.reuse, R80, RZ ;  /* 0x00000050a448723c */ /* 0x040fe200000418ff */
[----:B------:R-:W1:Y:S01]  /*42f0*/  MUFU.EX2 R48, R48 ;  /* 0x0000003000307308 */ /* 0x000e620000000800 */
[C---:B--2---:R-:W-:Y:S01]  /*4300*/  F2FP.BF16.PACK_AB R5, R50.reuse, R56 ;  /* 0x000000383205723e */ /* 0x044fe200000010ff */
[----:B------:R-:W-:Y:S01]  /*4310*/  FADD.FTZ R201, R50, R201 ;  /* 0x000000c932c97221 */ /* 0x000fe20000010000 */
[----:B------:R-:W2:Y:S04]  /*4320*/  SHFL.BFLY PT, R68, R3, 0x2, 0x1f ;  /* 0x0c401f0003447f89 */ /* 0x000ea800000e0000 */
[C---:B------:R-:W-:Y:S01]  /*4330*/  HMMA.16816.F32.BF16 R88, R164.reuse, R96, RZ ;  /* 0x00000060a458723c */ /* 0x040fe200000418ff */
[----:B------:R-:W-:Y:S01]  /*4340*/  MUFU.EX2 R211, R211 ;  /* 0x000000d300d37308 */ /* 0x000fe20000000800 */
[----:B---3--:R-:W-:Y:S01]  /*4350*/  FMNMX.FTZ R196, R196, R8, !PT ;  /* 0x00000008c4c47209 */ /* 0x008fe20007810000 */
[----:B----4-:R-:W-:Y:S01]  /*4360*/  FADD.FTZ R201, R49, R201 ;  /* 0x000000c931c97221 */ /* 0x010fe20000010000 */
[----:B------:R-:W-:Y:S02]  /*4370*/  LDSM.16.MT88.4 R8, [R238+0x2900] ;  /* 0x00290000ee08783b */ /* 0x000fe40000004200 */
[C---:B------:R-:W-:Y:S01]  /*4380*/  FSETP.NEU.FTZ.AND P2, PT, R196.reuse, -INF , PT ;  /* 0xff800000c400780b */ /* 0x040fe20003f5d000 */
[----:B------:R-:W-:Y:S01]  /*4390*/  FMUL.FTZ R227, R196, c[0x0][0x2d0] ;  /* 0x0000b400c4e37a20 */ /* 0x000fe20000410000 */
[----:B------:R-:W-:Y:S01]  /*43a0*/  HMMA.16816.F32.BF16 R104, R164, R112, RZ ;  /* 0x00000070a468723c */ /* 0x000fe200000418ff */
[C---:B-1----:R-:W-:Y:S01]  /*43b0*/  F2FP.BF16.PACK_AB R7, R48.reuse, R49 ;  /* 0x000000313007723e */ /* 0x042fe200000010ff */
[----:B------:R-:W-:Y:S01]  /*43c0*/  MUFU.EX2 R210, R210 ;  /* 0x000000d200d27308 */ /* 0x000fe20000000800 */
[----:B------:R-:W-:Y:S01]  /*43d0*/  FADD.FTZ R201, R48, R201 ;  /* 0x000000c930c97221 */ /* 0x000fe20000010000 */
[----:B------:R-:W-:-:S04]  /*43e0*/  FSEL R227, R227, RZ, P2 ;  /* 0x000000ffe3e37208 */ /* 0x000fc80001000000 */
[C---:B------:R-:W-:Y:S01]  /*43f0*/  HMMA.16816.F32.BF16 R120, R164.reuse, R128, RZ ;  /* 0x00000080a478723c */ /* 0x040fe200000418ff */
[--C-:B------:R-:W-:Y:S02]  /*4400*/  FFMA.FTZ R217, R65, c[0x0][0x2d0], -R227.reuse ;  /* 0x0000b40041d97a23 */ /* 0x100fe400000108e3 */
[--C-:B------:R-:W-:Y:S01]  /*4410*/  FFMA.FTZ R224, R60, c[0x0][0x2d0], -R227.reuse ;  /* 0x0000b4003ce07a23 */ /* 0x100fe200000108e3 */
[----:B--2---:R-:W-:Y:S01]  /*4420*/  FMNMX.FTZ R3, R3, R68, !PT ;  /* 0x0000004403037209 */ /* 0x004fe20007810000 */
[--C-:B------:R-:W-:Y:S02]  /*4430*/  FFMA.FTZ R60, R63, c[0x0][0x2d0], -R227.reuse ;  /* 0x0000b4003f3c7a23 */ /* 0x100fe400000108e3 */
[--C-:B------:R-:W-:Y:S01]  /*4440*/  FFMA.FTZ R63, R62, c[0x0][0x2d0], -R227.reuse ;  /* 0x0000b4003e3f7a23 */ /* 0x100fe200000108e3 */
[----:B------:R-:W-:Y:S01]  /*4450*/  MUFU.EX2 R217, R217 ;  /* 0x000000d900d97308 */ /* 0x000fe20000000800 */
[----:B------:R-:W1:Y:S01]  /*4460*/  SHFL.BFLY PT, R65, R3, 0x1, 0x1f ;  /* 0x0c201f0003417f89 */ /* 0x000e6200000e0000 */
[----:B------:R-:W-:Y:S01]  /*4470*/  HMMA.16816.F32.BF16 R136, R164, R144, RZ ;  /* 0x00000090a488723c */ /* 0x000fe200000418ff */
[----:B------:R-:W-:-:S02]  /*4480*/  FFMA.FTZ R62, R64, c[0x0][0x2d0], -R227 ;  /* 0x0000b400403e7a23 */ /* 0x000fc400000108e3 */
[--C-:B------:R-:W-:Y:S02]  /*4490*/  FFMA.FTZ R61, R61, c[0x0][0x2d0], -R227.reuse ;  /* 0x0000b4003d3d7a23 */ /* 0x100fe400000108e3 */
[--C-:B------:R-:W-:Y:S01]  /*44a0*/  FFMA.FTZ R64, R84, c[0x0][0x2d0], -R227.reuse ;  /* 0x0000b40054407a23 */ /* 0x100fe200000108e3 */
[----:B------:R-:W2:Y:S01]  /*44b0*/  MUFU.EX2 R224, R224 ;  /* 0x000000e000e07308 */ /* 0x000ea20000000800 */
[--C-:B------:R-:W-:Y:S01]  /*44c0*/  FFMA.FTZ R230, R230, c[0x0][0x2d0], -R227.reuse ;  /* 0x0000b400e6e67a23 */ /* 0x100fe200000108e3 */
[C---:B------:R-:W-:Y:S01]  /*44d0*/  HMMA.16816.F32.BF16 R148, R164.reuse, R156, RZ ;  /* 0x0000009ca494723c */ /* 0x040fe200000418ff */
[--C-:B------:R-:W-:Y:S02]  /*44e0*/  FFMA.FTZ R231, R231, c[0x0][0x2d0], -R227.reuse ;  /* 0x0000b400e7e77a23 */ /* 0x100fe400000108e3 */
[--C-:B------:R-:W-:Y:S02]  /*44f0*/  FFMA.FTZ R220, R220, c[0x0][0x2d0], -R227.reuse ;  /* 0x0000b400dcdc7a23 */ /* 0x100fe400000108e3 */
[--C-:B------:R-:W-:Y:S01]  /*4500*/  FFMA.FTZ R223, R223, c[0x0][0x2d0], -R227.reuse ;  /* 0x0000b400dfdf7a23 */ /* 0x100fe200000108e3 */
[----:B------:R-:W3:Y:S01]  /*4510*/  MUFU.EX2 R60, R60 ;  /* 0x0000003c003c7308 */ /* 0x000ee20000000800 */
[--C-:B------:R-:W-:Y:S01]  /*4520*/  FFMA.FTZ R225, R225, c[0x0][0x2d0], -R227.reuse ;  /* 0x0000b400e1e17a23 */ /* 0x100fe200000108e3 */
[----:B------:R-:W-:Y:S01]  /*4530*/  HMMA.16816.F32.BF16 R168, R164, R36, RZ ;  /* 0x00000024a4a8723c */ /* 0x000fe200000418ff */
[----:B------:R-:W-:-:S05]  /*4540*/  FFMA.FTZ R226, R226, c[0x0][0x2d0], -R227 ;  /* 0x0000b400e2e27a23 */ /* 0x000fca00000108e3 */
[----:B------:R-:W4:Y:S01]  /*4550*/  MUFU.EX2 R63, R63 ;  /* 0x0000003f003f7308 */ /* 0x000f220000000800 */
[----:B-1----:R-:W-:Y:S01]  /*4560*/  FMNMX.FTZ R3, R3, R65, !PT ;  /* 0x0000004103037209 */ /* 0x002fe20007810000 */
[C---:B------:R-:W-:Y:S01]  /*4570*/  HMMA.16816.F32.BF16 R184, R164.reuse, R182, RZ ;  /* 0x000000b6a4b8723c */ /* 0x040fe200000418ff */
[----:B--2---:R-:W-:Y:S01]  /*4580*/  F2FP.BF16.PACK_AB R160, R224, R217 ;  /* 0x000000d9e0a0723e */ /* 0x004fe200000010ff */
[----:B------:R-:W-:Y:S01]  /*4590*/  FADD.FTZ R217, R217, R224 ;  /* 0x000000e0d9d97221 */ /* 0x000fe20000010000 */
[C---:B------:R-:W-:Y:S01]  /*45a0*/  FSETP.NEU.FTZ.AND P2, PT, R3.reuse, -INF , PT ;  /* 0xff8000000300780b */ /* 0x040fe20003f5d000 */
[----:B------:R-:W-:Y:S02]  /*45b0*/  FMUL.FTZ R65, R3, c[0x0][0x2d0] ;  /* 0x0000b40003417a20 */ /* 0x000fe40000410000 */
[----:B------:R-:W1:Y:S01]  /*45c0*/  MUFU.EX2 R62, R62 ;  /* 0x0000003e003e7308 */ /* 0x000e620000000800 */
[----:B---3--:R-:W-:Y:S01]  /*45d0*/  FADD.FTZ R217, R60, R217 ;  /* 0x000000d93cd97221 */ /* 0x008fe20000010000 */
[----:B------:R-:W-:Y:S01]  /*45e0*/  HMMA.16816.F32.BF16 R76, R164, R82, RZ ;  /* 0x00000052a44c723c */ /* 0x000fe200000418ff */
[----:B------:R-:W-:Y:S01]  /*45f0*/  FSEL R200, R65, RZ, P2 ;  /* 0x000000ff41c87208 */ /* 0x000fe20001000000 */
[----:B------:R-:W-:Y:S01]  /*4600*/  FFMA.FTZ R65, R85, c[0x0][0x2d0], -R227 ;  /* 0x0000b40055417a23 */ /* 0x000fe200000108e3 */
[----:B------:R-:W-:-:S03]  /*4610*/  FSETP.NEU.FTZ.AND P2, PT, R3, -INF , PT ;  /* 0xff8000000300780b */ /* 0x000fc60003f5d000 */
[--C-:B------:R-:W-:Y:S01]  /*4620*/  FFMA.FTZ R229, R67, c[0x0][0x2d0], -R200.reuse ;  /* 0x0000b40043e57a23 */ /* 0x100fe200000108c8 */
[----:B----4-:R-:W-:Y:S01]  /*4630*/  F2FP.BF16.PACK_AB R162, R63, R60 ;  /* 0x0000003c3fa2723e */ /* 0x010fe200000010ff */
[--C-:B------:R-:W-:Y:S01]  /*4640*/  FFMA.FTZ R228, R119, c[0x0][0x2d0], -R200.reuse ;  /* 0x0000b40077e47a23 */ /* 0x100fe200000108c8 */
[C---:B------:R-:W-:Y:S01]  /*4650*/  HMMA.16816.F32.BF16 R92, R164.reuse, R98, RZ ;  /* 0x00000062a45c723c */ /* 0x040fe200000418ff */
[--C-:B------:R-:W-:Y:S01]  /*4660*/  FFMA.FTZ R67, R118, c[0x0][0x2d0], -R200.reuse ;  /* 0x0000b40076437a23 */ /* 0x100fe200000108c8 */
[----:B------:R-:W2:Y:S01]  /*4670*/  MUFU.EX2 R61, R61 ;  /* 0x0000003d003d7308 */ /* 0x000ea20000000800 */
[--C-:B------:R-:W-:Y:S02]  /*4680*/  FFMA.FTZ R66, R66, c[0x0][0x2d0], -R200.reuse ;  /* 0x0000b40042427a23 */ /* 0x100fe400000108c8 */
[--C-:B------:R-:W-:Y:S02]  /*4690*/  FFMA.FTZ R197, R117, c[0x0][0x2d0], -R200.reuse ;  /* 0x0000b40075c57a23 */ /* 0x100fe400000108c8 */
[--C-:B------:R-:W-:Y:S01]  /*46a0*/  FFMA.FTZ R199, R116, c[0x0][0x2d0], -R200.reuse ;  /* 0x0000b40074c77a23 */ /* 0x100fe200000108c8 */
[----:B------:R-:W-:Y:S01]  /*46b0*/  HMMA.16816.F32.BF16 R108, R164, R114, RZ ;  /* 0x00000072a46c723c */ /* 0x000fe200000418ff */
[--C-:B------:R-:W-:Y:S01]  /*46c0*/  FFMA.FTZ R198, R86, c[0x0][0x2d0], -R200.reuse ;  /* 0x0000b40056c67a23 */ /* 0x100fe200000108c8 */
[----:B------:R-:W-:Y:S01]  /*46d0*/  MUFU.EX2 R228, R228 ;  /* 0x000000e400e47308 */ /* 0x000fe20000000800 */
[----:B------:R-:W-:-:S02]  /*46e0*/  FFMA.FTZ R200, R87, c[0x0][0x2d0], -R200 ;  /* 0x0000b40057c87a23 */ /* 0x000fc400000108c8 */
[----:B------:R-:W-:-:S03]  /*46f0*/  FADD.FTZ R217, R63, R217 ;  /* 0x000000d93fd97221 */ /* 0x000fc60000010000 */
[----:B------:R-:W-:Y:S01]  /*4700*/  HMMA.16816.F32.BF16 R124, R164, R130, RZ ;  /* 0x00000082a47c723c */ /* 0x000fe200000418ff */
[----:B-1----:R-:W-:Y:S01]  /*4710*/  FADD.FTZ R217, R62, R217 ;  /* 0x000000d93ed97221 */ /* 0x002fe20000010000 */
[----:B------:R-:W1:Y:S03]  /*4720*/  MUFU.EX2 R229, R229 ;  /* 0x000000e500e57308 */ /* 0x000e660000000800 */
[----:B--2---:R-:W-:-:S03]  /*4730*/  FADD.FTZ R217, R61, R217 ;  /* 0x000000d93dd97221 */ /* 0x004fc60000010000 */
[C---:B------:R-:W-:Y:S02]  /*4740*/  HMMA.16816.F32.BF16 R140, R164.reuse, R146, RZ ;  /* 0x00000092a48c723c */ /* 0x040fe400000418ff */
[----:B------:R-:W2:Y:S06]  /*4750*/  MUFU.EX2 R67, R67 ;  /* 0x0000004300437308 */ /* 0x000eac0000000800 */
[----:B------:R-:W-:Y:S02]  /*4760*/  HMMA.16816.F32.BF16 R152, R164, R158, RZ ;  /* 0x0000009ea498723c */ /* 0x000fe400000418ff */
[----:B------:R-:W3:Y:S01]  /*4770*/  MUFU.EX2 R66, R66 ;  /* 0x0000004200427308 */ /* 0x000ee20000000800 */
[----:B-1----:R-:W-:Y:S01]  /*4780*/  F2FP.BF16.PACK_AB R161, R229, R228 ;  /* 0x000000e4e5a1723e */ /* 0x002fe200000010ff */
[----:B------:R-:W-:-:S04]  /*4790*/  FADD.FTZ R228, R228, R229 ;  /* 0x000000e5e4e47221 */ /* 0x000fc80000010000 */
[----:B------:R-:W-:Y:S02]  /*47a0*/  HMMA.16816.F32.BF16 R164, R164, R38, RZ ;  /* 0x00000026a4a4723c */ /* 0x000fe400000418ff */
[----:B------:R-:W1:Y:S01]  /*47b0*/  MUFU.EX2 R64, R64 ;  /* 0x0000004000407308 */ /* 0x000e620000000800 */
[----:B--2---:R-:W-:-:S05]  /*47c0*/  FADD.FTZ R228, R67, R228 ;  /* 0x000000e443e47221 */ /* 0x004fca0000010000 */
[----:B------:R-:W-:Y:S01]  /*47d0*/  HMMA.16816.F32.BF16 R188, R4, R40, R188 ;  /* 0x0000002804bc723c */ /* 0x000fe200000418bc */
[C---:B---3--:R-:W-:Y:S01]  /*47e0*/  F2FP.BF16.PACK_AB R163, R66.reuse, R67 ;  /* 0x0000004342a3723e */ /* 0x048fe200000010ff */
[----:B------:R-:W2:Y:S01]  /*47f0*/  MUFU.EX2 R65, R65 ;  /* 0x0000004100417308 */ /* 0x000ea20000000800 */
[----:B------:R-:W-:-:S05]  /*4800*/  FADD.FTZ R228, R66, R228 ;  /* 0x000000e442e47221 */ /* 0x000fca0000010000 */
[----:B------:R-:W-:Y:S01]  /*4810*/  HMMA.16816.F32.BF16 R72, R4, R32, R72 ;  /* 0x000000200448723c */ /* 0x000fe20000041848 */
[----:B-1----:R-:W-:Y:S01]  /*4820*/  FADD.FTZ R217, R64, R217 ;  /* 0x000000d940d97221 */ /* 0x002fe20000010000 */
[----:B------:R-:W1:Y:S06]  /*4830*/  MUFU.EX2 R197, R197 ;  /* 0x000000c500c57308 */ /* 0x000e6c0000000800 */
[----:B------:R-:W-:Y:S02]  /*4840*/  HMMA.16816.F32.BF16 R192, R160, R180, RZ ;  /* 0x000000b4a0c0723c */ /* 0x000fe400000418ff */
[----:B------:R-:W3:Y:S01]  /*4850*/  MUFU.EX2 R199, R199 ;  /* 0x000000c700c77308 */ /* 0x000ee20000000800 */
[----:B--2---:R-:W-:-:S04]  /*4860*/  FADD.FTZ R217, R65, R217 ;  /* 0x000000d941d97221 */ /* 0x004fc80000010000 */
[----:B------:R-:W-:Y:S01]  /*4870*/  IMAD.MOV.U32 R181, RZ, RZ, R102 ;  /* 0x000000ffffb57224 */ /* 0x000fe200078e0066 */
[----:B------:R-:W-:Y:S01]  /*4880*/  HMMA.16816.F32.BF16 R88, R4, R28, R88 ;  /* 0x0000001c0458723c */ /* 0x000fe20000041858 */
[----:B------:R-:W-:Y:S01]  /*4890*/  IMAD.MOV.U32 R180, RZ, RZ, R100 ;  /* 0x000000ffffb47224 */ /* 0x000fe200078e0064 */
[----:B------:R-:W2:Y:S01]  /*48a0*/  MUFU.EX2 R198, R198 ;  /* 0x000000c600c67308 */ /* 0x000ea20000000800 */
[----:B-1----:R-:W-:-:S05]  /*48b0*/  FADD.FTZ R228, R197, R228 ;  /* 0x000000e4c5e47221 */ /* 0x002fca0000010000 */
[----:B------:R-:W-:Y:S02]  /*48c0*/  HMMA.16816.F32.BF16 R104, R4, R24, R104 ;  /* 0x000000180468723c */ /* 0x000fe40000041868 */
[----:B------:R-:W1:Y:S01]  /*48d0*/  MUFU.EX2 R200, R200 ;  /* 0x000000c800c87308 */ /* 0x000e620000000800 */
[----:B---3--:R-:W-:-:S05]  /*48e0*/  FADD.FTZ R228, R199, R228 ;  /* 0x000000e4c7e47221 */ /* 0x008fca0000010000 */
[----:B------:R-:W-:Y:S02]  /*48f0*/  HMMA.16816.F32.BF16 R120, R4, R20, R120 ;  /* 0x000000140478723c */ /* 0x000fe40000041878 */
[----:B------:R-:W-:Y:S01]  /*4900*/  MUFU.EX2 R220, R220 ;  /* 0x000000dc00dc7308 */ /* 0x000fe20000000800 */
[----:B--2---:R-:W-:-:S05]  /*4910*/  FADD.FTZ R228, R198, R228 ;  /* 0x000000e4c6e47221 */ /* 0x004fca0000010000 */
[----:B------:R-:W-:Y:S02]  /*4920*/  HMMA.16816.F32.BF16 R136, R4, R16, R136 ;  /* 0x000000100488723c */ /* 0x000fe40000041888 */
[----:B------:R-:W-:Y:S01]  /*4930*/  MUFU.EX2 R223, R223 ;  /* 0x000000df00df7308 */ /* 0x000fe20000000800 */
[----:B-1----:R-:W-:-:S05]  /*4940*/  FADD.FTZ R228, R200, R228 ;  /* 0x000000e4c8e47221 */ /* 0x002fca0000010000 */
[C---:B------:R-:W-:Y:S02]  /*4950*/  HMMA.16816.F32.BF16 R148, R4.reuse, R12, R148 ;  /* 0x0000000c0494723c */ /* 0x040fe40000041894 */
[----:B------:R-:W-:Y:S06]  /*4960*/  MUFU.EX2 R225, R225 ;  /* 0x000000e100e17308 */ /* 0x000fec0000000800 */
[C---:B------:R-:W-:Y:S02]  /*4970*/  HMMA.16816.F32.BF16 R168, R4.reuse, R8, R168 ;  /* 0x0000000804a8723c */ /* 0x040fe400000418a8 */
[----:B------:R-:W-:Y:S06]  /*4980*/  MUFU.EX2 R226, R226 ;  /* 0x000000e200e27308 */ /* 0x000fec0000000800 */
[C---:B------:R-:W-:Y:S08]  /*4990*/  HMMA.16816.F32.BF16 R184, R4.reuse, R42, R184 ;  /* 0x0000002a04b8723c */ /* 0x040ff000000418b8 */
        /* <DEDUP_REMOVED lines=8> */
[----:B------:R-:W-:Y:S01]  /*4a20*/  HMMA.16816.F32.BF16 R68, R160, R80, RZ ;  /* 0x00000050a044723c */ /* 0x000fe200000418ff */
[----:B------:R-:W-:-:S02]  /*4a30*/  F2FP.BF16.PACK_AB R5, R199, R197 ;  /* 0x000000c5c705723e */ /* 0x000fc400000010ff */
[----:B------:R-:W-:Y:S02]  /*4a40*/  F2FP.BF16.PACK_AB R6, R65, R64 ;  /* 0x000000404106723e */ /* 0x000fe400000010ff */
[----:B------:R-:W-:Y:S02]  /*4a50*/  F2FP.BF16.PACK_AB R7, R200, R198 ;  /* 0x000000c6c807723e */ /* 0x000fe400000010ff */
[----:B------:R-:W-:Y:S01]  /*4a60*/  IMAD.MOV.U32 R80, RZ, RZ, R179 ;  /* 0x000000ffff507224 */ /* 0x000fe200078e00b3 */
[----:B------:R-:W-:Y:S01]  /*4a70*/  HMMA.16816.F32.BF16 R100, R160, R112, RZ ;  /* 0x00000070a064723c */ /* 0x000fe200000418ff */
[----:B------:R-:W-:-:S06]  /*4a80*/  IMAD.MOV.U32 R81, RZ, RZ, R178 ;  /* 0x000000ffff517224 */ /* 0x000fcc00078e00b2 */
[----:B------:R-:W-:Y:S01]  /*4a90*/  IMAD.MOV.U32 R112, RZ, RZ, R135 ;  /* 0x000000ffff707224 */ /* 0x000fe200078e0087 */
[----:B------:R-:W-:Y:S01]  /*4aa0*/  HMMA.16816.F32.BF16 R192, R4, R40, R192 ;  /* 0x0000002804c0723c */ /* 0x000fe200000418c0 */
[----:B------:R-:W-:-:S06]  /*4ab0*/  IMAD.MOV.U32 R113, RZ, RZ, R134 ;  /* 0x000000ffff717224 */ /* 0x000fcc00078e0086 */
[----:B------:R-:W-:Y:S01]  /*4ac0*/  IMAD.MOV.U32 R40, RZ, RZ, R177 ;  /* 0x000000ffff287224 */ /* 0x000fe200078e00b1 */
[----:B------:R-:W-:Y:S01]  /*4ad0*/  HMMA.16816.F32.BF16 R116, R160, R128, RZ ;  /* 0x00000080a074723c */ /* 0x000fe200000418ff */
[----:B------:R-:W-:-:S06]  /*4ae0*/  IMAD.MOV.U32 R41, RZ, RZ, R176 ;  /* 0x000000ffff297224 */ /* 0x000fcc00078e00b0 */
[----:B------:R-:W-:Y:S01]  /*4af0*/  IMAD.MOV.U32 R128, RZ, RZ, R133 ;  /* 0x000000ffff807224 */ /* 0x000fe200078e0085 */
[----:B------:R-:W-:Y:S01]  /*4b00*/  HMMA.16816.F32.BF16 R176, R160, R156, RZ ;  /* 0x0000009ca0b0723c */ /* 0x000fe200000418ff */
[----:B------:R-:W-:-:S07]  /*4b10*/  IMAD.MOV.U32 R129, RZ, RZ, R132 ;  /* 0x000000ffff817224 */ /* 0x000fce00078e0084 */
[C---:B------:R-:W-:Y:S08]  /*4b20*/  HMMA.16816.F32.BF16 R132, R160.reuse, R144, RZ ;  /* 0x00000090a084723c */ /* 0x040ff000000418ff */
[----:B------:R-:W-:Y:S07]  /*4b30*/  HMMA.16816.F32.BF16 R84, R160, R96, RZ ;  /* 0x00000060a054723c */ /* 0x000fee00000418ff */
[----:B------:R-:W-:Y:S01]  /*4b40*/  IMAD.MOV.U32 R96, RZ, RZ, R173 ;  /* 0x000000ffff607224 */ /* 0x000fe200078e00ad */
[----:B------:R-:W-:Y:S01]  /*4b50*/  HMMA.16816.F32.BF16 R68, R4, R32, R68 ;  /* 0x000000200444723c */ /* 0x000fe20000041844 */
[----:B------:R-:W-:-:S06]  /*4b60*/  IMAD.MOV.U32 R97, RZ, RZ, R172 ;  /* 0x000000ffff617224 */ /* 0x000fcc00078e00ac */
[----:B------:R-:W-:Y:S01]  /*4b70*/  IMAD.MOV.U32 R32, RZ, RZ, R175 ;  /* 0x000000ffff207224 */ /* 0x000fe200078e00af */
[----:B------:R-:W-:Y:S01]  /*4b80*/  HMMA.16816.F32.BF16 R100, R4, R24, R100 ;  /* 0x000000180464723c */ /* 0x000fe20000041864 */
[----:B------:R-:W-:Y:S02]  /*4b90*/  IMAD.MOV.U32 R33, RZ, RZ, R174 ;  /* 0x000000ffff217224 */ /* 0x000fe400078e00ae */
[--C-:B------:R-:W-:Y:S02]  /*4ba0*/  FFMA.FTZ R32, R32, c[0x0][0x2d0], -R208.reuse ;  /* 0x0000b40020207a23 */ /* 0x100fe400000108d0 */
[----:B------:R-:W-:Y:S02]  /*4bb0*/  FFMA.FTZ R33, R33, c[0x0][0x2d0], -R208 ;  /* 0x0000b40021217a23 */ /* 0x000fe400000108d0 */
[----:B------:R-:W-:Y:S01]  /*4bc0*/  IMAD.MOV.U32 R25, RZ, RZ, R128 ;  /* 0x000000ffff197224 */ /* 0x000fe200078e0080 */
[----:B------:R-:W-:Y:S01]  /*4bd0*/  HMMA.16816.F32.BF16 R172, R160, R36, RZ ;  /* 0x00000024a0ac723c */ /* 0x000fe200000418ff */
[----:B------:R-:W-:Y:S01]  /*4be0*/  IMAD.MOV.U32 R24, RZ, RZ, R129 ;  /* 0x000000ffff187224 */ /* 0x000fe200078e0081 */
[----:B------:R-:W-:Y:S05]  /*4bf0*/  MUFU.EX2 R32, R32 ;  /* 0x0000002000207308 */ /* 0x000fea0000000800 */
[----:B------:R-:W-:Y:S01]  /*4c00*/  IMAD.MOV.U32 R36, RZ, RZ, R112 ;  /* 0x000000ffff247224 */ /* 0x000fe200078e0070 */
[----:B------:R-:W-:Y:S01]  /*4c10*/  HMMA.16816.F32.BF16 R116, R4, R20, R116 ;  /* 0x000000140474723c */ /* 0x000fe20000041874 */
[----:B------:R-:W-:Y:S01]  /*4c20*/  IMAD.MOV.U32 R37, RZ, RZ, R113 ;  /* 0x000000ffff257224 */ /* 0x000fe200078e0071 */
[----:B------:R-:W-:Y:S01]  /*4c30*/  MUFU.EX2 R33, R33 ;  /* 0x0000002100217308 */ /* 0x000fe20000000800 */
[----:B------:R-:W-:-:S02]  /*4c40*/  FFMA.FTZ R36, R36, c[0x0][0x2d0], -R216 ;  /* 0x0000b40024247a23 */ /* 0x000fc400000108d8 */
[----:B------:R-:W-:Y:S02]  /*4c50*/  FFMA.FTZ R37, R37, c[0x0][0x2d0], -R216 ;  /* 0x0000b40025257a23 */ /* 0x000fe400000108d8 */
[----:B------:R-:W-:Y:S01]  /*4c60*/  IMAD.MOV.U32 R21, RZ, RZ, R96 ;  /* 0x000000ffff157224 */ /* 0x000fe200078e0060 */
[C---:B------:R-:W-:Y:S01]  /*4c70*/  HMMA.16816.F32.BF16 R132, R4.reuse, R16, R132 ;  /* 0x000000100484723c */ /* 0x040fe20000041884 */
[----:B------:R-:W-:Y:S01]  /*4c80*/  IMAD.MOV.U32 R20, RZ, RZ, R97 ;  /* 0x000000ffff147224 */ /* 0x000fe200078e0061 */
[----:B------:R-:W-:Y:S05]  /*4c90*/  MUFU.EX2 R36, R36 ;  /* 0x0000002400247308 */ /* 0x000fea0000000800 */
[----:B------:R-:W-:Y:S01]  /*4ca0*/  IMAD.MOV.U32 R16, RZ, RZ, R80 ;  /* 0x000000ffff107224 */ /* 0x000fe200078e0050 */
[----:B------:R-:W-:Y:S01]  /*4cb0*/  HMMA.16816.F32.BF16 R176, R4, R12, R176 ;  /* 0x0000000c04b0723c */ /* 0x000fe200000418b0 */
[----:B------:R-:W-:Y:S01]  /*4cc0*/  IMAD.MOV.U32 R17, RZ, RZ, R81 ;  /* 0x000000ffff117224 */ /* 0x000fe200078e0051 */
[----:B------:R-:W-:Y:S05]  /*4cd0*/  MUFU.EX2 R37, R37 ;  /* 0x0000002500257308 */ /* 0x000fea0000000800 */
[----:B------:R-:W-:Y:S01]  /*4ce0*/  IMAD.MOV.U32 R12, RZ, RZ, R180 ;  /* 0x000000ffff0c7224 */ /* 0x000fe200078e00b4 */
[----:B------:R-:W-:Y:S01]  /*4cf0*/  HMMA.16816.F32.BF16 R80, R160, R82, RZ ;  /* 0x00000052a050723c */ /* 0x000fe200000418ff */
[----:B------:R-:W-:-:S07]  /*4d00*/  IMAD.MOV.U32 R13, RZ, RZ, R181 ;  /* 0x000000ffff0d7224 */ /* 0x000fce00078e00b5 */
[C---:B------:R-:W-:Y:S08]  /*4d10*/  HMMA.16816.F32.BF16 R180, R160.reuse, R182, RZ ;  /* 0x000000b6a0b4723c */ /* 0x040ff000000418ff */
[C---:B------:R-:W-:Y:S08]  /*4d20*/  HMMA.16816.F32.BF16 R96, R160.reuse, R98, RZ ;  /* 0x00000062a060723c */ /* 0x040ff000000418ff */
[C---:B------:R-:W-:Y:S08]  /*4d30*/  HMMA.16816.F32.BF16 R112, R160.reuse, R114, RZ ;  /* 0x00000072a070723c */ /* 0x040ff000000418ff */
[C---:B------:R-:W-:Y:S08]  /*4d40*/  HMMA.16816.F32.BF16 R128, R160.reuse, R130, RZ ;  /* 0x00000082a080723c */ /* 0x040ff000000418ff */
[C---:B------:R-:W-:Y:S08]  /*4d50*/  HMMA.16816.F32.BF16 R144, R160.reuse, R146, RZ ;  /* 0x00000092a090723c */ /* 0x040ff000000418ff */
[C---:B------:R-:W-:Y:S08]  /*4d60*/  HMMA.16816.F32.BF16 R156, R160.reuse, R158, RZ ;  /* 0x0000009ea09c723c */ /* 0x040ff000000418ff */
[----:B------:R-:W-:Y:S07]  /*4d70*/  HMMA.16816.F32.BF16 R160, R160, R38, RZ ;  /* 0x00000026a0a0723c */ /* 0x000fee00000418ff */
[--C-:B------:R-:W-:Y:S01]  /*4d80*/  FFMA.FTZ R39, R20, c[0x0][0x2d0], -R216.reuse ;  /* 0x0000b40014277a23 */ /* 0x100fe200000108d8 */
[----:B------:R-:W-:Y:S01]  /*4d90*/  HMMA.16816.F32.BF16 R172, R4, R8, R172 ;  /* 0x0000000804ac723c */ /* 0x000fe200000418ac */
[----:B------:R-:W-:-:S04]  /*4da0*/  FFMA.FTZ R38, R21, c[0x0][0x2d0], -R216 ;  /* 0x0000b40015267a23 */ /* 0x000fc800000108d8 */
[----:B------:R-:W1:Y:S03]  /*4db0*/  MUFU.EX2 R39, R39 ;  /* 0x0000002700277308 */ /* 0x000e660000000800 */
[C---:B------:R-:W-:Y:S05]  /*4dc0*/  HMMA.16816.F32.BF16 R96, R4.reuse, R30, R96 ;  /* 0x0000001e0460723c */ /* 0x040fea0000041860 */
[----:B------:R-:W2:Y:S02]  /*4dd0*/  MUFU.EX2 R38, R38 ;  /* 0x0000002600267308 */ /* 0x000ea40000000800 */
[----:B------:R-:W-:Y:S01]  /*4de0*/  FMUL.FTZ R31, R3, c[0x0][0x2d0] ;  /* 0x0000b400031f7a20 */ /* 0x000fe20000410000 */
[----:B------:R-:W-:Y:S01]  /*4df0*/  HMMA.16816.F32.BF16 R160, R4, R10, R160 ;  /* 0x0000000a04a0723c */ /* 0x000fe200000418a0 */
[----:B------:R-:W3:Y:S01]  /*4e00*/  LDSM.16.MT88.4 R8, [R246+0x1100] ;  /* 0x00110000f608783b */ /* 0x000ee20000004200 */
[----:B------:R-:W-:-:S02]  /*4e10*/  F2FP.BF16.PACK_AB R30, R212, R213 ;  /* 0x000000d5d41e723e */ /* 0x000fc400000010ff */
[----:B------:R-:W-:Y:S01]  /*4e20*/  FSEL R31, R31, RZ, P2 ;  /* 0x000000ff1f1f7208 */ /* 0x000fe20001000000 */
[----:B-1----:R-:W-:Y:S01]  /*4e30*/  FADD.FTZ R204, R39, R204 ;  /* 0x000000cc27cc7221 */ /* 0x002fe20000010000 */
[----:B------:R-:W-:Y:S02]  /*4e40*/  PLOP3.LUT P2, PT, PT, PT, UP0, 0x80, 0x0 ;  /* 0x000000000000781c */ /* 0x000fe40003f4f008 */
[----:B------:R-:W-:Y:S01]  /*4e50*/  HMMA.16816.F32.BF16 R84, R4, R28, R84 ;  /* 0x0000001c0454723c */ /* 0x000fe20000041854 */
[----:B------:R1:W-:Y:S01]  /*4e60*/  MUFU.EX2 R29, R230 ;  /* 0x000000e6001d7308 */ /* 0x0003e20000000800 */
[--C-:B------:R-:W-:Y:S02]  /*4e70*/  FFMA.FTZ R41, R41, c[0x0][0x2d0], -R31.reuse ;  /* 0x0000b40029297a23 */ /* 0x100fe4000001081f */
[--C-:B------:R-:W-:Y:S02]  /*4e80*/  FFMA.FTZ R40, R40, c[0x0][0x2d0], -R31.reuse ;  /* 0x0000b40028287a23 */ /* 0x100fe4000001081f */
[----:B------:R-:W-:-:S02]  /*4e90*/  FFMA.FTZ R218, R218, c[0x0][0x2d0], -R31 ;  /* 0x0000b400dada7a23 */ /* 0x000fc4000001081f */
[C---:B------:R-:W-:Y:S01]  /*4ea0*/  HMMA.16816.F32.BF16 R180, R4.reuse, R42, R180 ;  /* 0x0000002a04b4723c */ /* 0x040fe200000418b4 */
[----:B------:R4:W5:Y:S01]  /*4eb0*/  MUFU.EX2 R28, R231 ;  /* 0x000000e7001c7308 */ /* 0x0009620000000800 */
[--C-:B------:R-:W-:Y:S02]  /*4ec0*/  FFMA.FTZ R219, R219, c[0x0][0x2d0], -R31.reuse ;  /* 0x0000b400dbdb7a23 */ /* 0x100fe4000001081f */
[--C-:B------:R-:W-:Y:S02]  /*4ed0*/  FFMA.FTZ R221, R221, c[0x0][0x2d0], -R31.reuse ;  /* 0x0000b400dddd7a23 */ /* 0x100fe4000001081f */
[----:B------:R-:W-:Y:S02]  /*4ee0*/  FFMA.FTZ R222, R222, c[0x0][0x2d0], -R31 ;  /* 0x0000b400dede7a23 */ /* 0x000fe4000001081f */
[----:B------:R-:W-:Y:S01]  /*4ef0*/  HMMA.16816.F32.BF16 R80, R4, R34, R80 ;  /* 0x000000220450723c */ /* 0x000fe20000041850 */
[----:B-1----:R-:W-:Y:S01]  /*4f00*/  FFMA.FTZ R230, R13, c[0x0][0x2d0], -R227 ;  /* 0x0000b4000de67a23 */ /* 0x002fe200000108e3 */
[----:B------:R-:W-:Y:S01]  /*4f10*/  MUFU.EX2 R41, R41 ;  /* 0x0000002900297308 */ /* 0x000fe20000000800 */
[----:B------:R-:W-:-:S02]  /*4f20*/  FFMA.FTZ R43, R16, c[0x0][0x2d0], -R31 ;  /* 0x0000b400102b7a23 */ /* 0x000fc4000001081f */
[----:B------:R-:W-:Y:S02]  /*4f30*/  FFMA.FTZ R42, R17, c[0x0][0x2d0], -R31 ;  /* 0x0000b400112a7a23 */ /* 0x000fe4000001081f */
[--C-:B------:R-:W-:Y:S01]  /*4f40*/  FFMA.FTZ R35, R24, c[0x0][0x2d0], -R208.reuse ;  /* 0x0000b40018237a23 */ /* 0x100fe200000108d0 */
[C---:B------:R-:W-:Y:S01]  /*4f50*/  HMMA.16816.F32.BF16 R112, R4.reuse, R26, R112 ;  /* 0x0000001a0470723c */ /* 0x040fe20000041870 */
[----:B----4-:R-:W-:Y:S01]  /*4f60*/  FFMA.FTZ R231, R12, c[0x0][0x2d0], -R227 ;  /* 0x0000b4000ce77a23 */ /* 0x010fe200000108e3 */
[----:B------:R-:W-:Y:S01]  /*4f70*/  MUFU.EX2 R230, R230 ;  /* 0x000000e600e67308 */ /* 0x000fe20000000800 */
[--C-:B------:R-:W-:Y:S01]  /*4f80*/  FFMA.FTZ R34, R25, c[0x0][0x2d0], -R208.reuse ;  /* 0x0000b40019227a23 */ /* 0x100fe200000108d0 */
[----:B--2---:R-:W-:Y:S01]  /*4f90*/  F2FP.BF16.PACK_AB R24, R38, R39 ;  /* 0x000000272618723e */ /* 0x004fe200000010ff */
[----:B------:R-:W-:Y:S02]  /*4fa0*/  FFMA.FTZ R208, R207, c[0x0][0x2d0], -R208 ;  /* 0x0000b400cfd07a23 */ /* 0x000fe400000108d0 */
[----:B------:R-:W-:Y:S01]  /*4fb0*/  F2FP.BF16.PACK_AB R26, R36, R37 ;  /* 0x00000025241a723e */ /* 0x000fe200000010ff */
[----:B------:R-:W-:Y:S01]  /*4fc0*/  HMMA.16816.F32.BF16 R128, R4, R22, R128 ;  /* 0x000000160480723c */ /* 0x000fe20000041880 */
[----:B------:R-:W-:Y:S01]  /*4fd0*/  F2FP.BF16.PACK_AB R27, R32, R33 ;  /* 0x00000021201b723e */ /* 0x000fe200000010ff */
[----:B------:R-:W1:Y:S01]  /*4fe0*/  MUFU.EX2 R231, R231 ;  /* 0x000000e700e77308 */ /* 0x000e620000000800 */
[----:B------:R-:W-:Y:S01]  /*4ff0*/  LDSM.16.MT88.4 R20, [R246+0x3100] ;  /* 0x00310000f614783b */ /* 0x000fe20000004200 */
[----:B-----5:R-:W-:-:S02]  /*5000*/  IMAD.MOV.U32 R227, RZ, RZ, R28 ;  /* 0x000000ffffe37224 */ /* 0x020fc400078e001c */
[----:B------:R-:W-:Y:S02]  /*5010*/  IMAD.MOV.U32 R216, RZ, RZ, R29 ;  /* 0x000000ffffd87224 */ /* 0x000fe400078e001d */
[C---:B------:R-:W-:Y:S01]  /*5020*/  HMMA.16816.F32.BF16 R144, R4.reuse, R18, R144 ;  /* 0x000000120490723c */ /* 0x040fe20000041890 */
[----:B------:R-:W2:Y:S01]  /*5030*/  LDSM.16.MT88.4 R16, [R240+0x1100] ;  /* 0x00110000f010783b */ /* 0x000ea20000004200 */
[----:B------:R-:W4:Y:S01]  /*5040*/  MUFU.EX2 R43, R43 ;  /* 0x0000002b002b7308 */ /* 0x000f220000000800 */
[----:B------:R-:W-:Y:S02]  /*5050*/  FADD.FTZ R217, R216, R217 ;  /* 0x000000d9d8d97221 */ /* 0x000fe40000010000 */
[----:B------:R-:W-:Y:S02]  /*5060*/  FADD.FTZ R204, R38, R204 ;  /* 0x000000cc26cc7221 */ /* 0x000fe40000010000 */
[----:B------:R-:W-:Y:S01]  /*5070*/  FADD.FTZ R217, R227, R217 ;  /* 0x000000d9e3d97221 */ /* 0x000fe20000010000 */
[----:B------:R-:W-:Y:S01]  /*5080*/  HMMA.16816.F32.BF16 R156, R4, R14, R156 ;  /* 0x0000000e049c723c */ /* 0x000fe2000004189c */
[----:B------:R-:W5:Y:S01]  /*5090*/  LDSM.16.MT88.4 R12, [R239+0x1100] ;  /* 0x00110000ef0c783b */ /* 0x000f620000004200 */
[----:B------:R-:W3:Y:S01]  /*50a0*/  MUFU.EX2 R42, R42 ;  /* 0x0000002a002a7308 */ /* 0x000ee20000000800 */
[----:B-1----:R-:W-:-:S02]  /*50b0*/  FADD.FTZ R217, R231, R217 ;  /* 0x000000d9e7d97221 */ /* 0x002fc40000010000 */
[----:B------:R-:W-:Y:S02]  /*50c0*/  FADD.FTZ R204, R37, R204 ;  /* 0x000000cc25cc7221 */ /* 0x000fe40000010000 */
[----:B------:R-:W-:Y:S01]  /*50d0*/  F2FP.BF16.PACK_AB R4, R28, R29 ;  /* 0x0000001d1c04723e */ /* 0x000fe200000010ff */
[C---:B------:R-:W-:Y:S01]  /*50e0*/  FADD.FTZ R217, R230.reuse, R217 ;  /* 0x000000d9e6d97221 */ /* 0x040fe20000010000 */
[----:B------:R-:W-:Y:S01]  /*50f0*/  F2FP.BF16.PACK_AB R6, R230, R231 ;  /* 0x000000e7e606723e */ /* 0x000fe200000010ff */
[----:B------:R-:W1:Y:S01]  /*5100*/  MUFU.EX2 R40, R40 ;  /* 0x0000002800287308 */ /* 0x000e620000000800 */
[----:B------:R-:W-:Y:S01]  /*5110*/  F2FP.BF16.PACK_AB R28, R214, R215 ;  /* 0x000000d7d61c723e */ /* 0x000fe200000010ff */
[----:B----4-:R-:W-:Y:S01]  /*5120*/  FADD.FTZ R228, R43, R228 ;  /* 0x000000e42be47221 */ /* 0x010fe20000010000 */
[----:B------:R-:W-:Y:S01]  /*5130*/  F2FP.BF16.PACK_AB R29, R210, R211 ;  /* 0x000000d3d21d723e */ /* 0x000fe200000010ff */
[----:B------:R-:W-:Y:S02]  /*5140*/  FADD.FTZ R217, R220, R217 ;  /* 0x000000d9dcd97221 */ /* 0x000fe40000010000 */
[----:B------:R-:W-:-:S02]  /*5150*/  FADD.FTZ R204, R36, R204 ;  /* 0x000000cc24cc7221 */ /* 0x000fc40000010000 */
[----:B------:R-:W4:Y:S01]  /*5160*/  MUFU.EX2 R35, R35 ;  /* 0x0000002300237308 */ /* 0x000f220000000800 */
[C---:B---3--:R-:W-:Y:S01]  /*5170*/  F2FP.BF16.PACK_AB R5, R42.reuse, R43 ;  /* 0x0000002b2a05723e */ /* 0x048fe200000010ff */
[----:B------:R-:W-:Y:S02]  /*5180*/  FADD.FTZ R228, R42, R228 ;  /* 0x000000e42ae47221 */ /* 0x000fe40000010000 */
[----:B------:R-:W-:Y:S02]  /*5190*/  FADD.FTZ R217, R223, R217 ;  /* 0x000000d9dfd97221 */ /* 0x000fe40000010000 */
[----:B------:R-:W-:Y:S02]  /*51a0*/  FADD.FTZ R228, R41, R228 ;  /* 0x000000e429e47221 */ /* 0x000fe40000010000 */
[----:B------:R-:W3:Y:S01]  /*51b0*/  MUFU.EX2 R34, R34 ;  /* 0x0000002200227308 */ /* 0x000ee20000000800 */
[C---:B-1----:R-:W-:Y:S01]  /*51c0*/  F2FP.BF16.PACK_AB R7, R40.reuse, R41 ;  /* 0x000000292807723e */ /* 0x042fe200000010ff */
[----:B------:R-:W-:-:S02]  /*51d0*/  FADD.FTZ R228, R40, R228 ;  /* 0x000000e428e47221 */ /* 0x000fc40000010000 */
[----:B------:R-:W-:Y:S02]  /*51e0*/  FADD.FTZ R204, R215, R204 ;  /* 0x000000ccd7cc7221 */ /* 0x000fe40000010000 */
[----:B------:R-:W-:Y:S02]  /*51f0*/  FADD.FTZ R217, R225, R217 ;  /* 0x000000d9e1d97221 */ /* 0x000fe40000010000 */
[----:B------:R-:W-:Y:S01]  /*5200*/  HMMA.16816.F32.BF16 R192, R4, R8, R192 ;  /* 0x0000000804c0723c */ /* 0x000fe200000418c0 */
[----:B------:R-:W1:Y:S01]  /*5210*/  MUFU.EX2 R218, R218 ;  /* 0x000000da00da7308 */ /* 0x000e620000000800 */
[----:B----4-:R-:W-:Y:S02]  /*5220*/  FADD.FTZ R201, R35, R201 ;  /* 0x000000c923c97221 */ /* 0x010fe40000010000 */
[----:B------:R-:W-:Y:S01]  /*5230*/  FADD.FTZ R204, R214, R204 ;  /* 0x000000ccd6cc7221 */ /* 0x000fe20000010000 */
[----:B---3--:R-:W-:-:S03]  /*5240*/  F2FP.BF16.PACK_AB R25, R34, R35 ;  /* 0x000000232219723e */ /* 0x008fc600000010ff */
[----:B------:R-:W-:Y:S01]  /*5250*/  HMMA.16816.F32.BF16 R180, R4, R10, R180 ;  /* 0x0000000a04b4723c */ /* 0x000fe200000418b4 */
[----:B------:R-:W3:Y:S01]  /*5260*/  MUFU.EX2 R219, R219 ;  /* 0x000000db00db7308 */ /* 0x000ee20000000800 */
[----:B------:R-:W-:Y:S02]  /*5270*/  FADD.FTZ R201, R34, R201 ;  /* 0x000000c922c97221 */ /* 0x000fe40000010000 */
[----:B------:R-:W-:Y:S02]  /*5280*/  FADD.FTZ R204, R213, R204 ;  /* 0x000000ccd5cc7221 */ /* 0x000fe40000010000 */
[----:B------:R-:W-:Y:S02]  /*5290*/  FADD.FTZ R201, R33, R201 ;  /* 0x000000c921c97221 */ /* 0x000fe40000010000 */
[----:B------:R-:W-:Y:S01]  /*52a0*/  HMMA.16816.F32.BF16 R188, R24, R8, R188 ;  /* 0x0000000818bc723c */ /* 0x000fe200000418bc */
[----:B------:R-:W4:Y:S01]  /*52b0*/  MUFU.EX2 R221, R221 ;  /* 0x000000dd00dd7308 */ /* 0x000f220000000800 */
[----:B------:R-:W-:-:S02]  /*52c0*/  FADD.FTZ R201, R32, R201 ;  /* 0x000000c920c97221 */ /* 0x000fc40000010000 */
[----:B-1----:R-:W-:Y:S02]  /*52d0*/  FADD.FTZ R228, R218, R228 ;  /* 0x000000e4dae47221 */ /* 0x002fe40000010000 */
[----:B------:R-:W-:Y:S02]  /*52e0*/  FADD.FTZ R201, R211, R201 ;  /* 0x000000c9d3c97221 */ /* 0x000fe40000010000 */
[----:B------:R-:W-:Y:S01]  /*52f0*/  HMMA.16816.F32.BF16 R184, R24, R10, R184 ;  /* 0x0000000a18b8723c */ /* 0x000fe200000418b8 */
[----:B------:R-:W1:Y:S01]  /*5300*/  LDSM.16.MT88.4 R8, [R238+0x1100] ;  /* 0x00110000ee08783b */ /* 0x000e620000004200 */
[----:B------:R-:W-:Y:S01]  /*5310*/  MUFU.EX2 R222, R222 ;  /* 0x000000de00de7308 */ /* 0x000fe20000000800 */
[----:B---3--:R-:W-:Y:S02]  /*5320*/  FADD.FTZ R228, R219, R228 ;  /* 0x000000e4dbe47221 */ /* 0x008fe40000010000 */
[----:B------:R-:W-:-:S03]  /*5330*/  FADD.FTZ R201, R210, R201 ;  /* 0x000000c9d2c97221 */ /* 0x000fc60000010000 */
[-C--:B--2---:R-:W-:Y:S01]  /*5340*/  HMMA.16816.F32.BF16 R68, R4, R16.reuse, R68 ;  /* 0x000000100444723c */ /* 0x084fe20000041844 */
[----:B----4-:R-:W-:Y:S01]  /*5350*/  FADD.FTZ R228, R221, R228 ;  /* 0x000000e4dde47221 */ /* 0x010fe20000010000 */
[----:B------:R-:W2:Y:S06]  /*5360*/  MUFU.EX2 R207, R209 ;  /* 0x000000d100cf7308 */ /* 0x000eac0000000800 */
[C---:B------:R-:W-:Y:S02]  /*5370*/  HMMA.16816.F32.BF16 R72, R24.reuse, R16, R72 ;  /* 0x000000101848723c */ /* 0x040fe40000041848 */
[----:B------:R-:W3:Y:S06]  /*5380*/  MUFU.EX2 R208, R208 ;  /* 0x000000d000d07308 */ /* 0x000eec0000000800 */
[----:B------:R-:W-:Y:S01]  /*5390*/  HMMA.16816.F32.BF16 R76, R24, R18, R76 ;  /* 0x00000012184c723c */ /* 0x000fe2000004184c */
[----:B--2---:R-:W-:-:S07]  /*53a0*/  FADD.FTZ R201, R207, R201 ;  /* 0x000000c9cfc97221 */ /* 0x004fce0000010000 */
[----:B------:R-:W-:Y:S01]  /*53b0*/  HMMA.16816.F32.BF16 R80, R4, R18, R80 ;  /* 0x000000120450723c */ /* 0x000fe20000041850 */
[----:B------:R-:W2:Y:S01]  /*53c0*/  LDSM.16.MT88.4 R16, [R240+0x3100] ;  /* 0x00310000f010783b */ /* 0x000ea20000004200 */
[----:B---3--:R-:W-:-:S06]  /*53d0*/  F2FP.BF16.PACK_AB R31, R208, R207 ;  /* 0x000000cfd01f723e */ /* 0x008fcc00000010ff */
[-C--:B-----5:R-:W-:Y:S08]  /*53e0*/  HMMA.16816.F32.BF16 R84, R4, R12.reuse, R84 ;  /* 0x0000000c0454723c */ /* 0x0a0ff00000041854 */
[C---:B------:R-:W-:Y:S08]  /*53f0*/  HMMA.16816.F32.BF16 R88, R24.reuse, R12, R88 ;  /* 0x0000000c1858723c */ /* 0x040ff00000041858 */
[-C--:B------:R-:W-:Y:S08]  /*5400*/  HMMA.16816.F32.BF16 R92, R24, R14.reuse, R92 ;  /* 0x0000000e185c723c */ /* 0x080ff0000004185c */
[C---:B------:R-:W-:Y:S01]  /*5410*/  HMMA.16816.F32.BF16 R96, R4.reuse, R14, R96 ;  /* 0x0000000e0460723c */ /* 0x040fe20000041860 */
[----:B------:R-:W3:Y:S07]  /*5420*/  LDSM.16.MT88.4 R12, [R239+0x3100] ;  /* 0x00310000ef0c783b */ /* 0x000eee0000004200 */
[-C--:B-1----:R-:W-:Y:S08]  /*5430*/  HMMA.16816.F32.BF16 R100, R4, R8.reuse, R100 ;  /* 0x000000080464723c */ /* 0x082ff00000041864 */
[C---:B------:R-:W-:Y:S08]  /*5440*/  HMMA.16816.F32.BF16 R104, R24.reuse, R8, R104 ;  /* 0x000000081868723c */ /* 0x040ff00000041868 */
[-C--:B------:R-:W-:Y:S08]  /*5450*/  HMMA.16816.F32.BF16 R108, R24, R10.reuse, R108 ;  /* 0x0000000a186c723c */ /* 0x080ff0000004186c */
[----:B------:R-:W-:Y:S01]  /*5460*/  HMMA.16816.F32.BF16 R112, R4, R10, R112 ;  /* 0x0000000a0470723c */ /* 0x000fe20000041870 */
[----:B------:R-:W1:Y:S07]  /*5470*/  LDSM.16.MT88.4 R8, [R238+0x3100] ;  /* 0x00310000ee08783b */ /* 0x000e6e0000004200 */
[C---:B--2---:R-:W-:Y:S08]  /*5480*/  HMMA.16816.F32.BF16 R136, R24.reuse, R16, R136 ;  /* 0x000000101888723c */ /* 0x044ff00000041888 */
[C---:B---3--:R-:W-:Y:S08]  /*5490*/  HMMA.16816.F32.BF16 R148, R24.reuse, R12, R148 ;  /* 0x0000000c1894723c */ /* 0x048ff00000041894 */
[C---:B------:R-:W-:Y:S08]  /*54a0*/  HMMA.16816.F32.BF16 R140, R24.reuse, R18, R140 ;  /* 0x00000012188c723c */ /* 0x040ff0000004188c */
[----:B------:R-:W-:Y:S08]  /*54b0*/  HMMA.16816.F32.BF16 R152, R24, R14, R152 ;  /* 0x0000000e1898723c */ /* 0x000ff00000041898 */
[----:B------:R-:W-:Y:S08]  /*54c0*/  HMMA.16816.F32.BF16 R132, R4, R16, R132 ;  /* 0x000000100484723c */ /* 0x000ff00000041884 */
[C---:B-1----:R-:W-:Y:S08]  /*54d0*/  HMMA.16816.F32.BF16 R168, R24.reuse, R8, R168 ;  /* 0x0000000818a8723c */ /* 0x042ff000000418a8 */
[----:B------:R-:W-:Y:S08]  /*54e0*/  HMMA.16816.F32.BF16 R164, R24, R10, R164 ;  /* 0x0000000a18a4723c */ /* 0x000ff000000418a4 */
[C---:B------:R-:W-:Y:S01]  /*54f0*/  HMMA.16816.F32.BF16 R144, R4.reuse, R18, R144 ;  /* 0x000000120490723c */ /* 0x040fe20000041890 */
[----:B------:R-:W1:Y:S07]  /*5500*/  LDSM.16.MT88.4 R16, [R246+0x1900] ;  /* 0x00190000f610783b */ /* 0x000e6e0000004200 */
[C---:B------:R-:W-:Y:S08]  /*5510*/  HMMA.16816.F32.BF16 R176, R4.reuse, R12, R176 ;  /* 0x0000000c04b0723c */ /* 0x040ff000000418b0 */
[C---:B------:R-:W-:Y:S01]  /*5520*/  HMMA.16816.F32.BF16 R156, R4.reuse, R14, R156 ;  /* 0x0000000e049c723c */ /* 0x040fe2000004189c */
[----:B------:R-:W2:Y:S07]  /*5530*/  LDSM.16.MT88.4 R12, [R240+0x1900] ;  /* 0x00190000f00c783b */ /* 0x000eae0000004200 */
[C---:B------:R-:W-:Y:S08]  /*5540*/  HMMA.16816.F32.BF16 R172, R4.reuse, R8, R172 ;  /* 0x0000000804ac723c */ /* 0x040ff000000418ac */
[C---:B------:R-:W-:Y:S01]  /*5550*/  HMMA.16816.F32.BF16 R160, R4.reuse, R10, R160 ;  /* 0x0000000a04a0723c */ /* 0x040fe200000418a0 */
[----:B------:R-:W3:Y:S07]  /*5560*/  LDSM.16.MT88.4 R8, [R239+0x1900] ;  /* 0x00190000ef08783b */ /* 0x000eee0000004200 */
[C---:B------:R-:W-:Y:S08]  /*5570*/  HMMA.16816.F32.BF16 R116, R4.reuse, R20, R116 ;  /* 0x000000140474723c */ /* 0x040ff00000041874 */
[----:B------:R-:W-:Y:S07]  /*5580*/  HMMA.16816.F32.BF16 R128, R4, R22, R128 ;  /* 0x000000160480723c */ /* 0x000fee0000041880 */
[----:B------:R-:W-:Y:S01]  /*5590*/  F2FP.BF16.PACK_AB R4, R223, R220 ;  /* 0x000000dcdf04723e */ /* 0x000fe200000010ff */
[----:B------:R-:W-:Y:S01]  /*55a0*/  HMMA.16816.F32.BF16 R120, R24, R20, R120 ;  /* 0x000000141878723c */ /* 0x000fe20000041878 */
[----:B------:R-:W-:-:S02]  /*55b0*/  F2FP.BF16.PACK_AB R5, R219, R218 ;  /* 0x000000dadb05723e */ /* 0x000fc400000010ff */
[----:B------:R-:W-:Y:S02]  /*55c0*/  F2FP.BF16.PACK_AB R6, R226, R225 ;  /* 0x000000e1e206723e */ /* 0x000fe400000010ff */
[----:B------:R-:W-:-:S03]  /*55d0*/  F2FP.BF16.PACK_AB R7, R222, R221 ;  /* 0x000000ddde07723e */ /* 0x000fc600000010ff */
[----:B------:R-:W-:Y:S01]  /*55e0*/  HMMA.16816.F32.BF16 R124, R24, R22, R124 ;  /* 0x00000016187c723c */ /* 0x000fe2000004187c */
[----:B------:R-:W4:Y:S04]  /*55f0*/  LDSM.16.MT88.4 R24, [R238+0x1900] ;  /* 0x00190000ee18783b */ /* 0x000f280000004200 */
[----:B------:R-:W5:Y:S03]  /*5600*/  LDSM.16.MT88.4 R20, [R246+0x3900] ;  /* 0x00390000f614783b */ /* 0x000f660000004200 */
[-C--:B-1----:R-:W-:Y:S08]  /*5610*/  HMMA.16816.F32.BF16 R192, R4, R16.reuse, R192 ;  /* 0x0000001004c0723c */ /* 0x082ff000000418c0 */
[C---:B------:R-:W-:Y:S08]  /*5620*/  HMMA.16816.F32.BF16 R188, R28.reuse, R16, R188 ;  /* 0x000000101cbc723c */ /* 0x040ff000000418bc */
[-C--:B------:R-:W-:Y:S08]  /*5630*/  HMMA.16816.F32.BF16 R184, R28, R18.reuse, R184 ;  /* 0x000000121cb8723c */ /* 0x080ff000000418b8 */
[C---:B------:R-:W-:Y:S01]  /*5640*/  HMMA.16816.F32.BF16 R180, R4.reuse, R18, R180 ;  /* 0x0000001204b4723c */ /* 0x040fe200000418b4 */
[----:B------:R-:W1:Y:S07]  /*5650*/  LDSM.16.MT88.4 R16, [R240+0x3900] ;  /* 0x00390000f010783b */ /* 0x000e6e0000004200 */
[-C--:B--2---:R-:W-:Y:S08]  /*5660*/  HMMA.16816.F32.BF16 R68, R4, R12.reuse, R68 ;  /* 0x0000000c0444723c */ /* 0x084ff00000041844 */
[C---:B------:R-:W-:Y:S08]  /*5670*/  HMMA.16816.F32.BF16 R72, R28.reuse, R12, R72 ;  /* 0x0000000c1c48723c */ /* 0x040ff00000041848 */
[-C--:B------:R-:W-:Y:S08]  /*5680*/  HMMA.16816.F32.BF16 R76, R28, R14.reuse, R76 ;  /* 0x0000000e1c4c723c */ /* 0x080ff0000004184c */
[C---:B------:R-:W-:Y:S01]  /*5690*/  HMMA.16816.F32.BF16 R80, R4.reuse, R14, R80 ;  /* 0x0000000e0450723c */ /* 0x040fe20000041850 */
[----:B------:R-:W2:Y:S07]  /*56a0*/  LDSM.16.MT88.4 R12, [R239+0x3900] ;  /* 0x00390000ef0c783b */ /* 0x000eae0000004200 */
[-C--:B---3--:R-:W-:Y:S08]  /*56b0*/  HMMA.16816.F32.BF16 R84, R4, R8.reuse, R84 ;  /* 0x000000080454723c */ /* 0x088ff00000041854 */
[C---:B------:R-:W-:Y:S08]  /*56c0*/  HMMA.16816.F32.BF16 R88, R28.reuse, R8, R88 ;  /* 0x000000081c58723c */ /* 0x040ff00000041858 */
[-C--:B------:R-:W-:Y:S08]  /*56d0*/  HMMA.16816.F32.BF16 R92, R28, R10.reuse, R92 ;  /* 0x0000000a1c5c723c */ /* 0x080ff0000004185c */
[C---:B------:R-:W-:Y:S01]  /*56e0*/  HMMA.16816.F32.BF16 R96, R4.reuse, R10, R96 ;  /* 0x0000000a0460723c */ /* 0x040fe20000041860 */
[----:B------:R-:W3:Y:S07]  /*56f0*/  LDSM.16.MT88.4 R8, [R238+0x3900] ;  /* 0x00390000ee08783b */ /* 0x000eee0000004200 */
[C---:B----4-:R-:W-:Y:S08]  /*5700*/  HMMA.16816.F32.BF16 R100, R4.reuse, R24, R100 ;  /* 0x000000180464723c */ /* 0x050ff00000041864 */
[C---:B------:R-:W-:Y:S08]  /*5710*/  HMMA.16816.F32.BF16 R112, R4.reuse, R26, R112 ;  /* 0x0000001a0470723c */ /* 0x040ff00000041870 */
[C---:B-----5:R-:W-:Y:S08]  /*5720*/  HMMA.16816.F32.BF16 R116, R4.reuse, R20, R116 ;  /* 0x000000140474723c */ /* 0x060ff00000041874 */
[C---:B------:R-:W-:Y:S08]  /*5730*/  HMMA.16816.F32.BF16 R128, R4.reuse, R22, R128 ;  /* 0x000000160480723c */ /* 0x040ff00000041880 */
[C---:B-1----:R-:W-:Y:S08]  /*5740*/  HMMA.16816.F32.BF16 R132, R4.reuse, R16, R132 ;  /* 0x000000100484723c */ /* 0x042ff00000041884 */
[C---:B------:R-:W-:Y:S08]  /*5750*/  HMMA.16816.F32.BF16 R144, R4.reuse, R18, R144 ;  /* 0x000000120490723c */ /* 0x040ff00000041890 */
[C---:B--2---:R-:W-:Y:S08]  /*5760*/  HMMA.16816.F32.BF16 R176, R4.reuse, R12, R176 ;  /* 0x0000000c04b0723c */ /* 0x044ff000000418b0 */
[C---:B------:R-:W-:Y:S08]  /*5770*/  HMMA.16816.F32.BF16 R156, R4.reuse, R14, R156 ;  /* 0x0000000e049c723c */ /* 0x040ff0000004189c */
[C---:B---3--:R-:W-:Y:S08]  /*5780*/  HMMA.16816.F32.BF16 R172, R4.reuse, R8, R172 ;  /* 0x0000000804ac723c */ /* 0x048ff000000418ac */
[----:B------:R-:W-:Y:S07]  /*5790*/  HMMA.16816.F32.BF16 R160, R4, R10, R160 ;  /* 0x0000000a04a0723c */ /* 0x000fee00000418a0 */
[----:B------:R-:W-:Y:S01]  /*57a0*/  FADD.FTZ R4, R226, R217 ;  /* 0x000000d9e2047221 */ /* 0x000fe20000010000 */
[----:B------:R-:W-:Y:S01]  /*57b0*/  HMMA.16816.F32.BF16 R104, R28, R24, R104 ;  /* 0x000000181c68723c */ /* 0x000fe20000041868 */
[----:B------:R-:W-:-:S02]  /*57c0*/  FADD.FTZ R6, R222, R228 ;  /* 0x000000e4de067221 */ /* 0x000fc40000010000 */
[----:B------:R-:W-:Y:S01]  /*57d0*/  FADD.FTZ R5, R212, R204 ;  /* 0x000000ccd4057221 */ /* 0x000fe20000010000 */
[----:B------:R1:W-:Y:S04]  /*57e0*/  STL [R1+0x20], R4 ;  /* 0x0000200401007387 */ /* 0x0003e80000100800 */
[----:B------:R2:W-:Y:S01]  /*57f0*/  STL [R1+0x1c], R6 ;  /* 0x00001c0601007387 */ /* 0x0005e20000100800 */
[C---:B------:R-:W-:Y:S08]  /*5800*/  HMMA.16816.F32.BF16 R108, R28.reuse, R26, R108 ;  /* 0x0000001a1c6c723c */ /* 0x040ff0000004186c */
[C---:B------:R-:W-:Y:S08]  /*5810*/  HMMA.16816.F32.BF16 R120, R28.reuse, R20, R120 ;  /* 0x000000141c78723c */ /* 0x040ff00000041878 */
[----:B------:R-:W-:Y:S01]  /*5820*/  HMMA.16816.F32.BF16 R124, R28, R22, R124 ;  /* 0x000000161c7c723c */ /* 0x000fe2000004187c */
[----:B-1----:R-:W-:-:S07]  /*5830*/  FADD.FTZ R4, R208, R201 ;  /* 0x000000c9d0047221 */ /* 0x002fce0000010000 */
[C---:B------:R-:W-:Y:S01]  /*5840*/  HMMA.16816.F32.BF16 R136, R28.reuse, R16, R136 ;  /* 0x000000101c88723c */ /* 0x040fe20000041888 */
[----:B------:R2:W-:Y:S04]  /*5850*/  STL [R1+0x14], R4 ;  /* 0x0000140401007387 */ /* 0x0005e80000100800 */
[----:B------:R2:W-:Y:S03]  /*5860*/  STL [R1+0x18], R5 ;  /* 0x0000180501007387 */ /* 0x0005e60000100800 */
[C---:B------:R-:W-:Y:S08]  /*5870*/  HMMA.16816.F32.BF16 R140, R28.reuse, R18, R140 ;  /* 0x000000121c8c723c */ /* 0x040ff0000004188c */
[C---:B------:R-:W-:Y:S08]  /*5880*/  HMMA.16816.F32.BF16 R148, R28.reuse, R12, R148 ;  /* 0x0000000c1c94723c */ /* 0x040ff00000041894 */
[C---:B------:R-:W-:Y:S08]  /*5890*/  HMMA.16816.F32.BF16 R152, R28.reuse, R14, R152 ;  /* 0x0000000e1c98723c */ /* 0x040ff00000041898 */
[C---:B------:R-:W-:Y:S08]  /*58a0*/  HMMA.16816.F32.BF16 R168, R28.reuse, R8, R168 ;  /* 0x000000081ca8723c */ /* 0x040ff000000418a8 */
[----:B------:R-:W-:Y:S01]  /*58b0*/  HMMA.16816.F32.BF16 R164, R28, R10, R164 ;  /* 0x0000000a1ca4723c */ /* 0x000fe200000418a4 */
[----:B------:R-:W-:Y:S07]  /*58c0*/  @!P2 BRA `(.L_x_152) ;  /* 0x00003c600000a947 */ /* 0x000fee0003800000 */
[C---:B--2---:R-:W-:Y:S01]  /*58d0*/  SHF.L.U64.HI R4, R45.reuse, 0x1, R47 ;  /* 0x000000012d047819 */ /* 0x044fe2000001022f */
[----:B------:R-:W-:Y:S01]  /*58e0*/  IMAD.SHL.U32 R6, R45, 0x2, RZ ;  /* 0x000000022d067824 */ /* 0x000fe200078e00ff */
[----:B------:R-:W-:Y:S01]  /*58f0*/  SHF.L.U64.HI R5, R44, 0x1, R46 ;  /* 0x000000012c057819 */ /* 0x000fe2000001022e */
[----:B------:R-:W-:Y:S01]  /*5900*/  IMAD.MOV.U32 R199, RZ, RZ, R196 ;  /* 0x000000ffffc77224 */ /* 0x000fe200078e00c4 */
[----:B------:R-:W-:Y:S01]  /*5910*/  MOV R200, R3 ;  /* 0x0000000300c87202 */ /* 0x000fe20000000f00 */
[----:B------:R1:W-:Y:S01]  /*5920*/  STL [R1+0x10], R4 ;  /* 0x0000100401007387 */ /* 0x0003e20000100800 */
[----:B------:R-:W-:Y:S01]  /*5930*/  MOV R197, R0 ;  /* 0x0000000000c57202 */ /* 0x000fe20000000f00 */
[----:B------:R-:W-:-:S02]  /*5940*/  IMAD.MOV.U32 R198, RZ, RZ, R2 ;  /* 0x000000ffffc67224 */ /* 0x000fc400078e0002 */
[----:B------:R2:W-:Y:S04]  /*5950*/  STL [R1+0xc], R6 ;  /* 0x00000c0601007387 */ /* 0x0005e80000100800 */
[----:B------:R2:W-:Y:S01]  /*5960*/  STL [R1+0x8], R5 ;  /* 0x0000080501007387 */ /* 0x0005e20000100800 */
[----:B-1----:R-:W-:-:S05]  /*5970*/  IMAD.SHL.U32 R4, R44, 0x2, RZ ;  /* 0x000000022c047824 */ /* 0x002fca00078e00ff */
[----:B------:R2:W-:Y:S01]  /*5980*/  STL [R1+0x4], R4 ;  /* 0x0000040401007387 */ /* 0x0005e20000100800 */
[----:B------:R-:W-:Y:S05]  /*5990*/  BRA `(.L_x_153) ;  /* 0x0000041000007947 */ /* 0x000fea0003800000 */
.L_x_155:
[----:B------:R-:W2:Y:S01]  /*59a0*/  LDL R0, [R1] ;  /* 0x0000000001007983 */ /* 0x000ea20000100800 */
[----:B------:R-:W-:Y:S01]  /*59b0*/  ULEA UR5, UR6, UR8, 0x6 ;  /* 0x0000000806057291 */ /* 0x000fe2000f8e303f */
[----:B------:R-:W-:Y:S02]  /*59c0*/  IMAD.MOV.U32 R251, RZ, RZ, RZ ;  /* 0x000000fffffb7224 */ /* 0x000fe400078e00ff */
[----:B------:R-:W3:Y:S03]  /*59d0*/  LDL R230, [R1+0xc] ;  /* 0x00000c0001e67983 */ /* 0x000ee60000100800 */
[----:B------:R-:W-:Y:S01]  /*59e0*/  IMAD.U32 R252, RZ, RZ, UR5 ;  /* 0x00000005fffc7e24 */ /* 0x000fe2000f8e00ff */
[----:B------:R-:W4:Y:S04]  /*59f0*/  LDL R231, [R1+0x4] ;  /* 0x0000040001e77983 */ /* 0x000f280000100800 */
[----:B------:R-:W5:Y:S04]  /*5a00*/  LDL R228, [R1+0x10] ;  /* 0x0000100001e47983 */ /* 0x000f680000100800 */
[----:B------:R-:W3:Y:S01]  /*5a10*/  LDL R229, [R1+0x8] ;  /* 0x0000080001e57983 */ /* 0x000ee20000100800 */
[----:B--2---:R-:W-:Y:S05]  /*5a20*/  IADD3 R252, R252, -0x40, R0 ;  /* 0xffffffc0fcfc7810 */ /* 0x004fea0007ffe000 */
[----:B------:R-:W-:Y:S04]  /*5a30*/  @P1 IMAD.HI.U32 R2, R252, c[0x0][0x2bc], RZ ;  /* 0x0000af00fc021a27 */ /* 0x000fe800078e00ff */
[----:B------:R-:W-:Y:S01]  /*5a40*/  IMAD.MOV.U32 R0, RZ, RZ, R252 ;  /* 0x000000ffff007224 */ /* 0x000fe200078e00fc */
[----:B------:R-:W-:Y:S04]  /*5a50*/  @P1 SHF.R.U32.HI R0, RZ, c[0x0][0x2c0], R2 ;  /* 0x0000b000ff001a19 */ /* 0x000fe80000011602 */
[C---:B------:R-:W-:Y:S04]  /*5a60*/  @!P0 IADD3 R196, P2, R0.reuse, UR16, RZ ;  /* 0x0000001000c48c10 */ /* 0x040fe8000ff5e0ff */
[----:B------:R-:W-:Y:S01]  /*5a70*/  @!P0 LEA.HI.X.SX32 R3, R0, UR15, 0x1, P2 ;  /* 0x0000000f00038c11 */ /* 0x000fe200090f0eff */
[----:B------:R-:W-:Y:S01]  /*5a80*/  IMAD.MOV R0, RZ, RZ, -R0 ;  /* 0x000000ffff007224 */ /* 0x000fe200078e0a00 */
[----:B------:R-:W-:Y:S03]  /*5a90*/  @!P0 LEA R2, P2, R196, c[0x0][0x2a0], 0x2 ;  /* 0x0000a800c4028a11 */ /* 0x000fe600078410ff */
        /* <DEDUP_REMOVED lines=9> */
[C---:B------:R-:W-:Y:S04]  /*5b30*/  IMAD.WIDE.U32 R204, R251.reuse, c[0x0][0x1f0], R204 ;  /* 0x00007c00fbcc7a25 */ /* 0x040fe800078e00cc */
[----:B------:R-:W-:Y:S01]  /*5b40*/  IMAD R0, R0, c[0x0][0x1f0], RZ ;  /* 0x00007c0000007a24 */ /* 0x000fe200078e02ff */
[----:B------:R-:W-:Y:S03]  /*5b50*/  IADD3 R3, P2, R204, UR20, RZ ;  /* 0x00000014cc037c10 */ /* 0x000fe6000ff5e0ff */
[----:B------:R-:W-:Y:S05]  /*5b60*/  IMAD R0, R251, c[0x0][0x1f4], R0 ;  /* 0x00007d00fb007a24 */ /* 0x000fea00078e0200 */
[----:B------:R-:W-:Y:S02]  /*5b70*/  IADD3.X R0, R205, UR18, R0, P2, !PT ;  /* 0x00000012cd007c10 */ /* 0x000fe400097fe400 */
[C---:B------:R-:W-:Y:S04]  /*5b80*/  LEA R2, P2, R3.reuse, c[0x0][0x1c8], 0x1 ;  /* 0x0000720003027a11 */ /* 0x040fe800078408ff */
[----:B------:R-:W-:Y:S01]  /*5b90*/  LEA.HI.X R0, R3, c[0x0][0x1cc], R0, 0x1, P2 ;  /* 0x0000730003007a11 */ /* 0x000fe200010f0c00 */
[----:B------:R-:W3:Y:S04]  /*5ba0*/  SHFL.IDX PT, R205, R2, RZ, 0x181f ;  /* 0x00181fff02cd7589 */ /* 0x000ee800000e0000 */
[----:B------:R-:W5:Y:S04]  /*5bb0*/  SHFL.IDX PT, R206, R0, RZ, 0x181f ;  /* 0x00181fff00ce7589 */ /* 0x000f6800000e0000 */
[----:B------:R-:W1:Y:S04]  /*5bc0*/  SHFL.IDX PT, R201, R2, 0x1, 0x181f ;  /* 0x00381f0002c97f89 */ /* 0x000e6800000e0000 */
[----:B------:R-:W2:Y:S04]  /*5bd0*/  SHFL.IDX PT, R204, R0, 0x1, 0x181f ;  /* 0x00381f0000cc7f89 */ /* 0x000ea800000e0000 */
[----:B------:R-:W-:Y:S04]  /*5be0*/  SHFL.IDX PT, R3, R2, 0x2, 0x181f ;  /* 0x00581f0002037f89 */ /* 0x000fe800000e0000 */
[----:B------:R-:W-:Y:S04]  /*5bf0*/  SHFL.IDX PT, R196, R0, 0x2, 0x181f ;  /* 0x00581f0000c47f89 */ /* 0x000fe800000e0000 */
[----:B------:R-:W2:Y:S01]  /*5c00*/  SHFL.IDX PT, R2, R2, 0x3, 0x181f ;  /* 0x00781f0002027f89 */ /* 0x000ea200000e0000 */
[CC--:B---3--:R-:W-:Y:S02]  /*5c10*/  IADD3 R208, P6, R205.reuse, R230.reuse, RZ ;  /* 0x000000e6cdd07210 */ /* 0x0c8fe40007fde0ff */
[----:B----4-:R-:W-:Y:S01]  /*5c20*/  IADD3 R212, P5, R205, R231, RZ ;  /* 0x000000e7cdd47210 */ /* 0x010fe20007fbe0ff */
[----:B------:R-:W3:Y:S02]  /*5c30*/  SHFL.IDX PT, R0, R0, 0x3, 0x181f ;  /* 0x00781f0000007f89 */ /* 0x000ee400000e0000 */
[C-C-:B-----5:R-:W-:Y:S01]  /*5c40*/  IMAD.X R209, R206.reuse, 0x1, R228.reuse, P6 ;  /* 0x00000001ced17824 */ /* 0x160fe200030e06e4 */
[----:B------:R-:W-:Y:S02]  /*5c50*/  IADD3.X R213, R206, R229, RZ, P5, !PT ;  /* 0x000000e5ced57210 */ /* 0x000fe40002ffe4ff */
[CC--:B-1----:R-:W-:Y:S02]  /*5c60*/  IADD3 R210, P2, R201.reuse, R230.reuse, RZ ;  /* 0x000000e6c9d27210 */ /* 0x0c2fe40007f5e0ff */
[----:B------:R1:W-:Y:S01]  /*5c70*/  LDGSTS.E.BYPASS.LTC128B.128 [R250+0x4100], [R208.64], !P4 ;  /* 0x04100000d0fa7fae */ /* 0x0003e2000e101d4c */
[-C--:B------:R-:W-:Y:S02]  /*5c80*/  IADD3 R206, P5, R201, R231.reuse, RZ ;  /* 0x000000e7c9ce7210 */ /* 0x080fe40007fbe0ff */
[C-C-:B--2---:R-:W-:Y:S01]  /*5c90*/  IMAD.X R211, R204.reuse, 0x1, R228.reuse, P2 ;  /* 0x00000001ccd37824 */ /* 0x144fe200010e06e4 */
[----:B------:R2:W-:Y:S02]  /*5ca0*/  LDGSTS.E.BYPASS.LTC128B.128 [R250+0x6100], [R212.64], !P3 ;  /* 0x06100000d4fa7fae */ /* 0x0005e4000d901d4c */
[--C-:B------:R-:W-:Y:S02]  /*5cb0*/  IMAD.X R207, R204, 0x1, R229.reuse, P5 ;  /* 0x00000001cccf7824 */ /* 0x100fe400028e06e5 */
[----:B------:R4:W-:Y:S04]  /*5cc0*/  LDGSTS.E.BYPASS.LTC128B.128 [R250+0x4900], [R210.64], !P4 ;  /* 0x04900000d2fa7fae */ /* 0x0009e8000e101d4c */
[----:B------:R2:W-:Y:S01]  /*5cd0*/  LDGSTS.E.BYPASS.LTC128B.128 [R250+0x6900], [R206.64], !P3 ;  /* 0x06900000cefa7fae */ /* 0x0005e2000d901d4c */
[-C--:B------:R-:W-:Y:S05]  /*5ce0*/  IADD3 R204, P5, R2, R230.reuse, RZ ;  /* 0x000000e602cc7210 */ /* 0x080fea0007fbe0ff */
[--C-:B---3--:R-:W-:Y:S01]  /*5cf0*/  IMAD.X R205, R0, 0x1, R228.reuse, P5 ;  /* 0x0000000100cd7824 */ /* 0x108fe200028e06e4 */
[C---:B-1----:R-:W-:Y:S05]  /*5d00*/  IADD3 R208, P2, R3.reuse, R230, RZ ;  /* 0x000000e603d07210 */ /* 0x042fea0007f5e0ff */
        /* <DEDUP_REMOVED lines=10> */
.L_x_153:
[----:B------:R-:W3:Y:S01]  /*5db0*/  LDL R58, [R1+0xc] ;  /* 0x00000c00013a7983 */ /* 0x000ee20000100800 */
[----:B------:R-:W-:Y:S04]  /*5dc0*/  DEPBAR.LE SB0, 0x0 ;  /* 0x000080000000791a */ /* 0x000fe80000000000 */
[----:B------:R-:W-:Y:S01]  /*5dd0*/  SHF.R.S32.HI R0, RZ, 0x1f, R252 ;  /* 0x0000001fff007819 */ /* 0x000fe200000114fc */
[----:B------:R-:W4:Y:S01]  /*5de0*/  LDL R57, [R1+0x10] ;  /* 0x0000100001397983 */ /* 0x000f220000100800 */
[----:B------:R-:W-:Y:S01]  /*5df0*/  IMAD.WIDE.U32 R12, R252, c[0x0][0x208], RZ ;  /* 0x00008200fc0c7a25 */ /* 0x000fe200078e00ff */
[----:B------:R-:W-:Y:S01]  /*5e00*/  IADD3 R54, R250, 0x100, RZ ;  /* 0x00000100fa367810 */ /* 0x000fe20007ffe0ff */
[----:B------:R-:W-:Y:S02]  /*5e10*/  UISETP.GT.AND UP0, UPT, UR6, UR7, UPT ;  /* 0x000000070600728c */ /* 0x000fe4000bf04270 */
[----:B------:R-:W-:Y:S01]  /*5e20*/  IMAD R0, R0, c[0x0][0x208], RZ ;  /* 0x0000820000007a24 */ /* 0x000fe200078e02ff */
[----:B------:R-:W5:Y:S03]  /*5e30*/  LDL R56, [R1+0x4] ;  /* 0x0000040001387983 */ /* 0x000f660000100800 */
[----:B------:R-:W-:Y:S03]  /*5e40*/  IMAD R0, R252, c[0x0][0x20c], R0 ;  /* 0x00008300fc007a24 */ /* 0x000fe600078e0200 */
[----:B--2---:R-:W2:Y:S01]  /*5e50*/  LDL R55, [R1+0x8] ;  /* 0x0000080001377983 */ /* 0x004ea20000100800 */
[----:B------:R-:W-:Y:S01]  /*5e60*/  IMAD.IADD R13, R13, 0x1, R0 ;  /* 0x000000010d0d7824 */ /* 0x000fe200078e0200 */
[----:B------:R-:W-:Y:S03]  /*5e70*/  SHF.R.S32.HI R0, RZ, 0x1f, R251 ;  /* 0x0000001fff007819 */ /* 0x000fe600000114fb */
[C---:B------:R-:W-:Y:S01]  /*5e80*/  IMAD.WIDE.U32 R12, R251.reuse, c[0x0][0x218], R12 ;  /* 0x00008600fb0c7a25 */ /* 0x040fe200078e000c */
[----:B------:R-:W-:Y:S03]  /*5e90*/  BAR.SYNC.DEFER_BLOCKING 0x0 ;  /* 0x0000000000007b1d */ /* 0x000fe60000010000 */
[----:B------:R-:W-:Y:S01]  /*5ea0*/  IMAD R0, R0, c[0x0][0x218], RZ ;  /* 0x0000860000007a24 */ /* 0x000fe200078e02ff */
[----:B------:R-:W-:Y:S03]  /*5eb0*/  IADD3 R3, P2, R12, UR22, RZ ;  /* 0x000000160c037c10 */ /* 0x000fe6000ff5e0ff */
[----:B------:R-:W-:Y:S05]  /*5ec0*/  IMAD R0, R251, c[0x0][0x21c], R0 ;  /* 0x00008700fb007a24 */ /* 0x000fea00078e0200 */
[----:B------:R-:W-:Y:S02]  /*5ed0*/  IADD3.X R0, R13, UR4, R0, P2, !PT ;  /* 0x000000040d007c10 */ /* 0x000fe400097fe400 */
[C---:B------:R-:W-:Y:S04]  /*5ee0*/  LEA R2, P2, R3.reuse, c[0x0][0x1f8], 0x1 ;  /* 0x00007e0003027a11 */ /* 0x040fe800078408ff */
[----:B------:R-:W-:Y:S01]  /*5ef0*/  LEA.HI.X R0, R3, c[0x0][0x1fc], R0, 0x1, P2 ;  /* 0x00007f0003007a11 */ /* 0x000fe200010f0c00 */
[----:B------:R-:W-:Y:S06]  /*5f00*/  LDSM.16.M88.4 R64, [R249+0x8100] ;  /* 0x00810000f940783b */ /* 0x000fec0000000200 */
[----:B------:R-:W1:Y:S06]  /*5f10*/  LDSM.16.M88.4 R16, [R248+0x4100] ;  /* 0x00410000f810783b */ /* 0x000e6c0000000200 */
[----:B------:R-:W1:Y:S06]  /*5f20*/  LDSM.16.M88.4 R60, [R249+0xa100] ;  /* 0x00a10000f93c783b */ /* 0x000e6c0000000200 */
[----:B------:R-:W1:Y:S06]  /*5f30*/  LDSM.16.M88.4 R32, [R248+0x4900] ;  /* 0x00490000f820783b */ /* 0x000e6c0000000200 */
[----:B------:R-:W3:Y:S06]  /*5f40*/  SHFL.IDX PT, R36, R2, RZ, 0x181f ;  /* 0x00181fff02247589 */ /* 0x000eec00000e0000 */
[----:B------:R-:W-:Y:S06]  /*5f50*/  LDSM.16.M88.4 R48, [R248+0x5100] ;  /* 0x00510000f830783b */ /* 0x000fec0000000200 */
[----:B------:R-:W-:Y:S06]  /*5f60*/  LDSM.16.M88.4 R204, [R248+0x5900] ;  /* 0x00590000f8cc783b */ /* 0x000fec0000000200 */
[----:B------:R-:W-:Y:S01]  /*5f70*/  LDSM.16.M88.4 R208, [R245+0x8100] ;  /* 0x00810000f5d0783b */ /* 0x000fe20000000200 */
[-C--:B-1----:R-:W-:Y:S05]  /*5f80*/  HMMA.16816.F32.BF16 R4, R64, R16.reuse, RZ ;  /* 0x000000104004723c */ /* 0x082fea00000418ff */
[----:B------:R-:W4:Y:S03]  /*5f90*/  SHFL.IDX PT, R37, R0, RZ, 0x181f ;  /* 0x00181fff00257589 */ /* 0x000f2600000e0000 */
[C---:B------:R-:W-:Y:S03]  /*5fa0*/  HMMA.16816.F32.BF16 R8, R60.reuse, R16, RZ ;  /* 0x000000103c08723c */ /* 0x040fe600000418ff */
[----:B------:R-:W-:Y:S06]  /*5fb0*/  SHFL.IDX PT, R52, R2, 0x1, 0x181f ;  /* 0x00381f0002347f89 */ /* 0x000fec00000e0000 */
[----:B------:R-:W-:Y:S01]  /*5fc0*/  LDSM.16.M88.4 R212, [R247] ;  /* 0x00000000f7d4783b */ /* 0x000fe20000000200 */
[-C--:B------:R-:W-:Y:S05]  /*5fd0*/  HMMA.16816.F32.BF16 R12, R60, R18.reuse, RZ ;  /* 0x000000123c0c723c */ /* 0x080fea00000418ff */
[----:B------:R-:W-:Y:S03]  /*5fe0*/  SHFL.IDX PT, R3, R0, 0x1, 0x181f ;  /* 0x00381f0000037f89 */ /* 0x000fe600000e0000 */
[C---:B------:R-:W-:Y:S03]  /*5ff0*/  HMMA.16816.F32.BF16 R16, R64.reuse, R18, RZ ;  /* 0x000000124010723c */ /* 0x040fe600000418ff */
[----:B------:R-:W-:Y:S05]  /*6000*/  LDSM.16.M88.4 R216, [R245+0xa100] ;  /* 0x00a10000f5d8783b */ /* 0x000fea0000000200 */
[-C--:B------:R-:W-:Y:S01]  /*6010*/  HMMA.16816.F32.BF16 R20, R64, R32.reuse, RZ ;  /* 0x000000204014723c */ /* 0x080fe200000418ff */
[----:B------:R-:W-:Y:S06]  /*6020*/  LDSM.16.M88.4 R220, [R237] ;  /* 0x00000000eddc783b */ /* 0x000fec0000000200 */
[----:B------:R-:W-:Y:S01]  /*6030*/  LDSM.16.M88.4 R224, [R236] ;  /* 0x00000000ece0783b */ /* 0x000fe20000000200 */
[C---:B------:R-:W-:Y:S05]  /*6040*/  HMMA.16816.F32.BF16 R24, R60.reuse, R32, RZ ;  /* 0x000000203c18723c */ /* 0x040fea00000418ff */
[----:B------:R-:W-:Y:S03]  /*6050*/  LDSM.16.M88.4 R228, [R235] ;  /* 0x00000000ebe4783b */ /* 0x000fe60000000200 */
[-C--:B------:R-:W-:Y:S03]  /*6060*/  HMMA.16816.F32.BF16 R28, R60, R34.reuse, RZ ;  /* 0x000000223c1c723c */ /* 0x080fe600000418ff */
[----:B------:R-:W1:Y:S05]  /*6070*/  SHFL.IDX PT, R44, R2, 0x2, 0x181f ;  /* 0x00581f00022c7f89 */ /* 0x000e6a00000e0000 */
[C---:B------:R-:W-:Y:S01]  /*6080*/  HMMA.16816.F32.BF16 R32, R64.reuse, R34, RZ ;  /* 0x000000224020723c */ /* 0x040fe200000418ff */
[----:B------:R-:W1:Y:S06]  /*6090*/  SHFL.IDX PT, R40, R0, 0x2, 0x181f ;  /* 0x00581f0000287f89 */ /* 0x000e6c00000e0000 */
[----:B------:R-:W1:Y:S06]  /*60a0*/  SHFL.IDX PT, R2, R2, 0x3, 0x181f ;  /* 0x00781f0002027f89 */ /* 0x000e6c00000e0000 */
[----:B------:R-:W1:Y:S01]  /*60b0*/  SHFL.IDX PT, R0, R0, 0x3, 0x181f ;  /* 0x00781f0000007f89 */ /* 0x000e6200000e0000 */
[-C--:B---3--:R-:W-:Y:S05]  /*60c0*/  IADD3 R38, P5, R36, R58.reuse, RZ ;  /* 0x0000003a24267210 */ /* 0x088fea0007fbe0ff */
[C-C-:B----4-:R-:W-:Y:S01]  /*60d0*/  IMAD.X R39, R37.reuse, 0x1, R57.reuse, P5 ;  /* 0x0000000125277824 */ /* 0x150fe200028e0639 */
[----:B-1----:R-:W-:Y:S04]  /*60e0*/  IADD3 R46, P5, R44, R58, RZ ;  /* 0x0000003a2c2e7210 */ /* 0x002fe80007fbe0ff */
[----:B------:R1:W-:Y:S01]  /*60f0*/  LDGSTS.E.BYPASS.LTC128B.128 [R54], [R38.64], !P4 ;  /* 0x0000000026367fae */ /* 0x0003e2000e101d4c */
[----:B-----5:R-:W-:Y:S01]  /*6100*/  IADD3 R36, P2, R36, R56, RZ ;  /* 0x0000003824247210 */ /* 0x020fe20007f5e0ff */
[----:B------:R-:W-:Y:S04]  /*6110*/  IMAD.X R47, R40, 0x1, R57, P5 ;  /* 0x00000001282f7824 */ /* 0x000fe800028e0639 */
[----:B--2---:R-:W-:Y:S01]  /*6120*/  IMAD.X R37, R37, 0x1, R55, P2 ;  /* 0x0000000125257824 */ /* 0x004fe200010e0637 */
[C---:B------:R-:W-:Y:S02]  /*6130*/  IADD3 R42, P2, R52.reuse, R58, RZ ;  /* 0x0000003a342a7210 */ /* 0x040fe40007f5e0ff */
[-C--:B------:R-:W-:Y:S02]  /*6140*/  IADD3 R52, P6, R52, R56.reuse, RZ ;  /* 0x0000003834347210 */ /* 0x080fe40007fde0ff */
[----:B------:R1:W-:Y:S01]  /*6150*/  LDGSTS.E.BYPASS.LTC128B.128 [R54+0x2000], [R36.64], !P3 ;  /* 0x0200000024367fae */ /* 0x0003e2000d901d4c */
[C---:B------:R-:W-:Y:S01]  /*6160*/  IMAD.X R43, R3.reuse, 0x1, R57, P2 ;  /* 0x00000001032b7824 */ /* 0x040fe200010e0639 */
[----:B------:R-:W-:Y:S01]  /*6170*/  IADD3 R44, P2, R44, R56, RZ ;  /* 0x000000382c2c7210 */ /* 0x000fe20007f5e0ff */
[--C-:B------:R-:W-:Y:S03]  /*6180*/  IMAD.X R53, R3, 0x1, R55.reuse, P6 ;  /* 0x0000000103357824 */ /* 0x100fe600030e0637 */
[----:B------:R2:W-:Y:S01]  /*6190*/  LDGSTS.E.BYPASS.LTC128B.128 [R54+0x800], [R42.64], !P4 ;  /* 0x008000002a367fae */ /* 0x0005e2000e101d4c */
[----:B------:R-:W-:Y:S05]  /*61a0*/  IMAD.X R45, R40, 0x1, R55, P2 ;  /* 0x00000001282d7824 */ /* 0x000fea00010e0637 */
[----:B------:R3:W-:Y:S06]  /*61b0*/  LDGSTS.E.BYPASS.LTC128B.128 [R54+0x2800], [R52.64], !P3 ;  /* 0x0280000034367fae */ /* 0x0007ec000d901d4c */
[----:B------:R4:W-:Y:S06]  /*61c0*/  LDGSTS.E.BYPASS.LTC128B.128 [R54+0x1000], [R46.64], !P4 ;  /* 0x010000002e367fae */ /* 0x0009ec000e101d4c */
[----:B------:R4:W-:Y:S01]  /*61d0*/  LDGSTS.E.BYPASS.LTC128B.128 [R54+0x3000], [R44.64], !P3 ;  /* 0x030000002c367fae */ /* 0x0009e2000d901d4c */
[-C--:B-1----:R-:W-:Y:S08]  /*61e0*/  HMMA.16816.F32.BF16 R36, R64, R48.reuse, RZ ;  /* 0x000000304024723c */ /* 0x082ff000000418ff */
[C---:B--2---:R-:W-:Y:S07]  /*61f0*/  HMMA.16816.F32.BF16 R40, R60.reuse, R48, RZ ;  /* 0x000000303c28723c */ /* 0x044fee00000418ff */
[----:B------:R-:W-:Y:S05]  /*6200*/  IADD3 R48, P2, R2, R58, RZ ;  /* 0x0000003a02307210 */ /* 0x000fea0007f5e0ff */
[----:B------:R-:W-:Y:S01]  /*6210*/  IMAD.X R49, R0, 0x1, R57, P2 ;  /* 0x0000000100317824 */ /* 0x000fe200010e0639 */
[----:B------:R-:W-:Y:S01]  /*6220*/  IADD3 R2, P2, R2, R56, RZ ;  /* 0x0000003802027210 */ /* 0x000fe20007f5e0ff */
[-C--:B----4-:R-:W-:Y:S03]  /*6230*/  HMMA.16816.F32.BF16 R44, R60, R50.reuse, RZ ;  /* 0x000000323c2c723c */ /* 0x090fe600000418ff */
[----:B------:R1:W-:Y:S01]  /*6240*/  LDGSTS.E.BYPASS.LTC128B.128 [R54+0x1800], [R48.64], !P4 ;  /* 0x0180000030367fae */ /* 0x0003e2000e101d4c */
[----:B------:R-:W-:Y:S01]  /*6250*/  IMAD.X R3, R0, 0x1, R55, P2 ;  /* 0x0000000100037824 */ /* 0x000fe200010e0637 */
[----:B------:R-:W-:Y:S04]  /*6260*/  PLOP3.LUT P2, PT, PT, PT, UP0, 0x80, 0x0 ;  /* 0x000000000000781c */ /* 0x000fe80003f4f008 */
[----:B------:R3:W-:Y:S06]  /*6270*/  LDGSTS.E.BYPASS.LTC128B.128 [R54+0x3800], [R2.64], !P3 ;  /* 0x0380000002367fae */ /* 0x0007ec000d901d4c */
[----:B------:R-:W0:Y:S01]  /*6280*/  LDGDEPBAR ;  /* 0x00000000000079af */ /* 0x000e220000000000 */
[C---:B-1----:R-:W-:Y:S08]  /*6290*/  HMMA.16816.F32.BF16 R48, R64.reuse, R50, RZ ;  /* 0x000000324030723c */ /* 0x042ff000000418ff */
[-C--:B---3--:R-:W-:Y:S08]  /*62a0*/  HMMA.16816.F32.BF16 R52, R64, R204.reuse, RZ ;  /* 0x000000cc4034723c */ /* 0x088ff000000418ff */
[C---:B------:R-:W-:Y:S08]  /*62b0*/  HMMA.16816.F32.BF16 R56, R60.reuse, R204, RZ ;  /* 0x000000cc3c38723c */ /* 0x040ff000000418ff */
[-C--:B------:R-:W-:Y:S08]  /*62c0*/  HMMA.16816.F32.BF16 R60, R60, R206.reuse, RZ ;  /* 0x000000ce3c3c723c */ /* 0x080ff000000418ff */
[----:B------:R-:W-:Y:S01]  /*62d0*/  HMMA.16816.F32.BF16 R64, R64, R206, RZ ;  /* 0x000000ce4040723c */ /* 0x000fe200000418ff */
[----:B------:R-:W-:Y:S07]  /*62e0*/  LDSM.16.M88.4 R204, [R244+0x8100] ;  /* 0x00810000f4cc783b */ /* 0x000fee0000000200 */
[-C--:B------:R-:W-:Y:S08]  /*62f0*/  HMMA.16816.F32.BF16 R4, R208, R212.reuse, R4 ;  /* 0x000000d4d004723c */ /* 0x080ff00000041804 */
[C---:B------:R-:W-:Y:S08]  /*6300*/  HMMA.16816.F32.BF16 R8, R216.reuse, R212, R8 ;  /* 0x000000d4d808723c */ /* 0x040ff00000041808 */
[-C--:B------:R-:W-:Y:S08]  /*6310*/  HMMA.16816.F32.BF16 R12, R216, R214.reuse, R12 ;  /* 0x000000d6d80c723c */ /* 0x080ff0000004180c */
[C---:B------:R-:W-:Y:S01]  /*6320*/  HMMA.16816.F32.BF16 R16, R208.reuse, R214, R16 ;  /* 0x000000d6d010723c */ /* 0x040fe20000041810 */
[----:B------:R-:W1:Y:S07]  /*6330*/  LDSM.16.M88.4 R212, [R243+0x4100] ;  /* 0x00410000f3d4783b */ /* 0x000e6e0000000200 */
[-C--:B------:R-:W-:Y:S08]  /*6340*/  HMMA.16816.F32.BF16 R20, R208, R220.reuse, R20 ;  /* 0x000000dcd014723c */ /* 0x080ff00000041814 */
[C---:B------:R-:W-:Y:S08]  /*6350*/  HMMA.16816.F32.BF16 R24, R216.reuse, R220, R24 ;  /* 0x000000dcd818723c */ /* 0x040ff00000041818 */
[-C--:B------:R-:W-:Y:S08]  /*6360*/  HMMA.16816.F32.BF16 R28, R216, R222.reuse, R28 ;  /* 0x000000ded81c723c */ /* 0x080ff0000004181c */
[C---:B------:R-:W-:Y:S01]  /*6370*/  HMMA.16816.F32.BF16 R32, R208.reuse, R222, R32 ;  /* 0x000000ded020723c */ /* 0x040fe20000041820 */
[----:B------:R-:W2:Y:S07]  /*6380*/  LDSM.16.M88.4 R220, [R244+0xa100] ;  /* 0x00a10000f4dc783b */ /* 0x000eae0000000200 */
[-C--:B------:R-:W-:Y:S08]  /*6390*/  HMMA.16816.F32.BF16 R36, R208, R224.reuse, R36 ;  /* 0x000000e0d024723c */ /* 0x080ff00000041824 */
[C---:B------:R-:W-:Y:S08]  /*63a0*/  HMMA.16816.F32.BF16 R40, R216.reuse, R224, R40 ;  /* 0x000000e0d828723c */ /* 0x040ff00000041828 */
[-C--:B------:R-:W-:Y:S08]  /*63b0*/  HMMA.16816.F32.BF16 R44, R216, R226.reuse, R44 ;  /* 0x000000e2d82c723c */ /* 0x080ff0000004182c */
[C---:B------:R-:W-:Y:S01]  /*63c0*/  HMMA.16816.F32.BF16 R48, R208.reuse, R226, R48 ;  /* 0x000000e2d030723c */ /* 0x040fe20000041830 */
[----:B------:R-:W-:Y:S07]  /*63d0*/  LDSM.16.M88.4 R224, [R243+0x5900] ;  /* 0x00590000f3e0783b */ /* 0x000fee0000000200 */
[-C--:B------:R-:W-:Y:S08]  /*63e0*/  HMMA.16816.F32.BF16 R52, R208, R228.reuse, R52 ;  /* 0x000000e4d034723c */ /* 0x080ff00000041834 */
[C---:B------:R-:W-:Y:S08]  /*63f0*/  HMMA.16816.F32.BF16 R56, R216.reuse, R228, R56 ;  /* 0x000000e4d838723c */ /* 0x040ff00000041838 */
[-C--:B------:R-:W-:Y:S01]  /*6400*/  HMMA.16816.F32.BF16 R60, R216, R230.reuse, R60 ;  /* 0x000000e6d83c723c */ /* 0x080fe2000004183c */
[----:B------:R-:W-:Y:S07]  /*6410*/  LDSM.16.M88.4 R216, [R243+0x5100] ;  /* 0x00510000f3d8783b */ /* 0x000fee0000000200 */
[----:B------:R-:W-:Y:S01]  /*6420*/  HMMA.16816.F32.BF16 R64, R208, R230, R64 ;  /* 0x000000e6d040723c */ /* 0x000fe20000041840 */
[----:B------:R-:W3:Y:S07]  /*6430*/  LDSM.16.M88.4 R208, [R243+0x4900] ;  /* 0x00490000f3d0783b */ /* 0x000eee0000000200 */
[-C--:B-1----:R-:W-:Y:S08]  /*6440*/  HMMA.16816.F32.BF16 R4, R204, R212.reuse, R4 ;  /* 0x000000d4cc04723c */ /* 0x082ff00000041804 */
[C---:B--2---:R-:W-:Y:S08]  /*6450*/  HMMA.16816.F32.BF16 R8, R220.reuse, R212, R8 ;  /* 0x000000d4dc08723c */ /* 0x044ff00000041808 */
[-C--:B------:R-:W-:Y:S08]  /*6460*/  HMMA.16816.F32.BF16 R12, R220, R214.reuse, R12 ;  /* 0x000000d6dc0c723c */ /* 0x080ff0000004180c */
[C---:B------:R-:W-:Y:S01]  /*6470*/  HMMA.16816.F32.BF16 R16, R204.reuse, R214, R16 ;  /* 0x000000d6cc10723c */ /* 0x040fe20000041810 */
[----:B------:R-:W-:Y:S07]  /*6480*/  LDSM.16.M88.4 R212, [R234] ;  /* 0x00000000ead4783b */ /* 0x000fee0000000200 */
[-C--:B---3--:R-:W-:Y:S08]  /*6490*/  HMMA.16816.F32.BF16 R20, R204, R208.reuse, R20 ;  /* 0x000000d0cc14723c */ /* 0x088ff00000041814 */
        /* <DEDUP_REMOVED lines=11> */
[-C--:B------:R-:W-:Y:S01]  /*6550*/  HMMA.16816.F32.BF16 R60, R220, R226.reuse, R60 ;  /* 0x000000e2dc3c723c */ /* 0x080fe2000004183c */
[----:B------:R-:W-:Y:S07]  /*6560*/  LDSM.16.M88.4 R220, [R234+0x1000] ;  /* 0x00100000eadc783b */ /* 0x000fee0000000200 */
[----:B------:R-:W-:Y:S01]  /*6570*/  HMMA.16816.F32.BF16 R64, R204, R226, R64 ;  /* 0x000000e2cc40723c */ /* 0x000fe20000041840 */
[----:B------:R-:W3:Y:S06]  /*6580*/  LDSM.16.M88.4 R204, [R234+0x800] ;  /* 0x00080000eacc783b */ /* 0x000eec0000000200 */
[----:B------:R-:W4:Y:S01]  /*6590*/  LDSM.16.M88.4 R224, [R234+0x1800] ;  /* 0x00180000eae0783b */ /* 0x000f220000000200 */
[-C--:B-1----:R-:W-:Y:S08]  /*65a0*/  HMMA.16816.F32.BF16 R4, R208, R212.reuse, R4 ;  /* 0x000000d4d004723c */ /* 0x082ff00000041804 */
[C---:B--2---:R-:W-:Y:S08]  /*65b0*/  HMMA.16816.F32.BF16 R8, R216.reuse, R212, R8 ;  /* 0x000000d4d808723c */ /* 0x044ff00000041808 */
[-C--:B------:R-:W-:Y:S08]  /*65c0*/  HMMA.16816.F32.BF16 R12, R216, R214.reuse, R12 ;  /* 0x000000d6d80c723c */ /* 0x080ff0000004180c */
[C---:B------:R-:W-:Y:S01]  /*65d0*/  HMMA.16816.F32.BF16 R16, R208.reuse, R214, R16 ;  /* 0x000000d6d010723c */ /* 0x040fe20000041810 */
[----:B------:R-:W-:Y:S07]  /*65e0*/  LDSM.16.M88.4 R212, [R248+0x6100] ;  /* 0x00610000f8d4783b */ /* 0x000fee0000000200 */
        /* <DEDUP_REMOVED lines=10> */
[-C--:B----4-:R-:W-:Y:S08]  /*6690*/  HMMA.16816.F32.BF16 R52, R208, R224.reuse, R52 ;  /* 0x000000e0d034723c */ /* 0x090ff00000041834 */
        /* <DEDUP_REMOVED lines=24> */
[----:B------:R-:W-:Y:S07]  /*6820*/  LDSM.16.M88.4 R220, [R203] ;  /* 0x00000000cbdc783b */ /* 0x000fee0000000200 */
[----:B------:R-:W-:Y:S01]  /*6830*/  HMMA.16816.F32.BF16 R64, R204, R226, R64 ;  /* 0x000000e2cc40723c */ /* 0x000fe20000041840 */
[----:B------:R-:W3:Y:S06]  /*6840*/  LDSM.16.M88.4 R204, [R232] ;  /* 0x00000000e8cc783b */ /* 0x000eec0000000200 */
[----:B------:R-:W4:Y:S01]  /*6850*/  LDSM.16.M88.4 R224, [R202] ;  /* 0x00000000cae0783b */ /* 0x000f220000000200 */
        /* <DEDUP_REMOVED lines=44> */
[-C--:B-1----:R-:W-:Y:S01]  /*6b20*/  HMMA.16816.F32.BF16 R4, R208, R212.reuse, R4 ;  /* 0x000000d4d004723c */ /* 0x082fe20000041804 */
[----:B------:R-:W-:Y:S04]  /*6b30*/  DEPBAR.LE SB0, 0x0 ;  /* 0x000080000000791a */ /* 0x000fe80000000000 */
[----:B------:R-:W-:Y:S03]  /*6b40*/  BAR.SYNC.DEFER_BLOCKING 0x0 ;  /* 0x0000000000007b1d */ /* 0x000fe60000010000 */
[C---:B--2---:R-:W-:Y:S08]  /*6b50*/  HMMA.16816.F32.BF16 R8, R216.reuse, R212, R8 ;  /* 0x000000d4d808723c */ /* 0x044ff00000041808 */
[-C--:B------:R-:W-:Y:S08]  /*6b60*/  HMMA.16816.F32.BF16 R12, R216, R214.reuse, R12 ;  /* 0x000000d6d80c723c */ /* 0x080ff0000004180c */
[C---:B------:R-:W-:Y:S08]  /*6b70*/  HMMA.16816.F32.BF16 R16, R208.reuse, R214, R16 ;  /* 0x000000d6d010723c */ /* 0x040ff00000041810 */
[-C--:B---3--:R-:W-:Y:S08]  /*6b80*/  HMMA.16816.F32.BF16 R20, R208, R204.reuse, R20 ;  /* 0x000000ccd014723c */ /* 0x088ff00000041814 */
[C---:B------:R-:W-:Y:S08]  /*6b90*/  HMMA.16816.F32.BF16 R24, R216.reuse, R204, R24 ;  /* 0x000000ccd818723c */ /* 0x040ff00000041818 */
[-C--:B------:R-:W-:Y:S08]  /*6ba0*/  HMMA.16816.F32.BF16 R28, R216, R206.reuse, R28 ;  /* 0x000000ced81c723c */ /* 0x080ff0000004181c */
[C---:B------:R-:W-:Y:S08]  /*6bb0*/  HMMA.16816.F32.BF16 R32, R208.reuse, R206, R32 ;  /* 0x000000ced020723c */ /* 0x040ff00000041820 */
[-C--:B------:R-:W-:Y:S08]  /*6bc0*/  HMMA.16816.F32.BF16 R36, R208, R220.reuse, R36 ;  /* 0x000000dcd024723c */ /* 0x080ff00000041824 */
[C---:B------:R-:W-:Y:S08]  /*6bd0*/  HMMA.16816.F32.BF16 R40, R216.reuse, R220, R40 ;  /* 0x000000dcd828723c */ /* 0x040ff00000041828 */
[-C--:B------:R-:W-:Y:S08]  /*6be0*/  HMMA.16816.F32.BF16 R44, R216, R222.reuse, R44 ;  /* 0x000000ded82c723c */ /* 0x080ff0000004182c */
[C---:B------:R-:W-:Y:S08]  /*6bf0*/  HMMA.16816.F32.BF16 R48, R208.reuse, R222, R48 ;  /* 0x000000ded030723c */ /* 0x040ff00000041830 */
[-C--:B----4-:R-:W-:Y:S08]  /*6c00*/  HMMA.16816.F32.BF16 R52, R208, R224.reuse, R52 ;  /* 0x000000e0d034723c */ /* 0x090ff00000041834 */
[C---:B------:R-:W-:Y:S08]  /*6c10*/  HMMA.16816.F32.BF16 R56, R216.reuse, R224, R56 ;  /* 0x000000e0d838723c */ /* 0x040ff00000041838 */
[-C--:B------:R-:W-:Y:S08]  /*6c20*/  HMMA.16816.F32.BF16 R60, R216, R226.reuse, R60 ;  /* 0x000000e2d83c723c */ /* 0x080ff0000004183c */
[----:B------:R-:W-:Y:S01]  /*6c30*/  HMMA.16816.F32.BF16 R64, R208, R226, R64 ;  /* 0x000000e2d040723c */ /* 0x000fe20000041840 */
[----:B------:R-:W-:-:S07]  /*6c40*/  @P2 BRA `(.L_x_155) ;  /* 0xffffed5000002947 */ /* 0x000fce000383ffff */
.L_x_154:
[----:B------:R-:W-:Y:S01]  /*6c50*/  FMNMX.FTZ R201, R8, R198, !PT ;  /* 0x000000c608c97209 */ /* 0x000fe20007810000 */
[----:B------:R-:W0:Y:S01]  /*6c60*/  LDGDEPBAR ;  /* 0x00000000000079af */ /* 0x000e220000000000 */
[----:B--2---:R-:W-:Y:S01]  /*6c70*/  FMNMX.FTZ R205, R4, R199, !PT ;  /* 0x000000c704cd7209 */ /* 0x004fe20007810000 */
[----:B------:R-:W-:Y:S01]  /*6c80*/  UISETP.GT.AND UP0, UPT, UR6, UR7, UPT ;  /* 0x000000070600728c */ /* 0x000fe2000bf04270 */
[----:B------:R-:W-:Y:S01]  /*6c90*/  FMNMX.FTZ R201, R9, R201, !PT ;  /* 0x000000c909c97209 */ /* 0x000fe20007810000 */
[----:B------:R-:W-:Y:S01]  /*6ca0*/  UIADD3 UR6, UR6, -0x1, URZ ;  /* 0xffffffff06067890 */ /* 0x000fe2000fffe03f */
        /* <DEDUP_REMOVED lines=30> */
[----:B------:R-:W1:Y:S01]  /*6e90*/  SHFL.BFLY PT, R2, R201, 0x2, 0x1f ;  /* 0x0c401f00c9027f89 */ /* 0x000e6200000e0000 */
        /* <DEDUP_REMOVED lines=16> */
[----:B-1----:R-:W-:Y:S02]  /*6fa0*/  FMNMX.FTZ R201, R201, R2, !PT ;  /* 0x00000002c9c97209 */ /* 0x002fe40007810000 */
        /* <DEDUP_REMOVED lines=14> */
[----:B------:R-:W2:Y:S01]  /*7090*/  SHFL.BFLY PT, R196, R205, 0x2, 0x1f ;  /* 0x0c401f00cdc47f89 */ /* 0x000ea200000e0000 */
[----:B------:R-:W-:Y:S02]  /*70a0*/  PLOP3.LUT P2, PT, PT, PT, UP0, 0x80, 0x0 ;  /* 0x000000000000781c */ /* 0x000fe40003f4f008 */
[----:B------:R-:W-:Y:S02]  /*70b0*/  FMNMX.FTZ R0, R62, R0, !PT ;  /* 0x000000003e007209 */ /* 0x000fe40007810000 */
[----:B-1----:R-:W-:Y:S02]  /*70c0*/  FMNMX.FTZ R2, R201, R2, !PT ;  /* 0x00000002c9027209 */ /* 0x002fe40007810000 */
[----:B------:R-:W-:Y:S01]  /*70d0*/  FMNMX.FTZ R0, R63, R0, !PT ;  /* 0x000000003f007209 */ /* 0x000fe20007810000 */
[----:B------:R-:W1:Y:S02]  /*70e0*/  SHFL.BFLY PT, R3, R204, 0x2, 0x1f ;  /* 0x0c401f00cc037f89 */ /* 0x000e6400000e0000 */
[C---:B------:R-:W-:Y:S02]  /*70f0*/  FMUL.FTZ R206, R2.reuse, c[0x0][0x2d0] ;  /* 0x0000b40002ce7a20 */ /* 0x040fe40000410000 */
[----:B------:R-:W-:Y:S02]  /*7100*/  FADD.FTZ R198, -R2, R198 ;  /* 0x000000c602c67221 */ /* 0x000fe40000010100 */
[--C-:B------:R-:W-:Y:S02]  /*7110*/  FFMA.FTZ R229, R8, c[0x0][0x2d0], -R206.reuse ;  /* 0x0000b40008e57a23 */ /* 0x100fe400000108ce */
[----:B------:R-:W3:Y:S01]  /*7120*/  SHFL.BFLY PT, R201, R0, 0x2, 0x1f ;  /* 0x0c401f0000c97f89 */ /* 0x000ee200000e0000 */
[--C-:B------:R-:W-:Y:S02]  /*7130*/  FFMA.FTZ R226, R9, c[0x0][0x2d0], -R206.reuse ;  /* 0x0000b40009e27a23 */ /* 0x100fe400000108ce */
[--C-:B------:R-:W-:Y:S01]  /*7140*/  FFMA.FTZ R212, R12, c[0x0][0x2d0], -R206.reuse ;  /* 0x0000b4000cd47a23 */ /* 0x100fe200000108ce */
[----:B------:R-:W-:Y:S01]  /*7150*/  MUFU.EX2 R229, R229 ;  /* 0x000000e500e57308 */ /* 0x000fe20000000800 */
[----:B------:R-:W-:Y:S02]  /*7160*/  FFMA.FTZ R213, R13, c[0x0][0x2d0], -R206 ;  /* 0x0000b4000dd57a23 */ /* 0x000fe400000108ce */
[----:B------:R-:W-:Y:S01]  /*7170*/  FMUL.FTZ R198, R198, c[0x0][0x2d0] ;  /* 0x0000b400c6c67a20 */ /* 0x000fe20000410000 */
[----:B--2---:R-:W-:Y:S05]  /*7180*/  FMNMX.FTZ R205, R205, R196, !PT ;  /* 0x000000c4cdcd7209 */ /* 0x004fea0007810000 */
[----:B------:R-:W2:Y:S01]  /*7190*/  SHFL.BFLY PT, R196, R205, 0x1, 0x1f ;  /* 0x0c201f00cdc47f89 */ /* 0x000ea200000e0000 */
[----:B------:R-:W4:Y:S01]  /*71a0*/  MUFU.EX2 R198, R198 ;  /* 0x000000c600c67308 */ /* 0x000f220000000800 */
[----:B-1----:R-:W-:Y:S06]  /*71b0*/  FMNMX.FTZ R204, R204, R3, !PT ;  /* 0x00000003cccc7209 */ /* 0x002fec0007810000 */
[----:B------:R-:W1:Y:S01]  /*71c0*/  SHFL.BFLY PT, R3, R204, 0x1, 0x1f ;  /* 0x0c201f00cc037f89 */ /* 0x000e6200000e0000 */
[----:B---3--:R-:W-:Y:S02]  /*71d0*/  FMNMX.FTZ R201, R0, R201, !PT ;  /* 0x000000c900c97209 */ /* 0x008fe40007810000 */
[----:B------:R-:W3:Y:S05]  /*71e0*/  MUFU.EX2 R226, R226 ;  /* 0x000000e200e27308 */ /* 0x000eea0000000800 */
[----:B------:R-:W5:Y:S05]  /*71f0*/  SHFL.BFLY PT, R0, R201, 0x1, 0x1f ;  /* 0x0c201f00c9007f89 */ /* 0x000f6a00000e0000 */
[----:B------:R-:W-:Y:S01]  /*7200*/  MUFU.EX2 R212, R212 ;  /* 0x000000d400d47308 */ /* 0x000fe20000000800 */
[----:B--2---:R-:W-:Y:S01]  /*7210*/  FMNMX.FTZ R196, R205, R196, !PT ;  /* 0x000000c4cdc47209 */ /* 0x004fe20007810000 */
[C---:B----4-:R-:W-:Y:S02]  /*7220*/  FMUL.FTZ R8, R198.reuse, R188 ;  /* 0x000000bcc6087220 */ /* 0x050fe40000410000 */
[----:B------:R-:W-:Y:S02]  /*7230*/  FMUL.FTZ R9, R198, R189 ;  /* 0x000000bdc6097220 */ /* 0x000fe40000410000 */
[C---:B------:R-:W-:Y:S02]  /*7240*/  FADD.FTZ R199, -R196.reuse, R199 ;  /* 0x000000c7c4c77221 */ /* 0x040fe40000010100 */
[----:B------:R-:W-:Y:S01]  /*7250*/  FMUL.FTZ R216, R196, c[0x0][0x2d0] ;  /* 0x0000b400c4d87a20 */ /* 0x000fe20000410000 */
[----:B-1----:R-:W-:Y:S01]  /*7260*/  FMNMX.FTZ R3, R204, R3, !PT ;  /* 0x00000003cc037209 */ /* 0x002fe20007810000 */
[----:B------:R-:W-:Y:S01]  /*7270*/  FMUL.FTZ R199, R199, c[0x0][0x2d0] ;  /* 0x0000b400c7c77a20 */ /* 0x000fe20000410000 */
[----:B------:R-:W1:Y:S01]  /*7280*/  LDSM.16.MT88.4 R204, [R246+0x100] ;  /* 0x00010000f6cc783b */ /* 0x000e620000004200 */
[----:B------:R-:W-:Y:S01]  /*7290*/  FFMA.FTZ R208, R16, c[0x0][0x2d0], -R216 ;  /* 0x0000b40010d07a23 */ /* 0x000fe200000108d8 */
[----:B------:R-:W-:Y:S01]  /*72a0*/  MUFU.EX2 R213, R213 ;  /* 0x000000d500d57308 */ /* 0x000fe20000000800 */
[C---:B------:R-:W-:Y:S01]  /*72b0*/  FADD.FTZ R200, -R3.reuse, R200 ;  /* 0x000000c803c87221 */ /* 0x040fe20000010100 */
[----:B---3--:R-:W-:Y:S01]  /*72c0*/  F2FP.BF16.PACK_AB R188, R226, R229 ;  /* 0x000000e5e2bc723e */ /* 0x008fe200000010ff */
[----:B------:R-:W-:Y:S01]  /*72d0*/  FMUL.FTZ R218, R3, c[0x0][0x2d0] ;  /* 0x0000b40003da7a20 */ /* 0x000fe20000410000 */
[----:B-----5:R-:W-:Y:S01]  /*72e0*/  FMNMX.FTZ R0, R0, R201, !PT ;  /* 0x000000c900007209 */ /* 0x020fe20007810000 */
[----:B------:R-:W-:Y:S02]  /*72f0*/  FMUL.FTZ R200, R200, c[0x0][0x2d0] ;  /* 0x0000b400c8c87a20 */ /* 0x000fe40000410000 */
[----:B------:R-:W-:Y:S02]  /*7300*/  FFMA.FTZ R209, R17, c[0x0][0x2d0], -R216 ;  /* 0x0000b40011d17a23 */ /* 0x000fe400000108d8 */
[--C-:B------:R-:W-:Y:S01]  /*7310*/  FFMA.FTZ R210, R18, c[0x0][0x2d0], -R218.reuse ;  /* 0x0000b40012d27a23 */ /* 0x100fe200000108da */
[----:B------:R-:W2:Y:S01]  /*7320*/  MUFU.EX2 R199, R199 ;  /* 0x000000c700c77308 */ /* 0x000ea20000000800 */
[----:B------:R-:W-:Y:S02]  /*7330*/  FFMA.FTZ R211, R19, c[0x0][0x2d0], -R218 ;  /* 0x0000b40013d37a23 */ /* 0x000fe400000108da */
[--C-:B------:R-:W-:Y:S02]  /*7340*/  FFMA.FTZ R224, R4, c[0x0][0x2d0], -R216.reuse ;  /* 0x0000b40004e07a23 */ /* 0x100fe400000108d8 */
[----:B------:R-:W-:Y:S02]  /*7350*/  FFMA.FTZ R225, R5, c[0x0][0x2d0], -R216 ;  /* 0x0000b40005e17a23 */ /* 0x000fe400000108d8 */
[--C-:B------:R-:W-:Y:S02]  /*7360*/  FFMA.FTZ R227, R6, c[0x0][0x2d0], -R218.reuse ;  /* 0x0000b40006e37a23 */ /* 0x100fe400000108da */
[----:B------:R-:W-:Y:S01]  /*7370*/  FFMA.FTZ R223, R7, c[0x0][0x2d0], -R218 ;  /* 0x0000b40007df7a23 */ /* 0x000fe200000108da */
[----:B------:R-:W3:Y:S01]  /*7380*/  MUFU.EX2 R200, R200 ;  /* 0x000000c800c87308 */ /* 0x000ee20000000800 */
[C---:B------:R-:W-:Y:S02]  /*7390*/  FMUL.FTZ R231, R0.reuse, c[0x0][0x2d0] ;  /* 0x0000b40000e77a20 */ /* 0x040fe40000410000 */
[----:B------:R-:W-:Y:S02]  /*73a0*/  FADD.FTZ R197, -R0, R197 ;  /* 0x000000c500c57221 */ /* 0x000fe40000010100 */
[--C-:B------:R-:W-:Y:S02]  /*73b0*/  FFMA.FTZ R230, R10, c[0x0][0x2d0], -R231.reuse ;  /* 0x0000b4000ae67a23 */ /* 0x100fe400000108e7 */
[----:B------:R-:W-:Y:S02]  /*73c0*/  FMUL.FTZ R197, R197, c[0x0][0x2d0] ;  /* 0x0000b400c5c57a20 */ /* 0x000fe40000410000 */
[--C-:B------:R-:W-:Y:S01]  /*73d0*/  FFMA.FTZ R228, R11, c[0x0][0x2d0], -R231.reuse ;  /* 0x0000b4000be47a23 */ /* 0x100fe200000108e7 */
[----:B------:R-:W-:Y:S01]  /*73e0*/  MUFU.EX2 R225, R225 ;  /* 0x000000e100e17308 */ /* 0x000fe20000000800 */
[--C-:B------:R-:W-:Y:S02]  /*73f0*/  FFMA.FTZ R214, R14, c[0x0][0x2d0], -R231.reuse ;  /* 0x0000b4000ed67a23 */ /* 0x100fe400000108e7 */
[--C-:B------:R-:W-:Y:S02]  /*7400*/  FFMA.FTZ R201, R15, c[0x0][0x2d0], -R231.reuse ;  /* 0x0000b4000fc97a23 */ /* 0x100fe400000108e7 */
[C---:B--2---:R-:W-:Y:S02]  /*7410*/  FMUL.FTZ R16, R199.reuse, R180 ;  /* 0x000000b4c7107220 */ /* 0x044fe40000410000 */
[C---:B------:R-:W-:Y:S02]  /*7420*/  FMUL.FTZ R17, R199.reuse, R181 ;  /* 0x000000b5c7117220 */ /* 0x040fe40000410000 */
[C---:B------:R-:W-:Y:S01]  /*7430*/  FMUL.FTZ R4, R199.reuse, R192 ;  /* 0x000000c0c7047220 */ /* 0x040fe20000410000 */
[----:B------:R-:W-:Y:S01]  /*7440*/  MUFU.EX2 R223, R223 ;  /* 0x000000df00df7308 */ /* 0x000fe20000000800 */
[C---:B------:R-:W-:Y:S02]  /*7450*/  FMUL.FTZ R5, R199.reuse, R193 ;  /* 0x000000c1c7057220 */ /* 0x040fe40000410000 */
[----:B------:R-:W-:Y:S02]  /*7460*/  FMUL.FTZ R12, R198, R184 ;  /* 0x000000b8c60c7220 */ /* 0x000fe40000410000 */
[C---:B---3--:R-:W-:Y:S02]  /*7470*/  FMUL.FTZ R18, R200.reuse, R182 ;  /* 0x000000b6c8127220 */ /* 0x048fe40000410000 */
[C---:B------:R-:W-:Y:S02]  /*7480*/  FMUL.FTZ R19, R200.reuse, R183 ;  /* 0x000000b7c8137220 */ /* 0x040fe40000410000 */
[----:B------:R-:W2:Y:S01]  /*7490*/  LDSM.16.MT88.4 R180, [R240+0x100] ;  /* 0x00010000f0b4783b */ /* 0x000ea20000004200 */
[----:B------:R-:W3:Y:S01]  /*74a0*/  MUFU.EX2 R224, R224 ;  /* 0x000000e000e07308 */ /* 0x000ee20000000800 */
[C---:B------:R-:W-:Y:S02]  /*74b0*/  FMUL.FTZ R6, R200.reuse, R194 ;  /* 0x000000c2c8067220 */ /* 0x040fe40000410000 */
[----:B------:R-:W-:Y:S02]  /*74c0*/  FMUL.FTZ R7, R200, R195 ;  /* 0x000000c3c8077220 */ /* 0x000fe40000410000 */
[----:B------:R-:W-:Y:S02]  /*74d0*/  FMUL.FTZ R13, R198, R185 ;  /* 0x000000b9c60d7220 */ /* 0x000fe40000410000 */
[C---:B------:R-:W-:Y:S02]  /*74e0*/  FMUL.FTZ R68, R199.reuse, R68 ;  /* 0x00000044c7447220 */ /* 0x040fe40000410000 */
[C---:B------:R-:W-:Y:S01]  /*74f0*/  FMUL.FTZ R69, R199.reuse, R69 ;  /* 0x00000045c7457220 */ /* 0x040fe20000410000 */
[----:B------:R-:W-:Y:S01]  /*7500*/  MUFU.EX2 R208, R208 ;  /* 0x000000d000d07308 */ /* 0x000fe20000000800 */
[C---:B------:R-:W-:Y:S02]  /*7510*/  FMUL.FTZ R70, R200.reuse, R70 ;  /* 0x00000046c8467220 */ /* 0x040fe40000410000 */
[----:B------:R-:W-:Y:S02]  /*7520*/  FMUL.FTZ R71, R200, R71 ;  /* 0x00000047c8477220 */ /* 0x000fe40000410000 */
[C---:B------:R-:W-:Y:S02]  /*7530*/  FMUL.FTZ R72, R198.reuse, R72 ;  /* 0x00000048c6487220 */ /* 0x040fe40000410000 */
[C---:B------:R-:W-:Y:S02]  /*7540*/  FMUL.FTZ R73, R198.reuse, R73 ;  /* 0x00000049c6497220 */ /* 0x040fe40000410000 */
[C---:B------:R-:W-:Y:S01]  /*7550*/  FMUL.FTZ R76, R198.reuse, R76 ;  /* 0x0000004cc64c7220 */ /* 0x040fe20000410000 */
[----:B------:R-:W4:Y:S01]  /*7560*/  MUFU.EX2 R209, R209 ;  /* 0x000000d100d17308 */ /* 0x000f220000000800 */
[----:B------:R-:W-:Y:S02]  /*7570*/  FMUL.FTZ R77, R198, R77 ;  /* 0x0000004dc64d7220 */ /* 0x000fe40000410000 */
[----:B------:R-:W-:Y:S01]  /*7580*/  FMUL.FTZ R80, R199, R80 ;  /* 0x00000050c7507220 */ /* 0x000fe20000410000 */
[----:B---3--:R-:W-:Y:S01]  /*7590*/  F2FP.BF16.PACK_AB R192, R225, R224 ;  /* 0x000000e0e1c0723e */ /* 0x008fe200000010ff */
[C---:B------:R-:W-:Y:S02]  /*75a0*/  FMUL.FTZ R81, R199.reuse, R81 ;  /* 0x00000051c7517220 */ /* 0x040fe40000410000 */
[C---:B------:R-:W-:Y:S02]  /*75b0*/  FMUL.FTZ R82, R200.reuse, R82 ;  /* 0x00000052c8527220 */ /* 0x040fe40000410000 */
[C---:B------:R-:W-:Y:S01]  /*75c0*/  FMUL.FTZ R83, R200.reuse, R83 ;  /* 0x00000053c8537220 */ /* 0x040fe20000410000 */
[----:B------:R-:W3:Y:S01]  /*75d0*/  MUFU.EX2 R227, R227 ;  /* 0x000000e300e37308 */ /* 0x000ee20000000800 */
[C---:B------:R-:W-:Y:S02]  /*75e0*/  FMUL.FTZ R84, R199.reuse, R84 ;  /* 0x00000054c7547220 */ /* 0x040fe40000410000 */
[----:B------:R-:W-:Y:S02]  /*75f0*/  FMUL.FTZ R85, R199, R85 ;  /* 0x00000055c7557220 */ /* 0x000fe40000410000 */
[C---:B------:R-:W-:Y:S02]  /*7600*/  FMUL.FTZ R86, R200.reuse, R86 ;  /* 0x00000056c8567220 */ /* 0x040fe40000410000 */
[----:B------:R-:W-:Y:S02]  /*7610*/  FMUL.FTZ R87, R200, R87 ;  /* 0x00000057c8577220 */ /* 0x000fe40000410000 */
[C---:B------:R-:W-:Y:S01]  /*7620*/  FMUL.FTZ R88, R198.reuse, R88 ;  /* 0x00000058c6587220 */ /* 0x040fe20000410000 */
[----:B------:R-:W-:Y:S01]  /*7630*/  MUFU.EX2 R210, R210 ;  /* 0x000000d200d27308 */ /* 0x000fe20000000800 */
[C---:B------:R-:W-:Y:S02]  /*7640*/  FMUL.FTZ R89, R198.reuse, R89 ;  /* 0x00000059c6597220 */ /* 0x040fe40000410000 */
[C---:B------:R-:W-:Y:S01]  /*7650*/  FMUL.FTZ R92, R198.reuse, R92 ;  /* 0x0000005cc65c7220 */ /* 0x040fe20000410000 */
[----:B----4-:R-:W-:Y:S01]  /*7660*/  F2FP.BF16.PACK_AB R194, R209, R208 ;  /* 0x000000d0d1c2723e */ /* 0x010fe200000010ff */
[----:B------:R-:W-:Y:S02]  /*7670*/  FMUL.FTZ R93, R198, R93 ;  /* 0x0000005dc65d7220 */ /* 0x000fe40000410000 */
[C---:B------:R-:W-:Y:S02]  /*7680*/  FMUL.FTZ R96, R199.reuse, R96 ;  /* 0x00000060c7607220 */ /* 0x040fe40000410000 */
[----:B------:R-:W-:Y:S01]  /*7690*/  FMUL.FTZ R97, R199, R97 ;  /* 0x00000061c7617220 */ /* 0x000fe20000410000 */
[----:B------:R-:W4:Y:S01]  /*76a0*/  MUFU.EX2 R211, R211 ;  /* 0x000000d300d37308 */ /* 0x000f220000000800 */
[C---:B------:R-:W-:Y:S02]  /*76b0*/  FMUL.FTZ R98, R200.reuse, R98 ;  /* 0x00000062c8627220 */ /* 0x040fe40000410000 */
[C---:B------:R-:W-:Y:S01]  /*76c0*/  FMUL.FTZ R99, R200.reuse, R99 ;  /* 0x00000063c8637220 */ /* 0x040fe20000410000 */
[----:B---3--:R-:W-:Y:S01]  /*76d0*/  F2FP.BF16.PACK_AB R193, R223, R227 ;  /* 0x000000e3dfc1723e */ /* 0x008fe200000010ff */
[C---:B------:R-:W-:Y:S02]  /*76e0*/  FMUL.FTZ R100, R199.reuse, R100 ;  /* 0x00000064c7647220 */ /* 0x040fe40000410000 */
[C---:B------:R-:W-:Y:S02]  /*76f0*/  FMUL.FTZ R101, R199.reuse, R101 ;  /* 0x00000065c7657220 */ /* 0x040fe40000410000 */
[C---:B------:R-:W-:Y:S01]  /*7700*/  FMUL.FTZ R102, R200.reuse, R102 ;  /* 0x00000066c8667220 */ /* 0x040fe20000410000 */
[----:B------:R-:W3:Y:S01]  /*7710*/  MUFU.EX2 R197, R197 ;  /* 0x000000c500c57308 */ /* 0x000ee20000000800 */
[----:B------:R-:W-:Y:S02]  /*7720*/  FMUL.FTZ R103, R200, R103 ;  /* 0x00000067c8677220 */ /* 0x000fe40000410000 */
[C---:B------:R-:W-:Y:S02]  /*7730*/  FMUL.FTZ R104, R198.reuse, R104 ;  /* 0x00000068c6687220 */ /* 0x040fe40000410000 */
[C---:B------:R-:W-:Y:S02]  /*7740*/  FMUL.FTZ R105, R198.reuse, R105 ;  /* 0x00000069c6697220 */ /* 0x040fe40000410000 */
[C---:B------:R-:W-:Y:S02]  /*7750*/  FMUL.FTZ R108, R198.reuse, R108 ;  /* 0x0000006cc66c7220 */ /* 0x040fe40000410000 */
[----:B------:R-:W-:Y:S01]  /*7760*/  FMUL.FTZ R109, R198, R109 ;  /* 0x0000006dc66d7220 */ /* 0x000fe20000410000 */
[----:B------:R-:W-:Y:S01]  /*7770*/  MUFU.EX2 R230, R230 ;  /* 0x000000e600e67308 */ /* 0x000fe20000000800 */
[C---:B------:R-:W-:Y:S02]  /*7780*/  FMUL.FTZ R112, R199.reuse, R112 ;  /* 0x00000070c7707220 */ /* 0x040fe40000410000 */
[----:B------:R-:W-:Y:S01]  /*7790*/  FMUL.FTZ R113, R199, R113 ;  /* 0x00000071c7717220 */ /* 0x000fe20000410000 */
[----:B----4-:R-:W-:Y:S01]  /*77a0*/  F2FP.BF16.PACK_AB R195, R211, R210 ;  /* 0x000000d2d3c3723e */ /* 0x010fe200000010ff */
[C---:B------:R-:W-:Y:S02]  /*77b0*/  FMUL.FTZ R114, R200.reuse, R114 ;  /* 0x00000072c8727220 */ /* 0x040fe40000410000 */
[----:B------:R-:W-:Y:S02]  /*77c0*/  FMUL.FTZ R115, R200, R115 ;  /* 0x00000073c8737220 */ /* 0x000fe40000410000 */
[----:B------:R-:W-:Y:S01]  /*77d0*/  FMUL.FTZ R116, R199, R116 ;  /* 0x00000074c7747220 */ /* 0x000fe20000410000 */
[----:B------:R-:W4:Y:S01]  /*77e0*/  MUFU.EX2 R228, R228 ;  /* 0x000000e400e47308 */ /* 0x000f220000000800 */
[-C--:B-1----:R-:W-:Y:S05]  /*77f0*/  HMMA.16816.F32.BF16 R4, R192, R204.reuse, R4 ;  /* 0x000000ccc004723c */ /* 0x082fea0000041804 */
[----:B---3--:R-:W-:Y:S01]  /*7800*/  FMUL.FTZ R10, R197, R190 ;  /* 0x000000bec50a7220 */ /* 0x008fe20000410000 */
[----:B------:R-:W-:Y:S01]  /*7810*/  F2FP.BF16.PACK_AB R190, R213, R212 ;  /* 0x000000d4d5be723e */ /* 0x000fe200000010ff */
[C---:B------:R-:W-:Y:S02]  /*7820*/  FMUL.FTZ R11, R197.reuse, R191 ;  /* 0x000000bfc50b7220 */ /* 0x040fe40000410000 */
[----:B------:R-:W-:Y:S03]  /*7830*/  MUFU.EX2 R214, R214 ;  /* 0x000000d600d67308 */ /* 0x000fe60000000800 */
[C---:B------:R-:W-:Y:S02]  /*7840*/  FMUL.FTZ R14, R197.reuse, R186 ;  /* 0x000000bac50e7220 */ /* 0x040fe40000410000 */
[C---:B------:R-:W-:Y:S02]  /*7850*/  FMUL.FTZ R15, R197.reuse, R187 ;  /* 0x000000bbc50f7220 */ /* 0x040fe40000410000 */
[C---:B------:R-:W-:Y:S02]  /*7860*/  FMUL.FTZ R74, R197.reuse, R74 ;  /* 0x0000004ac54a7220 */ /* 0x040fe40000410000 */
[C---:B------:R-:W-:Y:S01]  /*7870*/  FMUL.FTZ R75, R197.reuse, R75 ;  /* 0x0000004bc54b7220 */ /* 0x040fe20000410000 */
[----:B------:R-:W1:Y:S01]  /*7880*/  MUFU.EX2 R201, R201 ;  /* 0x000000c900c97308 */ /* 0x000e620000000800 */
[C---:B------:R-:W-:Y:S02]  /*7890*/  FMUL.FTZ R78, R197.reuse, R78 ;  /* 0x0000004ec54e7220 */ /* 0x040fe40000410000 */
[C---:B------:R-:W-:Y:S01]  /*78a0*/  FMUL.FTZ R79, R197.reuse, R79 ;  /* 0x0000004fc54f7220 */ /* 0x040fe20000410000 */
[----:B----4-:R-:W-:Y:S01]  /*78b0*/  F2FP.BF16.PACK_AB R189, R228, R230 ;  /* 0x000000e6e4bd723e */ /* 0x010fe200000010ff */
[C---:B------:R-:W-:Y:S02]  /*78c0*/  FMUL.FTZ R90, R197.reuse, R90 ;  /* 0x0000005ac55a7220 */ /* 0x040fe40000410000 */
[C---:B------:R-:W-:Y:S02]  /*78d0*/  FMUL.FTZ R91, R197.reuse, R91 ;  /* 0x0000005bc55b7220 */ /* 0x040fe40000410000 */
[C---:B------:R-:W-:Y:S02]  /*78e0*/  FMUL.FTZ R94, R197.reuse, R94 ;  /* 0x0000005ec55e7220 */ /* 0x040fe40000410000 */
[C---:B------:R-:W-:Y:S02]  /*78f0*/  FMUL.FTZ R95, R197.reuse, R95 ;  /* 0x0000005fc55f7220 */ /* 0x040fe40000410000 */
[C---:B------:R-:W-:Y:S02]  /*7900*/  FMUL.FTZ R106, R197.reuse, R106 ;  /* 0x0000006ac56a7220 */ /* 0x040fe40000410000 */
[C---:B------:R-:W-:Y:S02]  /*7910*/  FMUL.FTZ R107, R197.reuse, R107 ;  /* 0x0000006bc56b7220 */ /* 0x040fe40000410000 */
[C---:B------:R-:W-:Y:S02]  /*7920*/  FMUL.FTZ R110, R197.reuse, R110 ;  /* 0x0000006ec56e7220 */ /* 0x040fe40000410000 */
[----:B------:R-:W-:Y:S02]  /*7930*/  FMUL.FTZ R111, R197, R111 ;  /* 0x0000006fc56f7220 */ /* 0x000fe40000410000 */
[----:B------:R-:W-:Y:S02]  /*7940*/  FMUL.FTZ R117, R199, R117 ;  /* 0x00000075c7757220 */ /* 0x000fe40000410000 */
[C---:B------:R-:W-:Y:S01]  /*7950*/  FMUL.FTZ R118, R200.reuse, R118 ;  /* 0x00000076c8767220 */ /* 0x040fe20000410000 */
[----:B-1----:R-:W-:Y:S01]  /*7960*/  F2FP.BF16.PACK_AB R191, R201, R214 ;  /* 0x000000d6c9bf723e */ /* 0x002fe200000010ff */
[----:B------:R-:W-:Y:S02]  /*7970*/  FMUL.FTZ R119, R200, R119 ;  /* 0x00000077c8777220 */ /* 0x000fe40000410000 */
[C---:B------:R-:W-:Y:S02]  /*7980*/  FMUL.FTZ R120, R198.reuse, R120 ;  /* 0x00000078c6787220 */ /* 0x040fe40000410000 */
[C---:B------:R-:W-:Y:S02]  /*7990*/  FMUL.FTZ R121, R198.reuse, R121 ;  /* 0x00000079c6797220 */ /* 0x040fe40000410000 */
[C---:B------:R-:W-:Y:S04]  /*79a0*/  HMMA.16816.F32.BF16 R8, R188.reuse, R204, R8 ;  /* 0x000000ccbc08723c */ /* 0x040fe80000041808 */
[C---:B------:R-:W-:Y:S02]  /*79b0*/  FMUL.FTZ R122, R197.reuse, R122 ;  /* 0x0000007ac57a7220 */ /* 0x040fe40000410000 */
[C---:B------:R-:W-:Y:S02]  /*79c0*/  FMUL.FTZ R123, R197.reuse, R123 ;  /* 0x0000007bc57b7220 */ /* 0x040fe40000410000 */
[-C--:B------:R-:W-:Y:S04]  /*79d0*/  HMMA.16816.F32.BF16 R12, R188, R206.reuse, R12 ;  /* 0x000000cebc0c723c */ /* 0x080fe8000004180c */
[C---:B------:R-:W-:Y:S02]  /*79e0*/  FMUL.FTZ R124, R198.reuse, R124 ;  /* 0x0000007cc67c7220 */ /* 0x040fe40000410000 */
[----:B------:R-:W-:Y:S02]  /*79f0*/  FMUL.FTZ R125, R198, R125 ;  /* 0x0000007dc67d7220 */ /* 0x000fe40000410000 */
[C---:B------:R-:W-:Y:S04]  /*7a00*/  HMMA.16816.F32.BF16 R16, R192.reuse, R206, R16 ;  /* 0x000000cec010723c */ /* 0x040fe80000041810 */
[C---:B------:R-:W-:Y:S02]  /*7a10*/  FMUL.FTZ R126, R197.reuse, R126 ;  /* 0x0000007ec57e7220 */ /* 0x040fe40000410000 */
[----:B------:R-:W-:Y:S02]  /*7a20*/  FMUL.FTZ R127, R197, R127 ;  /* 0x0000007fc57f7220 */ /* 0x000fe40000410000 */
[-C--:B--2---:R-:W-:Y:S04]  /*7a30*/  HMMA.16816.F32.BF16 R68, R192, R180.reuse, R68 ;  /* 0x000000b4c044723c */ /* 0x084fe80000041844 */
        /* <DEDUP_REMOVED lines=8> */
[C---:B------:R-:W-:Y:S01]  /*7ac0*/  HMMA.16816.F32.BF16 R80, R192.reuse, R182, R80 ;  /* 0x000000b6c050723c */ /* 0x040fe20000041850 */
[----:B------:R-:W1:Y:S03]  /*7ad0*/  LDSM.16.MT88.4 R180, [R239+0x100] ;  /* 0x00010000efb4783b */ /* 0x000e660000004200 */
[C---:B------:R-:W-:Y:S02]  /*7ae0*/  FMUL.FTZ R134, R200.reuse, R134 ;  /* 0x00000086c8867220 */ /* 0x040fe40000410000 */
[----:B------:R-:W-:Y:S02]  /*7af0*/  FMUL.FTZ R135, R200, R135 ;  /* 0x00000087c8877220 */ /* 0x000fe40000410000 */
[C---:B------:R-:W-:Y:S04]  /*7b00*/  FMUL.FTZ R136, R198.reuse, R136 ;  /* 0x00000088c6887220 */ /* 0x040fe80000410000 */
[C---:B------:R-:W-:Y:S02]  /*7b10*/  FMUL.FTZ R137, R198.reuse, R137 ;  /* 0x00000089c6897220 */ /* 0x040fe40000410000 */
[C---:B------:R-:W-:Y:S02]  /*7b20*/  FMUL.FTZ R138, R197.reuse, R138 ;  /* 0x0000008ac58a7220 */ /* 0x040fe40000410000 */
[C---:B------:R-:W-:Y:S02]  /*7b30*/  FMUL.FTZ R139, R197.reuse, R139 ;  /* 0x0000008bc58b7220 */ /* 0x040fe40000410000 */
[C---:B------:R-:W-:Y:S02]  /*7b40*/  FMUL.FTZ R140, R198.reuse, R140 ;  /* 0x0000008cc68c7220 */ /* 0x040fe40000410000 */
[----:B------:R-:W-:Y:S02]  /*7b50*/  FMUL.FTZ R141, R198, R141 ;  /* 0x0000008dc68d7220 */ /* 0x000fe40000410000 */
[C---:B------:R-:W-:Y:S02]  /*7b60*/  FMUL.FTZ R142, R197.reuse, R142 ;  /* 0x0000008ec58e7220 */ /* 0x040fe40000410000 */
[----:B------:R-:W-:Y:S02]  /*7b70*/  FMUL.FTZ R143, R197, R143 ;  /* 0x0000008fc58f7220 */ /* 0x000fe40000410000 */
[C---:B------:R-:W-:Y:S02]  /*7b80*/  FMUL.FTZ R144, R199.reuse, R144 ;  /* 0x00000090c7907220 */ /* 0x040fe40000410000 */
[C---:B------:R-:W-:Y:S02]  /*7b90*/  FMUL.FTZ R145, R199.reuse, R145 ;  /* 0x00000091c7917220 */ /* 0x040fe40000410000 */
[C---:B------:R-:W-:Y:S02]  /*7ba0*/  FMUL.FTZ R146, R200.reuse, R146 ;  /* 0x00000092c8927220 */ /* 0x040fe40000410000 */
[----:B------:R-:W-:Y:S02]  /*7bb0*/  FMUL.FTZ R147, R200, R147 ;  /* 0x00000093c8937220 */ /* 0x000fe40000410000 */
[--C-:B------:R-:W-:Y:S02]  /*7bc0*/  FFMA.FTZ R204, R20, c[0x0][0x2d0], -R216.reuse ;  /* 0x0000b40014cc7a23 */ /* 0x100fe400000108d8 */
[----:B------:R-:W-:Y:S02]  /*7bd0*/  FMUL.FTZ R20, R199, R176 ;  /* 0x000000b0c7147220 */ /* 0x000fe40000410000 */
[----:B------:R-:W-:Y:S02]  /*7be0*/  FFMA.FTZ R205, R21, c[0x0][0x2d0], -R216 ;  /* 0x0000b40015cd7a23 */ /* 0x000fe400000108d8 */
[----:B------:R-:W-:Y:S01]  /*7bf0*/  FMUL.FTZ R21, R199, R177 ;  /* 0x000000b1c7157220 */ /* 0x000fe20000410000 */
[-C--:B-1----:R-:W-:Y:S01]  /*7c00*/  HMMA.16816.F32.BF16 R84, R192, R180.reuse, R84 ;  /* 0x000000b4c054723c */ /* 0x082fe20000041854 */
[----:B------:R-:W-:Y:S02]  /*7c10*/  MUFU.EX2 R204, R204 ;  /* 0x000000cc00cc7308 */ /* 0x000fe40000000800 */
[--C-:B------:R-:W-:Y:S02]  /*7c20*/  FFMA.FTZ R206, R22, c[0x0][0x2d0], -R218.reuse ;  /* 0x0000b40016ce7a23 */ /* 0x100fe400000108da */
[C---:B------:R-:W-:Y:S02]  /*7c30*/  FMUL.FTZ R22, R200.reuse, R178 ;  /* 0x000000b2c8167220 */ /* 0x040fe40000410000 */
[----:B------:R-:W-:Y:S01]  /*7c40*/  FFMA.FTZ R207, R23, c[0x0][0x2d0], -R218 ;  /* 0x0000b40017cf7a23 */ /* 0x000fe200000108da */
[C---:B------:R-:W-:Y:S03]  /*7c50*/  HMMA.16816.F32.BF16 R88, R188.reuse, R180, R88 ;  /* 0x000000b4bc58723c */ /* 0x040fe60000041858 */
[----:B------:R-:W1:Y:S01]  /*7c60*/  MUFU.EX2 R205, R205 ;  /* 0x000000cd00cd7308 */ /* 0x000e620000000800 */
[C---:B------:R-:W-:Y:S02]  /*7c70*/  FMUL.FTZ R23, R200.reuse, R179 ;  /* 0x000000b3c8177220 */ /* 0x040fe40000410000 */
[----:B------:R-:W-:Y:S01]  /*7c80*/  LDSM.16.MT88.4 R176, [R238+0x2100] ;  /* 0x00210000eeb0783b */ /* 0x000fe20000004200 */
[C---:B------:R-:W-:Y:S01]  /*7c90*/  FMUL.FTZ R156, R199.reuse, R156 ;  /* 0x0000009cc79c7220 */ /* 0x040fe20000410000 */
[-C--:B------:R-:W-:Y:S04]  /*7ca0*/  HMMA.16816.F32.BF16 R92, R188, R182.reuse, R92 ;  /* 0x000000b6bc5c723c */ /* 0x080fe8000004185c */
[----:B------:R-:W-:Y:S01]  /*7cb0*/  FMUL.FTZ R157, R199, R157 ;  /* 0x0000009dc79d7220 */ /* 0x000fe20000410000 */
[----:B------:R-:W-:Y:S01]  /*7cc0*/  MUFU.EX2 R206, R206 ;  /* 0x000000ce00ce7308 */ /* 0x000fe20000000800 */
[C---:B------:R-:W-:Y:S02]  /*7cd0*/  FMUL.FTZ R158, R200.reuse, R158 ;  /* 0x0000009ec89e7220 */ /* 0x040fe40000410000 */
[C---:B------:R-:W-:Y:S01]  /*7ce0*/  HMMA.16816.F32.BF16 R96, R192.reuse, R182, R96 ;  /* 0x000000b6c060723c */ /* 0x040fe20000041860 */
[----:B------:R-:W2:Y:S03]  /*7cf0*/  LDSM.16.MT88.4 R180, [R238+0x100] ;  /* 0x00010000eeb4783b */ /* 0x000ea60000004200 */
[----:B------:R-:W-:Y:S02]  /*7d00*/  FMUL.FTZ R159, R200, R159 ;  /* 0x0000009fc89f7220 */ /* 0x000fe40000410000 */
[C---:B------:R-:W-:Y:S01]  /*7d10*/  FMUL.FTZ R148, R198.reuse, R148 ;  /* 0x00000094c6947220 */ /* 0x040fe20000410000 */
[----:B------:R-:W-:Y:S01]  /*7d20*/  MUFU.EX2 R207, R207 ;  /* 0x000000cf00cf7308 */ /* 0x000fe20000000800 */
[C---:B------:R-:W-:Y:S04]  /*7d30*/  FMUL.FTZ R149, R198.reuse, R149 ;  /* 0x00000095c6957220 */ /* 0x040fe80000410000 */
[C---:B------:R-:W-:Y:S02]  /*7d40*/  FMUL.FTZ R150, R197.reuse, R150 ;  /* 0x00000096c5967220 */ /* 0x040fe40000410000 */
[C---:B------:R-:W-:Y:S02]  /*7d50*/  FMUL.FTZ R151, R197.reuse, R151 ;  /* 0x00000097c5977220 */ /* 0x040fe40000410000 */
[C---:B------:R-:W-:Y:S02]  /*7d60*/  FMUL.FTZ R152, R198.reuse, R152 ;  /* 0x00000098c6987220 */ /* 0x040fe40000410000 */
[----:B------:R-:W-:Y:S02]  /*7d70*/  FMUL.FTZ R153, R198, R153 ;  /* 0x00000099c6997220 */ /* 0x000fe40000410000 */
[C---:B------:R-:W-:Y:S02]  /*7d80*/  FMUL.FTZ R154, R197.reuse, R154 ;  /* 0x0000009ac59a7220 */ /* 0x040fe40000410000 */
[----:B------:R-:W-:Y:S02]  /*7d90*/  FMUL.FTZ R155, R197, R155 ;  /* 0x0000009bc59b7220 */ /* 0x000fe40000410000 */
[--C-:B------:R-:W-:Y:S02]  /*7da0*/  FFMA.FTZ R215, R32, c[0x0][0x2d0], -R216.reuse ;  /* 0x0000b40020d77a23 */ /* 0x100fe400000108d8 */
[----:B------:R-:W-:Y:S02]  /*7db0*/  FFMA.FTZ R216, R33, c[0x0][0x2d0], -R216 ;  /* 0x0000b40021d87a23 */ /* 0x000fe400000108d8 */
[--C-:B------:R-:W-:Y:S02]  /*7dc0*/  FFMA.FTZ R221, R26, c[0x0][0x2d0], -R231.reuse ;  /* 0x0000b4001add7a23 */ /* 0x100fe400000108e7 */
[C---:B------:R-:W-:Y:S01]  /*7dd0*/  FMUL.FTZ R26, R200.reuse, R174 ;  /* 0x000000aec81a7220 */ /* 0x040fe20000410000 */
[----:B------:R-:W-:Y:S01]  /*7de0*/  MUFU.EX2 R215, R215 ;  /* 0x000000d700d77308 */ /* 0x000fe20000000800 */
[--C-:B------:R-:W-:Y:S02]  /*7df0*/  FFMA.FTZ R222, R27, c[0x0][0x2d0], -R231.reuse ;  /* 0x0000b4001bde7a23 */ /* 0x100fe400000108e7 */
[----:B------:R-:W-:Y:S02]  /*7e00*/  FMUL.FTZ R27, R200, R175 ;  /* 0x000000afc81b7220 */ /* 0x000fe40000410000 */
[--C-:B------:R-:W-:Y:S02]  /*7e10*/  FFMA.FTZ R217, R34, c[0x0][0x2d0], -R218.reuse ;  /* 0x0000b40022d97a23 */ /* 0x100fe400000108da */
[----:B------:R-:W-:Y:S02]  /*7e20*/  FFMA.FTZ R218, R35, c[0x0][0x2d0], -R218 ;  /* 0x0000b40023da7a23 */ /* 0x000fe400000108da */
[C---:B------:R-:W-:Y:S01]  /*7e30*/  FMUL.FTZ R35, R197.reuse, R171 ;  /* 0x000000abc5237220 */ /* 0x040fe20000410000 */
[-C--:B--2---:R-:W-:Y:S01]  /*7e40*/  HMMA.16816.F32.BF16 R100, R192, R180.reuse, R100 ;  /* 0x000000b4c064723c */ /* 0x084fe20000041864 */
[----:B------:R-:W-:Y:S02]  /*7e50*/  MUFU.EX2 R216, R216 ;  /* 0x000000d800d87308 */ /* 0x000fe40000000800 */
[----:B------:R-:W-:Y:S02]  /*7e60*/  FMUL.FTZ R34, R197, R170 ;  /* 0x000000aac5227220 */ /* 0x000fe40000410000 */
[--C-:B------:R-:W-:Y:S02]  /*7e70*/  FFMA.FTZ R170, R31, c[0x0][0x2d0], -R231.reuse ;  /* 0x0000b4001faa7a23 */ /* 0x100fe400000108e7 */
[----:B------:R-:W-:Y:S01]  /*7e80*/  FMUL.FTZ R31, R200, R163 ;  /* 0x000000a3c81f7220 */ /* 0x000fe20000410000 */
[C---:B------:R-:W-:Y:S03]  /*7e90*/  HMMA.16816.F32.BF16 R104, R188.reuse, R180, R104 ;  /* 0x000000b4bc68723c */ /* 0x040fe60000041868 */
[----:B------:R-:W-:Y:S05]  /*7ea0*/  MUFU.EX2 R217, R217 ;  /* 0x000000d900d97308 */ /* 0x000fea0000000800 */
[-C--:B------:R-:W-:Y:S05]  /*7eb0*/  HMMA.16816.F32.BF16 R108, R188, R182.reuse, R108 ;  /* 0x000000b6bc6c723c */ /* 0x080fea000004186c */
[----:B------:R-:W2:Y:S03]  /*7ec0*/  MUFU.EX2 R218, R218 ;  /* 0x000000da00da7308 */ /* 0x000ea60000000800 */
[C---:B------:R-:W-:Y:S01]  /*7ed0*/  HMMA.16816.F32.BF16 R112, R192.reuse, R182, R112 ;  /* 0x000000b6c070723c */ /* 0x040fe20000041870 */
[----:B------:R-:W3:Y:S06]  /*7ee0*/  LDSM.16.MT88.4 R180, [R246+0x2100] ;  /* 0x00210000f6b4783b */ /* 0x000eec0000004200 */
[----:B------:R-:W-:Y:S10]  /*7ef0*/  MUFU.EX2 R221, R221 ;  /* 0x000000dd00dd7308 */ /* 0x000ff40000000800 */
[----:B------:R-:W-:Y:S10]  /*7f00*/  MUFU.EX2 R222, R222 ;  /* 0x000000de00de7308 */ /* 0x000ff40000000800 */
[----:B------:R-:W-:Y:S01]  /*7f10*/  MUFU.EX2 R170, R170 ;  /* 0x000000aa00aa7308 */ /* 0x000fe20000000800 */
[-C--:B---3--:R-:W-:Y:S08]  /*7f20*/  HMMA.16816.F32.BF16 R116, R192, R180.reuse, R116 ;  /* 0x000000b4c074723c */ /* 0x088ff00000041874 */
[C---:B------:R-:W-:Y:S08]  /*7f30*/  HMMA.16816.F32.BF16 R120, R188.reuse, R180, R120 ;  /* 0x000000b4bc78723c */ /* 0x040ff00000041878 */
[-C--:B------:R-:W-:Y:S08]  /*7f40*/  HMMA.16816.F32.BF16 R124, R188, R182.reuse, R124 ;  /* 0x000000b6bc7c723c */ /* 0x080ff0000004187c */
[C---:B------:R-:W-:Y:S01]  /*7f50*/  HMMA.16816.F32.BF16 R128, R192.reuse, R182, R128 ;  /* 0x000000b6c080723c */ /* 0x040fe20000041880 */
[----:B------:R-:W3:Y:S07]  /*7f60*/  LDSM.16.MT88.4 R180, [R240+0x2100] ;  /* 0x00210000f0b4783b */ /* 0x000eee0000004200 */
[-C--:B---3--:R-:W-:Y:S08]  /*7f70*/  HMMA.16816.F32.BF16 R132, R192, R180.reuse, R132 ;  /* 0x000000b4c084723c */ /* 0x088ff00000041884 */
[C---:B------:R-:W-:Y:S08]  /*7f80*/  HMMA.16816.F32.BF16 R136, R188.reuse, R180, R136 ;  /* 0x000000b4bc88723c */ /* 0x040ff00000041888 */
[-C--:B------:R-:W-:Y:S08]  /*7f90*/  HMMA.16816.F32.BF16 R140, R188, R182.reuse, R140 ;  /* 0x000000b6bc8c723c */ /* 0x080ff0000004188c */
[C---:B------:R-:W-:Y:S01]  /*7fa0*/  HMMA.16816.F32.BF16 R144, R192.reuse, R182, R144 ;  /* 0x000000b6c090723c */ /* 0x040fe20000041890 */
[----:B------:R-:W3:Y:S07]  /*7fb0*/  LDSM.16.MT88.4 R180, [R239+0x2100] ;  /* 0x00210000efb4783b */ /* 0x000eee0000004200 */
[-C--:B---3--:R-:W-:Y:S08]  /*7fc0*/  HMMA.16816.F32.BF16 R20, R192, R180.reuse, R20 ;  /* 0x000000b4c014723c */ /* 0x088ff00000041814 */
[C---:B------:R-:W-:Y:S07]  /*7fd0*/  HMMA.16816.F32.BF16 R148, R188.reuse, R180, R148 ;  /* 0x000000b4bc94723c */ /* 0x040fee0000041894 */
[----:B------:R-:W-:Y:S01]  /*7fe0*/  FMUL.FTZ R180, R196, c[0x0][0x2d0] ;  /* 0x0000b400c4b47a20 */ /* 0x000fe20000410000 */
[-C--:B------:R-:W-:Y:S04]  /*7ff0*/  HMMA.16816.F32.BF16 R152, R188, R182.reuse, R152 ;  /* 0x000000b6bc98723c */ /* 0x080fe80000041898 */
[--C-:B------:R-:W-:Y:S02]  /*8000*/  FFMA.FTZ R187, R48, c[0x0][0x2d0], -R180.reuse ;  /* 0x0000b40030bb7a23 */ /* 0x100fe400000108b4 */
[--C-:B------:R-:W-:Y:S02]  /*8010*/  FFMA.FTZ R186, R49, c[0x0][0x2d0], -R180.reuse ;  /* 0x0000b40031ba7a23 */ /* 0x100fe400000108b4 */
[C---:B------:R-:W-:Y:S02]  /*8020*/  HMMA.16816.F32.BF16 R156, R192.reuse, R182, R156 ;  /* 0x000000b6c09c723c */ /* 0x040fe4000004189c */
[----:B------:R-:W-:Y:S02]  /*8030*/  MUFU.EX2 R187, R187 ;  /* 0x000000bb00bb7308 */ /* 0x000fe40000000800 */
[----:B------:R-:W-:Y:S02]  /*8040*/  FFMA.FTZ R33, R36, c[0x0][0x2d0], -R180 ;  /* 0x0000b40024217a23 */ /* 0x000fe400000108b4 */
[----:B------:R-:W-:Y:S02]  /*8050*/  FMUL.FTZ R36, R3, c[0x0][0x2d0] ;  /* 0x0000b40003247a20 */ /* 0x000fe40000410000 */
[----:B------:R-:W-:Y:S01]  /*8060*/  FMUL.FTZ R182, R2, c[0x0][0x2d0] ;  /* 0x0000b40002b67a20 */ /* 0x000fe20000410000 */
[----:B------:R-:W-:Y:S03]  /*8070*/  MOV R174, R33 ;  /* 0x0000002100ae7202 */ /* 0x000fe60000000f00 */
[----:B------:R-:W-:Y:S02]  /*8080*/  FFMA.FTZ R28, R28, c[0x0][0x2d0], -R182 ;  /* 0x0000b4001c1c7a23 */ /* 0x000fe400000108b6 */
[----:B------:R-:W-:Y:S01]  /*8090*/  FFMA.FTZ R171, R51, c[0x0][0x2d0], -R36 ;  /* 0x0000b40033ab7a23 */ /* 0x000fe20000010824 */
[----:B------:R-:W-:Y:S01]  /*80a0*/  MUFU.EX2 R174, R174 ;  /* 0x000000ae00ae7308 */ /* 0x000fe20000000800 */
[----:B------:R-:W-:Y:S02]  /*80b0*/  FFMA.FTZ R185, R52, c[0x0][0x2d0], -R180 ;  /* 0x0000b40034b97a23 */ /* 0x000fe400000108b4 */
[----:B------:R-:W-:Y:S02]  /*80c0*/  FFMA.FTZ R52, R50, c[0x0][0x2d0], -R36 ;  /* 0x0000b40032347a23 */ /* 0x000fe40000010824 */
[--C-:B------:R-:W-:Y:S01]  /*80d0*/  FFMA.FTZ R220, R24, c[0x0][0x2d0], -R182.reuse ;  /* 0x0000b40018dc7a23 */ /* 0x100fe200000108b6 */
[----:B------:R-:W3:Y:S01]  /*80e0*/  LDSM.16.MT88.4 R48, [R246+0x900] ;  /* 0x00090000f630783b */ /* 0x000ee20000004200 */
[----:B------:R-:W-:Y:S02]  /*80f0*/  FFMA.FTZ R219, R25, c[0x0][0x2d0], -R182 ;  /* 0x0000b40019db7a23 */ /* 0x000fe400000108b6 */
[C---:B------:R-:W-:Y:S02]  /*8100*/  FMUL.FTZ R24, R199.reuse, R172 ;  /* 0x000000acc7187220 */ /* 0x040fe40000410000 */
[----:B------:R-:W-:Y:S01]  /*8110*/  FMUL.FTZ R25, R199, R173 ;  /* 0x000000adc7197220 */ /* 0x000fe20000410000 */
[----:B------:R4:W-:Y:S01]  /*8120*/  MUFU.EX2 R172, R28 ;  /* 0x0000001c00ac7308 */ /* 0x0009e20000000800 */
[--C-:B------:R-:W-:Y:S02]  /*8130*/  FFMA.FTZ R32, R37, c[0x0][0x2d0], -R180.reuse ;  /* 0x0000b40025207a23 */ /* 0x100fe400000108b4 */
[--C-:B------:R-:W-:Y:S02]  /*8140*/  FFMA.FTZ R184, R53, c[0x0][0x2d0], -R180.reuse ;  /* 0x0000b40035b87a23 */ /* 0x100fe400000108b4 */
[--C-:B------:R-:W-:Y:S01]  /*8150*/  FFMA.FTZ R181, R64, c[0x0][0x2d0], -R180.reuse ;  /* 0x0000b40040b57a23 */ /* 0x100fe200000108b4 */
[-C--:B------:R-:W-:Y:S03]  /*8160*/  HMMA.16816.F32.BF16 R24, R192, R176.reuse, R24 ;  /* 0x000000b0c018723c */ /* 0x080fe60000041818 */
[----:B------:R-:W-:Y:S01]  /*8170*/  MOV R173, R32 ;  /* 0x0000002000ad7202 */ /* 0x000fe20000000f00 */
[C---:B------:R-:W-:Y:S01]  /*8180*/  FMUL.FTZ R32, R198.reuse, R168 ;  /* 0x000000a8c6207220 */ /* 0x040fe20000410000 */
[----:B------:R-:W-:Y:S01]  /*8190*/  MUFU.EX2 R220, R220 ;  /* 0x000000dc00dc7308 */ /* 0x000fe20000000800 */
[----:B------:R-:W-:Y:S02]  /*81a0*/  FMUL.FTZ R33, R198, R169 ;  /* 0x000000a9c6217220 */ /* 0x000fe40000410000 */
[----:B------:R-:W-:Y:S04]  /*81b0*/  FFMA.FTZ R180, R65, c[0x0][0x2d0], -R180 ;  /* 0x0000b40041b47a23 */ /* 0x000fe800000108b4 */
[--C-:B------:R-:W-:Y:S01]  /*81c0*/  FFMA.FTZ R65, R38, c[0x0][0x2d0], -R36.reuse ;  /* 0x0000b40026417a23 */ /* 0x100fe20000010824 */
[C---:B------:R-:W-:Y:S02]  /*81d0*/  HMMA.16816.F32.BF16 R32, R188.reuse, R176, R32 ;  /* 0x000000b0bc20723c */ /* 0x040fe40000041820 */
[----:B------:R-:W5:Y:S02]  /*81e0*/  MUFU.EX2 R219, R219 ;  /* 0x000000db00db7308 */ /* 0x000f640000000800 */
[----:B------:R-:W-:Y:S02]  /*81f0*/  FFMA.FTZ R38, R39, c[0x0][0x2d0], -R36 ;  /* 0x0000b40027267a23 */ /* 0x000fe40000010824 */
[----:B------:R-:W-:Y:S02]  /*8200*/  FFMA.FTZ R168, R29, c[0x0][0x2d0], -R182 ;  /* 0x0000b4001da87a23 */ /* 0x000fe400000108b6 */
[--C-:B------:R-:W-:Y:S04]  /*8210*/  FFMA.FTZ R169, R30, c[0x0][0x2d0], -R231.reuse ;  /* 0x0000b4001ea97a23 */ /* 0x100fe800000108e7 */
[--C-:B------:R-:W-:Y:S01]  /*8220*/  FFMA.FTZ R64, R54, c[0x0][0x2d0], -R36.reuse ;  /* 0x0000b40036407a23 */ /* 0x100fe20000010824 */
[----:B------:R-:W1:Y:S01]  /*8230*/  MUFU.EX2 R168, R168 ;  /* 0x000000a800a87308 */ /* 0x000e620000000800 */
[--C-:B------:R-:W-:Y:S02]  /*8240*/  FFMA.FTZ R183, R55, c[0x0][0x2d0], -R36.reuse ;  /* 0x0000b40037b77a23 */ /* 0x100fe40000010824 */
[--C-:B------:R-:W-:Y:S02]  /*8250*/  FFMA.FTZ R182, R66, c[0x0][0x2d0], -R36.reuse ;  /* 0x0000b40042b67a23 */ /* 0x100fe40000010824 */
[----:B------:R-:W-:Y:S02]  /*8260*/  FFMA.FTZ R175, R67, c[0x0][0x2d0], -R36 ;  /* 0x0000b40043af7a23 */ /* 0x000fe40000010824 */
[C---:B------:R-:W-:Y:S02]  /*8270*/  FMUL.FTZ R36, R198.reuse, R164 ;  /* 0x000000a4c6247220 */ /* 0x040fe40000410000 */
[----:B------:R-:W-:Y:S01]  /*8280*/  FMUL.FTZ R37, R198, R165 ;  /* 0x000000a5c6257220 */ /* 0x000fe20000410000 */
[----:B------:R-:W-:Y:S01]  /*8290*/  MOV R165, R38 ;  /* 0x0000002600a57202 */ /* 0x000fe20000000f00 */
[C---:B------:R-:W-:Y:S01]  /*82a0*/  FMUL.FTZ R38, R197.reuse, R166 ;  /* 0x000000a6c5267220 */ /* 0x040fe20000410000 */
[----:B------:R-:W2:Y:S01]  /*82b0*/  MUFU.EX2 R169, R169 ;  /* 0x000000a900a97308 */ /* 0x000ea20000000800 */
[----:B------:R-:W-:Y:S01]  /*82c0*/  FMUL.FTZ R39, R197, R167 ;  /* 0x000000a7c5277220 */ /* 0x000fe20000410000 */
[----:B------:R-:W-:Y:S01]  /*82d0*/  MOV R167, R52 ;  /* 0x0000003400a77202 */ /* 0x000fe20000000f00 */
[C---:B----4-:R-:W-:Y:S01]  /*82e0*/  FMUL.FTZ R28, R199.reuse, R160 ;  /* 0x000000a0c71c7220 */ /* 0x050fe20000410000 */
[----:B------:R-:W3:Y:S01]  /*82f0*/  LDSM.16.MT88.4 R52, [R240+0x900] ;  /* 0x00090000f034783b */ /* 0x000ee20000004200 */
[----:B------:R-:W-:Y:S02]  /*8300*/  FMUL.FTZ R29, R199, R161 ;  /* 0x000000a1c71d7220 */ /* 0x000fe40000410000 */
[----:B------:R-:W-:Y:S01]  /*8310*/  FMUL.FTZ R30, R200, R162 ;  /* 0x000000a2c81e7220 */ /* 0x000fe20000410000 */
[-C--:B------:R-:W-:Y:S02]  /*8320*/  HMMA.16816.F32.BF16 R36, R188, R178.reuse, R36 ;  /* 0x000000b2bc24723c */ /* 0x080fe40000041824 */
[----:B------:R-:W-:Y:S01]  /*8330*/  MUFU.EX2 R189, R173 ;  /* 0x000000ad00bd7308 */ /* 0x000fe20000000800 */
[--C-:B------:R-:W-:Y:S02]  /*8340*/  FFMA.FTZ R162, R62, c[0x0][0x2d0], -R231.reuse ;  /* 0x0000b4003ea27a23 */ /* 0x100fe400000108e7 */
[----:B------:R-:W-:Y:S02]  /*8350*/  FFMA.FTZ R160, R63, c[0x0][0x2d0], -R231 ;  /* 0x0000b4003fa07a23 */ /* 0x000fe400000108e7 */
[----:B------:R-:W-:Y:S01]  /*8360*/  FMUL.FTZ R191, R2, c[0x0][0x2d0] ;  /* 0x0000b40002bf7a20 */ /* 0x000fe20000410000 */
[----:B------:R-:W-:Y:S01]  /*8370*/  HMMA.16816.F32.BF16 R28, R192, R178, R28 ;  /* 0x000000b2c01c723c */ /* 0x000fe2000004181c */
[----:B------:R-:W4:Y:S03]  /*8380*/  LDL.LU R179, [R1+0x1c] ;  /* 0x00001c0001b37983 */ /* 0x000f260000300800 */
[--C-:B------:R-:W-:Y:S01]  /*8390*/  FFMA.FTZ R177, R40, c[0x0][0x2d0], -R191.reuse ;  /* 0x0000b40028b17a23 */ /* 0x100fe200000108bf */
[----:B-1----:R-:W-:Y:S01]  /*83a0*/  F2FP.BF16.PACK_AB R40, R205, R204 ;  /* 0x000000cccd28723e */ /* 0x002fe200000010ff */
[----:B------:R-:W-:Y:S01]  /*83b0*/  FFMA.FTZ R164, R57, c[0x0][0x2d0], -R191 ;  /* 0x0000b40039a47a23 */ /* 0x000fe200000108bf */
[----:B------:R1:W-:Y:S01]  /*83c0*/  MUFU.EX2 R173, R65 ;  /* 0x0000004100ad7308 */ /* 0x0003e20000000800 */
[----:B------:R-:W-:Y:S01]  /*83d0*/  FFMA.FTZ R57, R43, c[0x0][0x2d0], -R231 ;  /* 0x0000b4002b397a23 */ /* 0x000fe200000108e7 */
[----:B--2---:R-:W-:Y:S01]  /*83e0*/  F2FP.BF16.PACK_AB R43, R218, R217 ;  /* 0x000000d9da2b723e */ /* 0x004fe200000010ff */
[----:B------:R-:W2:Y:S02]  /*83f0*/  LDL.LU R178, [R1+0x18] ;  /* 0x0000180001b27983 */ /* 0x000ea40000300800 */
[----:B------:R-:W-:Y:S01]  /*8400*/  FFMA.FTZ R161, R61, c[0x0][0x2d0], -R191 ;  /* 0x0000b4003da17a23 */ /* 0x000fe200000108bf */
[----:B------:R-:W-:Y:S01]  /*8410*/  MOV R190, R165 ;  /* 0x000000a500be7202 */ /* 0x000fe20000000f00 */
[----:B------:R-:W-:Y:S01]  /*8420*/  FFMA.FTZ R61, R42, c[0x0][0x2d0], -R231 ;  /* 0x0000b4002a3d7a23 */ /* 0x000fe200000108e7 */
[----:B------:R-:W-:Y:S01]  /*8430*/  F2FP.BF16.PACK_AB R42, R216, R215 ;  /* 0x000000d7d82a723e */ /* 0x000fe200000010ff */
[--C-:B------:R-:W-:Y:S01]  /*8440*/  FFMA.FTZ R176, R41, c[0x0][0x2d0], -R191.reuse ;  /* 0x0000b40029b07a23 */ /* 0x100fe200000108bf */
[----:B------:R-:W-:Y:S01]  /*8450*/  F2FP.BF16.PACK_AB R41, R207, R206 ;  /* 0x000000cecf29723e */ /* 0x000fe200000010ff */
[--C-:B------:R-:W-:Y:S01]  /*8460*/  FFMA.FTZ R67, R44, c[0x0][0x2d0], -R191.reuse ;  /* 0x0000b4002c437a23 */ /* 0x100fe200000108bf */
[----:B------:R1:W-:Y:S01]  /*8470*/  MUFU.EX2 R193, R177 ;  /* 0x000000b100c17308 */ /* 0x0003e20000000800 */
[----:B------:R-:W-:Y:S01]  /*8480*/  FFMA.FTZ R66, R45, c[0x0][0x2d0], -R191 ;  /* 0x0000b4002d427a23 */ /* 0x000fe200000108bf */
[----:B-----5:R-:W-:Y:S01]  /*8490*/  F2FP.BF16.PACK_AB R44, R219, R220 ;  /* 0x000000dcdb2c723e */ /* 0x020fe200000010ff */
[----:B------:R-:W-:Y:S01]  /*84a0*/  FFMA.FTZ R165, R59, c[0x0][0x2d0], -R231 ;  /* 0x0000b4003ba57a23 */ /* 0x000fe200000108e7 */
[----:B------:R-:W-:Y:S01]  /*84b0*/  F2FP.BF16.PACK_AB R45, R222, R221 ;  /* 0x000000ddde2d723e */ /* 0x000fe200000010ff */
[-C--:B---3--:R-:W-:Y:S05]  /*84c0*/  HMMA.16816.F32.BF16 R4, R40, R48.reuse, R4 ;  /* 0x000000302804723c */ /* 0x088fea0000041804 */
[----:B------:R-:W-:Y:S01]  /*84d0*/  FFMA.FTZ R166, R56, c[0x0][0x2d0], -R191 ;  /* 0x0000b40038a67a23 */ /* 0x000fe200000108bf */
[----:B------:R-:W-:Y:S01]  /*84e0*/  MUFU.EX2 R63, R67 ;  /* 0x00000043003f7308 */ /* 0x000fe20000000800 */
[----:B------:R-:W-:Y:S01]  /*84f0*/  FFMA.FTZ R56, R46, c[0x0][0x2d0], -R231 ;  /* 0x0000b4002e387a23 */ /* 0x000fe200000108e7 */
[----:B------:R-:W-:Y:S01]  /*8500*/  F2FP.BF16.PACK_AB R46, R168, R172 ;  /* 0x000000aca82e723e */ /* 0x000fe200000010ff */
[----:B------:R-:W-:Y:S01]  /*8510*/  FFMA.FTZ R163, R60, c[0x0][0x2d0], -R191 ;  /* 0x0000b4003ca37a23 */ /* 0x000fe200000108bf */
[----:B-1----:R-:W3:Y:S02]  /*8520*/  LDL.LU R65, [R1+0x14] ;  /* 0x0000140001417983 */ /* 0x002ee40000300800 */
[--C-:B------:R-:W-:Y:S01]  /*8530*/  FFMA.FTZ R60, R47, c[0x0][0x2d0], -R231.reuse ;  /* 0x0000b4002f3c7a23 */ /* 0x100fe200000108e7 */
[----:B------:R-:W-:Y:S02]  /*8540*/  F2FP.BF16.PACK_AB R47, R170, R169 ;  /* 0x000000a9aa2f723e */ /* 0x000fe400000010ff */
[----:B------:R-:W-:Y:S01]  /*8550*/  MOV R191, R167 ;  /* 0x000000a700bf7202 */ /* 0x000fe20000000f00 */
[----:B------:R-:W-:Y:S01]  /*8560*/  FFMA.FTZ R167, R58, c[0x0][0x2d0], -R231 ;  /* 0x0000b4003aa77a23 */ /* 0x000fe200000108e7 */
[----:B------:R-:W-:Y:S01]  /*8570*/  MUFU.EX2 R194, R66 ;  /* 0x0000004200c27308 */ /* 0x000fe20000000800 */
[----:B------:R-:W5:Y:S02]  /*8580*/  LDL.LU R177, [R1+0x20] ;  /* 0x0000200001b17983 */ /* 0x000f640000300800 */
[C---:B------:R-:W-:Y:S07]  /*8590*/  HMMA.16816.F32.BF16 R8, R44.reuse, R48, R8 ;  /* 0x000000302c08723c */ /* 0x040fee0000041808 */
[----:B------:R-:W-:Y:S01]  /*85a0*/  MUFU.EX2 R62, R191 ;  /* 0x000000bf003e7308 */ /* 0x000fe20000000800 */
[-C--:B------:R-:W-:Y:S08]  /*85b0*/  HMMA.16816.F32.BF16 R12, R44, R50.reuse, R12 ;  /* 0x000000322c0c723c */ /* 0x080ff0000004180c */
[C---:B------:R-:W-:Y:S01]  /*85c0*/  HMMA.16816.F32.BF16 R16, R40.reuse, R50, R16 ;  /* 0x000000322810723c */ /* 0x040fe20000041810 */
[----:B------:R-:W1:Y:S01]  /*85d0*/  LDSM.16.MT88.4 R48, [R239+0x900] ;  /* 0x00090000ef30783b */ /* 0x000e620000004200 */
[----:B------:R-:W-:Y:S06]  /*85e0*/  MUFU.EX2 R191, R56 ;  /* 0x0000003800bf7308 */ /* 0x000fec0000000800 */
[-C--:B------:R-:W-:Y:S04]  /*85f0*/  HMMA.16816.F32.BF16 R68, R40, R52.reuse, R68 ;  /* 0x000000342844723c */ /* 0x080fe80000041844 */
[----:B------:R-:W-:Y:S04]  /*8600*/  MUFU.EX2 R195, R60 ;  /* 0x0000003c00c37308 */ /* 0x000fe80000000800 */
[C---:B------:R-:W-:Y:S06]  /*8610*/  HMMA.16816.F32.BF16 R72, R44.reuse, R52, R72 ;  /* 0x000000342c48723c */ /* 0x040fec0000041848 */
[----:B------:R-:W-:Y:S02]  /*8620*/  MUFU.EX2 R231, R171 ;  /* 0x000000ab00e77308 */ /* 0x000fe40000000800 */
[-C--:B------:R-:W-:Y:S08]  /*8630*/  HMMA.16816.F32.BF16 R76, R44, R54.reuse, R76 ;  /* 0x000000362c4c723c */ /* 0x080ff0000004184c */
[C---:B------:R-:W-:Y:S01]  /*8640*/  HMMA.16816.F32.BF16 R80, R40.reuse, R54, R80 ;  /* 0x000000362850723c */ /* 0x040fe20000041850 */
[----:B------:R-:W1:Y:S01]  /*8650*/  LDSM.16.MT88.4 R52, [R238+0x900] ;  /* 0x00090000ee34783b */ /* 0x000e620000004200 */
[----:B------:R1:W-:Y:S06]  /*8660*/  MUFU.EX2 R171, R57 ;  /* 0x0000003900ab7308 */ /* 0x0003ec0000000800 */
[-C--:B-1----:R-:W-:Y:S04]  /*8670*/  HMMA.16816.F32.BF16 R84, R40, R48.reuse, R84 ;  /* 0x000000302854723c */ /* 0x082fe80000041854 */
[----:B------:R-:W-:Y:S04]  /*8680*/  MUFU.EX2 R188, R190 ;  /* 0x000000be00bc7308 */ /* 0x000fe80000000800 */
[C---:B------:R-:W-:Y:S06]  /*8690*/  HMMA.16816.F32.BF16 R88, R44.reuse, R48, R88 ;  /* 0x000000302c58723c */ /* 0x040fec0000041858 */
[----:B------:R-:W-:Y:S02]  /*86a0*/  MUFU.EX2 R190, R61 ;  /* 0x0000003d00be7308 */ /* 0x000fe40000000800 */
[-C--:B------:R-:W-:Y:S01]  /*86b0*/  HMMA.16816.F32.BF16 R92, R44, R50.reuse, R92 ;  /* 0x000000322c5c723c */ /* 0x080fe2000004185c */
[----:B------:R-:W-:Y:S07]  /*86c0*/  LDSM.16.MT88.4 R56, [R240+0x1100] ;  /* 0x00110000f038783b */ /* 0x000fee0000004200 */
[----:B------:R-:W-:Y:S01]  /*86d0*/  MUFU.EX2 R192, R186 ;  /* 0x000000ba00c07308 */ /* 0x000fe20000000800 */
[C---:B------:R-:W-:Y:S01]  /*86e0*/  HMMA.16816.F32.BF16 R96, R40.reuse, R50, R96 ;  /* 0x000000322860723c */ /* 0x040fe20000041860 */
[----:B------:R-:W1:Y:S07]  /*86f0*/  LDSM.16.MT88.4 R48, [R246+0x2900] ;  /* 0x00290000f630783b */ /* 0x000e6e0000004200 */
[-C--:B------:R-:W-:Y:S01]  /*8700*/  HMMA.16816.F32.BF16 R100, R40, R52.reuse, R100 ;  /* 0x000000342864723c */ /* 0x080fe20000041864 */
[----:B------:R-:W1:Y:S07]  /*8710*/  MUFU.EX2 R186, R176 ;  /* 0x000000b000ba7308 */ /* 0x000e6e0000000800 */
[C---:B------:R-:W-:Y:S03]  /*8720*/  HMMA.16816.F32.BF16 R104, R44.reuse, R52, R104 ;  /* 0x000000342c68723c */ /* 0x040fe60000041868 */
[----:B------:R-:W-:Y:S05]  /*8730*/  MUFU.EX2 R163, R163 ;  /* 0x000000a300a37308 */ /* 0x000fea0000000800 */
[-C--:B------:R-:W-:Y:S08]  /*8740*/  HMMA.16816.F32.BF16 R108, R44, R54.reuse, R108 ;  /* 0x000000362c6c723c */ /* 0x080ff0000004186c */
[C---:B------:R-:W-:Y:S01]  /*8750*/  HMMA.16816.F32.BF16 R112, R40.reuse, R54, R112 ;  /* 0x000000362870723c */ /* 0x040fe20000041870 */
[----:B------:R-:W1:Y:S07]  /*8760*/  LDSM.16.MT88.4 R52, [R240+0x2900] ;  /* 0x00290000f034783b */ /* 0x000e6e0000004200 */
[-C--:B-1----:R-:W-:Y:S08]  /*8770*/  HMMA.16816.F32.BF16 R116, R40, R48.reuse, R116 ;  /* 0x000000302874723c */ /* 0x082ff00000041874 */
[C---:B------:R-:W-:Y:S08]  /*8780*/  HMMA.16816.F32.BF16 R120, R44.reuse, R48, R120 ;  /* 0x000000302c78723c */ /* 0x040ff00000041878 */
[-C--:B------:R-:W-:Y:S08]  /*8790*/  HMMA.16816.F32.BF16 R124, R44, R50.reuse, R124 ;  /* 0x000000322c7c723c */ /* 0x080ff0000004187c */
[C---:B------:R-:W-:Y:S01]  /*87a0*/  HMMA.16816.F32.BF16 R128, R40.reuse, R50, R128 ;  /* 0x000000322880723c */ /* 0x040fe20000041880 */
[----:B------:R-:W1:Y:S07]  /*87b0*/  LDSM.16.MT88.4 R48, [R239+0x2900] ;  /* 0x00290000ef30783b */ /* 0x000e6e0000004200 */
[-C--:B------:R-:W-:Y:S08]  /*87c0*/  HMMA.16816.F32.BF16 R132, R40, R52.reuse, R132 ;  /* 0x000000342884723c */ /* 0x080ff00000041884 */
[C---:B------:R-:W-:Y:S08]  /*87d0*/  HMMA.16816.F32.BF16 R136, R44.reuse, R52, R136 ;  /* 0x000000342c88723c */ /* 0x040ff00000041888 */
        /* <DEDUP_REMOVED lines=10> */
[-C--:B------:R-:W-:Y:S07]  /*8880*/  HMMA.16816.F32.BF16 R36, R44, R54.reuse, R36 ;  /* 0x000000362c24723c */ /* 0x080fee0000041824 */
[----:B------:R-:W-:Y:S01]  /*8890*/  F2FP.BF16.PACK_AB R44, R186, R193 ;  /* 0x000000c1ba2c723e */ /* 0x000fe200000010ff */
[----:B------:R-:W-:Y:S01]  /*88a0*/  HMMA.16816.F32.BF16 R28, R40, R54, R28 ;  /* 0x00000036281c723c */ /* 0x000fe2000004181c */
[----:B------:R-:W3:Y:S03]  /*88b0*/  LDSM.16.MT88.4 R52, [R239+0x1100] ;  /* 0x00110000ef34783b */ /* 0x000ee60000004200 */
[----:B------:R-:W-:Y:S02]  /*88c0*/  F2FP.BF16.PACK_AB R45, R171, R190 ;  /* 0x000000beab2d723e */ /* 0x000fe400000010ff */
[----:B------:R-:W-:Y:S02]  /*88d0*/  F2FP.BF16.PACK_AB R46, R194, R63 ;  /* 0x0000003fc22e723e */ /* 0x000fe400000010ff */
[----:B------:R-:W-:Y:S04]  /*88e0*/  F2FP.BF16.PACK_AB R40, R189, R174 ;  /* 0x000000aebd28723e */ /* 0x000fe800000010ff */
[----:B------:R-:W-:Y:S02]  /*88f0*/  F2FP.BF16.PACK_AB R41, R188, R173 ;  /* 0x000000adbc29723e */ /* 0x000fe400000010ff */
[----:B------:R-:W-:Y:S01]  /*8900*/  F2FP.BF16.PACK_AB R42, R192, R187 ;  /* 0x000000bbc02a723e */ /* 0x000fe200000010ff */
[----:B----4-:R-:W-:Y:S01]  /*8910*/  FFMA.FTZ R227, R200, R179, R227 ;  /* 0x000000b3c8e37223 */ /* 0x010fe200000100e3 */
[----:B------:R-:W-:Y:S01]  /*8920*/  F2FP.BF16.PACK_AB R43, R231, R62 ;  /* 0x0000003ee72b723e */ /* 0x000fe200000010ff */
[----:B------:R-:W-:Y:S01]  /*8930*/  MUFU.EX2 R200, R183 ;  /* 0x000000b700c87308 */ /* 0x000fe20000000800 */
[----:B------:R-:W-:Y:S05]  /*8940*/  F2FP.BF16.PACK_AB R47, R195, R191 ;  /* 0x000000bfc32f723e */ /* 0x000fea00000010ff */
[-C--:B-1----:R-:W-:Y:S03]  /*8950*/  HMMA.16816.F32.BF16 R4, R40, R48.reuse, R4 ;  /* 0x000000302804723c */ /* 0x082fe60000041804 */
[----:B--2---:R-:W-:Y:S02]  /*8960*/  FFMA.FTZ R229, R198, R178, R229 ;  /* 0x000000b2c6e57223 */ /* 0x004fe400000100e5 */
[----:B------:R1:W-:Y:S02]  /*8970*/  MUFU.EX2 R198, R184 ;  /* 0x000000b800c67308 */ /* 0x0003e40000000800 */
[----:B------:R-:W-:Y:S01]  /*8980*/  FADD.FTZ R178, R226, R229 ;  /* 0x000000e5e2b27221 */ /* 0x000fe20000010000 */
[C---:B------:R-:W-:Y:S04]  /*8990*/  HMMA.16816.F32.BF16 R8, R44.reuse, R48, R8 ;  /* 0x000000302c08723c */ /* 0x040fe80000041808 */
[----:B------:R-:W-:Y:S01]  /*89a0*/  FADD.FTZ R178, R212, R178 ;  /* 0x000000b2d4b27221 */ /* 0x000fe20000010000 */
[----:B------:R-:W-:Y:S02]  /*89b0*/  MOV R212, R192 ;  /* 0x000000c000d47202 */ /* 0x000fe40000000f00 */
[----:B------:R2:W-:Y:S01]  /*89c0*/  MUFU.EX2 R226, R175 ;  /* 0x000000af00e27308 */ /* 0x0005e20000000800 */
[-C--:B------:R-:W-:Y:S04]  /*89d0*/  HMMA.16816.F32.BF16 R12, R44, R50.reuse, R12 ;  /* 0x000000322c0c723c */ /* 0x080fe8000004180c */
[----:B------:R-:W-:Y:S01]  /*89e0*/  FADD.FTZ R213, R213, R178 ;  /* 0x000000b2d5d57221 */ /* 0x000fe20000010000 */
[----:B------:R-:W-:Y:S03]  /*89f0*/  MOV R178, R188 ;  /* 0x000000bc00b27202 */ /* 0x000fe60000000f00 */
[C---:B------:R-:W-:Y:S01]  /*8a00*/  HMMA.16816.F32.BF16 R16, R40.reuse, R50, R16 ;  /* 0x000000322810723c */ /* 0x040fe20000041810 */
[----:B------:R-:W4:Y:S01]  /*8a10*/  LDSM.16.MT88.4 R48, [R238+0x1100] ;  /* 0x00110000ee30783b */ /* 0x000f220000004200 */
[----:B------:R-:W-:Y:S02]  /*8a20*/  MUFU.EX2 R229, R167 ;  /* 0x000000a700e57308 */ /* 0x000fe40000000800 */
[----:B---3--:R-:W-:Y:S01]  /*8a30*/  FFMA.FTZ R230, R197, R65, R230 ;  /* 0x00000041c5e67223 */ /* 0x008fe200000100e6 */
[----:B-1----:R-:W-:Y:S01]  /*8a40*/  MOV R184, R63 ;  /* 0x0000003f00b87202 */ /* 0x002fe20000000f00 */
[----:B------:R-:W-:Y:S02]  /*8a50*/  FADD.FTZ R213, R220, R213 ;  /* 0x000000d5dcd57221 */ /* 0x000fe40000010000 */
[-C--:B------:R-:W-:Y:S04]  /*8a60*/  HMMA.16816.F32.BF16 R68, R40, R56.reuse, R68 ;  /* 0x000000382844723c */ /* 0x080fe80000041844 */
[----:B------:R1:W-:Y:S01]  /*8a70*/  MUFU.EX2 R197, R185 ;  /* 0x000000b900c57308 */ /* 0x0003e20000000800 */
[----:B-----5:R-:W-:Y:S02]  /*8a80*/  FFMA.FTZ R224, R199, R177, R224 ;  /* 0x000000b1c7e07223 */ /* 0x020fe400000100e0 */
[----:B------:R-:W-:Y:S01]  /*8a90*/  FADD.FTZ R177, R223, R227 ;  /* 0x000000e3dfb17221 */ /* 0x000fe20000010000 */
[C---:B------:R-:W-:Y:S04]  /*8aa0*/  HMMA.16816.F32.BF16 R72, R44.reuse, R56, R72 ;  /* 0x000000382c48723c */ /* 0x040fe80000041848 */
[----:B------:R-:W-:Y:S01]  /*8ab0*/  FADD.FTZ R176, R225, R224 ;  /* 0x000000e0e1b07221 */ /* 0x000fe20000010000 */
[----:B--2---:R-:W-:Y:S01]  /*8ac0*/  MOV R175, R193 ;  /* 0x000000c100af7202 */ /* 0x004fe20000000f00 */
[----:B------:R2:W-:Y:S01]  /*8ad0*/  MUFU.EX2 R199, R64 ;  /* 0x0000004000c77308 */ /* 0x0005e20000000800 */
[----:B------:R-:W-:Y:S01]  /*8ae0*/  FADD.FTZ R177, R210, R177 ;  /* 0x000000b1d2b17221 */ /* 0x000fe20000010000 */
[-C--:B------:R-:W-:Y:S04]  /*8af0*/  HMMA.16816.F32.BF16 R76, R44, R58.reuse, R76 ;  /* 0x0000003a2c4c723c */ /* 0x080fe8000004184c */
[----:B------:R-:W-:Y:S01]  /*8b00*/  MOV R210, R194 ;  /* 0x000000c200d27202 */ /* 0x000fe20000000f00 */
[----:B------:R-:W-:Y:S01]  /*8b10*/  FADD.FTZ R176, R208, R176 ;  /* 0x000000b0d0b07221 */ /* 0x000fe20000010000 */
[----:B------:R-:W-:Y:S01]  /*8b20*/  MOV R208, R195 ;  /* 0x000000c300d07202 */ /* 0x000fe20000000f00 */
[----:B------:R-:W-:Y:S01]  /*8b30*/  FADD.FTZ R213, R219, R213 ;  /* 0x000000d5dbd57221 */ /* 0x000fe20000010000 */
[C---:B------:R-:W-:Y:S01]  /*8b40*/  HMMA.16816.F32.BF16 R80, R40.reuse, R58, R80 ;  /* 0x0000003a2850723c */ /* 0x040fe20000041850 */
[----:B------:R-:W-:Y:S01]  /*8b50*/  LDSM.16.MT88.4 R56, [R240+0x3100] ;  /* 0x00310000f038783b */ /* 0x000fe20000004200 */
[----:B------:R-:W-:Y:S02]  /*8b60*/  MUFU.EX2 R223, R181 ;  /* 0x000000b500df7308 */ /* 0x000fe40000000800 */
[----:B-1----:R-:W-:Y:S01]  /*8b70*/  MOV R185, R62 ;  /* 0x0000003e00b97202 */ /* 0x002fe20000000f00 */
[----:B------:R-:W-:Y:S02]  /*8b80*/  FADD.FTZ R213, R172, R213 ;  /* 0x000000d5acd57221 */ /* 0x000fe40000010000 */
[----:B------:R-:W-:Y:S01]  /*8b90*/  FADD.FTZ R179, R228, R230 ;  /* 0x000000e6e4b37221 */ /* 0x000fe20000010000 */
[-C--:B------:R-:W-:Y:S01]  /*8ba0*/  HMMA.16816.F32.BF16 R84, R40, R52.reuse, R84 ;  /* 0x000000342854723c */ /* 0x080fe20000041854 */
[----:B------:R-:W1:Y:S03]  /*8bb0*/  LDSM.16.MT88.4 R60, [R246+0x3100] ;  /* 0x00310000f63c783b */ /* 0x000e660000004200 */
[----:B------:R-:W-:Y:S01]  /*8bc0*/  MUFU.EX2 R224, R180 ;  /* 0x000000b400e07308 */ /* 0x000fe20000000800 */
[----:B------:R-:W-:Y:S02]  /*8bd0*/  FADD.FTZ R213, R168, R213 ;  /* 0x000000d5a8d57221 */ /* 0x000fe40000010000 */
[----:B------:R-:W-:Y:S01]  /*8be0*/  FADD.FTZ R179, R214, R179 ;  /* 0x000000b3d6b37221 */ /* 0x000fe20000010000 */
[C---:B------:R-:W-:Y:S01]  /*8bf0*/  HMMA.16816.F32.BF16 R88, R44.reuse, R52, R88 ;  /* 0x000000342c58723c */ /* 0x040fe20000041858 */
[----:B--2---:R-:W2:Y:S03]  /*8c00*/  LDSM.16.MT88.4 R64, [R239+0x3100] ;  /* 0x00310000ef40783b */ /* 0x004ea60000004200 */
[----:B------:R-:W-:Y:S01]  /*8c10*/  MOV R214, R191 ;  /* 0x000000bf00d67202 */ /* 0x000fe20000000f00 */
[----:B------:R-:W-:Y:S01]  /*8c20*/  FADD.FTZ R201, R201, R179 ;  /* 0x000000b3c9c97221 */ /* 0x000fe20000010000 */
        /* <DEDUP_REMOVED lines=8> */
[----:B------:R-:W5:Y:S01]  /*8cb0*/  LDSM.16.MT88.4 R52, [R238+0x3100] ;  /* 0x00310000ee34783b */ /* 0x000f620000004200 */
[----:B------:R-:W-:Y:S02]  /*8cc0*/  MUFU.EX2 R227, R166 ;  /* 0x000000a600e37308 */ /* 0x000fe40000000800 */
[----:B------:R-:W-:Y:S02]  /*8cd0*/  FADD.FTZ R201, R222, R201 ;  /* 0x000000c9dec97221 */ /* 0x000fe40000010000 */
[----:B------:R-:W-:Y:S02]  /*8ce0*/  FADD.FTZ R209, R204, R209 ;  /* 0x000000d1ccd17221 */ /* 0x000fe40000010000 */
[-C--:B----4-:R-:W-:Y:S04]  /*8cf0*/  HMMA.16816.F32.BF16 R100, R40, R48.reuse, R100 ;  /* 0x000000302864723c */ /* 0x090fe80000041864 */
[----:B------:R-:W-:Y:S01]  /*8d00*/  FADD.FTZ R201, R169, R201 ;  /* 0x000000c9a9c97221 */ /* 0x000fe20000010000 */
[----:B------:R-:W4:Y:S01]  /*8d10*/  MUFU.EX2 R228, R164 ;  /* 0x000000a400e47308 */ /* 0x000f220000000800 */
[----:B---3--:R-:W3:Y:S01]  /*8d20*/  LDSM.16.MT88.4 R180, [R246+0x1900] ;  /* 0x00190000f6b4783b */ /* 0x008ee20000004200 */
[----:B------:R-:W-:Y:S01]  /*8d30*/  FADD.FTZ R209, R205, R209 ;  /* 0x000000d1cdd17221 */ /* 0x000fe20000010000 */
[C---:B------:R-:W-:Y:S04]  /*8d40*/  HMMA.16816.F32.BF16 R104, R44.reuse, R48, R104 ;  /* 0x000000302c68723c */ /* 0x040fe80000041868 */
[----:B------:R-:W-:Y:S02]  /*8d50*/  FADD.FTZ R201, R170, R201 ;  /* 0x000000c9aac97221 */ /* 0x000fe40000010000 */
[----:B------:R-:W-:Y:S01]  /*8d60*/  FADD.FTZ R209, R215, R209 ;  /* 0x000000d1d7d17221 */ /* 0x000fe20000010000 */
[----:B------:R-:W2:Y:S01]  /*8d70*/  MUFU.EX2 R230, R165 ;  /* 0x000000a500e67308 */ /* 0x000ea20000000800 */
[-C--:B------:R-:W-:Y:S04]  /*8d80*/  HMMA.16816.F32.BF16 R108, R44, R50.reuse, R108 ;  /* 0x000000322c6c723c */ /* 0x080fe8000004186c */
[----:B------:R-:W-:Y:S02]  /*8d90*/  FADD.FTZ R209, R216, R209 ;  /* 0x000000d1d8d17221 */ /* 0x000fe40000010000 */
[----:B------:R-:W-:Y:S02]  /*8da0*/  FADD.FTZ R211, R206, R211 ;  /* 0x000000d3ced37221 */ /* 0x000fe40000010000 */
[C---:B------:R-:W-:Y:S01]  /*8db0*/  HMMA.16816.F32.BF16 R112, R40.reuse, R50, R112 ;  /* 0x000000322870723c */ /* 0x040fe20000041870 */
[----:B------:R-:W3:Y:S03]  /*8dc0*/  LDSM.16.MT88.4 R48, [R240+0x1900] ;  /* 0x00190000f030783b */ /* 0x000ee60000004200 */
[----:B------:R-:W-:Y:S01]  /*8dd0*/  FADD.FTZ R209, R174, R209 ;  /* 0x000000d1aed17221 */ /* 0x000fe20000010000 */
[----:B----4-:R-:W-:Y:S01]  /*8de0*/  F2FP.BF16.PACK_AB R164, R228, R227 ;  /* 0x000000e3e4a4723e */ /* 0x010fe200000010ff */
[----:B------:R-:W-:Y:S02]  /*8df0*/  FADD.FTZ R211, R207, R211 ;  /* 0x000000d3cfd37221 */ /* 0x000fe40000010000 */
[-C--:B-1----:R-:W-:Y:S04]  /*8e00*/  HMMA.16816.F32.BF16 R116, R40, R60.reuse, R116 ;  /* 0x0000003c2874723c */ /* 0x082fe80000041874 */
[----:B------:R-:W-:Y:S01]  /*8e10*/  FADD.FTZ R211, R217, R211 ;  /* 0x000000d3d9d37221 */ /* 0x000fe20000010000 */
[----:B--2---:R-:W-:Y:S03]  /*8e20*/  F2FP.BF16.PACK_AB R165, R230, R229 ;  /* 0x000000e5e6a5723e */ /* 0x004fe600000010ff */
[C---:B------:R-:W-:Y:S04]  /*8e30*/  HMMA.16816.F32.BF16 R120, R44.reuse, R60, R120 ;  /* 0x0000003c2c78723c */ /* 0x040fe80000041878 */
[----:B------:R-:W-:Y:S04]  /*8e40*/  FADD.FTZ R211, R218, R211 ;  /* 0x000000d3dad37221 */ /* 0x000fe80000010000 */
[-C--:B------:R-:W-:Y:S04]  /*8e50*/  HMMA.16816.F32.BF16 R124, R44, R62.reuse, R124 ;  /* 0x0000003e2c7c723c */ /* 0x080fe8000004187c */
[----:B------:R-:W-:Y:S04]  /*8e60*/  FADD.FTZ R211, R173, R211 ;  /* 0x000000d3add37221 */ /* 0x000fe80000010000 */
[C---:B------:R-:W-:Y:S01]  /*8e70*/  HMMA.16816.F32.BF16 R128, R40.reuse, R62, R128 ;  /* 0x0000003e2880723c */ /* 0x040fe20000041880 */
[----:B------:R-:W-:Y:S07]  /*8e80*/  LDSM.16.MT88.4 R60, [R238+0x1900] ;  /* 0x00190000ee3c783b */ /* 0x000fee0000004200 */
[-C--:B------:R-:W-:Y:S08]  /*8e90*/  HMMA.16816.F32.BF16 R132, R40, R56.reuse, R132 ;  /* 0x000000382884723c */ /* 0x080ff00000041884 */
[C---:B------:R-:W-:Y:S08]  /*8ea0*/  HMMA.16816.F32.BF16 R136, R44.reuse, R56, R136 ;  /* 0x000000382c88723c */ /* 0x040ff00000041888 */
[-C--:B------:R-:W-:Y:S08]  /*8eb0*/  HMMA.16816.F32.BF16 R140, R44, R58.reuse, R140 ;  /* 0x0000003a2c8c723c */ /* 0x080ff0000004188c */
[C---:B------:R-:W-:Y:S01]  /*8ec0*/  HMMA.16816.F32.BF16 R144, R40.reuse, R58, R144 ;  /* 0x0000003a2890723c */ /* 0x040fe20000041890 */
[----:B------:R-:W1:Y:S07]  /*8ed0*/  LDSM.16.MT88.4 R56, [R239+0x1900] ;  /* 0x00190000ef38783b */ /* 0x000e6e0000004200 */
[-C--:B------:R-:W-:Y:S08]  /*8ee0*/  HMMA.16816.F32.BF16 R20, R40, R64.reuse, R20 ;  /* 0x000000402814723c */ /* 0x080ff00000041814 */
[C---:B------:R-:W-:Y:S01]  /*8ef0*/  HMMA.16816.F32.BF16 R148, R44.reuse, R64, R148 ;  /* 0x000000402c94723c */ /* 0x040fe20000041894 */
[----:B------:R2:W4:Y:S07]  /*8f00*/  MUFU.EX2 R64, R161 ;  /* 0x000000a100407308 */ /* 0x00052e0000000800 */
[-C--:B------:R-:W-:Y:S03]  /*8f10*/  HMMA.16816.F32.BF16 R152, R44, R66.reuse, R152 ;  /* 0x000000422c98723c */ /* 0x080fe60000041898 */
[----:B------:R1:W-:Y:S05]  /*8f20*/  MUFU.EX2 R65, R162 ;  /* 0x000000a200417308 */ /* 0x0003ea0000000800 */
[C---:B------:R-:W-:Y:S05]  /*8f30*/  HMMA.16816.F32.BF16 R156, R40.reuse, R66, R156 ;  /* 0x00000042289c723c */ /* 0x040fea000004189c */
[----:B------:R3:W3:Y:S02]  /*8f40*/  MUFU.EX2 R66, R160 ;  /* 0x000000a000427308 */ /* 0x0006e40000000800 */
[----:B------:R-:W-:Y:S01]  /*8f50*/  MOV R67, R163 ;  /* 0x000000a300437202 */ /* 0x000fe20000000f00 */
[-C--:B-----5:R-:W-:Y:S04]  /*8f60*/  HMMA.16816.F32.BF16 R24, R40, R52.reuse, R24 ;  /* 0x000000342818723c */ /* 0x0a0fe80000041818 */
[----:B--2---:R-:W-:Y:S02]  /*8f70*/  F2FP.BF16.PACK_AB R161, R200, R199 ;  /* 0x000000c7c8a1723e */ /* 0x004fe400000010ff */
[----:B------:R-:W-:Y:S02]  /*8f80*/  F2FP.BF16.PACK_AB R163, R226, R225 ;  /* 0x000000e1e2a3723e */ /* 0x000fe400000010ff */
[C---:B------:R-:W-:Y:S04]  /*8f90*/  HMMA.16816.F32.BF16 R32, R44.reuse, R52, R32 ;  /* 0x000000342c20723c */ /* 0x040fe80000041820 */
[----:B-1----:R-:W-:Y:S02]  /*8fa0*/  F2FP.BF16.PACK_AB R162, R224, R223 ;  /* 0x000000dfe0a2723e */ /* 0x002fe400000010ff */
[----:B----4-:R-:W-:Y:S02]  /*8fb0*/  F2FP.BF16.PACK_AB R166, R64, R67 ;  /* 0x0000004340a6723e */ /* 0x010fe400000010ff */
[-C--:B------:R-:W-:Y:S01]  /*8fc0*/  HMMA.16816.F32.BF16 R36, R44, R54.reuse, R36 ;  /* 0x000000362c24723c */ /* 0x080fe20000041824 */
[----:B------:R-:W-:Y:S03]  /*8fd0*/  LDSM.16.MT88.4 R44, [R240+0x3900] ;  /* 0x00390000f02c783b */ /* 0x000fe60000004200 */
[----:B---3--:R-:W-:Y:S02]  /*8fe0*/  F2FP.BF16.PACK_AB R160, R198, R197 ;  /* 0x000000c5c6a0723e */ /* 0x008fe400000010ff */
[----:B------:R-:W-:Y:S02]  /*8ff0*/  F2FP.BF16.PACK_AB R167, R66, R65 ;  /* 0x0000004142a7723e */ /* 0x000fe400000010ff */
[----:B------:R-:W-:Y:S01]  /*9000*/  HMMA.16816.F32.BF16 R28, R40, R54, R28 ;  /* 0x00000036281c723c */ /* 0x000fe2000004181c */
[----:B------:R-:W1:Y:S07]  /*9010*/  LDSM.16.MT88.4 R40, [R246+0x3900] ;  /* 0x00390000f628783b */ /* 0x000e6e0000004200 */
[-C--:B------:R-:W-:Y:S01]  /*9020*/  HMMA.16816.F32.BF16 R192, R160, R180.reuse, R4 ;  /* 0x000000b4a0c0723c */ /* 0x080fe20000041804 */
[----:B------:R-:W2:Y:S07]  /*9030*/  LDSM.16.MT88.4 R52, [R239+0x3900] ;  /* 0x00390000ef34783b */ /* 0x000eae0000004200 */
[C---:B------:R-:W-:Y:S01]  /*9040*/  HMMA.16816.F32.BF16 R188, R164.reuse, R180, R8 ;  /* 0x000000b4a4bc723c */ /* 0x040fe20000041808 */
[----:B------:R-:W3:Y:S06]  /*9050*/  LDSM.16.MT88.4 R4, [R238+0x3900] ;  /* 0x00390000ee04783b */ /* 0x000eec0000004200 */
[----:B------:R-:W-:Y:S02]  /*9060*/  MOV R11, R184 ;  /* 0x000000b8000b7202 */ /* 0x000fe40000000f00 */
[----:B------:R-:W-:Y:S03]  /*9070*/  MOV R10, R185 ;  /* 0x000000b9000a7202 */ /* 0x000fe60000000f00 */
[----:B------:R-:W-:Y:S02]  /*9080*/  MOV R9, R187 ;  /* 0x000000bb00097202 */ /* 0x000fe40000000f00 */
[----:B------:R-:W-:Y:S02]  /*9090*/  MOV R8, R186 ;  /* 0x000000ba00087202 */ /* 0x000fe40000000f00 */
[-C--:B------:R-:W-:Y:S07]  /*90a0*/  HMMA.16816.F32.BF16 R184, R164, R182.reuse, R12 ;  /* 0x000000b6a4b8723c */ /* 0x080fee000004180c */
[----:B------:R-:W-:Y:S01]  /*90b0*/  MOV R12, R175 ;  /* 0x000000af000c7202 */ /* 0x000fe20000000f00 */
[C---:B------:R-:W-:Y:S04]  /*90c0*/  HMMA.16816.F32.BF16 R180, R160.reuse, R182, R16 ;  /* 0x000000b6a0b4723c */ /* 0x040fe80000041810 */
[----:B------:R-:W-:Y:S01]  /*90d0*/  MOV R15, R178 ;  /* 0x000000b2000f7202 */ /* 0x000fe20000000f00 */
[----:B------:R-:W-:Y:S01]  /*90e0*/  FADD.FTZ R213, R12, R213 ;  /* 0x000000d50cd57221 */ /* 0x000fe20000010000 */
[----:B------:R-:W-:Y:S02]  /*90f0*/  MOV R14, R177 ;  /* 0x000000b1000e7202 */ /* 0x000fe40000000f00 */
[-C--:B------:R-:W-:Y:S04]  /*9100*/  HMMA.16816.F32.BF16 R68, R160, R48.reuse, R68 ;  /* 0x00000030a044723c */ /* 0x080fe80000041844 */
[----:B------:R-:W-:Y:S01]  /*9110*/  MOV R13, R176 ;  /* 0x000000b0000d7202 */ /* 0x000fe20000000f00 */
[----:B------:R-:W-:Y:S02]  /*9120*/  FADD.FTZ R209, R14, R209 ;  /* 0x000000d10ed17221 */ /* 0x000fe40000010000 */
[----:B------:R-:W-:Y:S01]  /*9130*/  FADD.FTZ R211, R15, R211 ;  /* 0x000000d30fd37221 */ /* 0x000fe20000010000 */
[C---:B------:R-:W-:Y:S04]  /*9140*/  HMMA.16816.F32.BF16 R72, R164.reuse, R48, R72 ;  /* 0x00000030a448723c */ /* 0x040fe80000041848 */
[----:B------:R-:W-:Y:S02]  /*9150*/  FADD.FTZ R201, R13, R201 ;  /* 0x000000c90dc97221 */ /* 0x000fe40000010000 */
[----:B------:R-:W-:Y:S02]  /*9160*/  FADD.FTZ R209, R9, R209 ;  /* 0x000000d109d17221 */ /* 0x000fe40000010000 */
[-C--:B------:R-:W-:Y:S04]  /*9170*/  HMMA.16816.F32.BF16 R76, R164, R50.reuse, R76 ;  /* 0x00000032a44c723c */ /* 0x080fe8000004184c */
[----:B------:R-:W-:Y:S02]  /*9180*/  FADD.FTZ R201, R171, R201 ;  /* 0x000000c9abc97221 */ /* 0x000fe40000010000 */
[----:B------:R-:W-:Y:S02]  /*9190*/  FADD.FTZ R209, R212, R209 ;  /* 0x000000d1d4d17221 */ /* 0x000fe40000010000 */
[C---:B------:R-:W-:Y:S04]  /*91a0*/  HMMA.16816.F32.BF16 R80, R160.reuse, R50, R80 ;  /* 0x00000032a050723c */ /* 0x040fe80000041850 */
[----:B------:R-:W-:Y:S01]  /*91b0*/  FADD.FTZ R209, R197, R209 ;  /* 0x000000d1c5d17221 */ /* 0x000fe20000010000 */
[----:B------:R-:W-:Y:S01]  /*91c0*/  MOV R197, R0 ;  /* 0x0000000000c57202 */ /* 0x000fe20000000f00 */
[----:B------:R-:W-:Y:S02]  /*91d0*/  FADD.FTZ R211, R10, R211 ;  /* 0x000000d30ad37221 */ /* 0x000fe40000010000 */
[-C--:B------:R-:W-:Y:S04]  /*91e0*/  HMMA.16816.F32.BF16 R84, R160, R56.reuse, R84 ;  /* 0x00000038a054723c */ /* 0x080fe80000041854 */
[----:B------:R-:W-:Y:S01]  /*91f0*/  FADD.FTZ R209, R198, R209 ;  /* 0x000000d1c6d17221 */ /* 0x000fe20000010000 */
[----:B------:R-:W-:Y:S01]  /*9200*/  MOV R198, R2 ;  /* 0x0000000200c67202 */ /* 0x000fe20000000f00 */
[----:B------:R-:W-:Y:S02]  /*9210*/  FADD.FTZ R211, R231, R211 ;  /* 0x000000d3e7d37221 */ /* 0x000fe40000010000 */
[C---:B------:R-:W-:Y:S04]  /*9220*/  HMMA.16816.F32.BF16 R88, R164.reuse, R56, R88 ;  /* 0x00000038a458723c */ /* 0x040fe80000041858 */
[----:B------:R-:W-:Y:S02]  /*9230*/  FADD.FTZ R209, R223, R209 ;  /* 0x000000d1dfd17221 */ /* 0x000fe40000010000 */
[----:B------:R-:W-:Y:S01]  /*9240*/  FADD.FTZ R211, R199, R211 ;  /* 0x000000d3c7d37221 */ /* 0x000fe20000010000 */
[----:B------:R-:W-:Y:S01]  /*9250*/  MOV R199, R196 ;  /* 0x000000c400c77202 */ /* 0x000fe20000000f00 */
[-C--:B------:R-:W-:Y:S04]  /*9260*/  HMMA.16816.F32.BF16 R92, R164, R58.reuse, R92 ;  /* 0x0000003aa45c723c */ /* 0x080fe8000004185c */
[----:B------:R-:W-:Y:S01]  /*9270*/  FADD.FTZ R211, R200, R211 ;  /* 0x000000d3c8d37221 */ /* 0x000fe20000010000 */
[----:B------:R-:W-:Y:S01]  /*9280*/  MOV R200, R3 ;  /* 0x0000000300c87202 */ /* 0x000fe20000000f00 */
[----:B------:R-:W-:Y:S02]  /*9290*/  FADD.FTZ R201, R214, R201 ;  /* 0x000000c9d6c97221 */ /* 0x000fe40000010000 */
[C---:B------:R-:W-:Y:S04]  /*92a0*/  HMMA.16816.F32.BF16 R96, R160.reuse, R58, R96 ;  /* 0x0000003aa060723c */ /* 0x040fe80000041860 */
[----:B------:R-:W-:Y:S02]  /*92b0*/  FADD.FTZ R211, R225, R211 ;  /* 0x000000d3e1d37221 */ /* 0x000fe40000010000 */
[----:B------:R-:W-:Y:S02]  /*92c0*/  FADD.FTZ R201, R208, R201 ;  /* 0x000000c9d0c97221 */ /* 0x000fe40000010000 */
[-C--:B------:R-:W-:Y:S04]  /*92d0*/  HMMA.16816.F32.BF16 R100, R160, R60.reuse, R100 ;  /* 0x0000003ca064723c */ /* 0x080fe80000041864 */
[----:B------:R-:W-:Y:S02]  /*92e0*/  FADD.FTZ R201, R229, R201 ;  /* 0x000000c9e5c97221 */ /* 0x000fe40000010000 */
        /* <DEDUP_REMOVED lines=8> */
[----:B------:R-:W-:Y:S04]  /*9370*/  FADD.FTZ R213, R227, R213 ;  /* 0x000000d5e3d57221 */ /* 0x000fe80000010000 */
[-C--:B-1----:R-:W-:Y:S04]  /*9380*/  HMMA.16816.F32.BF16 R116, R160, R40.reuse, R116 ;  /* 0x00000028a074723c */ /* 0x082fe80000041874 */
[----:B------:R-:W-:Y:S04]  /*9390*/  FADD.FTZ R213, R228, R213 ;  /* 0x000000d5e4d57221 */ /* 0x000fe80000010000 */
[C---:B------:R-:W-:Y:S04]  /*93a0*/  HMMA.16816.F32.BF16 R120, R164.reuse, R40, R120 ;  /* 0x00000028a478723c */ /* 0x040fe80000041878 */
[----:B------:R-:W-:Y:S04]  /*93b0*/  FADD.FTZ R213, R67, R213 ;  /* 0x000000d543d57221 */ /* 0x000fe80000010000 */
[-C--:B------:R-:W-:Y:S08]  /*93c0*/  HMMA.16816.F32.BF16 R124, R164, R42.reuse, R124 ;  /* 0x0000002aa47c723c */ /* 0x080ff0000004187c */
[C---:B------:R-:W-:Y:S08]  /*93d0*/  HMMA.16816.F32.BF16 R128, R160.reuse, R42, R128 ;  /* 0x0000002aa080723c */ /* 0x040ff00000041880 */
[-C--:B------:R-:W-:Y:S08]  /*93e0*/  HMMA.16816.F32.BF16 R132, R160, R44.reuse, R132 ;  /* 0x0000002ca084723c */ /* 0x080ff00000041884 */
[C---:B------:R-:W-:Y:S08]  /*93f0*/  HMMA.16816.F32.BF16 R136, R164.reuse, R44, R136 ;  /* 0x0000002ca488723c */ /* 0x040ff00000041888 */
[-C--:B------:R-:W-:Y:S08]  /*9400*/  HMMA.16816.F32.BF16 R140, R164, R46.reuse, R140 ;  /* 0x0000002ea48c723c */ /* 0x080ff0000004188c */
[C---:B------:R-:W-:Y:S08]  /*9410*/  HMMA.16816.F32.BF16 R144, R160.reuse, R46, R144 ;  /* 0x0000002ea090723c */ /* 0x040ff00000041890 */
[-C--:B--2---:R-:W-:Y:S08]  /*9420*/  HMMA.16816.F32.BF16 R176, R160, R52.reuse, R20 ;  /* 0x00000034a0b0723c */ /* 0x084ff00000041814 */
[C---:B------:R-:W-:Y:S08]  /*9430*/  HMMA.16816.F32.BF16 R148, R164.reuse, R52, R148 ;  /* 0x00000034a494723c */ /* 0x040ff00000041894 */
[-C--:B------:R-:W-:Y:S08]  /*9440*/  HMMA.16816.F32.BF16 R152, R164, R54.reuse, R152 ;  /* 0x00000036a498723c */ /* 0x080ff00000041898 */
[C---:B------:R-:W-:Y:S08]  /*9450*/  HMMA.16816.F32.BF16 R156, R160.reuse, R54, R156 ;  /* 0x00000036a09c723c */ /* 0x040ff0000004189c */
[-C--:B---3--:R-:W-:Y:S08]  /*9460*/  HMMA.16816.F32.BF16 R172, R160, R4.reuse, R24 ;  /* 0x00000004a0ac723c */ /* 0x088ff00000041818 */
[C---:B------:R-:W-:Y:S07]  /*9470*/  HMMA.16816.F32.BF16 R168, R164.reuse, R4, R32 ;  /* 0x00000004a4a8723c */ /* 0x040fee0000041820 */
[----:B------:R-:W-:Y:S01]  /*9480*/  FADD.FTZ R4, R224, R209 ;  /* 0x000000d1e0047221 */ /* 0x000fe20000010000 */
[-C--:B------:R-:W-:Y:S04]  /*9490*/  HMMA.16816.F32.BF16 R164, R164, R6.reuse, R36 ;  /* 0x00000006a4a4723c */ /* 0x080fe80000041824 */
[----:B------:R1:W-:Y:S01]  /*94a0*/  STL [R1+0x20], R4 ;  /* 0x0000200401007387 */ /* 0x0003e20000100800 */
[----:B------:R-:W-:Y:S03]  /*94b0*/  FADD.FTZ R5, R64, R213 ;  /* 0x000000d540057221 */ /* 0x000fe60000010000 */
[----:B------:R-:W-:Y:S07]  /*94c0*/  HMMA.16816.F32.BF16 R160, R160, R6, R28 ;  /* 0x00000006a0a0723c */ /* 0x000fee000004181c */
[----:B------:R-:W-:Y:S05]  /*94d0*/  FADD.FTZ R6, R226, R211 ;  /* 0x000000d3e2067221 */ /* 0x000fea0000010000 */
[----:B------:R2:W-:Y:S04]  /*94e0*/  STL [R1+0x1c], R6 ;  /* 0x00001c0601007387 */ /* 0x0005e80000100800 */
[----:B------:R2:W-:Y:S01]  /*94f0*/  STL [R1+0x18], R5 ;  /* 0x0000180501007387 */ /* 0x0005e20000100800 */
[----:B-1----:R-:W-:Y:S05]  /*9500*/  FADD.FTZ R4, R66, R201 ;  /* 0x000000c942047221 */ /* 0x002fea0000010000 */
[----:B------:R2:W-:Y:S02]  /*9510*/  STL [R1+0x14], R4 ;  /* 0x0000140401007387 */ /* 0x0005e40000100800 */
[----:B--2---:R-:W-:-:S05]  /*9520*/  @P2 BRA `(.L_x_153) ;  /* 0xffffc88000002947 */ /* 0x004fca000383ffff */
.L_x_152:
[----:B--2---:R-:W2:Y:S04]  /*9530*/  LDL.LU R4, [R1+0x20] ;  /* 0x0000200001047983 */ /* 0x004ea80000300800 */
[----:B------:R-:W3:Y:S04]  /*9540*/  LDL.LU R6, [R1+0x1c] ;  /* 0x00001c0001067983 */ /* 0x000ee80000300800 */
[----:B------:R-:W4:Y:S04]  /*9550*/  LDL.LU R11, [R1+0x18] ;  /* 0x00001800010b7983 */ /* 0x000f280000300800 */
[----:B------:R-:W5:Y:S01]  /*9560*/  LDL.LU R8, [R1+0x14] ;  /* 0x0000140001087983 */ /* 0x000f620000300800 */
[----:B------:R-:W-:-:S03]  /*9570*/  PLOP3.LUT P4, PT, PT, PT, PT, 0x8, 0x0 ;  /* 0x000000000000781c */ /* 0x000fc60003f8e170 */
[----:B--2---:R-:W1:Y:S04]  /*9580*/  SHFL.BFLY PT, R7, R4, 0x2, 0x1f ;  /* 0x0c401f0004077f89 */ /* 0x004e6800000e0000 */
[----:B---3--:R-:W2:Y:S04]  /*9590*/  SHFL.BFLY PT, R9, R6, 0x2, 0x1f ;  /* 0x0c401f0006097f89 */ /* 0x008ea800000e0000 */
[----:B----4-:R-:W3:Y:S04]  /*95a0*/  SHFL.BFLY PT, R5, R11, 0x2, 0x1f ;  /* 0x0c401f000b057f89 */ /* 0x010ee800000e0000 */
[----:B-----5:R-:W4:Y:S01]  /*95b0*/  SHFL.BFLY PT, R10, R8, 0x2, 0x1f ;  /* 0x0c401f00080a7f89 */ /* 0x020f2200000e0000 */
[----:B-1----:R-:W-:-:S02]  /*95c0*/  FADD.FTZ R7, R7, R4 ;  /* 0x0000000407077221 */ /* 0x002fc40000010000 */
[----:B--2---:R-:W-:-:S03]  /*95d0*/  FADD.FTZ R9, R9, R6 ;  /* 0x0000000609097221 */ /* 0x004fc60000010000 */
[----:B------:R-:W1:Y:S01]  /*95e0*/  SHFL.BFLY PT, R4, R7, 0x1, 0x1f ;  /* 0x0c201f0007047f89 */ /* 0x000e6200000e0000 */
[----:B---3--:R-:W-:-:S03]  /*95f0*/  FADD.FTZ R5, R5, R11 ;  /* 0x0000000b05057221 */ /* 0x008fc60000010000 */
[----:B------:R-:W2:Y:S01]  /*9600*/  SHFL.BFLY PT, R6, R9, 0x1, 0x1f ;  /* 0x0c201f0009067f89 */ /* 0x000ea200000e0000 */
[----:B----4-:R-:W-:-:S03]  /*9610*/  FADD.FTZ R10, R10, R8 ;  /* 0x000000080a0a7221 */ /* 0x010fc60000010000 */
[----:B------:R-:W3:Y:S01]  /*9620*/  SHFL.BFLY PT, R11, R5, 0x1, 0x1f ;  /* 0x0c201f00050b7f89 */ /* 0x000ee200000e0000 */
[----:B------:R-:W-:Y:S01]  /*9630*/  MOV R8, RZ ;  /* 0x000000ff00087202 */ /* 0x000fe20000000f00 */
[----:B-1----:R-:W-:Y:S02]  /*9640*/  FADD.FTZ R7, R7, R4 ;  /* 0x0000000407077221 */ /* 0x002fe40000010000 */
[----:B------:R-:W1:Y:S01]  /*9650*/  SHFL.BFLY PT, R4, R10, 0x1, 0x1f ;  /* 0x0c201f000a047f89 */ /* 0x000e6200000e0000 */
[----:B--2---:R-:W-:Y:S02]  /*9660*/  FADD.FTZ R6, R9, R6 ;  /* 0x0000000609067221 */ /* 0x004fe40000010000 */
[----:B------:R-:W-:Y:S02]  /*9670*/  FSETP.NE.FTZ.AND P3, PT, R7, RZ, PT ;  /* 0x000000ff0700720b */ /* 0x000fe40003f75000 */
[----:B------:R-:W-:Y:S01]  /*9680*/  MOV R9, RZ ;  /* 0x000000ff00097202 */ /* 0x000fe20000000f00 */
[----:B---3--:R-:W-:Y:S01]  /*9690*/  FADD.FTZ R5, R5, R11 ;  /* 0x0000000b05057221 */ /* 0x008fe20000010000 */
[----:B------:R-:W-:-:S04]  /*96a0*/  FSETP.NE.FTZ.AND P2, PT, R6, RZ, PT ;  /* 0x000000ff0600720b */ /* 0x000fc80003f55000 */
[----:B------:R-:W-:-:S05]  /*96b0*/  FSETP.NE.FTZ.AND P1, PT, R5, RZ, PT ;  /* 0x000000ff0500720b */ /* 0x000fca0003f35000 */
[----:B------:R-:W2:Y:S01]  /*96c0*/  @P3 MUFU.RCP R8, R7 ;  /* 0x0000000700083308 */ /* 0x000ea20000001000 */
[----:B------:R-:W-:-:S03]  /*96d0*/  @P3 MOV R14, 0x3f317218 ;  /* 0x3f317218000e3802 */ /* 0x000fc60000000f00 */
[----:B------:R-:W-:Y:S02]  /*96e0*/  @P2 MOV R13, 0x3f317218 ;  /* 0x3f317218000d2802 */ /* 0x000fe40000000f00 */
[----:B------:R-:W-:Y:S02]  /*96f0*/  @P3 FMUL.FTZ R14, R14, c[0x0][0x2d0] ;  /* 0x0000b4000e0e3a20 */ /* 0x000fe40000410000 */
[----:B-1----:R-:W-:Y:S01]  /*9700*/  FADD.FTZ R4, R4, R10 ;  /* 0x0000000a04047221 */ /* 0x002fe20000010000 */
[----:B------:R-:W-:Y:S01]  /*9710*/  MOV R10, RZ ;  /* 0x000000ff000a7202 */ /* 0x000fe20000000f00 */
[----:B------:R-:W-:Y:S01]  /*9720*/  @P2 MUFU.RCP R9, R6 ;  /* 0x0000000600092308 */ /* 0x000fe20000001000 */
[----:B------:R-:W-:Y:S01]  /*9730*/  @P1 MOV R12, 0x3f317218 ;  /* 0x3f317218000c1802 */ /* 0x000fe20000000f00 */
[----:B------:R-:W-:Y:S01]  /*9740*/  @P2 FMUL.FTZ R13, R13, c[0x0][0x2d0] ;  /* 0x0000b4000d0d2a20 */ /* 0x000fe20000410000 */
[----:B------:R-:W-:Y:S01]  /*9750*/  FSETP.NE.FTZ.AND P0, PT, R4, RZ, PT ;  /* 0x000000ff0400720b */ /* 0x000fe20003f15000 */
[----:B--2---:R-:W-:-:S04]  /*9760*/  FMUL.FTZ R192, R8, R192 ;  /* 0x000000c008c07220 */ /* 0x004fc80000410000 */
[----:B------:R-:W1:Y:S01]  /*9770*/  @P1 MUFU.RCP R10, R5 ;  /* 0x00000005000a1308 */ /* 0x000e620000001000 */
[C---:B------:R-:W-:Y:S02]  /*9780*/  FMUL.FTZ R193, R8.reuse, R193 ;  /* 0x000000c108c17220 */ /* 0x040fe40000410000 */
[C---:B------:R-:W-:Y:S02]  /*9790*/  FMUL.FTZ R180, R8.reuse, R180 ;  /* 0x000000b408b47220 */ /* 0x040fe40000410000 */
[C---:B------:R-:W-:Y:S02]  /*97a0*/  FMUL.FTZ R181, R8.reuse, R181 ;  /* 0x000000b508b57220 */ /* 0x040fe40000410000 */
[C---:B------:R-:W-:Y:S01]  /*97b0*/  FMUL.FTZ R68, R8.reuse, R68 ;  /* 0x0000004408447220 */ /* 0x040fe20000410000 */
[----:B------:R-:W2:Y:S01]  /*97c0*/  @P3 MUFU.LG2 R7, R7 ;  /* 0x0000000700073308 */ /* 0x000ea20000000c00 */
[C---:B------:R-:W-:Y:S01]  /*97d0*/  FMUL.FTZ R69, R8.reuse, R69 ;  /* 0x0000004508457220 */ /* 0x040fe20000410000 */
[----:B------:R-:W-:Y:S01]  /*97e0*/  @P0 MOV R11, 0x3f317218 ;  /* 0x3f317218000b0802 */ /* 0x000fe20000000f00 */
[----:B------:R-:W-:-:S02]  /*97f0*/  FMUL.FTZ R80, R8, R80 ;  /* 0x0000005008507220 */ /* 0x000fc40000410000 */
[C---:B------:R-:W-:Y:S02]  /*9800*/  FMUL.FTZ R81, R8.reuse, R81 ;  /* 0x0000005108517220 */ /* 0x040fe40000410000 */
[C---:B------:R-:W-:Y:S01]  /*9810*/  FMUL.FTZ R84, R8.reuse, R84 ;  /* 0x0000005408547220 */ /* 0x040fe20000410000 */
[----:B------:R-:W3:Y:S01]  /*9820*/  @P2 MUFU.LG2 R6, R6 ;  /* 0x0000000600062308 */ /* 0x000ee20000000c00 */
[C---:B------:R-:W-:Y:S02]  /*9830*/  FMUL.FTZ R85, R8.reuse, R85 ;  /* 0x0000005508557220 */ /* 0x040fe40000410000 */
[C---:B------:R-:W-:Y:S02]  /*9840*/  FMUL.FTZ R96, R8.reuse, R96 ;  /* 0x0000006008607220 */ /* 0x040fe40000410000 */
[C---:B------:R-:W-:Y:S02]  /*9850*/  FMUL.FTZ R97, R8.reuse, R97 ;  /* 0x0000006108617220 */ /* 0x040fe40000410000 */
[C---:B------:R-:W-:Y:S01]  /*9860*/  FMUL.FTZ R100, R8.reuse, R100 ;  /* 0x0000006408647220 */ /* 0x040fe20000410000 */
[----:B------:R-:W4:Y:S01]  /*9870*/  @P0 MUFU.LG2 R15, R4 ;  /* 0x00000004000f0308 */ /* 0x000f220000000c00 */
        /* <DEDUP_REMOVED lines=18> */
[----:B------:R-:W-:Y:S01]  /*99a0*/  FMUL.FTZ R161, R8, R161 ;  /* 0x000000a108a17220 */ /* 0x000fe20000410000 */
[----:B------:R-:W-:Y:S01]  /*99b0*/  MOV R8, RZ ;  /* 0x000000ff00087202 */ /* 0x000fe20000000f00 */
[----:B-1----:R-:W-:-:S02]  /*99c0*/  FMUL.FTZ R188, R10, R188 ;  /* 0x000000bc0abc7220 */ /* 0x002fc40000410000 */
[C---:B------:R-:W-:Y:S02]  /*99d0*/  FMUL.FTZ R189, R10.reuse, R189 ;  /* 0x000000bd0abd7220 */ /* 0x040fe40000410000 */
[C---:B------:R-:W-:Y:S01]  /*99e0*/  FMUL.FTZ R184, R10.reuse, R184 ;  /* 0x000000b80ab87220 */ /* 0x040fe20000410000 */
[----:B------:R1:W-:Y:S01]  /*99f0*/  @P0 MUFU.RCP R8, R4 ;  /* 0x0000000400080308 */ /* 0x0003e20000001000 */
[C---:B------:R-:W-:Y:S02]  /*9a00*/  FMUL.FTZ R185, R10.reuse, R185 ;  /* 0x000000b90ab97220 */ /* 0x040fe40000410000 */
[C---:B------:R-:W-:Y:S02]  /*9a10*/  FMUL.FTZ R72, R10.reuse, R72 ;  /* 0x000000480a487220 */ /* 0x040fe40000410000 */
[C---:B------:R-:W-:Y:S02]  /*9a20*/  FMUL.FTZ R73, R10.reuse, R73 ;  /* 0x000000490a497220 */ /* 0x040fe40000410000 */
[----:B------:R-:W-:-:S02]  /*9a30*/  FMUL.FTZ R76, R10, R76 ;  /* 0x0000004c0a4c7220 */ /* 0x000fc40000410000 */
[C---:B------:R-:W-:Y:S02]  /*9a40*/  FMUL.FTZ R77, R10.reuse, R77 ;  /* 0x0000004d0a4d7220 */ /* 0x040fe40000410000 */
[C---:B------:R-:W-:Y:S02]  /*9a50*/  FMUL.FTZ R88, R10.reuse, R88 ;  /* 0x000000580a587220 */ /* 0x040fe40000410000 */
[C---:B------:R-:W-:Y:S02]  /*9a60*/  FMUL.FTZ R89, R10.reuse, R89 ;  /* 0x000000590a597220 */ /* 0x040fe40000410000 */
[C---:B------:R-:W-:Y:S01]  /*9a70*/  FMUL.FTZ R92, R10.reuse, R92 ;  /* 0x0000005c0a5c7220 */ /* 0x040fe20000410000 */
[----:B-1----:R-:W-:Y:S01]  /*9a80*/  MOV R4, 0xff800000 ;  /* 0xff80000000047802 */ /* 0x002fe20000000f00 */
        /* <DEDUP_REMOVED lines=21> */
[----:B------:R1:W5:Y:S01]  /*9be0*/  @P1 MUFU.LG2 R10, R5 ;  /* 0x00000005000a1308 */ /* 0x0003620000000c00 */
[----:B--2---:R-:W-:Y:S02]  /*9bf0*/  @P3 FMUL.FTZ R7, R7, 0.69314718246459960938 ;  /* 0x3f31721807073820 */ /* 0x004fe40000410000 */
[----:B---3--:R-:W-:Y:S02]  /*9c00*/  @P2 FMUL.FTZ R6, R6, 0.69314718246459960938 ;  /* 0x3f31721806062820 */ /* 0x008fe40000410000 */
[----:B------:R-:W-:Y:S02]  /*9c10*/  @P1 FMUL.FTZ R12, R12, c[0x0][0x2d0] ;  /* 0x0000b4000c0c1a20 */ /* 0x000fe40000410000 */
[----:B----4-:R-:W-:Y:S02]  /*9c20*/  @P0 FMUL.FTZ R15, R15, 0.69314718246459960938 ;  /* 0x3f3172180f0f0820 */ /* 0x010fe40000410000 */
[----:B------:R-:W-:-:S02]  /*9c30*/  @P0 FMUL.FTZ R11, R11, c[0x0][0x2d0] ;  /* 0x0000b4000b0b0a20 */ /* 0x000fc40000410000 */
[C---:B------:R-:W-:Y:S02]  /*9c40*/  FMUL.FTZ R194, R9.reuse, R194 ;  /* 0x000000c209c27220 */ /* 0x040fe40000410000 */
[C---:B------:R-:W-:Y:S02]  /*9c50*/  FMUL.FTZ R195, R9.reuse, R195 ;  /* 0x000000c309c37220 */ /* 0x040fe40000410000 */
[C---:B------:R-:W-:Y:S01]  /*9c60*/  FMUL.FTZ R182, R9.reuse, R182 ;  /* 0x000000b609b67220 */ /* 0x040fe20000410000 */
[----:B-1----:R-:W-:Y:S01]  /*9c70*/  MOV R5, 0xff800000 ;  /* 0xff80000000057802 */ /* 0x002fe20000000f00 */
[----:B-----5:R-:W-:Y:S02]  /*9c80*/  @P1 FMUL.FTZ R10, R10, 0.69314718246459960938 ;  /* 0x3f3172180a0a1820 */ /* 0x020fe40000410000 */
        /* <DEDUP_REMOVED lines=28> */
[----:B------:R-:W-:Y:S01]  /*9e50*/  FMUL.FTZ R163, R9, R163 ;  /* 0x000000a309a37220 */ /* 0x000fe20000410000 */
[----:B------:R-:W-:Y:S01]  /*9e60*/  MOV R9, 0xff800000 ;  /* 0xff80000000097802 */ /* 0x000fe20000000f00 */
        /* <DEDUP_REMOVED lines=31> */
[----:B------:R-:W-:Y:S01]  /*a060*/  FMUL.FTZ R167, R8, R167 ;  /* 0x000000a708a77220 */ /* 0x000fe20000410000 */
[----:B------:R-:W-:Y:S01]  /*a070*/  MOV R8, 0xff800000 ;  /* 0xff80000000087802 */ /* 0x000fe20000000f00 */
[----:B------:R-:W-:-:S02]  /*a080*/  @P3 FFMA.FTZ R4, R14, R196, R7 ;  /* 0x000000c40e043223 */ /* 0x000fc40000010007 */
[----:B------:R-:W-:Y:S02]  /*a090*/  @P2 FFMA.FTZ R5, R13, R3, R6 ;  /* 0x000000030d052223 */ /* 0x000fe40000010006 */
[----:B------:R-:W-:Y:S02]  /*a0a0*/  @P1 FFMA.FTZ R8, R12, R2, R10 ;  /* 0x000000020c081223 */ /* 0x000fe4000001000a */
[----:B------:R-:W-:Y:S02]  /*a0b0*/  @P0 FFMA.FTZ R9, R11, R0, R15 ;  /* 0x000000000b090223 */ /* 0x000fe4000001000f */
.L_x_136:
[----:B------:R-:W-:Y:S05]  /*a0c0*/  @P4 BRA `(.L_x_156) ;  /* 0x0000209000004947 */ /* 0x000fea0003800000 */
[----:B------:R-:W1:Y:S01]  /*a0d0*/  S2R R7, SR_TID.X ;  /* 0x0000000000077919 */ /* 0x000e620000002100 */
[----:B------:R-:W-:Y:S01]  /*a0e0*/  IMAD R16, RZ, RZ, -UR10 ;  /* 0x8000000aff107e24 */ /* 0x000fe2000f8e02ff */
[----:B------:R-:W-:Y:S01]  /*a0f0*/  USHF.R.S32.HI UR6, URZ, 0x1f, UR10 ;  /* 0x0000001f3f067899 */ /* 0x000fe2000801140a */
[----:B------:R-:W-:Y:S01]  /*a100*/  IMAD.MOV.U32 R13, RZ, RZ, c[0x0][0x4e8] ;  /* 0x00013a00ff0d7624 */ /* 0x000fe200078e00ff */
[----:B------:R-:W3:Y:S01]  /*a110*/  S2R R0, SR_CTAID.Y ;  /* 0x0000000000007919 */ /* 0x000ee20000002600 */
[----:B------:R-:W-:Y:S01]  /*a120*/  ULDC.64 UR4, c[0x0][0x4d0] ;  /* 0x0001340000047ab9 */ /* 0x000fe20000000a00 */
[----:B------:R-:W-:Y:S01]  /*a130*/  BSSY B0, `(.L_x_157) ;  /* 0x00000dc000007945 */ /* 0x000fe20003800000 */
[----:B------:R-:W-:Y:S01]  /*a140*/  UIMAD UR7, UR6, UR4, URZ ;  /* 0x00000004060772a4 */ /* 0x000fe2000f8e023f */
[----:B------:R-:W4:Y:S01]  /*a150*/  S2R R20, SR_CTAID.Z ;  /* 0x0000000000147919 */ /* 0x000f220000002700 */
[----:B--2---:R-:W-:-:S03]  /*a160*/  UIMAD.WIDE.U32 UR8, UR10, UR4, URZ ;  /* 0x000000040a0872a5 */ /* 0x004fc6000f8e003f */
[----:B------:R-:W-:Y:S01]  /*a170*/  BAR.SYNC.DEFER_BLOCKING 0x1, 0x80 ;  /* 0x0042000000007b1d */ /* 0x000fe20000010000 */
[----:B------:R-:W-:Y:S01]  /*a180*/  UIMAD UR5, UR10, UR5, UR7 ;  /* 0x000000050a0572a4 */ /* 0x000fe2000f8e0207 */
[C---:B------:R-:W-:Y:S01]  /*a190*/  ISETP.NE.AND P0, PT, R13.reuse, 0x1, PT ;  /* 0x000000010d00780c */ /* 0x040fe20003f05270 */
[----:B------:R-:W-:Y:S02]  /*a1a0*/  IMAD.U32 R23, RZ, RZ, UR9 ;  /* 0x00000009ff177e24 */ /* 0x000fe4000f8e00ff */
[----:B------:R-:W-:Y:S01]  /*a1b0*/  UIADD3 UR5, UR9, UR5, URZ ;  /* 0x0000000509057290 */ /* 0x000fe2000fffe03f */
[----:B------:R-:W2:Y:S01]  /*a1c0*/  S2R R12, SR_CTAID.X ;  /* 0x00000000000c7919 */ /* 0x000ea20000002500 */
[----:B------:R-:W-:Y:S02]  /*a1d0*/  IMAD.U32 R22, RZ, RZ, UR8 ;  /* 0x00000008ff167e24 */ /* 0x000fe4000f8e00ff */
[----:B------:R-:W-:Y:S02]  /*a1e0*/  IMAD R13, R13, c[0x0][0x388], RZ ;  /* 0x0000e2000d0d7a24 */ /* 0x000fe400078e02ff */
[----:B------:R-:W-:Y:S01]  /*a1f0*/  IMAD.U32 R23, RZ, RZ, UR5 ;  /* 0x00000005ff177e24 */ /* 0x000fe2000f8e00ff */
[----:B-1----:R-:W-:Y:S01]  /*a200*/  SHF.R.S32.HI R3, RZ, 0x1f, R7 ;  /* 0x0000001fff037819 */ /* 0x002fe20000011407 */
[----:B------:R-:W-:-:S02]  /*a210*/  ULDC.64 UR4, c[0x0][0x438] ;  /* 0x00010e0000047ab9 */ /* 0x000fc40000000a00 */
[----:B------:R-:W-:Y:S01]  /*a220*/  UIMAD UR6, UR6, UR4, URZ ;  /* 0x00000004060672a4 */ /* 0x000fe2000f8e023f */
[CC--:B------:R-:W-:Y:S01]  /*a230*/  LEA.HI R6, R3.reuse, R7.reuse, RZ, 0x2 ;  /* 0x0000000703067211 */ /* 0x0c0fe200078f10ff */
[----:B---3--:R-:W-:Y:S01]  /*a240*/  IMAD R16, R16, c[0x0][0x550], R0 ;  /* 0x0001540010107a24 */ /* 0x008fe200078e0200 */
[-C--:B------:R-:W-:Y:S01]  /*a250*/  LEA.HI R3, R3, R7.reuse, RZ, 0x5 ;  /* 0x0000000703037211 */ /* 0x080fe200078f28ff */
[----:B------:R-:W-:Y:S01]  /*a260*/  UIMAD.WIDE.U32 UR8, UR10, UR4, URZ ;  /* 0x000000040a0872a5 */ /* 0x000fe2000f8e003f */
[----:B------:R-:W-:Y:S01]  /*a270*/  LOP3.LUT R6, R6, 0xfffffffc, RZ, 0xc0, !PT ;  /* 0xfffffffc06067812 */ /* 0x000fe200078ec0ff */
[----:B------:R-:W-:Y:S01]  /*a280*/  UIMAD UR4, UR10, UR5, UR6 ;  /* 0x000000050a0472a4 */ /* 0x000fe2000f8e0206 */
[----:B------:R-:W-:Y:S01]  /*a290*/  LOP3.LUT R2, R3, 0xffffffe0, RZ, 0xc0, !PT ;  /* 0xffffffe003027812 */ /* 0x000fe200078ec0ff */
[----:B----4-:R-:W-:Y:S01]  /*a2a0*/  IMAD.WIDE.U32 R22, R20, c[0x0][0x4d8], R22 ;  /* 0x0001360014167a25 */ /* 0x010fe200078e0016 */
[----:B------:R-:W-:Y:S01]  /*a2b0*/  IADD3 R6, -R6, R7, RZ ;  /* 0x0000000706067210 */ /* 0x000fe20007ffe1ff */
[----:B------:R-:W-:Y:S01]  /*a2c0*/  UIADD3 UR4, UR9, UR4, URZ ;  /* 0x0000000409047290 */ /* 0x000fe2000fffe03f */
[----:B------:R-:W-:Y:S01]  /*a2d0*/  MOV R18, UR8 ;  /* 0x0000000800127c02 */ /* 0x000fe20008000f00 */
[----:B------:R-:W-:Y:S01]  /*a2e0*/  IMAD.IADD R2, R7, 0x1, -R2 ;  /* 0x0000000107027824 */ /* 0x000fe200078e0a02 */
[----:B------:R-:W-:Y:S01]  /*a2f0*/  LEA.HI R0, R6, R6, RZ, 0x1 ;  /* 0x0000000606007211 */ /* 0x000fe200078f08ff */
[----:B------:R-:W-:Y:S01]  /*a300*/  IMAD.U32 R19, RZ, RZ, UR9 ;  /* 0x00000009ff137e24 */ /* 0x000fe2000f8e00ff */
[----:B------:R-:W-:Y:S01]  /*a310*/  SHF.R.S32.HI R7, RZ, 0x5, R3 ;  /* 0x00000005ff077819 */ /* 0x000fe20000011403 */
[----:B------:R-:W-:Y:S01]  /*a320*/  IMAD.U32 R11, RZ, RZ, UR4 ;  /* 0x00000004ff0b7e24 */ /* 0x000fe2000f8e00ff */
[----:B------:R-:W-:-:S02]  /*a330*/  LOP3.LUT R10, R0, 0x1ffffffe, RZ, 0xc0, !PT ;  /* 0x1ffffffe000a7812 */ /* 0x000fc400078ec0ff */
[----:B------:R-:W-:Y:S02]  /*a340*/  SHF.R.S32.HI R3, RZ, 0x1f, R3 ;  /* 0x0000001fff037819 */ /* 0x000fe40000011403 */
[----:B------:R-:W-:Y:S01]  /*a350*/  SHF.L.U32 R15, R0, 0x5, RZ ;  /* 0x00000005000f7819 */ /* 0x000fe200000006ff */
[----:B------:R-:W-:Y:S01]  /*a360*/  IMAD.IADD R6, R6, 0x1, -R10 ;  /* 0x0000000106067824 */ /* 0x000fe200078e0a0a */
[----:B------:R-:W-:Y:S02]  /*a370*/  LEA.HI R10, R3, R7, RZ, 0x2 ;  /* 0x00000007030a7211 */ /* 0x000fe400078f10ff */
[----:B------:R-:W-:Y:S02]  /*a380*/  SHF.R.S32.HI R0, RZ, 0x1f, R2 ;  /* 0x0000001fff007819 */ /* 0x000fe40000011402 */
[----:B------:R-:W-:Y:S02]  /*a390*/  LOP3.LUT R10, R10, 0xffffffc, RZ, 0xc0, !PT ;  /* 0x0ffffffc0a0a7812 */ /* 0x000fe400078ec0ff */
[----:B------:R-:W-:-:S02]  /*a3a0*/  LOP3.LUT R15, R15, 0xffffffc0, RZ, 0xc0, !PT ;  /* 0xffffffc00f0f7812 */ /* 0x000fc400078ec0ff */
[----:B------:R-:W-:Y:S01]  /*a3b0*/  LEA.HI R0, R0, R2, RZ, 0x2 ;  /* 0x0000000200007211 */ /* 0x000fe200078f10ff */
[----:B------:R-:W-:Y:S01]  /*a3c0*/  IMAD.IADD R10, R7, 0x1, -R10 ;  /* 0x00000001070a7824 */ /* 0x000fe200078e0a0a */
[----:B------:R-:W-:Y:S01]  /*a3d0*/  SHF.R.S32.HI R3, RZ, 0x1f, R20 ;  /* 0x0000001fff037819 */ /* 0x000fe20000011414 */
[----:B------:R-:W-:Y:S01]  /*a3e0*/  IMAD R15, R6, 0x8, R15 ;  /* 0x00000008060f7824 */ /* 0x000fe200078e020f */
[----:B------:R-:W-:Y:S02]  /*a3f0*/  SHF.R.S32.HI R6, RZ, 0x2, R0 ;  /* 0x00000002ff067819 */ /* 0x000fe40000011400 */
[----:B------:R-:W-:Y:S01]  /*a400*/  SHF.R.S32.HI R14, RZ, 0x1f, R16 ;  /* 0x0000001fff0e7819 */ /* 0x000fe20000011410 */
[C---:B------:R-:W-:Y:S01]  /*a410*/  IMAD R7, R3.reuse, c[0x0][0x4d8], RZ ;  /* 0x0001360003077a24 */ /* 0x040fe200078e02ff */
[----:B------:R-:W-:Y:S01]  /*a420*/  LEA R6, R10, R6, 0x4 ;  /* 0x000000060a067211 */ /* 0x000fe200078e20ff */
[----:B------:R-:W-:Y:S01]  /*a430*/  IMAD R3, R3, c[0x0][0x440], RZ ;  /* 0x0001100003037a24 */ /* 0x000fe200078e02ff */
[----:B------:R-:W-:Y:S01]  /*a440*/  LOP3.LUT P1, RZ, R2, 0x3, RZ, 0xc0, !PT ;  /* 0x0000000302ff7812 */ /* 0x000fe2000782c0ff */
[----:B------:R-:W-:Y:S01]  /*a450*/  IMAD.MOV.U32 R10, RZ, RZ, R18 ;  /* 0x000000ffff0a7224 */ /* 0x000fe200078e0012 */
[----:B------:R-:W-:Y:S01]  /*a460*/  IADD3 R15, R6, R15, RZ ;  /* 0x0000000f060f7210 */ /* 0x000fe20007ffe0ff */
[----:B------:R-:W-:Y:S01]  /*a470*/  IMAD R7, R20, c[0x0][0x4dc], R7 ;  /* 0x0001370014077a24 */ /* 0x000fe200078e0207 */
[----:B------:R-:W-:Y:S01]  /*a480*/  LOP3.LUT R0, R0, 0x7ffffffc, RZ, 0xc0, !PT ;  /* 0x7ffffffc00007812 */ /* 0x000fe200078ec0ff */
[----:B------:R-:W-:-:S02]  /*a490*/  IMAD R3, R20, c[0x0][0x444], R3 ;  /* 0x0001110014037a24 */ /* 0x000fc400078e0203 */
[----:B--2---:R-:W-:Y:S01]  /*a4a0*/  IMAD R15, R12, 0x80, R15 ;  /* 0x000000800c0f7824 */ /* 0x004fe200078e020f */
[----:B------:R-:W-:Y:S01]  /*a4b0*/  IADD3 R0, R2, -R0, RZ ;  /* 0x8000000002007210 */ /* 0x000fe20007ffe0ff */
[----:B------:R-:W-:-:S04]  /*a4c0*/  IMAD.WIDE.U32 R20, R20, c[0x0][0x440], R10 ;  /* 0x0001100014147a25 */ /* 0x000fc800078e000a */
[----:B------:R-:W-:-:S04]  /*a4d0*/  @P0 IMAD.HI.U32 R17, R15, c[0x0][0x4ec], RZ ;  /* 0x00013b000f110a27 */ /* 0x000fc800078e00ff */
[----:B------:R-:W-:-:S04]  /*a4e0*/  @P0 IMAD.HI.U32 R10, R15, c[0x0][0x4ec], RZ ;  /* 0x00013b000f0a0a27 */ /* 0x000fc800078e00ff */
[----:B------:R-:W-:Y:S01]  /*a4f0*/  IMAD.IADD R21, R21, 0x1, R3 ;  /* 0x0000000115157824 */ /* 0x000fe200078e0203 */
[----:B------:R-:W-:Y:S01]  /*a500*/  MOV R3, R15 ;  /* 0x0000000f00037202 */ /* 0x000fe20000000f00 */
[----:B------:R-:W-:Y:S01]  /*a510*/  IMAD.IADD R23, R23, 0x1, R7 ;  /* 0x0000000117177824 */ /* 0x000fe200078e0207 */
[----:B------:R-:W-:Y:S01]  /*a520*/  @P0 SHF.R.U32.HI R3, RZ, c[0x0][0x4f0], R17 ;  /* 0x00013c00ff030a19 */ /* 0x000fe20000011611 */
[----:B------:R-:W-:Y:S01]  /*a530*/  IMAD.MOV.U32 R7, RZ, RZ, R15 ;  /* 0x000000ffff077224 */ /* 0x000fe200078e000f */
[----:B------:R-:W-:Y:S01]  /*a540*/  @P0 SHF.R.U32.HI R7, RZ, c[0x0][0x4f0], R10 ;  /* 0x00013c00ff070a19 */ /* 0x000fe2000001160a */
[C---:B------:R-:W-:Y:S02]  /*a550*/  IMAD R11, R14.reuse, c[0x0][0x448], RZ ;  /* 0x000112000e0b7a24 */ /* 0x040fe400078e02ff */
[----:B------:R-:W-:Y:S01]  /*a560*/  IMAD R10, R14, c[0x0][0x4e0], RZ ;  /* 0x000138000e0a7a24 */ /* 0x000fe200078e02ff */
[----:B------:R-:W-:Y:S01]  /*a570*/  SHF.R.S32.HI R14, RZ, 0x1f, R7 ;  /* 0x0000001fff0e7819 */ /* 0x000fe20000011407 */
[----:B------:R-:W-:-:S02]  /*a580*/  IMAD.MOV R18, RZ, RZ, -R3 ;  /* 0x000000ffff127224 */ /* 0x000fc400078e0a03 */
[C---:B------:R-:W-:Y:S02]  /*a590*/  IMAD R11, R16.reuse, c[0x0][0x44c], R11 ;  /* 0x00011300100b7a24 */ /* 0x040fe400078e020b */
[----:B------:R-:W-:-:S04]  /*a5a0*/  IMAD.WIDE.U32 R20, R16, c[0x0][0x448], R20 ;  /* 0x0001120010147a25 */ /* 0x000fc800078e0014 */
[C---:B------:R-:W-:Y:S01]  /*a5b0*/  IMAD R10, R16.reuse, c[0x0][0x4e4], R10 ;  /* 0x00013900100a7a24 */ /* 0x040fe200078e020a */
[----:B------:R-:W-:Y:S01]  /*a5c0*/  IADD3 R21, R21, R11, RZ ;  /* 0x0000000b15157210 */ /* 0x000fe20007ffe0ff */
[----:B------:R-:W-:Y:S01]  /*a5d0*/  IMAD.WIDE.U32 R16, R16, c[0x0][0x4e0], R22 ;  /* 0x0001380010107a25 */ /* 0x000fe200078e0016 */
[----:B------:R-:W-:-:S03]  /*a5e0*/  SHF.R.S32.HI R11, RZ, 0x1f, R3 ;  /* 0x0000001fff0b7819 */ /* 0x000fc60000011403 */
[----:B------:R-:W-:Y:S01]  /*a5f0*/  IMAD R18, R18, c[0x0][0x4e8], R15 ;  /* 0x00013a0012127a24 */ /* 0x000fe200078e020f */
[----:B------:R-:W-:Y:S01]  /*a600*/  IADD3 R16, P0, R3, R16, RZ ;  /* 0x0000001003107210 */ /* 0x000fe20007f1e0ff */
[----:B------:R-:W-:Y:S02]  /*a610*/  IMAD R14, R14, c[0x0][0x430], RZ ;  /* 0x00010c000e0e7a24 */ /* 0x000fe400078e02ff */
[----:B------:R-:W-:Y:S01]  /*a620*/  IMAD R12, R12, 0x80, R6 ;  /* 0x000000800c0c7824 */ /* 0x000fe200078e0206 */
[----:B------:R-:W-:Y:S01]  /*a630*/  SHF.R.S32.HI R3, RZ, 0x1f, R18 ;  /* 0x0000001fff037819 */ /* 0x000fe20000011412 */
[----:B------:R-:W-:Y:S01]  /*a640*/  IMAD R14, R7, c[0x0][0x434], R14 ;  /* 0x00010d00070e7a24 */ /* 0x000fe200078e020e */
[----:B------:R-:W-:Y:S01]  /*a650*/  IADD3.X R17, R11, R17, R10, P0, !PT ;  /* 0x000000110b117210 */ /* 0x000fe200007fe40a */
[----:B------:R-:W-:Y:S01]  /*a660*/  IMAD.WIDE.U32 R10, R7, c[0x0][0x430], R20 ;  /* 0x00010c00070a7a25 */ /* 0x000fe200078e0014 */
[----:B------:R-:W-:-:S03]  /*a670*/  ISETP.GE.OR P4, PT, R12, R13, P1 ;  /* 0x0000000d0c00720c */ /* 0x000fc60000f86670 */
[----:B------:R-:W-:Y:S02]  /*a680*/  IMAD R3, R3, c[0x0][0x4c8], RZ ;  /* 0x0001320003037a24 */ /* 0x000fe400078e02ff */
[----:B------:R-:W-:Y:S02]  /*a690*/  IMAD.MOV R7, RZ, RZ, -R7 ;  /* 0x000000ffff077224 */ /* 0x000fe400078e0a07 */
[----:B------:R-:W-:-:S04]  /*a6a0*/  IMAD.WIDE.U32 R16, R18, c[0x0][0x4c8], R16 ;  /* 0x0001320012107a25 */ /* 0x000fc800078e0010 */
[----:B------:R-:W-:Y:S02]  /*a6b0*/  IMAD R3, R18, c[0x0][0x4cc], R3 ;  /* 0x0001330012037a24 */ /* 0x000fe400078e0203 */
[----:B------:R-:W-:Y:S02]  /*a6c0*/  IMAD R7, R7, c[0x0][0x4e8], R15 ;  /* 0x00013a0007077a24 */ /* 0x000fe400078e020f */
[----:B------:R-:W-:Y:S01]  /*a6d0*/  IMAD.IADD R11, R11, 0x1, R14 ;  /* 0x000000010b0b7824 */ /* 0x000fe200078e020e */
[C---:B------:R-:W-:Y:S02]  /*a6e0*/  LEA R14, P0, R16.reuse, c[0x0][0x4a8], 0x2 ;  /* 0x00012a00100e7a11 */ /* 0x040fe400078010ff */
[----:B------:R-:W-:Y:S01]  /*a6f0*/  IADD3 R15, R17, R3, RZ ;  /* 0x00000003110f7210 */ /* 0x000fe20007ffe0ff */
[----:B------:R-:W-:Y:S01]  /*a700*/  IMAD.WIDE.U32 R22, R7, c[0x0][0x428], R10 ;  /* 0x00010a0007167a25 */ /* 0x000fe200078e000a */
[----:B------:R-:W-:Y:S01]  /*a710*/  SHF.R.S32.HI R3, RZ, 0x1f, R7 ;  /* 0x0000001fff037819 */ /* 0x000fe20000011407 */
[----:B------:R-:W-:Y:S01]  /*a720*/  SHFL.IDX PT, R20, R14, RZ, 0x1c1f ;  /* 0x001c1fff0e147589 */ /* 0x000fe200000e0000 */
[----:B------:R-:W-:-:S02]  /*a730*/  LEA.HI.X R6, R16, c[0x0][0x4ac], R15, 0x2, P0 ;  /* 0x00012b0010067a11 */ /* 0x000fc400000f140f */
[C---:B------:R-:W-:Y:S01]  /*a740*/  IADD3 R11, R12.reuse, 0x8, RZ ;  /* 0x000000080c0b7810 */ /* 0x040fe20007ffe0ff */
[----:B------:R-:W-:Y:S01]  /*a750*/  SHFL.IDX PT, R18, R14, 0x1, 0x1c1f ;  /* 0x003c1f000e127f89 */ /* 0x000fe200000e0000 */
[----:B------:R-:W-:Y:S01]  /*a760*/  IMAD R3, R3, c[0x0][0x428], RZ ;  /* 0x00010a0003037a24 */ /* 0x000fe200078e02ff */
[C---:B------:R-:W-:Y:S02]  /*a770*/  IADD3 R10, R12.reuse, 0x40, RZ ;  /* 0x000000400c0a7810 */ /* 0x040fe40007ffe0ff */
[----:B------:R-:W1:Y:S01]  /*a780*/  SHFL.IDX PT, R21, R6, RZ, 0x1c1f ;  /* 0x001c1fff06157589 */ /* 0x000e6200000e0000 */
[----:B------:R-:W-:Y:S01]  /*a790*/  IMAD R3, R7, c[0x0][0x42c], R3 ;  /* 0x00010b0007037a24 */ /* 0x000fe200078e0203 */
[----:B------:R-:W-:Y:S02]  /*a7a0*/  IADD3 R7, R12, 0x48, RZ ;  /* 0x000000480c077810 */ /* 0x000fe40007ffe0ff */
[----:B------:R-:W2:Y:S01]  /*a7b0*/  SHFL.IDX PT, R19, R6, 0x1, 0x1c1f ;  /* 0x003c1f0006137f89 */ /* 0x000ea200000e0000 */
[-C--:B------:R-:W-:Y:S01]  /*a7c0*/  ISETP.GE.OR P3, PT, R11, R13.reuse, P1 ;  /* 0x0000000d0b00720c */ /* 0x080fe20000f66670 */
[----:B------:R-:W-:Y:S01]  /*a7d0*/  IMAD.IADD R3, R23, 0x1, R3 ;  /* 0x0000000117037824 */ /* 0x000fe200078e0203 */
[-C--:B------:R-:W-:Y:S01]  /*a7e0*/  ISETP.GE.OR P2, PT, R10, R13.reuse, P1 ;  /* 0x0000000d0a00720c */ /* 0x080fe20000f46670 */
[----:B------:R-:W-:Y:S01]  /*a7f0*/  SHFL.IDX PT, R16, R14, 0x2, 0x1c1f ;  /* 0x005c1f000e107f89 */ /* 0x000fe200000e0000 */
[----:B------:R-:W-:-:S02]  /*a800*/  ISETP.GE.OR P1, PT, R7, R13, P1 ;  /* 0x0000000d0700720c */ /* 0x000fc40000f26670 */
[-C--:B------:R-:W-:Y:S01]  /*a810*/  ISETP.GE.AND P5, PT, R10, R13.reuse, PT ;  /* 0x0000000d0a00720c */ /* 0x080fe20003fa6270 */
[----:B------:R-:W3:Y:S01]  /*a820*/  SHFL.IDX PT, R17, R6, 0x2, 0x1c1f ;  /* 0x005c1f0006117f89 */ /* 0x000ee200000e0000 */
[----:B------:R-:W-:-:S03]  /*a830*/  ISETP.GE.AND P6, PT, R7, R13, PT ;  /* 0x0000000d0700720c */ /* 0x000fc60003fc6270 */
[----:B------:R-:W-:Y:S04]  /*a840*/  SHFL.IDX PT, R14, R14, 0x3, 0x1c1f ;  /* 0x007c1f000e0e7f89 */ /* 0x000fe800000e0000 */
[----:B------:R4:W5:Y:S04]  /*a850*/  SHFL.IDX PT, R15, R6, 0x3, 0x1c1f ;  /* 0x007c1f00060f7f89 */ /* 0x00096800000e0000 */
[----:B-1----:R-:W-:Y:S04]  /*a860*/  @!P4 ST.E [R20.64], R4 ;  /* 0x000000041400c985 */ /* 0x002fe8000c10190c */
[----:B--2---:R1:W-:Y:S04]  /*a870*/  @!P3 ST.E [R18.64], R5 ;  /* 0x000000051200b985 */ /* 0x0043e8000c10190c */
[----:B---3--:R2:W-:Y:S01]  /*a880*/  @!P2 ST.E [R16.64], R8 ;  /* 0x000000081000a985 */ /* 0x0085e2000c10190c */
[----:B----4-:R-:W-:-:S03]  /*a890*/  LEA R6, P0, R22, c[0x0][0x400], 0x2 ;  /* 0x0001000016067a11 */ /* 0x010fc600078010ff */
[----:B-----5:R2:W-:Y:S01]  /*a8a0*/  @!P1 ST.E [R14.64], R9 ;  /* 0x000000090e009985 */ /* 0x0205e2000c10190c */
[-C--:B------:R-:W-:Y:S02]  /*a8b0*/  ISETP.GE.AND P1, PT, R12, R13.reuse, PT ;  /* 0x0000000d0c00720c */ /* 0x080fe40003f26270 */
[----:B------:R-:W-:Y:S01]  /*a8c0*/  LEA.HI.X R3, R22, c[0x0][0x404], R3, 0x2, P0 ;  /* 0x0001010016037a11 */ /* 0x000fe200000f1403 */
[----:B------:R2:W3:Y:S01]  /*a8d0*/  SHFL.IDX PT, R20, R6, RZ, 0x1c1f ;  /* 0x001c1fff06147589 */ /* 0x0004e200000e0000 */
[----:B------:R-:W-:-:S03]  /*a8e0*/  ISETP.GE.AND P0, PT, R11, R13, PT ;  /* 0x0000000d0b00720c */ /* 0x000fc60003f06270 */
[----:B------:R2:W4:Y:S01]  /*a8f0*/  SHFL.IDX PT, R21, R3, RZ, 0x1c1f ;  /* 0x001c1fff03157589 */ /* 0x00052200000e0000 */
[----:B-1----:R-:W-:-:S05]  /*a900*/  IMAD.SHL.U32 R5, R0, 0x2, RZ ;  /* 0x0000000200057824 */ /* 0x002fca00078e00ff */
[----:B------:R-:W-:Y:S05]  /*a910*/  @P1 BRA `(.L_x_158) ;  /* 0x000005d000001947 */ /* 0x000fea0003800000 */
[C---:B------:R-:W-:Y:S02]  /*a920*/  IADD3 R4, R5.reuse, 0x8, RZ ;  /* 0x0000000805047810 */ /* 0x040fe40007ffe0ff */
[C---:B------:R-:W-:Y:S02]  /*a930*/  IADD3 R2, R5.reuse, 0x10, RZ ;  /* 0x0000001005027810 */ /* 0x040fe40007ffe0ff */
[----:B------:R-:W-:Y:S02]  /*a940*/  ISETP.GE.AND P3, PT, R4, c[0x0][0x3c8], PT ;  /* 0x0000f20004007a0c */ /* 0x000fe40003f66270 */
[----:B------:R-:W-:Y:S02]  /*a950*/  ISETP.GE.AND P2, PT, R2, c[0x0][0x3c8], PT ;  /* 0x0000f20002007a0c */ /* 0x000fe40003f46270 */
[C---:B------:R-:W-:Y:S02]  /*a960*/  IADD3 R0, R5.reuse, 0x18, RZ ;  /* 0x0000001805007810 */ /* 0x040fe40007ffe0ff */
[----:B------:R-:W-:-:S02]  /*a970*/  ISETP.GE.AND P4, PT, R5, c[0x0][0x3c8], PT ;  /* 0x0000f20005007a0c */ /* 0x000fc40003f86270 */
[----:B------:R-:W-:Y:S02]  /*a980*/  ISETP.GE.AND P1, PT, R0, c[0x0][0x3c8], PT ;  /* 0x0000f20000007a0c */ /* 0x000fe40003f26270 */
[----:B------:R-:W-:-:S03]  /*a990*/  IADD3 R7, R5, 0x28, RZ ;  /* 0x0000002805077810 */ /* 0x000fc60007ffe0ff */
[----:B------:R-:W-:Y:S02]  /*a9a0*/  @!P3 LEA.HI R4, R4, R4, RZ, 0x1 ;  /* 0x000000040404b211 */ /* 0x000fe400078f08ff */
[----:B------:R-:W-:Y:S02]  /*a9b0*/  @!P2 LEA.HI R2, R2, R2, RZ, 0x1 ;  /* 0x000000020202a211 */ /* 0x000fe400078f08ff */
[----:B------:R-:W-:Y:S02]  /*a9c0*/  @!P3 LOP3.LUT R4, R4, 0xfffffffe, RZ, 0xc0, !PT ;  /* 0xfffffffe0404b812 */ /* 0x000fe400078ec0ff */
[C-C-:B--234-:R-:W-:Y:S01]  /*a9d0*/  @!P4 IMAD.WIDE R8, R5.reuse, 0x4, R20.reuse ;  /* 0x000000040508c825 */ /* 0x15cfe200078e0214 */
[----:B------:R-:W-:Y:S02]  /*a9e0*/  @!P2 LOP3.LUT R2, R2, 0xfffffffe, RZ, 0xc0, !PT ;  /* 0xfffffffe0202a812 */ /* 0x000fe400078ec0ff */
[----:B------:R-:W-:Y:S01]  /*a9f0*/  @!P1 LEA.HI R0, R0, R0, RZ, 0x1 ;  /* 0x0000000000009211 */ /* 0x000fe200078f08ff */
[----:B------:R-:W-:Y:S01]  /*aa00*/  @!P3 IMAD.WIDE R10, R4, 0x4, R20 ;  /* 0x00000004040ab825 */ /* 0x000fe200078e0214 */
[----:B------:R1:W-:Y:S01]  /*aa10*/  @!P4 ST.E.64 [R8.64], R192 ;  /* 0x000000c00800c985 */ /* 0x0003e2000c101b0c */
[----:B------:R-:W-:-:S02]  /*aa20*/  IADD3 R4, R5, 0x20, RZ ;  /* 0x0000002005047810 */ /* 0x000fc40007ffe0ff */
[----:B------:R-:W-:Y:S01]  /*aa30*/  @!P1 LOP3.LUT R0, R0, 0xfffffffe, RZ, 0xc0, !PT ;  /* 0xfffffffe00009812 */ /* 0x000fe200078ec0ff */
[----:B------:R2:W-:Y:S01]  /*aa40*/  @!P3 ST.E.64 [R10.64], R180 ;  /* 0x000000b40a00b985 */ /* 0x0005e2000c101b0c */
[----:B------:R-:W-:Y:S02]  /*aa50*/  ISETP.GE.AND P4, PT, R4, c[0x0][0x3c8], PT ;  /* 0x0000f20004007a0c */ /* 0x000fe40003f86270 */
[----:B------:R-:W-:-:S11]  /*aa60*/  ISETP.GE.AND P3, PT, R7, c[0x0][0x3c8], PT ;  /* 0x0000f20007007a0c */ /* 0x000fd60003f66270 */
[----:B------:R-:W-:Y:S02]  /*aa70*/  @!P4 LEA.HI R4, R4, R4, RZ, 0x1 ;  /* 0x000000040404c211 */ /* 0x000fe400078f08ff */
[----:B------:R-:W-:Y:S02]  /*aa80*/  @!P3 LEA.HI R7, R7, R7, RZ, 0x1 ;  /* 0x000000070707b211 */ /* 0x000fe400078f08ff */
[----:B------:R-:W-:Y:S02]  /*aa90*/  @!P4 LOP3.LUT R4, R4, 0xfffffffe, RZ, 0xc0, !PT ;  /* 0xfffffffe0404c812 */ /* 0x000fe400078ec0ff */
[----:B------:R-:W-:Y:S01]  /*aaa0*/  @!P3 LOP3.LUT R7, R7, 0xfffffffe, RZ, 0xc0, !PT ;  /* 0xfffffffe0707b812 */ /* 0x000fe200078ec0ff */
[----:B-1----:R-:W-:Y:S01]  /*aab0*/  @!P2 IMAD.WIDE R8, R2, 0x4, R20 ;  /* 0x000000040208a825 */ /* 0x002fe200078e0214 */
[----:B------:R-:W-:-:S03]  /*aac0*/  IADD3 R2, R5, 0x30, RZ ;  /* 0x0000003005027810 */ /* 0x000fc60007ffe0ff */
[----:B--2---:R-:W-:Y:S01]  /*aad0*/  @!P3 IMAD.WIDE R10, R7, 0x4, R20 ;  /* 0x00000004070ab825 */ /* 0x004fe200078e0214 */
[----:B------:R1:W-:Y:S01]  /*aae0*/  @!P2 ST.E.64 [R8.64], R68 ;  /* 0x000000440800a985 */ /* 0x0003e2000c101b0c */
[----:B------:R-:W-:Y:S02]  /*aaf0*/  ISETP.GE.AND P2, PT, R2, c[0x0][0x3c8], PT ;  /* 0x0000f20002007a0c */ /* 0x000fe40003f46270 */
[----:B------:R-:W-:-:S11]  /*ab00*/  IADD3 R7, R5, 0x48, RZ ;  /* 0x0000004805077810 */ /* 0x000fd60007ffe0ff */
[----:B------:R-:W-:-:S04]  /*ab10*/  @!P2 LEA.HI R2, R2, R2, RZ, 0x1 ;  /* 0x000000020202a211 */ /* 0x000fc800078f08ff */
[----:B------:R-:W-:-:S05]  /*ab20*/  @!P2 LOP3.LUT R2, R2, 0xfffffffe, RZ, 0xc0, !PT ;  /* 0xfffffffe0202a812 */ /* 0x000fca00078ec0ff */
[----:B------:R-:W-:Y:S01]  /*ab30*/  @!P2 IMAD.WIDE R12, R2, 0x4, R20 ;  /* 0x00000004020ca825 */ /* 0x000fe200078e0214 */
[----:B------:R-:W-:-:S03]  /*ab40*/  IADD3 R2, R5, 0x40, RZ ;  /* 0x0000004005027810 */ /* 0x000fc60007ffe0ff */
        /* <DEDUP_REMOVED lines=10> */
[----:B------:R2:W-:Y:S01]  /*abf0*/  @!P3 ST.E.64 [R10.64], R96 ;  /* 0x000000600a00b985 */ /* 0x0005e2000c101b0c */
[----:B------:R-:W-:-:S03]  /*ac00*/  ISETP.GE.AND P3, PT, R7, c[0x0][0x3c8], PT ;  /* 0x0000f20007007a0c */ /* 0x000fc60003f66270 */
[----:B------:R3:W-:Y:S01]  /*ac10*/  @!P2 ST.E.64 [R12.64], R100 ;  /* 0x000000640c00a985 */ /* 0x0007e2000c101b0c */
[----:B------:R-:W-:-:S05]  /*ac20*/  ISETP.GE.AND P2, PT, R4, c[0x0][0x3c8], PT ;  /* 0x0000f20004007a0c */ /* 0x000fca0003f46270 */
[----:B------:R-:W-:-:S04]  /*ac30*/  @!P4 LEA.HI R2, R2, R2, RZ, 0x1 ;  /* 0x000000020202c211 */ /* 0x000fc800078f08ff */
[----:B------:R-:W-:Y:S02]  /*ac40*/  @!P4 LOP3.LUT R2, R2, 0xfffffffe, RZ, 0xc0, !PT ;  /* 0xfffffffe0202c812 */ /* 0x000fe400078ec0ff */
[----:B------:R-:W-:Y:S02]  /*ac50*/  @!P3 LEA.HI R7, R7, R7, RZ, 0x1 ;  /* 0x000000070707b211 */ /* 0x000fe400078f08ff */
[----:B------:R-:W-:Y:S02]  /*ac60*/  @!P2 LEA.HI R4, R4, R4, RZ, 0x1 ;  /* 0x000000040404a211 */ /* 0x000fe400078f08ff */
[----:B------:R-:W-:Y:S02]  /*ac70*/  @!P3 LOP3.LUT R7, R7, 0xfffffffe, RZ, 0xc0, !PT ;  /* 0xfffffffe0707b812 */ /* 0x000fe400078ec0ff */
[----:B------:R-:W-:Y:S01]  /*ac80*/  @!P2 LOP3.LUT R4, R4, 0xfffffffe, RZ, 0xc0, !PT ;  /* 0xfffffffe0404a812 */ /* 0x000fe200078ec0ff */
[----:B-1----:R-:W-:Y:S01]  /*ac90*/  @!P1 IMAD.WIDE R8, R0, 0x4, R20 ;  /* 0x0000000400089825 */ /* 0x002fe200078e0214 */
[----:B------:R-:W-:-:S03]  /*aca0*/  IADD3 R0, R5, 0x58, RZ ;  /* 0x0000005805007810 */ /* 0x000fc60007ffe0ff */
[--C-:B--2---:R-:W-:Y:S01]  /*acb0*/  @!P3 IMAD.WIDE R10, R7, 0x4, R20.reuse ;  /* 0x00000004070ab825 */ /* 0x104fe200078e0214 */
[----:B------:R1:W-:Y:S01]  /*acc0*/  @!P1 ST.E.64 [R8.64], R112 ;  /* 0x0000007008009985 */ /* 0x0003e2000c101b0c */
[----:B------:R-:W-:Y:S02]  /*acd0*/  ISETP.GE.AND P1, PT, R0, c[0x0][0x3c8], PT ;  /* 0x0000f20000007a0c */ /* 0x000fe40003f26270 */
[----:B---3--:R-:W-:Y:S01]  /*ace0*/  @!P2 IMAD.WIDE R12, R4, 0x4, R20 ;  /* 0x00000004040ca825 */ /* 0x008fe200078e0214 */
[C---:B------:R-:W-:Y:S02]  /*acf0*/  IADD3 R7, R5.reuse, 0x70, RZ ;  /* 0x0000007005077810 */ /* 0x040fe40007ffe0ff */
[----:B------:R-:W-:-:S08]  /*ad00*/  IADD3 R4, R5, 0x78, RZ ;  /* 0x0000007805047810 */ /* 0x000fd00007ffe0ff */
[----:B------:R-:W-:-:S04]  /*ad10*/  @!P1 LEA.HI R0, R0, R0, RZ, 0x1 ;  /* 0x0000000000009211 */ /* 0x000fc800078f08ff */
[----:B------:R-:W-:Y:S01]  /*ad20*/  @!P1 LOP3.LUT R0, R0, 0xfffffffe, RZ, 0xc0, !PT ;  /* 0xfffffffe00009812 */ /* 0x000fe200078ec0ff */
[----:B-1----:R-:W-:Y:S01]  /*ad30*/  @!P4 IMAD.WIDE R8, R2, 0x4, R20 ;  /* 0x000000040208c825 */ /* 0x002fe200078e0214 */
[----:B------:R-:W-:-:S04]  /*ad40*/  IADD3 R2, R5, 0x68, RZ ;  /* 0x0000006805027810 */ /* 0x000fc80007ffe0ff */
[----:B------:R1:W-:Y:S04]  /*ad50*/  @!P4 ST.E.64 [R8.64], R116 ;  /* 0x000000740800c985 */ /* 0x0003e8000c101b0c */
[----:B------:R2:W-:Y:S01]  /*ad60*/  @!P3 ST.E.64 [R10.64], R128 ;  /* 0x000000800a00b985 */ /* 0x0005e2000c101b0c */
[----:B------:R-:W-:-:S03]  /*ad70*/  ISETP.GE.AND P3, PT, R2, c[0x0][0x3c8], PT ;  /* 0x0000f20002007a0c */ /* 0x000fc60003f66270 */
[----:B------:R3:W-:Y:S01]  /*ad80*/  @!P2 ST.E.64 [R12.64], R132 ;  /* 0x000000840c00a985 */ /* 0x0007e2000c101b0c */
[----:B------:R-:W-:-:S09]  /*ad90*/  ISETP.GE.AND P2, PT, R7, c[0x0][0x3c8], PT ;  /* 0x0000f20007007a0c */ /* 0x000fd20003f46270 */
[----:B------:R-:W-:-:S04]  /*ada0*/  @!P3 LEA.HI R2, R2, R2, RZ, 0x1 ;  /* 0x000000020202b211 */ /* 0x000fc800078f08ff */
[----:B------:R-:W-:Y:S02]  /*adb0*/  @!P2 LEA.HI R7, R7, R7, RZ, 0x1 ;  /* 0x000000070707a211 */ /* 0x000fe400078f08ff */
[----:B------:R-:W-:Y:S02]  /*adc0*/  @!P3 LOP3.LUT R2, R2, 0xfffffffe, RZ, 0xc0, !PT ;  /* 0xfffffffe0202b812 */ /* 0x000fe400078ec0ff */
[----:B------:R-:W-:Y:S01]  /*add0*/  @!P2 LOP3.LUT R7, R7, 0xfffffffe, RZ, 0xc0, !PT ;  /* 0xfffffffe0707a812 */ /* 0x000fe200078ec0ff */
[----:B-1----:R-:W-:Y:S01]  /*ade0*/  @!P1 IMAD.WIDE R8, R0, 0x4, R20 ;  /* 0x0000000400089825 */ /* 0x002fe200078e0214 */
[----:B------:R-:W-:-:S03]  /*adf0*/  IADD3 R0, R5, 0x60, RZ ;  /* 0x0000006005007810 */ /* 0x000fc60007ffe0ff */
[--C-:B--2---:R-:W-:Y:S01]  /*ae00*/  @!P3 IMAD.WIDE R10, R2, 0x4, R20.reuse ;  /* 0x00000004020ab825 */ /* 0x104fe200078e0214 */
[----:B------:R-:W-:Y:S01]  /*ae10*/  ISETP.GE.AND P4, PT, R0, c[0x0][0x3c8], PT ;  /* 0x0000f20000007a0c */ /* 0x000fe20003f86270 */
[----:B------:R1:W-:Y:S01]  /*ae20*/  @!P1 ST.E.64 [R8.64], R144 ;  /* 0x0000009008009985 */ /* 0x0003e2000c101b0c */
[----:B------:R-:W-:Y:S01]  /*ae30*/  ISETP.GE.AND P1, PT, R4, c[0x0][0x3c8], PT ;  /* 0x0000f20004007a0c */ /* 0x000fe20003f26270 */
[----:B---3--:R-:W-:-:S10]  /*ae40*/  @!P2 IMAD.WIDE R12, R7, 0x4, R20 ;  /* 0x00000004070ca825 */ /* 0x008fd400078e0214 */
[----:B------:R-:W-:Y:S02]  /*ae50*/  @!P4 LEA.HI R0, R0, R0, RZ, 0x1 ;  /* 0x000000000000c211 */ /* 0x000fe400078f08ff */
[----:B------:R-:W-:Y:S02]  /*ae60*/  @!P1 LEA.HI R4, R4, R4, RZ, 0x1 ;  /* 0x0000000404049211 */ /* 0x000fe400078f08ff */
[----:B------:R-:W-:Y:S02]  /*ae70*/  @!P4 LOP3.LUT R0, R0, 0xfffffffe, RZ, 0xc0, !PT ;  /* 0xfffffffe0000c812 */ /* 0x000fe400078ec0ff */
[----:B------:R-:W-:-:S03]  /*ae80*/  @!P1 LOP3.LUT R4, R4, 0xfffffffe, RZ, 0xc0, !PT ;  /* 0xfffffffe04049812 */ /* 0x000fc600078ec0ff */
[----:B-1----:R-:W-:-:S04]  /*ae90*/  @!P4 IMAD.WIDE R8, R0, 0x4, R20 ;  /* 0x000000040008c825 */ /* 0x002fc800078e0214 */
[----:B------:R-:W-:Y:S01]  /*aea0*/  @!P1 IMAD.WIDE R20, R4, 0x4, R20 ;  /* 0x0000000404149825 */ /* 0x000fe200078e0214 */
[----:B------:R1:W-:Y:S04]  /*aeb0*/  @!P4 ST.E.64 [R8.64], R176 ;  /* 0x000000b00800c985 */ /* 0x0003e8000c101b0c */
[----:B------:R1:W-:Y:S04]  /*aec0*/  @!P3 ST.E.64 [R10.64], R156 ;  /* 0x0000009c0a00b985 */ /* 0x0003e8000c101b0c */
[----:B------:R1:W-:Y:S04]  /*aed0*/  @!P2 ST.E.64 [R12.64], R172 ;  /* 0x000000ac0c00a985 */ /* 0x0003e8000c101b0c */
[----:B------:R1:W-:Y:S02]  /*aee0*/  @!P1 ST.E.64 [R20.64], R160 ;  /* 0x000000a014009985 */ /* 0x0003e4000c101b0c */
.L_x_158:
[----:B------:R-:W-:Y:S05]  /*aef0*/  BSYNC B0 ;  /* 0x0000000000007941 */ /* 0x000fea0003800000 */
.L_x_157:
[----:B-12---:R1:W2:Y:S01]  /*af00*/  SHFL.IDX PT, R9, R3, 0x1, 0x1c1f ;  /* 0x003c1f0003097f89 */ /* 0x0062a200000e0000 */
[----:B------:R-:W-:Y:S03]  /*af10*/  BSSY B0, `(.L_x_159) ;  /* 0x0000060000007945 */ /* 0x000fe60003800000 */
[----:B------:R1:W4:Y:S01]  /*af20*/  SHFL.IDX PT, R8, R6, 0x1, 0x1c1f ;  /* 0x003c1f0006087f89 */ /* 0x00032200000e0000 */
[----:B------:R-:W-:Y:S05]  /*af30*/  @P0 BRA `(.L_x_160) ;  /* 0x000005d000000947 */ /* 0x000fea0003800000 */
[C---:B------:R-:W-:Y:S02]  /*af40*/  ISETP.GE.AND P0, PT, R5.reuse, c[0x0][0x3c8], PT ;  /* 0x0000f20005007a0c */ /* 0x040fe40003f06270 */
[----:B------:R-:W-:-:S02]  /*af50*/  IADD3 R4, R5, 0x8, RZ ;  /* 0x0000000805047810 */ /* 0x000fc40007ffe0ff */
[C---:B------:R-:W-:Y:S02]  /*af60*/  IADD3 R2, R5.reuse, 0x10, RZ ;  /* 0x0000001005027810 */ /* 0x040fe40007ffe0ff */
[----:B------:R-:W-:Y:S02]  /*af70*/  ISETP.GE.AND P4, PT, R4, c[0x0][0x3c8], PT ;  /* 0x0000f20004007a0c */ /* 0x000fe40003f86270 */
[C---:B------:R-:W-:Y:S02]  /*af80*/  IADD3 R0, R5.reuse, 0x18, RZ ;  /* 0x0000001805007810 */ /* 0x040fe40007ffe0ff */
[----:B------:R-:W-:Y:S02]  /*af90*/  ISETP.GE.AND P3, PT, R2, c[0x0][0x3c8], PT ;  /* 0x0000f20002007a0c */ /* 0x000fe40003f66270 */
[----:B------:R-:W-:Y:S01]  /*afa0*/  ISETP.GE.AND P2, PT, R0, c[0x0][0x3c8], PT ;  /* 0x0000f20000007a0c */ /* 0x000fe20003f46270 */
[C---:B--2-4-:R-:W-:Y:S01]  /*afb0*/  @!P0 IMAD.WIDE R10, R5.reuse, 0x4, R8 ;  /* 0x00000004050a8825 */ /* 0x054fe200078e0208 */
[----:B------:R-:W-:-:S04]  /*afc0*/  IADD3 R7, R5, 0x28, RZ ;  /* 0x0000002805077810 */ /* 0x000fc80007ffe0ff */
[----:B------:R2:W-:Y:S01]  /*afd0*/  @!P0 ST.E.64 [R10.64], R194 ;  /* 0x000000c20a008985 */ /* 0x0005e2000c101b0c */
[----:B------:R-:W-:Y:S02]  /*afe0*/  ISETP.GE.AND P0, PT, R7, c[0x0][0x3c8], PT ;  /* 0x0000f20007007a0c */ /* 0x000fe40003f06270 */
[----:B------:R-:W-:Y:S02]  /*aff0*/  @!P4 LEA.HI R4, R4, R4, RZ, 0x1 ;  /* 0x000000040404c211 */ /* 0x000fe400078f08ff */
[----:B------:R-:W-:Y:S02]  /*b000*/  @!P3 LEA.HI R2, R2, R2, RZ, 0x1 ;  /* 0x000000020202b211 */ /* 0x000fe400078f08ff */
[----:B------:R-:W-:Y:S02]  /*b010*/  @!P4 LOP3.LUT R4, R4, 0xfffffffe, RZ, 0xc0, !PT ;  /* 0xfffffffe0404c812 */ /* 0x000fe400078ec0ff */
[----:B------:R-:W-:Y:S02]  /*b020*/  @!P2 LEA.HI R0, R0, R0, RZ, 0x1 ;  /* 0x000000000000a211 */ /* 0x000fe400078f08ff */
[----:B------:R-:W-:Y:S01]  /*b030*/  @!P3 LOP3.LUT R2, R2, 0xfffffffe, RZ, 0xc0, !PT ;  /* 0xfffffffe0202b812 */ /* 0x000fe200078ec0ff */
[----:B------:R-:W-:Y:S01]  /*b040*/  @!P4 IMAD.WIDE R12, R4, 0x4, R8 ;  /* 0x00000004040cc825 */ /* 0x000fe200078e0208 */
[----:B------:R-:W-:-:S02]  /*b050*/  @!P2 LOP3.LUT R0, R0, 0xfffffffe, RZ, 0xc0, !PT ;  /* 0xfffffffe0000a812 */ /* 0x000fc400078ec0ff */
[C---:B------:R-:W-:Y:S01]  /*b060*/  IADD3 R4, R5.reuse, 0x50, RZ ;  /* 0x0000005005047810 */ /* 0x040fe20007ffe0ff */
[--C-:B------:R-:W-:Y:S01]  /*b070*/  @!P3 IMAD.WIDE R14, R2, 0x4, R8.reuse ;  /* 0x00000004020eb825 */ /* 0x100fe200078e0208 */
[----:B------:R4:W-:Y:S01]  /*b080*/  @!P4 ST.E.64 [R12.64], R182 ;  /* 0x000000b60c00c985 */ /* 0x0009e2000c101b0c */
[C---:B------:R-:W-:Y:S02]  /*b090*/  IADD3 R2, R5.reuse, 0x38, RZ ;  /* 0x0000003805027810 */ /* 0x040fe40007ffe0ff */
[----:B------:R-:W-:Y:S01]  /*b0a0*/  @!P2 IMAD.WIDE R16, R0, 0x4, R8 ;  /* 0x000000040010a825 */ /* 0x000fe200078e0208 */
[C---:B------:R-:W-:Y:S01]  /*b0b0*/  IADD3 R0, R5.reuse, 0x30, RZ ;  /* 0x0000003005007810 */ /* 0x040fe20007ffe0ff */
[----:B------:R5:W-:Y:S01]  /*b0c0*/  @!P3 ST.E.64 [R14.64], R70 ;  /* 0x000000460e00b985 */ /* 0x000be2000c101b0c */
[----:B------:R-:W-:Y:S02]  /*b0d0*/  ISETP.GE.AND P3, PT, R2, c[0x0][0x3c8], PT ;  /* 0x0000f20002007a0c */ /* 0x000fe40003f66270 */
[----:B------:R-:W-:Y:S01]  /*b0e0*/  ISETP.GE.AND P4, PT, R0, c[0x0][0x3c8], PT ;  /* 0x0000f20000007a0c */ /* 0x000fe20003f86270 */
[----:B------:R-:W-:Y:S01]  /*b0f0*/  @!P2 ST.E.64 [R16.64], R82 ;  /* 0x000000521000a985 */ /* 0x000fe2000c101b0c */
[----:B--2---:R-:W-:-:S02]  /*b100*/  IADD3 R10, R5, 0x20, RZ ;  /* 0x00000020050a7810 */ /* 0x004fc40007ffe0ff */
[----:B------:R-:W-:Y:S02]  /*b110*/  @!P0 LEA.HI R11, R7, R7, RZ, 0x1 ;  /* 0x00000007070b8211 */ /* 0x000fe400078f08ff */
[----:B------:R-:W-:Y:S02]  /*b120*/  ISETP.GE.AND P1, PT, R10, c[0x0][0x3c8], PT ;  /* 0x0000f2000a007a0c */ /* 0x000fe40003f26270 */
[----:B------:R-:W-:Y:S02]  /*b130*/  @!P0 LOP3.LUT R11, R11, 0xfffffffe, RZ, 0xc0, !PT ;  /* 0xfffffffe0b0b8812 */ /* 0x000fe400078ec0ff */
[----:B------:R-:W-:-:S03]  /*b140*/  IADD3 R7, R5, 0x48, RZ ;  /* 0x0000004805077810 */ /* 0x000fc60007ffe0ff */
[----:B------:R-:W-:Y:S02]  /*b150*/  @!P4 LEA.HI R0, R0, R0, RZ, 0x1 ;  /* 0x000000000000c211 */ /* 0x000fe400078f08ff */
[----:B------:R-:W-:Y:S02]  /*b160*/  @!P3 LEA.HI R2, R2, R2, RZ, 0x1 ;  /* 0x000000020202b211 */ /* 0x000fe400078f08ff */
[----:B------:R-:W-:Y:S02]  /*b170*/  @!P4 LOP3.LUT R0, R0, 0xfffffffe, RZ, 0xc0, !PT ;  /* 0xfffffffe0000c812 */ /* 0x000fe400078ec0ff */
[----:B------:R-:W-:Y:S02]  /*b180*/  @!P3 LOP3.LUT R2, R2, 0xfffffffe, RZ, 0xc0, !PT ;  /* 0xfffffffe0202b812 */ /* 0x000fe400078ec0ff */
[----:B------:R-:W-:-:S04]  /*b190*/  @!P1 LEA.HI R10, R10, R10, RZ, 0x1 ;  /* 0x0000000a0a0a9211 */ /* 0x000fc800078f08ff */
[----:B----4-:R-:W-:Y:S01]  /*b1a0*/  @!P1 LOP3.LUT R12, R10, 0xfffffffe, RZ, 0xc0, !PT ;  /* 0xfffffffe0a0c9812 */ /* 0x010fe200078ec0ff */
[----:B-----5:R-:W-:Y:S01]  /*b1b0*/  @!P0 IMAD.WIDE R14, R11, 0x4, R8 ;  /* 0x000000040b0e8825 */ /* 0x020fe200078e0208 */
[----:B------:R-:W-:-:S03]  /*b1c0*/  IADD3 R10, R5, 0x40, RZ ;  /* 0x00000040050a7810 */ /* 0x000fc60007ffe0ff */
[----:B------:R-:W-:Y:S01]  /*b1d0*/  @!P1 IMAD.WIDE R12, R12, 0x4, R8 ;  /* 0x000000040c0c9825 */ /* 0x000fe200078e0208 */
[----:B------:R-:W-:-:S04]  /*b1e0*/  ISETP.GE.AND P2, PT, R10, c[0x0][0x3c8], PT ;  /* 0x0000f2000a007a0c */ /* 0x000fc80003f46270 */
[----:B------:R2:W-:Y:S01]  /*b1f0*/  @!P1 ST.E.64 [R12.64], R86 ;  /* 0x000000560c009985 */ /* 0x0005e2000c101b0c */
[----:B------:R-:W-:-:S03]  /*b200*/  ISETP.GE.AND P1, PT, R7, c[0x0][0x3c8], PT ;  /* 0x0000f20007007a0c */ /* 0x000fc60003f26270 */
[----:B------:R4:W-:Y:S01]  /*b210*/  @!P0 ST.E.64 [R14.64], R98 ;  /* 0x000000620e008985 */ /* 0x0009e2000c101b0c */
[----:B------:R-:W-:-:S04]  /*b220*/  ISETP.GE.AND P0, PT, R4, c[0x0][0x3c8], PT ;  /* 0x0000f20004007a0c */ /* 0x000fc80003f06270 */
[----:B------:R-:W-:-:S04]  /*b230*/  @!P2 LEA.HI R10, R10, R10, RZ, 0x1 ;  /* 0x0000000a0a0aa211 */ /* 0x000fc800078f08ff */
[----:B------:R-:W-:Y:S02]  /*b240*/  @!P2 LOP3.LUT R10, R10, 0xfffffffe, RZ, 0xc0, !PT ;  /* 0xfffffffe0a0aa812 */ /* 0x000fe400078ec0ff */
[----:B------:R-:W-:-:S03]  /*b250*/  @!P1 LEA.HI R7, R7, R7, RZ, 0x1 ;  /* 0x0000000707079211 */ /* 0x000fc600078f08ff */
[----:B------:R-:W-:Y:S01]  /*b260*/  @!P0 LEA.HI R4, R4, R4, RZ, 0x1 ;  /* 0x0000000404048211 */ /* 0x000fe200078f08ff */
[--C-:B------:R-:W-:Y:S01]  /*b270*/  @!P2 IMAD.WIDE R10, R10, 0x4, R8.reuse ;  /* 0x000000040a0aa825 */ /* 0x100fe200078e0208 */
[----:B------:R-:W-:Y:S02]  /*b280*/  @!P1 LOP3.LUT R7, R7, 0xfffffffe, RZ, 0xc0, !PT ;  /* 0xfffffffe07079812 */ /* 0x000fe400078ec0ff */
[----:B------:R-:W-:Y:S01]  /*b290*/  @!P0 LOP3.LUT R4, R4, 0xfffffffe, RZ, 0xc0, !PT ;  /* 0xfffffffe04048812 */ /* 0x000fe200078ec0ff */
[----:B--2---:R-:W-:Y:S01]  /*b2a0*/  @!P4 IMAD.WIDE R12, R0, 0x4, R8 ;  /* 0x00000004000cc825 */ /* 0x004fe200078e0208 */
[----:B------:R-:W-:-:S03]  /*b2b0*/  IADD3 R0, R5, 0x58, RZ ;  /* 0x0000005805007810 */ /* 0x000fc60007ffe0ff */
[----:B----4-:R-:W-:Y:S01]  /*b2c0*/  @!P3 IMAD.WIDE R14, R2, 0x4, R8 ;  /* 0x00000004020eb825 */ /* 0x010fe200078e0208 */
[----:B------:R2:W-:Y:S01]  /*b2d0*/  @!P4 ST.E.64 [R12.64], R102 ;  /* 0x000000660c00c985 */ /* 0x0005e2000c101b0c */
[----:B------:R-:W-:Y:S02]  /*b2e0*/  IADD3 R2, R5, 0x60, RZ ;  /* 0x0000006005027810 */ /* 0x000fe40007ffe0ff */
[----:B------:R-:W-:Y:S01]  /*b2f0*/  ISETP.GE.AND P4, PT, R0, c[0x0][0x3c8], PT ;  /* 0x0000f20000007a0c */ /* 0x000fe20003f86270 */
[----:B------:R4:W-:Y:S01]  /*b300*/  @!P3 ST.E.64 [R14.64], R114 ;  /* 0x000000720e00b985 */ /* 0x0009e2000c101b0c */
[----:B------:R-:W-:-:S03]  /*b310*/  ISETP.GE.AND P3, PT, R2, c[0x0][0x3c8], PT ;  /* 0x0000f20002007a0c */ /* 0x000fc60003f66270 */
[----:B------:R5:W-:Y:S08]  /*b320*/  @!P2 ST.E.64 [R10.64], R118 ;  /* 0x000000760a00a985 */ /* 0x000bf0000c101b0c */
[----:B------:R-:W-:Y:S02]  /*b330*/  @!P4 LEA.HI R0, R0, R0, RZ, 0x1 ;  /* 0x000000000000c211 */ /* 0x000fe400078f08ff */
[----:B------:R-:W-:-:S02]  /*b340*/  @!P3 LEA.HI R2, R2, R2, RZ, 0x1 ;  /* 0x000000020202b211 */ /* 0x000fc400078f08ff */
[----:B------:R-:W-:Y:S02]  /*b350*/  @!P4 LOP3.LUT R0, R0, 0xfffffffe, RZ, 0xc0, !PT ;  /* 0xfffffffe0000c812 */ /* 0x000fe400078ec0ff */
[----:B------:R-:W-:Y:S01]  /*b360*/  @!P3 LOP3.LUT R2, R2, 0xfffffffe, RZ, 0xc0, !PT ;  /* 0xfffffffe0202b812 */ /* 0x000fe200078ec0ff */
[----:B--2---:R-:W-:Y:S01]  /*b370*/  @!P1 IMAD.WIDE R12, R7, 0x4, R8 ;  /* 0x00000004070c9825 */ /* 0x004fe200078e0208 */
[----:B------:R-:W-:-:S03]  /*b380*/  IADD3 R7, R5, 0x70, RZ ;  /* 0x0000007005077810 */ /* 0x000fc60007ffe0ff */
[----:B----4-:R-:W-:Y:S01]  /*b390*/  @!P0 IMAD.WIDE R14, R4, 0x4, R8 ;  /* 0x00000004040e8825 */ /* 0x010fe200078e0208 */
[----:B------:R-:W-:Y:S01]  /*b3a0*/  IADD3 R4, R5, 0x78, RZ ;  /* 0x0000007805047810 */ /* 0x000fe20007ffe0ff */
[----:B------:R2:W-:Y:S01]  /*b3b0*/  @!P1 ST.E.64 [R12.64], R130 ;  /* 0x000000820c009985 */ /* 0x0005e2000c101b0c */
[----:B------:R-:W-:Y:S02]  /*b3c0*/  ISETP.GE.AND P1, PT, R7, c[0x0][0x3c8], PT ;  /* 0x0000f20007007a0c */ /* 0x000fe40003f26270 */
[----:B-----5:R-:W-:Y:S01]  /*b3d0*/  IADD3 R10, R5, 0x68, RZ ;  /* 0x00000068050a7810 */ /* 0x020fe20007ffe0ff */
[----:B------:R4:W-:Y:S01]  /*b3e0*/  @!P0 ST.E.64 [R14.64], R134 ;  /* 0x000000860e008985 */ /* 0x0009e2000c101b0c */
[----:B------:R-:W-:Y:S02]  /*b3f0*/  ISETP.GE.AND P0, PT, R4, c[0x0][0x3c8], PT ;  /* 0x0000f20004007a0c */ /* 0x000fe40003f06270 */
[----:B------:R-:W-:-:S07]  /*b400*/  ISETP.GE.AND P2, PT, R10, c[0x0][0x3c8], PT ;  /* 0x0000f2000a007a0c */ /* 0x000fce0003f46270 */
[----:B------:R-:W-:-:S04]  /*b410*/  @!P1 LEA.HI R7, R7, R7, RZ, 0x1 ;  /* 0x0000000707079211 */ /* 0x000fc800078f08ff */
[----:B------:R-:W-:Y:S02]  /*b420*/  @!P0 LEA.HI R4, R4, R4, RZ, 0x1 ;  /* 0x0000000404048211 */ /* 0x000fe400078f08ff */
[----:B------:R-:W-:Y:S02]  /*b430*/  @!P2 LEA.HI R10, R10, R10, RZ, 0x1 ;  /* 0x0000000a0a0aa211 */ /* 0x000fe400078f08ff */
[----:B------:R-:W-:Y:S02]  /*b440*/  @!P1 LOP3.LUT R7, R7, 0xfffffffe, RZ, 0xc0, !PT ;  /* 0xfffffffe07079812 */ /* 0x000fe400078ec0ff */
[----:B------:R-:W-:Y:S02]  /*b450*/  @!P2 LOP3.LUT R10, R10, 0xfffffffe, RZ, 0xc0, !PT ;  /* 0xfffffffe0a0aa812 */ /* 0x000fe400078ec0ff */
[----:B------:R-:W-:Y:S01]  /*b460*/  @!P0 LOP3.LUT R4, R4, 0xfffffffe, RZ, 0xc0, !PT ;  /* 0xfffffffe04048812 */ /* 0x000fe200078ec0ff */
[----:B------:R-:W-:-:S04]  /*b470*/  @!P1 IMAD.WIDE R16, R7, 0x4, R8 ;  /* 0x0000000407109825 */ /* 0x000fc800078e0208 */
[----:B--2---:R-:W-:-:S04]  /*b480*/  @!P4 IMAD.WIDE R12, R0, 0x4, R8 ;  /* 0x00000004000cc825 */ /* 0x004fc800078e0208 */
[--C-:B----4-:R-:W-:Y:S01]  /*b490*/  @!P3 IMAD.WIDE R14, R2, 0x4, R8.reuse ;  /* 0x00000004020eb825 */ /* 0x110fe200078e0208 */
[----:B------:R2:W-:Y:S03]  /*b4a0*/  @!P4 ST.E.64 [R12.64], R146 ;  /* 0x000000920c00c985 */ /* 0x0005e6000c101b0c */
[--C-:B------:R-:W-:Y:S01]  /*b4b0*/  @!P2 IMAD.WIDE R10, R10, 0x4, R8.reuse ;  /* 0x000000040a0aa825 */ /* 0x100fe200078e0208 */
[----:B------:R2:W-:Y:S03]  /*b4c0*/  @!P3 ST.E.64 [R14.64], R178 ;  /* 0x000000b20e00b985 */ /* 0x0005e6000c101b0c */
[----:B------:R-:W-:Y:S01]  /*b4d0*/  @!P0 IMAD.WIDE R8, R4, 0x4, R8 ;  /* 0x0000000404088825 */ /* 0x000fe200078e0208 */
[----:B------:R2:W-:Y:S04]  /*b4e0*/  @!P2 ST.E.64 [R10.64], R158 ;  /* 0x0000009e0a00a985 */ /* 0x0005e8000c101b0c */
[----:B------:R2:W-:Y:S04]  /*b4f0*/  @!P1 ST.E.64 [R16.64], R174 ;  /* 0x000000ae10009985 */ /* 0x0005e8000c101b0c */
[----:B------:R2:W-:Y:S02]  /*b500*/  @!P0 ST.E.64 [R8.64], R162 ;  /* 0x000000a208008985 */ /* 0x0005e4000c101b0c */
.L_x_160:
[----:B------:R-:W-:Y:S05]  /*b510*/  BSYNC B0 ;  /* 0x0000000000007941 */ /* 0x000fea0003800000 */
.L_x_159:
[----:B--2---:R2:W1:Y:S01]  /*b520*/  SHFL.IDX PT, R9, R3, 0x2, 0x1c1f ;  /* 0x005c1f0003097f89 */ /* 0x00446200000e0000 */
[----:B------:R-:W-:Y:S03]  /*b530*/  BSSY B0, `(.L_x_161) ;  /* 0x0000060000007945 */ /* 0x000fe60003800000 */
[----:B----4-:R2:W4:Y:S01]  /*b540*/  SHFL.IDX PT, R8, R6, 0x2, 0x1c1f ;  /* 0x005c1f0006087f89 */ /* 0x01052200000e0000 */
[----:B------:R-:W-:Y:S05]  /*b550*/  @P5 BRA `(.L_x_162) ;  /* 0x000005d000005947 */ /* 0x000fea0003800000 */
[C---:B------:R-:W-:Y:S02]  /*b560*/  IADD3 R7, R5.reuse, 0x8, RZ ;  /* 0x0000000805077810 */ /* 0x040fe40007ffe0ff */
[----:B------:R-:W-:-:S02]  /*b570*/  IADD3 R4, R5, 0x10, RZ ;  /* 0x0000001005047810 */ /* 0x000fc40007ffe0ff */
[----:B------:R-:W-:Y:S02]  /*b580*/  ISETP.GE.AND P2, PT, R7, c[0x0][0x3c8], PT ;  /* 0x0000f20007007a0c */ /* 0x000fe40003f46270 */
[----:B------:R-:W-:Y:S02]  /*b590*/  ISETP.GE.AND P1, PT, R4, c[0x0][0x3c8], PT ;  /* 0x0000f20004007a0c */ /* 0x000fe40003f26270 */
[C---:B------:R-:W-:Y:S02]  /*b5a0*/  IADD3 R2, R5.reuse, 0x18, RZ ;  /* 0x0000001805027810 */ /* 0x040fe40007ffe0ff */
[C---:B------:R-:W-:Y:S02]  /*b5b0*/  ISETP.GE.AND P3, PT, R5.reuse, c[0x0][0x3c8], PT ;  /* 0x0000f20005007a0c */ /* 0x040fe40003f66270 */
[----:B------:R-:W-:Y:S02]  /*b5c0*/  ISETP.GE.AND P0, PT, R2, c[0x0][0x3c8], PT ;  /* 0x0000f20002007a0c */ /* 0x000fe40003f06270 */
[----:B------:R-:W-:-:S03]  /*b5d0*/  IADD3 R0, R5, 0x20, RZ ;  /* 0x0000002005007810 */ /* 0x000fc60007ffe0ff */
[----:B------:R-:W-:Y:S02]  /*b5e0*/  @!P2 LEA.HI R7, R7, R7, RZ, 0x1 ;  /* 0x000000070707a211 */ /* 0x000fe400078f08ff */
[----:B------:R-:W-:Y:S02]  /*b5f0*/  @!P1 LEA.HI R4, R4, R4, RZ, 0x1 ;  /* 0x0000000404049211 */ /* 0x000fe400078f08ff */
[----:B------:R-:W-:Y:S02]  /*b600*/  @!P2 LOP3.LUT R7, R7, 0xfffffffe, RZ, 0xc0, !PT ;  /* 0xfffffffe0707a812 */ /* 0x000fe400078ec0ff */
[--C-:B-1--4-:R-:W-:Y:S01]  /*b610*/  @!P3 IMAD.WIDE R10, R5, 0x4, R8.reuse ;  /* 0x00000004050ab825 */ /* 0x112fe200078e0208 */
[----:B------:R-:W-:Y:S02]  /*b620*/  @!P1 LOP3.LUT R4, R4, 0xfffffffe, RZ, 0xc0, !PT ;  /* 0xfffffffe04049812 */ /* 0x000fe400078ec0ff */
[----:B------:R-:W-:Y:S01]  /*b630*/  @!P0 LEA.HI R2, R2, R2, RZ, 0x1 ;  /* 0x0000000202028211 */ /* 0x000fe200078f08ff */
[--C-:B------:R-:W-:Y:S01]  /*b640*/  @!P2 IMAD.WIDE R12, R7, 0x4, R8.reuse ;  /* 0x00000004070ca825 */ /* 0x100fe200078e0208 */
[----:B------:R-:W-:Y:S01]  /*b650*/  ISETP.GE.AND P5, PT, R0, c[0x0][0x3c8], PT ;  /* 0x0000f20000007a0c */ /* 0x000fe20003fa6270 */
[----:B------:R1:W-:Y:S01]  /*b660*/  @!P3 ST.E.64 [R10.64], R188 ;  /* 0x000000bc0a00b985 */ /* 0x0003e2000c101b0c */
[C---:B------:R-:W-:Y:S01]  /*b670*/  IADD3 R7, R5.reuse, 0x30, RZ ;  /* 0x0000003005077810 */ /* 0x040fe20007ffe0ff */
[----:B------:R-:W-:Y:S01]  /*b680*/  @!P1 IMAD.WIDE R14, R4, 0x4, R8 ;  /* 0x00000004040e9825 */ /* 0x000fe200078e0208 */
[----:B------:R-:W-:Y:S01]  /*b690*/  IADD3 R4, R5, 0x38, RZ ;  /* 0x0000003805047810 */ /* 0x000fe20007ffe0ff */
[----:B------:R4:W-:Y:S01]  /*b6a0*/  @!P2 ST.E.64 [R12.64], R184 ;  /* 0x000000b80c00a985 */ /* 0x0009e2000c101b0c */
[----:B------:R-:W-:-:S02]  /*b6b0*/  ISETP.GE.AND P3, PT, R7, c[0x0][0x3c8], PT ;  /* 0x0000f20007007a0c */ /* 0x000fc40003f66270 */
[----:B------:R-:W-:Y:S01]  /*b6c0*/  ISETP.GE.AND P2, PT, R4, c[0x0][0x3c8], PT ;  /* 0x0000f20004007a0c */ /* 0x000fe20003f46270 */
[----:B------:R5:W-:Y:S04]  /*b6d0*/  @!P1 ST.E.64 [R14.64], R72 ;  /* 0x000000480e009985 */ /* 0x000be8000c101b0c */
[----:B------:R-:W-:-:S04]  /*b6e0*/  @!P5 LEA.HI R0, R0, R0, RZ, 0x1 ;  /* 0x000000000000d211 */ /* 0x000fc800078f08ff */
[----:B------:R-:W-:Y:S02]  /*b6f0*/  @!P5 LOP3.LUT R0, R0, 0xfffffffe, RZ, 0xc0, !PT ;  /* 0xfffffffe0000d812 */ /* 0x000fe400078ec0ff */
[----:B------:R-:W-:Y:S02]  /*b700*/  @!P3 LEA.HI R7, R7, R7, RZ, 0x1 ;  /* 0x000000070707b211 */ /* 0x000fe400078f08ff */
[----:B------:R-:W-:Y:S02]  /*b710*/  @!P2 LEA.HI R4, R4, R4, RZ, 0x1 ;  /* 0x000000040404a211 */ /* 0x000fe400078f08ff */
[----:B------:R-:W-:Y:S02]  /*b720*/  @!P3 LOP3.LUT R7, R7, 0xfffffffe, RZ, 0xc0, !PT ;  /* 0xfffffffe0707b812 */ /* 0x000fe400078ec0ff */
[----:B------:R-:W-:Y:S02]  /*b730*/  @!P2 LOP3.LUT R4, R4, 0xfffffffe, RZ, 0xc0, !PT ;  /* 0xfffffffe0404a812 */ /* 0x000fe400078ec0ff */
[----:B-1----:R-:W-:-:S03]  /*b740*/  IADD3 R10, R5, 0x28, RZ ;  /* 0x00000028050a7810 */ /* 0x002fc60007ffe0ff */
[--C-:B------:R-:W-:Y:S01]  /*b750*/  @!P2 IMAD.WIDE R16, R4, 0x4, R8.reuse ;  /* 0x000000040410a825 */ /* 0x100fe200078e0208 */
[C---:B------:R-:W-:Y:S02]  /*b760*/  IADD3 R11, R5.reuse, 0x40, RZ ;  /* 0x00000040050b7810 */ /* 0x040fe40007ffe0ff */
[----:B----4-:R-:W-:Y:S02]  /*b770*/  @!P0 LOP3.LUT R12, R2, 0xfffffffe, RZ, 0xc0, !PT ;  /* 0xfffffffe020c8812 */ /* 0x010fe400078ec0ff */
[----:B------:R-:W-:Y:S02]  /*b780*/  ISETP.GE.AND P4, PT, R10, c[0x0][0x3c8], PT ;  /* 0x0000f2000a007a0c */ /* 0x000fe40003f86270 */
[----:B------:R-:W-:Y:S01]  /*b790*/  IADD3 R2, R5, 0x48, RZ ;  /* 0x0000004805027810 */ /* 0x000fe20007ffe0ff */
[--C-:B------:R-:W-:Y:S01]  /*b7a0*/  @!P0 IMAD.WIDE R12, R12, 0x4, R8.reuse ;  /* 0x000000040c0c8825 */ /* 0x100fe200078e0208 */
[----:B------:R-:W-:Y:S02]  /*b7b0*/  ISETP.GE.AND P1, PT, R11, c[0x0][0x3c8], PT ;  /* 0x0000f2000b007a0c */ /* 0x000fe40003f26270 */
[----:B------:R-:W-:Y:S01]  /*b7c0*/  IADD3 R4, R5, 0x78, RZ ;  /* 0x0000007805047810 */ /* 0x000fe20007ffe0ff */
[----:B-----5:R-:W-:Y:S01]  /*b7d0*/  @!P3 IMAD.WIDE R14, R7, 0x4, R8 ;  /* 0x00000004070eb825 */ /* 0x020fe200078e0208 */
[----:B------:R1:W-:Y:S01]  /*b7e0*/  @!P0 ST.E.64 [R12.64], R76 ;  /* 0x0000004c0c008985 */ /* 0x0003e2000c101b0c */
[----:B------:R-:W-:-:S02]  /*b7f0*/  ISETP.GE.AND P0, PT, R2, c[0x0][0x3c8], PT ;  /* 0x0000f20002007a0c */ /* 0x000fc40003f06270 */
[----:B------:R-:W-:Y:S02]  /*b800*/  IADD3 R7, R5, 0x70, RZ ;  /* 0x0000007005077810 */ /* 0x000fe40007ffe0ff */
[----:B------:R-:W-:-:S04]  /*b810*/  @!P4 LEA.HI R10, R10, R10, RZ, 0x1 ;  /* 0x0000000a0a0ac211 */ /* 0x000fc800078f08ff */
[----:B------:R-:W-:Y:S02]  /*b820*/  @!P1 LEA.HI R11, R11, R11, RZ, 0x1 ;  /* 0x0000000b0b0b9211 */ /* 0x000fe400078f08ff */
[----:B------:R-:W-:Y:S02]  /*b830*/  @!P4 LOP3.LUT R10, R10, 0xfffffffe, RZ, 0xc0, !PT ;  /* 0xfffffffe0a0ac812 */ /* 0x000fe400078ec0ff */
[----:B------:R-:W-:Y:S02]  /*b840*/  @!P1 LOP3.LUT R11, R11, 0xfffffffe, RZ, 0xc0, !PT ;  /* 0xfffffffe0b0b9812 */ /* 0x000fe400078ec0ff */
[----:B------:R-:W-:-:S04]  /*b850*/  @!P0 LEA.HI R2, R2, R2, RZ, 0x1 ;  /* 0x0000000202028211 */ /* 0x000fc800078f08ff */
[----:B------:R-:W-:Y:S01]  /*b860*/  @!P0 LOP3.LUT R2, R2, 0xfffffffe, RZ, 0xc0, !PT ;  /* 0xfffffffe02028812 */ /* 0x000fe200078ec0ff */
[----:B-1----:R-:W-:Y:S01]  /*b870*/  @!P5 IMAD.WIDE R12, R0, 0x4, R8 ;  /* 0x00000004000cd825 */ /* 0x002fe200078e0208 */
[----:B------:R-:W-:-:S04]  /*b880*/  IADD3 R0, R5, 0x50, RZ ;  /* 0x0000005005007810 */ /* 0x000fc80007ffe0ff */
[----:B------:R1:W-:Y:S01]  /*b890*/  @!P5 ST.E.64 [R12.64], R88 ;  /* 0x000000580c00d985 */ /* 0x0003e2000c101b0c */
[----:B------:R-:W-:-:S13]  /*b8a0*/  ISETP.GE.AND P5, PT, R0, c[0x0][0x3c8], PT ;  /* 0x0000f20000007a0c */ /* 0x000fda0003fa6270 */
[----:B------:R-:W-:-:S04]  /*b8b0*/  @!P5 LEA.HI R0, R0, R0, RZ, 0x1 ;  /* 0x000000000000d211 */ /* 0x000fc800078f08ff */
[----:B------:R-:W-:Y:S01]  /*b8c0*/  @!P5 LOP3.LUT R0, R0, 0xfffffffe, RZ, 0xc0, !PT ;  /* 0xfffffffe0000d812 */ /* 0x000fe200078ec0ff */
[----:B-1----:R-:W-:-:S04]  /*b8d0*/  @!P4 IMAD.WIDE R12, R10, 0x4, R8 ;  /* 0x000000040a0cc825 */ /* 0x002fc800078e0208 */
[----:B------:R-:W-:Y:S01]  /*b8e0*/  @!P1 IMAD.WIDE R10, R11, 0x4, R8 ;  /* 0x000000040b0a9825 */ /* 0x000fe200078e0208 */
[----:B------:R1:W-:Y:S04]  /*b8f0*/  @!P4 ST.E.64 [R12.64], R92 ;  /* 0x0000005c0c00c985 */ /* 0x0003e8000c101b0c */
[----:B------:R-:W-:Y:S04]  /*b900*/  @!P3 ST.E.64 [R14.64], R104 ;  /* 0x000000680e00b985 */ /* 0x000fe8000c101b0c */
[----:B------:R-:W-:Y:S04]  /*b910*/  @!P2 ST.E.64 [R16.64], R108 ;  /* 0x0000006c1000a985 */ /* 0x000fe8000c101b0c */
[----:B------:R4:W-:Y:S01]  /*b920*/  @!P1 ST.E.64 [R10.64], R120 ;  /* 0x000000780a009985 */ /* 0x0009e2000c101b0c */
[----:B------:R-:W-:-:S13]  /*b930*/  ISETP.GE.AND P1, PT, R7, c[0x0][0x3c8], PT ;  /* 0x0000f20007007a0c */ /* 0x000fda0003f26270 */
[----:B------:R-:W-:Y:S01]  /*b940*/  @!P1 LEA.HI R7, R7, R7, RZ, 0x1 ;  /* 0x0000000707079211 */ /* 0x000fe200078f08ff */
[--C-:B-1----:R-:W-:Y:S01]  /*b950*/  @!P0 IMAD.WIDE R12, R2, 0x4, R8.reuse ;  /* 0x00000004020c8825 */ /* 0x102fe200078e0208 */
[----:B------:R-:W-:Y:S02]  /*b960*/  IADD3 R2, R5, 0x58, RZ ;  /* 0x0000005805027810 */ /* 0x000fe40007ffe0ff */
[----:B------:R-:W-:Y:S02]  /*b970*/  @!P1 LOP3.LUT R7, R7, 0xfffffffe, RZ, 0xc0, !PT ;  /* 0xfffffffe07079812 */ /* 0x000fe400078ec0ff */
[----:B------:R-:W-:Y:S01]  /*b980*/  ISETP.GE.AND P4, PT, R2, c[0x0][0x3c8], PT ;  /* 0x0000f20002007a0c */ /* 0x000fe20003f86270 */
[----:B------:R1:W-:Y:S01]  /*b990*/  @!P0 ST.E.64 [R12.64], R124 ;  /* 0x0000007c0c008985 */ /* 0x0003e2000c101b0c */
[----:B------:R-:W-:Y:S01]  /*b9a0*/  ISETP.GE.AND P0, PT, R4, c[0x0][0x3c8], PT ;  /* 0x0000f20004007a0c */ /* 0x000fe20003f06270 */
[----:B------:R-:W-:Y:S01]  /*b9b0*/  @!P1 IMAD.WIDE R18, R7, 0x4, R8 ;  /* 0x0000000407129825 */ /* 0x000fe200078e0208 */
[----:B----4-:R-:W-:-:S02]  /*b9c0*/  IADD3 R11, R5, 0x60, RZ ;  /* 0x00000060050b7810 */ /* 0x010fc40007ffe0ff */
[----:B------:R-:W-:Y:S02]  /*b9d0*/  IADD3 R10, R5, 0x68, RZ ;  /* 0x00000068050a7810 */ /* 0x000fe40007ffe0ff */
[----:B------:R-:W-:Y:S02]  /*b9e0*/  ISETP.GE.AND P3, PT, R11, c[0x0][0x3c8], PT ;  /* 0x0000f2000b007a0c */ /* 0x000fe40003f66270 */
[----:B------:R-:W-:-:S03]  /*b9f0*/  ISETP.GE.AND P2, PT, R10, c[0x0][0x3c8], PT ;  /* 0x0000f2000a007a0c */ /* 0x000fc60003f46270 */
[----:B------:R-:W-:Y:S02]  /*ba00*/  @!P4 LEA.HI R2, R2, R2, RZ, 0x1 ;  /* 0x000000020202c211 */ /* 0x000fe400078f08ff */
[----:B------:R-:W-:Y:S02]  /*ba10*/  @!P0 LEA.HI R4, R4, R4, RZ, 0x1 ;  /* 0x0000000404048211 */ /* 0x000fe400078f08ff */
[----:B------:R-:W-:Y:S02]  /*ba20*/  @!P4 LOP3.LUT R2, R2, 0xfffffffe, RZ, 0xc0, !PT ;  /* 0xfffffffe0202c812 */ /* 0x000fe400078ec0ff */
[----:B------:R-:W-:Y:S02]  /*ba30*/  @!P0 LOP3.LUT R4, R4, 0xfffffffe, RZ, 0xc0, !PT ;  /* 0xfffffffe04048812 */ /* 0x000fe400078ec0ff */
[----:B------:R-:W-:Y:S01]  /*ba40*/  @!P3 LEA.HI R11, R11, R11, RZ, 0x1 ;  /* 0x0000000b0b0bb211 */ /* 0x000fe200078f08ff */
[----:B------:R-:W-:Y:S01]  /*ba50*/  @!P4 IMAD.WIDE R14, R2, 0x4, R8 ;  /* 0x00000004020ec825 */ /* 0x000fe200078e0208 */
[----:B------:R-:W-:-:S02]  /*ba60*/  @!P2 LEA.HI R10, R10, R10, RZ, 0x1 ;  /* 0x0000000a0a0aa211 */ /* 0x000fc400078f08ff */
[----:B------:R-:W-:Y:S02]  /*ba70*/  @!P3 LOP3.LUT R11, R11, 0xfffffffe, RZ, 0xc0, !PT ;  /* 0xfffffffe0b0bb812 */ /* 0x000fe400078ec0ff */
[----:B------:R-:W-:Y:S01]  /*ba80*/  @!P2 LOP3.LUT R10, R10, 0xfffffffe, RZ, 0xc0, !PT ;  /* 0xfffffffe0a0aa812 */ /* 0x000fe200078ec0ff */
[----:B-1----:R-:W-:-:S04]  /*ba90*/  @!P5 IMAD.WIDE R12, R0, 0x4, R8 ;  /* 0x00000004000cd825 */ /* 0x002fc800078e0208 */
        /* <DEDUP_REMOVED lines=9> */
.L_x_162:
[----:B------:R-:W-:Y:S05]  /*bb30*/  BSYNC B0 ;  /* 0x0000000000007941 */ /* 0x000fea0003800000 */
.L_x_161:
[----:B------:R2:W4:Y:S04]  /*bb40*/  SHFL.IDX PT, R7, R3, 0x3, 0x1c1f ;  /* 0x007c1f0003077f89 */ /* 0x00052800000e0000 */
[----:B-12---:R-:W1:Y:S01]  /*bb50*/  SHFL.IDX PT, R6, R6, 0x3, 0x1c1f ;  /* 0x007c1f0006067f89 */ /* 0x006e6200000e0000 */
        /* <DEDUP_REMOVED lines=8> */
[C---:B-1--4-:R-:W-:Y:S01]  /*bbe0*/  @!P0 IMAD.WIDE R8, R5.reuse, 0x4, R6 ;  /* 0x0000000405088825 */ /* 0x052fe200078e0206 */
        /* <DEDUP_REMOVED lines=39> */
[----:B----4-:R-:W-:-:S02]  /*be60*/  IADD3 R10, R5, 0x50, RZ ;  /* 0x00000050050a7810 */ /* 0x010fc40007ffe0ff */
        /* <DEDUP_REMOVED lines=25> */
[----:B----4-:R-:W-:Y:S01]  /*c000*/  @!P5 IMAD.WIDE R14, R0, 0x4, R6 ;  /* 0x00000004000ed825 */ /* 0x010fe200078e0206 */
        /* <DEDUP_REMOVED lines=21> */
.L_x_156:
        /* <DEDUP_REMOVED lines=13> */
[----:B------:R-:W3:Y:S01]  /*c230*/  S2R R3, SR_CTAID.Y ;  /* 0x0000000000037919 */ /* 0x000ee20000002600 */
[----:B------:R-:W-:Y:S01]  /*c240*/  UIMAD UR6, UR6, UR4, URZ ;  /* 0x00000004060672a4 */ /* 0x000fe2000f8e023f */
[----:B------:R-:W-:Y:S01]  /*c250*/  IADD3 R2, RZ, -UR10, RZ ;  /* 0x8000000aff027c10 */ /* 0x000fe2000fffe0ff */
[----:B--2---:R-:W-:Y:S01]  /*c260*/  UIMAD.WIDE.U32 UR8, UR10, UR4, URZ ;  /* 0x000000040a0872a5 */ /* 0x004fe2000f8e003f */
        /* <DEDUP_REMOVED lines=11> */
[----:B---3--:R-:W-:Y:S02]  /*c320*/  IMAD R2, R2, c[0x0][0x550], R3 ;  /* 0x0001540002027a24 */ /* 0x008fe400078e0203 */
        /* <DEDUP_REMOVED lines=21> */
.L_x_163:
        /* <DEDUP_REMOVED lines=16> */
.L_x_1789:


//--------------------- .text._ZN7cutlass13device_kernelIN5flash19enable_sm80_to_sm89INS1_16FlashAttnFwdSm80INS1_25CollectiveMainloopFwdSm80ILi8ELi1ELb1EN4cute5tupleIJNS5_1CILi128EEENS7_ILi112EEES8_EEELi128ENS_10bfloat16_tEfNS_4arch4Sm80ELb0ELb0ELb0ELb1ELb1ELb0ELb1ELb1EEENS1_21CollectiveEpilogueFwdINS6_IJS8_S8_S9_EEENS6_IJNS7_ILi1EEESH_SH_EEESB_SD_Li256ELb1ELb1ELb1ELb0EEENS1_36VarlenDynamicPersistentTileSchedulerILi128ELi112ELi256ELi256ELb1ELb1ELb0ELb0ELb1ELb1EEEEEEEEEvNT_6ParamsE --------------------------
	.section	.text._ZN7cutlass13device_kernelIN5flash19enable_sm80_to_sm89INS1_16FlashAttnFwdSm80INS1_25CollectiveMainloopFwdSm80ILi8ELi1ELb1EN4cute5tupleIJNS5_1CILi128EEENS7_ILi112EEES8_EEELi128ENS_10bfloat16_tEfNS_4arch4Sm80ELb0ELb0ELb0ELb1ELb1ELb0ELb1ELb1EEENS1_21CollectiveEpilogueFwdINS6_IJS8_S8_S9_EEENS6_IJNS7_ILi1EEESH_SH_EEESB_SD_Li256ELb1ELb1ELb1ELb0EEENS1_36VarlenDynamicPersistentTileSchedulerILi128ELi112ELi256ELi256ELb1ELb1ELb0ELb0ELb1ELb1EEEEEEEEEvNT_6ParamsE,"ax",@progbits
	.sectioninfo	@"SHI_REGISTERS=255"
	.align	128
.text._ZN7cutlass13device_kernelIN5flash19enable_sm80_to_sm89INS1_16FlashAttnFwdSm80INS1_25CollectiveMainloopFwdSm80ILi8ELi1ELb1EN4cute5tupleIJNS5_1CILi128EEENS7_ILi112EEES8_EEELi128ENS_10bfloat16_tEfNS_4arch4Sm80ELb0ELb0ELb0ELb1ELb1ELb0ELb1ELb1EEENS1_21CollectiveEpilogueFwdINS6_IJS8_S8_S9_EEENS6_IJNS7_ILi1EEESH_SH_EEESB_SD_Li256ELb1ELb1ELb1ELb0EEENS1_36VarlenDynamicPersistentTileSchedulerILi128ELi112ELi256ELi256ELb1ELb1ELb0ELb0ELb1ELb1EEEEEEEEEvNT_6ParamsE:
        .type           _ZN7cutlass13device_kernelIN5flash19enable_sm80_to_sm89INS1_16FlashAttnFwdSm80INS1_25CollectiveMainloopFwdSm80ILi8ELi1ELb1EN4cute5tupleIJNS5_1CILi128EEENS7_ILi112EEES8_EEELi128ENS_10bfloat16_tEfNS_4arch4Sm80ELb0ELb0ELb0ELb1ELb1ELb0ELb1ELb1EEENS1_21CollectiveEpilogueFwdINS6_IJS8_S8_S9_EEENS6_IJNS7_ILi1EEESH_SH_EEESB_SD_Li256ELb1ELb1ELb1ELb0EEENS1_36VarlenDynamicPersistentTileSchedulerILi128ELi112ELi256ELi256ELb1ELb1ELb0ELb0ELb1ELb1EEEEEEEEEvNT_6ParamsE,@function
        .size           _ZN7cutlass13device_kernelIN5flash19enable_sm80_to_sm89INS1_16FlashAttnFwdSm80INS1_25CollectiveMainloopFwdSm80ILi8ELi1ELb1EN4cute5tupleIJNS5_1CILi128EEENS7_ILi112EEES8_EEELi128ENS_10bfloat16_tEfNS_4arch4Sm80ELb0ELb0ELb0ELb1ELb1ELb0ELb1ELb1EEENS1_21CollectiveEpilogueFwdINS6_IJS8_S8_S9_EEENS6_IJNS7_ILi1EEESH_SH_EEESB_SD_Li256ELb1ELb1ELb1ELb0EEENS1_36VarlenDynamicPersistentTileSchedulerILi128ELi112ELi256ELi256ELb1ELb1ELb0ELb0ELb1ELb1EEEEEEEEEvNT_6ParamsE,(.L_x_1790 - _ZN7cutlass13device_kernelIN5flash19enable_sm80_to_sm89INS1_16FlashAttnFwdSm80INS1_25CollectiveMainloopFwdSm80ILi8ELi1ELb1EN4cute5tupleIJNS5_1CILi128EEENS7_ILi112EEES8_EEELi128ENS_10bfloat16_tEfNS_4arch4Sm80ELb0ELb0ELb0ELb1ELb1ELb0ELb1ELb1EEENS1_21CollectiveEpilogueFwdINS6_IJS8_S8_S9_EEENS6_IJNS7_ILi1EEESH_SH_EEESB_SD_Li256ELb1ELb1ELb1ELb0EEENS1_36VarlenDynamicPersistentTileSchedulerILi128ELi112ELi256ELi256ELb1ELb1ELb0ELb0ELb1ELb1EEEEEEEEEvNT_6ParamsE)
        .other          _ZN7cutlass13device_kernelIN5flash19enable_sm80_to_sm89INS1_16FlashAttnFwdSm80INS1_25CollectiveMainloopFwdSm80ILi8ELi1ELb1EN4cute5tupleIJNS5_1CILi128EEENS7_ILi112EEES8_EEELi128ENS_10bfloat16_tEfNS_4arch4Sm80ELb0ELb0ELb0ELb1ELb1ELb0ELb1ELb1EEENS1_21CollectiveEpilogueFwdINS6_IJS8_S8_S9_EEENS6_IJNS7_ILi1EEESH_SH_EEESB_SD_Li256ELb1ELb1ELb1ELb0EEENS1_36VarlenDynamicPersistentTileSchedulerILi128ELi112ELi256ELi256ELb1ELb1ELb0ELb0ELb1ELb1EEEEEEEEEvNT_6ParamsE,@"STO_CUDA_ENTRY STV_DEFAULT"
_ZN7cutlass13device_kernelIN5flash19enable_sm80_to_sm89INS1_16FlashAttnFwdSm80INS1_25CollectiveMainloopFwdSm80ILi8ELi1ELb1EN4cute5tupleIJNS5_1CILi128EEENS7_ILi112EEES8_EEELi128ENS_10bfloat16_tEfNS_4arch4Sm80ELb0ELb0ELb0ELb1ELb1ELb0ELb1ELb1EEENS1_21CollectiveEpilogueFwdINS6_IJS8_S8_S9_EEENS6_IJNS7_ILi1EEESH_SH_EEESB_SD_Li256ELb1ELb1ELb1ELb0EEENS1_36VarlenDynamicPersistentTileSchedulerILi128ELi112ELi256ELi256ELb1ELb1ELb0ELb0ELb1ELb1EEEEEEEEEvNT_6ParamsE:
[----:B------:R-:W-:Y:S02]  /*0000*/  MOV R1, c[0x0][0x28] ;  /* 0x00000a0000017a02 */ /* 0x000fe40000000f00 */
[----:B------:R-:W1:Y:S01]  /*0010*/  S2R R2, SR_TID.X ;  /* 0x0000000000027919 */ /* 0x000e620000002100 */
[----:B------:R-:W-:Y:S01]  /*0020*/  ULDC.64 UR8, c[0x0][0x118] ;  /* 0x0000460000087ab9 */ /* 0x000fe20000000a00 */
[----:B------:R-:W-:Y:S02]  /*0030*/  IADD3 R1, R1, -0xc0, RZ ;  /* 0xffffff4001017810 */ /* 0x000fe40007ffe0ff */
[----:B-1----:R-:W-:-:S06]  /*0040*/  SHF.R.U32.HI R0, RZ, 0x5, R2 ;  /* 0x00000005ff007819 */ /* 0x002fcc0000011602 */
[----:B------:R-:W1:Y:S02]  /*0050*/  SHFL.IDX PT, R0, R0, RZ, 0x1f ;  /* 0x00001fff00007589 */ /* 0x000e6400000e0000 */
[----:B-1----:R-:W1:Y:S02]  /*0060*/  R2UR UR6, R0 ;  /* 0x00000000000673c2 */ /* 0x002e6400000e0000 */
[----:B-1----:R-:W-:-:S13]  /*0070*/  ISETP.NE.AND P0, PT, RZ, UR6, PT ;  /* 0x00000006ff007c0c */ /* 0x002fda000bf05270 */
[----:B------:R-:W-:Y:S06]  /*0080*/  @P0 BAR.SYNC.DEFER_BLOCKING 0x5, 0x100 ;  /* 0x0144000000000b1d */ /* 0x000fec0000010000 */
[----:B------:R-:W1:Y:S04]  /*0090*/  @P0 LDS.128 R248, [0xf100] ;  /* 0x00f10000fff80984 */ /* 0x000e680000000c00 */
[----:B------:R-:W-:Y:S06]  /*00a0*/  @P0 BAR.ARV 0x4, 0x100 ;  /* 0x0104000000000b1d */ /* 0x000fec0000002000 */
[----:B------:R-:W-:Y:S05]  /*00b0*/  @P0 BRA `(.L_x_164) ;  /* 0x00000a7000000947 */ /* 0x000fea0003800000 */
[----:B------:R-:W-:Y:S01]  /*00c0*/  LOP3.LUT R13, R2, 0x1f, RZ, 0xc0, !PT ;  /* 0x0000001f020d7812 */ /* 0x000fe200078ec0ff */
[----:B------:R-:W-:Y:S01]  /*00d0*/  CS2R R8, SRZ ;  /* 0x0000000000087805 */ /* 0x000fe2000001ff00 */
[----:B------:R-:W-:-:S02]  /*00e0*/  IMAD.MOV.U32 R7, RZ, RZ, RZ ;  /* 0x000000ffff077224 */ /* 0x000fc400078e00ff */
[----:B------:R-:W-:-:S04]  /*00f0*/  ISETP.NE.AND P6, PT, R13, 0x1f, PT ;  /* 0x0000001f0d00780c */ /* 0x000fc80003fc5270 */
[----:B------:R-:W-:-:S13]  /*0100*/  ISETP.GE.OR P0, PT, R13, c[0x0][0x53c], !P6 ;  /* 0x00014f000d007a0c */ /* 0x000fda0007706670 */
[----:B------:R-:W-:Y:S02]  /*0110*/  @!P0 IMAD.MOV.U32 R4, RZ, RZ, 0x4 ;  /* 0x00000004ff048424 */ /* 0x000fe400078e00ff */
[----:B------:R-:W-:Y:S02]  /*0120*/  @!P0 IMAD.MOV.U32 R2, RZ, RZ, 0x4 ;  /* 0x00000004ff028424 */ /* 0x000fe400078e00ff */
[----:B------:R-:W-:-:S04]  /*0130*/  @!P0 IMAD.WIDE.U32 R4, R13, R4, c[0x0][0x580] ;  /* 0x000160000d048625 */ /* 0x000fc800078e0004 */
[C---:B------:R-:W-:Y:S01]  /*0140*/  @!P0 IMAD.WIDE.U32 R2, R13.reuse, R2, c[0x0][0x578] ;  /* 0x00015e000d028625 */ /* 0x040fe200078e0002 */
[----:B------:R-:W2:Y:S04]  /*0150*/  @!P0 LDG.E R8, [R4.64] ;  /* 0x0000000804088981 */ /* 0x000ea8000c1e1900 */
[----:B------:R-:W2:Y:S01]  /*0160*/  @!P0 LDG.E R7, [R2.64] ;  /* 0x0000000802078981 */ /* 0x000ea2000c1e1900 */
[C---:B------:R-:W-:Y:S01]  /*0170*/  ISETP.NE.AND P5, PT, R13.reuse, RZ, PT ;  /* 0x000000ff0d00720c */ /* 0x040fe20003fa5270 */
[----:B------:R-:W3:Y:S01]  /*0180*/  S2UR UR4, SR_CTAID.X ;  /* 0x00000000000479c3 */ /* 0x000ee20000002500 */
[C---:B------:R-:W-:Y:S02]  /*0190*/  ISETP.GE.U32.AND P4, PT, R13.reuse, 0x2, PT ;  /* 0x000000020d00780c */ /* 0x040fe40003f86070 */
[----:B------:R-:W-:-:S02]  /*01a0*/  ISETP.GE.U32.AND P3, PT, R13, 0x4, PT ;  /* 0x000000040d00780c */ /* 0x000fc40003f66070 */
[C---:B------:R-:W-:Y:S02]  /*01b0*/  ISETP.GE.U32.AND P2, PT, R13.reuse, 0x8, PT ;  /* 0x000000080d00780c */ /* 0x040fe40003f46070 */
[----:B------:R-:W-:Y:S01]  /*01c0*/  ISETP.GE.U32.AND P1, PT, R13, 0x10, PT ;  /* 0x000000100d00780c */ /* 0x000fe20003f26070 */
[----:B--2---:R-:W-:-:S05]  /*01d0*/  IMAD R4, R8, R7, RZ ;  /* 0x0000000708047224 */ /* 0x004fca00078e02ff */
[----:B------:R-:W2:Y:S02]  /*01e0*/  SHFL.UP PT, R0, R4, 0x1, RZ ;  /* 0x0420000004007989 */ /* 0x000ea400000e00ff */
[----:B--2---:R-:W-:-:S05]  /*01f0*/  SEL R0, R0, RZ, P5 ;  /* 0x000000ff00007207 */ /* 0x004fca0002800000 */
[----:B------:R-:W-:-:S05]  /*0200*/  IMAD.IADD R4, R4, 0x1, R0 ;  /* 0x0000000104047824 */ /* 0x000fca00078e0200 */
        /* <DEDUP_REMOVED lines=12> */
[----:B------:R-:W2:Y:S02]  /*02d0*/  SHFL.IDX PT, R6, R4, 0x1f, 0x1f ;  /* 0x03e01f0004067f89 */ /* 0x000ea400000e0000 */
[----:B--2---:R-:W-:-:S04]  /*02e0*/  IMAD R6, R6, c[0x0][0x538], RZ ;  /* 0x00014e0006067a24 */ /* 0x004fc800078e02ff */
[----:B------:R-:W-:Y:S01]  /*02f0*/  IMAD.MOV.U32 R0, RZ, RZ, R6 ;  /* 0x000000ffff007224 */ /* 0x000fe200078e0006 */
[----:B---3--:R-:W-:-:S13]  /*0300*/  ISETP.GT.AND P0, PT, R6, UR4, PT ;  /* 0x0000000406007c0c */ /* 0x008fda000bf04270 */
[----:B------:R-:W-:Y:S05]  /*0310*/  @P0 BRA `(.L_x_165) ;  /* 0x0000027000000947 */ /* 0x000fea0003800000 */
[----:B------:R-:W-:Y:S02]  /*0320*/  MOV R6, R0 ;  /* 0x0000000000067202 */ /* 0x000fe40000000f00 */
[----:B------:R-:W-:-:S04]  /*0330*/  MOV R9, RZ ;  /* 0x000000ff00097202 */ /* 0x000fc80000000f00 */
.L_x_169:
[----:B------:R-:W-:-:S04]  /*0340*/  IADD3 R0, R9, 0x1f, RZ ;  /* 0x0000001f09007810 */ /* 0x000fc80007ffe0ff */
[----:B------:R-:W-:-:S13]  /*0350*/  ISETP.GE.AND P0, PT, R0, c[0x0][0x53c], PT ;  /* 0x00014f0000007a0c */ /* 0x000fda0003f06270 */
[----:B------:R-:W-:Y:S05]  /*0360*/  @P0 BRA `(.L_x_166) ;  /* 0x0000074000000947 */ /* 0x000fea0003800000 */
[----:B------:R-:W-:Y:S01]  /*0370*/  MOV R9, R0 ;  /* 0x0000000000097202 */ /* 0x000fe20000000f00 */
[----:B------:R-:W-:Y:S01]  /*0380*/  IMAD.MOV.U32 R7, RZ, RZ, RZ ;  /* 0x000000ffff077224 */ /* 0x000fe200078e00ff */
[----:B------:R-:W-:Y:S02]  /*0390*/  MOV R8, RZ ;  /* 0x000000ff00087202 */ /* 0x000fe40000000f00 */
[----:B------:R-:W-:-:S04]  /*03a0*/  IADD3 R0, R13, R9, RZ ;  /* 0x000000090d007210 */ /* 0x000fc80007ffe0ff */
[----:B------:R-:W-:-:S13]  /*03b0*/  ISETP.GE.OR P0, PT, R0, c[0x0][0x53c], !P6 ;  /* 0x00014f0000007a0c */ /* 0x000fda0007706670 */
[----:B------:R-:W-:Y:S01]  /*03c0*/  @!P0 MOV R2, 0x4 ;  /* 0x0000000400028802 */ /* 0x000fe20000000f00 */
[----:B------:R-:W-:-:S04]  /*03d0*/  @!P0 IMAD.MOV.U32 R3, RZ, RZ, 0x4 ;  /* 0x00000004ff038424 */ /* 0x000fc800078e00ff */
[----:B------:R-:W-:-:S04]  /*03e0*/  @!P0 IMAD.WIDE R4, R0, R2, c[0x0][0x580] ;  /* 0x0001600000048625 */ /* 0x000fc800078e0202 */
[----:B------:R-:W-:Y:S01]  /*03f0*/  @!P0 IMAD.WIDE R2, R0, R3, c[0x0][0x578] ;  /* 0x00015e0000028625 */ /* 0x000fe200078e0203 */
[----:B------:R-:W2:Y:S04]  /*0400*/  @!P0 LDG.E R8, [R4.64] ;  /* 0x0000000804088981 */ /* 0x000ea8000c1e1900 */
[----:B------:R-:W2:Y:S02]  /*0410*/  @!P0 LDG.E R7, [R2.64] ;  /* 0x0000000802078981 */ /* 0x000ea4000c1e1900 */
[----:B--2---:R-:W-:Y:S01]  /*0420*/  IMAD R5, R8, R7, RZ ;  /* 0x0000000708057224 */ /* 0x004fe200078e02ff */
[----:B------:R-:W-:Y:S05]  /*0430*/  BRA.DIV ~URZ, `(.L_x_167) ;  /* 0x0000d5027f007947 */ /* 0x000fea000b800000 */
[----:B------:R2:W3:Y:S02]  /*0440*/  SHFL.UP PT, R0, R5, 0x1, RZ ;  /* 0x0420000005007989 */ /* 0x0004e400000e00ff */
.L_x_276:
[----:B---3--:R-:W-:-:S04]  /*0450*/  SEL R0, R0, RZ, P5 ;  /* 0x000000ff00007207 */ /* 0x008fc80002800000 */
[----:B--2---:R-:W-:Y:S01]  /*0460*/  IADD3 R5, R5, R0, RZ ;  /* 0x0000000005057210 */ /* 0x004fe20007ffe0ff */
[----:B------:R-:W-:Y:S05]  /*0470*/  BRA.DIV ~URZ, `(.L_x_168) ;  /* 0x0000d5227f007947 */ /* 0x000fea000b800000 */
        /* <DEDUP_REMOVED lines=12> */
[----:B------:R2:W3:Y:S02]  /*0540*/  SHFL.IDX PT, R0, R4, 0x1f, 0x1f ;  /* 0x03e01f0004007f89 */ /* 0x0004e400000e0000 */
.L_x_277:
[----:B---3--:R-:W-:-:S05]  /*0550*/  IMAD R0, R0, c[0x0][0x538], RZ ;  /* 0x00014e0000007a24 */ /* 0x008fca00078e02ff */
[----:B------:R-:W-:-:S04]  /*0560*/  IADD3 R6, R0, R6, RZ ;  /* 0x0000000600067210 */ /* 0x000fc80007ffe0ff */
[----:B------:R-:W-:-:S13]  /*0570*/  ISETP.GT.AND P0, PT, R6, UR4, PT ;  /* 0x0000000406007c0c */ /* 0x000fda000bf04270 */
[----:B-12---:R-:W-:Y:S05]  /*0580*/  @!P0 BRA `(.L_x_169) ;  /* 0xfffffdb000008947 */ /* 0x006fea000383ffff */
.L_x_165:
[----:B------:R-:W-:-:S05]  /*0590*/  IADD3 R12, -R0, R6, RZ ;  /* 0x00000006000c7210 */ /* 0x000fca0007ffe1ff */
[----:B------:R-:W-:-:S05]  /*05a0*/  IMAD R0, R4, c[0x0][0x538], R12 ;  /* 0x00014e0004007a24 */ /* 0x000fca00078e020c */
[----:B------:R-:W-:Y:S01]  /*05b0*/  ISETP.GT.AND P0, PT, R0, UR4, PT ;  /* 0x0000000400007c0c */ /* 0x000fe2000bf04270 */
[----:B------:R-:W-:-:S12]  /*05c0*/  BRA.DIV ~URZ, `(.L_x_170) ;  /* 0x0000d5927f007947 */ /* 0x000fd8000b800000 */
[----:B------:R-:W-:-:S04]  /*05d0*/  VOTE.ANY R0, PT, !P0 ;  /* 0x0000000000007806 */ /* 0x000fc800040e0100 */
.L_x_278:
[----:B-1----:R1:W2:Y:S01]  /*05e0*/  POPC R251, R0 ;  /* 0x0000000000fb7309 */ /* 0x0022a20000000000 */
[----:B------:R-:W-:Y:S05]  /*05f0*/  BRA.DIV ~URZ, `(.L_x_171) ;  /* 0x0000d5a27f007947 */ /* 0x000fea000b800000 */
[----:B--2---:R2:W3:Y:S01]  /*0600*/  SHFL.IDX PT, R11, R8, R251, 0x1f ;  /* 0x00001ffb080b7589 */ /* 0x0044e200000e0000 */
[----:B------:R-:W-:-:S03]  /*0610*/  MOV R6, RZ ;  /* 0x000000ff00067202 */ /* 0x000fc60000000f00 */
[----:B------:R2:W4:Y:S04]  /*0620*/  SHFL.IDX PT, R10, R7, R251, 0x1f ;  /* 0x00001ffb070a7589 */ /* 0x00052800000e0000 */
.L_x_279:
[----:B------:R-:W-:Y:S01]  /*0630*/  ISETP.NE.AND P0, PT, R0, RZ, PT ;  /* 0x000000ff0000720c */ /* 0x000fe20003f05270 */
[----:B------:R-:W-:-:S12]  /*0640*/  BSSY B0, `(.L_x_172) ;  /* 0x0000005000007945 */ /* 0x000fd80003800000 */
[----:B------:R-:W-:Y:S05]  /*0650*/  @!P0 BRA `(.L_x_173) ;  /* 0x0000003000008947 */ /* 0x000fea0003800000 */
[----:B------:R-:W-:Y:S01]  /*0660*/  IADD3 R206, R251, -0x1, RZ ;  /* 0xfffffffffbce7810 */ /* 0x000fe20007ffe0ff */
[----:B------:R-:W-:Y:S05]  /*0670*/  BRA.DIV ~URZ, `(.L_x_174) ;  /* 0x0000d6027f007947 */ /* 0x000fea000b800000 */
[----:B------:R1:W2:Y:S02]  /*0680*/  SHFL.IDX PT, R6, R4, R206, 0x1f ;  /* 0x00001fce04067589 */ /* 0x0002a400000e0000 */
.L_x_173:
[----:B------:R-:W-:Y:S05]  /*0690*/  BSYNC B0 ;  /* 0x0000000000007941 */ /* 0x000fea0003800000 */
.L_x_172:
[----:B-1-3--:R-:W-:Y:S01]  /*06a0*/  IABS R0, R11 ;  /* 0x0000000b00007213 */ /* 0x00afe20000000000 */
[----:B--2---:R-:W-:Y:S02]  /*06b0*/  IMAD R248, R6, c[0x0][0x538], R12 ;  /* 0x00014e0006f87a24 */ /* 0x004fe400078e020c */
[----:B------:R-:W-:Y:S02]  /*06c0*/  IMAD.IADD R251, R251, 0x1, R9 ;  /* 0x00000001fbfb7824 */ /* 0x000fe400078e0209 */
[----:B------:R-:W-:Y:S01]  /*06d0*/  IMAD.MOV.U32 R5, RZ, RZ, R0 ;  /* 0x000000ffff057224 */ /* 0x000fe200078e0000 */
[----:B----4-:R-:W-:Y:S02]  /*06e0*/  IABS R0, R10 ;  /* 0x0000000a00007213 */ /* 0x010fe40000000000 */
[----:B------:R-:W-:Y:S01]  /*06f0*/  IADD3 R249, -R248, UR4, RZ ;  /* 0x00000004f8f97c10 */ /* 0x000fe2000fffe1ff */
[----:B------:R-:W1:Y:S02]  /*0700*/  I2F.RP R2, R5 ;  /* 0x0000000500027306 */ /* 0x000e640000209400 */
[----:B------:R-:W-:Y:S01]  /*0710*/  IMAD.MOV.U32 R7, RZ, RZ, R0 ;  /* 0x000000ffff077224 */ /* 0x000fe200078e0000 */
[----:B------:R-:W-:-:S02]  /*0720*/  IABS R6, R249 ;  /* 0x000000f900067213 */ /* 0x000fc40000000000 */
[----:B------:R-:W-:-:S03]  /*0730*/  IABS R0, R11 ;  /* 0x0000000b00007213 */ /* 0x000fc60000000000 */
[----:B------:R-:W-:Y:S01]  /*0740*/  I2F.RP R8, R7 ;  /* 0x0000000700087306 */ /* 0x000fe20000209400 */
[----:B------:R-:W-:-:S07]  /*0750*/  IADD3 R0, RZ, -R0, RZ ;  /* 0x80000000ff007210 */ /* 0x000fce0007ffe0ff */
[----:B-1----:R-:W1:Y:S02]  /*0760*/  MUFU.RCP R2, R2 ;  /* 0x0000000200027308 */ /* 0x002e640000001000 */
[----:B-1----:R-:W-:-:S06]  /*0770*/  IADD3 R2, R2, 0xffffffe, RZ ;  /* 0x0ffffffe02027810 */ /* 0x002fcc0007ffe0ff */
[----:B------:R-:W1:Y:S02]  /*0780*/  F2I.FTZ.U32.TRUNC.NTZ R3, R2 ;  /* 0x0000000200037305 */ /* 0x000e64000021f000 */
[----:B-1----:R-:W-:-:S04]  /*0790*/  IMAD.MOV R2, RZ, RZ, -R3 ;  /* 0x000000ffff027224 */ /* 0x002fc800078e0a03 */
[----:B------:R-:W-:Y:S02]  /*07a0*/  IMAD R4, R2, R5, RZ ;  /* 0x0000000502047224 */ /* 0x000fe400078e02ff */
[----:B------:R-:W-:-:S04]  /*07b0*/  IMAD.MOV.U32 R2, RZ, RZ, RZ ;  /* 0x000000ffff027224 */ /* 0x000fc800078e00ff */
[----:B------:R-:W-:-:S04]  /*07c0*/  IMAD.HI.U32 R2, R3, R4, R2 ;  /* 0x0000000403027227 */ /* 0x000fc800078e0002 */
[----:B------:R-:W-:-:S04]  /*07d0*/  IMAD.MOV.U32 R3, RZ, RZ, R6 ;  /* 0x000000ffff037224 */ /* 0x000fc800078e0006 */
[----:B------:R-:W-:-:S04]  /*07e0*/  IMAD.HI.U32 R2, R2, R3, RZ ;  /* 0x0000000302027227 */ /* 0x000fc800078e00ff */
[----:B------:R-:W-:Y:S02]  /*07f0*/  IMAD R0, R2, R0, R3 ;  /* 0x0000000002007224 */ /* 0x000fe400078e0203 */
[----:B------:R-:W1:Y:S03]  /*0800*/  MUFU.RCP R3, R8 ;  /* 0x0000000800037308 */ /* 0x000e660000001000 */
[----:B------:R-:W-:Y:S02]  /*0810*/  ISETP.GT.U32.AND P1, PT, R5, R0, PT ;  /* 0x000000000500720c */ /* 0x000fe40003f24070 */
[----:B-1----:R-:W-:-:S11]  /*0820*/  IADD3 R3, R3, 0xffffffe, RZ ;  /* 0x0ffffffe03037810 */ /* 0x002fd60007ffe0ff */
[----:B------:R-:W-:Y:S01]  /*0830*/  @!P1 IMAD.IADD R0, R0, 0x1, -R5 ;  /* 0x0000000100009824 */ /* 0x000fe200078e0a05 */
[----:B------:R-:W-:Y:S02]  /*0840*/  @!P1 IADD3 R2, R2, 0x1, RZ ;  /* 0x0000000102029810 */ /* 0x000fe40007ffe0ff */
[----:B------:R-:W-:Y:S01]  /*0850*/  ISETP.NE.AND P1, PT, R11, RZ, PT ;  /* 0x000000ff0b00720c */ /* 0x000fe20003f25270 */
[----:B------:R-:W1:Y:S01]  /*0860*/  F2I.FTZ.U32.TRUNC.NTZ R3, R3 ;  /* 0x0000000300037305 */ /* 0x000e62000021f000 */
[----:B------:R-:W-:Y:S02]  /*0870*/  ISETP.GE.U32.AND P2, PT, R0, R5, PT ;  /* 0x000000050000720c */ /* 0x000fe40003f46070 */
[----:B------:R-:W-:-:S04]  /*0880*/  LOP3.LUT R0, R249, R11, RZ, 0x3c, !PT ;  /* 0x0000000bf9007212 */ /* 0x000fc800078e3cff */
[----:B------:R-:W-:-:S07]  /*0890*/  ISETP.GE.AND P0, PT, R0, RZ, PT ;  /* 0x000000ff0000720c */ /* 0x000fce0003f06270 */
[----:B------:R-:W-:Y:S02]  /*08a0*/  @P2 IADD3 R2, R2, 0x1, RZ ;  /* 0x0000000102022810 */ /* 0x000fe40007ffe0ff */
[----:B-1----:R-:W-:-:S03]  /*08b0*/  IADD3 R0, RZ, -R3, RZ ;  /* 0x80000003ff007210 */ /* 0x002fc60007ffe0ff */
[----:B------:R-:W-:Y:S02]  /*08c0*/  IMAD.MOV.U32 R4, RZ, RZ, R2 ;  /* 0x000000ffff047224 */ /* 0x000fe400078e0002 */
[----:B------:R-:W-:Y:S01]  /*08d0*/  IMAD.MOV.U32 R2, RZ, RZ, R0 ;  /* 0x000000ffff027224 */ /* 0x000fe200078e0000 */
[----:B------:R-:W-:Y:S01]  /*08e0*/  IABS R0, R10 ;  /* 0x0000000a00007213 */ /* 0x000fe20000000000 */
[----:B------:R-:W-:Y:S01]  /*08f0*/  @!P0 IMAD.MOV R4, RZ, RZ, -R4 ;  /* 0x000000ffff048224 */ /* 0x000fe200078e0a04 */
[----:B------:R-:W-:Y:S01]  /*0900*/  @!P1 LOP3.LUT R4, RZ, R11, RZ, 0x33, !PT ;  /* 0x0000000bff049212 */ /* 0x000fe200078e33ff */
[----:B------:R-:W-:Y:S01]  /*0910*/  IMAD R5, R2, R7, RZ ;  /* 0x0000000702057224 */ /* 0x000fe200078e02ff */
[----:B------:R-:W-:Y:S01]  /*0920*/  MOV R2, RZ ;  /* 0x000000ff00027202 */ /* 0x000fe20000000f00 */
[----:B------:R-:W-:Y:S01]  /*0930*/  IMAD.MOV R6, RZ, RZ, -R0 ;  /* 0x000000ffff067224 */ /* 0x000fe200078e0a00 */
[----:B------:R-:W-:-:S03]  /*0940*/  IABS R8, R4 ;  /* 0x0000000400087213 */ /* 0x000fc60000000000 */
[----:B------:R-:W-:-:S04]  /*0950*/  IMAD.HI.U32 R0, R3, R5, R2 ;  /* 0x0000000503007227 */ /* 0x000fc800078e0002 */
[----:B------:R-:W-:Y:S02]  /*0960*/  IMAD.MOV.U32 R2, RZ, RZ, R8 ;  /* 0x000000ffff027224 */ /* 0x000fe400078e0008 */
[----:B------:R-:W-:Y:S02]  /*0970*/  IMAD.MOV.U32 R3, RZ, RZ, R6 ;  /* 0x000000ffff037224 */ /* 0x000fe400078e0006 */
[----:B------:R-:W-:-:S04]  /*0980*/  IMAD.HI.U32 R0, R0, R2, RZ ;  /* 0x0000000200007227 */ /* 0x000fc800078e00ff */
[----:B------:R-:W-:Y:S02]  /*0990*/  IMAD R2, R0, R3, R2 ;  /* 0x0000000300027224 */ /* 0x000fe400078e0202 */
[----:B------:R-:W-:-:S03]  /*09a0*/  IMAD R3, R4, R11, RZ ;  /* 0x0000000b04037224 */ /* 0x000fc600078e02ff */
[----:B------:R-:W-:Y:S02]  /*09b0*/  ISETP.GT.U32.AND P1, PT, R7, R2, PT ;  /* 0x000000020700720c */ /* 0x000fe40003f24070 */
[----:B------:R-:W-:-:S11]  /*09c0*/  IADD3 R249, R249, -R3, RZ ;  /* 0x80000003f9f97210 */ /* 0x000fd60007ffe0ff */
[----:B------:R-:W-:Y:S01]  /*09d0*/  @!P1 IMAD.IADD R2, R2, 0x1, -R7 ;  /* 0x0000000102029824 */ /* 0x000fe200078e0a07 */
[----:B------:R-:W-:Y:S02]  /*09e0*/  @!P1 IADD3 R0, R0, 0x1, RZ ;  /* 0x0000000100009810 */ /* 0x000fe40007ffe0ff */
[----:B------:R-:W-:Y:S02]  /*09f0*/  ISETP.NE.AND P1, PT, R10, RZ, PT ;  /* 0x000000ff0a00720c */ /* 0x000fe40003f25270 */
[----:B------:R-:W-:Y:S02]  /*0a00*/  ISETP.GE.U32.AND P2, PT, R2, R7, PT ;  /* 0x000000070200720c */ /* 0x000fe40003f46070 */
[----:B------:R-:W-:-:S04]  /*0a10*/  LOP3.LUT R2, R4, R10, RZ, 0x3c, !PT ;  /* 0x0000000a04027212 */ /* 0x000fc800078e3cff */
[----:B------:R-:W-:-:S07]  /*0a20*/  ISETP.GE.AND P0, PT, R2, RZ, PT ;  /* 0x000000ff0200720c */ /* 0x000fce0003f06270 */
[----:B------:R-:W-:-:S06]  /*0a30*/  @P2 IADD3 R0, R0, 0x1, RZ ;  /* 0x0000000100002810 */ /* 0x000fcc0007ffe0ff */
[----:B------:R-:W-:Y:S02]  /*0a40*/  @!P0 IADD3 R0, -R0, RZ, RZ ;  /* 0x000000ff00008210 */ /* 0x000fe40007ffe1ff */
[----:B------:R-:W-:-:S05]  /*0a50*/  @!P1 LOP3.LUT R0, RZ, R10, RZ, 0x33, !PT ;  /* 0x0000000aff009212 */ /* 0x000fca00078e33ff */
[--C-:B------:R-:W-:Y:S02]  /*0a60*/  IMAD.MOV R2, RZ, RZ, -R0.reuse ;  /* 0x000000ffff027224 */ /* 0x100fe400078e0a00 */
[C---:B------:R-:W-:Y:S02]  /*0a70*/  IMAD R0, R10.reuse, 0x1000000, R0 ;  /* 0x010000000a007824 */ /* 0x040fe400078e0200 */
[----:B------:R-:W-:-:S04]  /*0a80*/  IMAD R2, R10, R2, R4 ;  /* 0x000000020a027224 */ /* 0x000fc800078e0204 */
[----:B------:R-:W-:Y:S01]  /*0a90*/  IMAD R250, R2, 0x10000, R0 ;  /* 0x0001000002fa7824 */ /* 0x000fe200078e0200 */
[----:B------:R-:W-:Y:S05]  /*0aa0*/  BRA `(.L_x_175) ;  /* 0x0000004000007947 */ /* 0x000fea0003800000 */
.L_x_166:
[----:B-1----:R-:W-:Y:S01]  /*0ab0*/  IMAD.MOV.U32 R249, RZ, RZ, RZ ;  /* 0x000000fffff97224 */ /* 0x002fe200078e00ff */
[----:B------:R-:W-:Y:S01]  /*0ac0*/  MOV R250, RZ ;  /* 0x000000ff00fa7202 */ /* 0x000fe20000000f00 */
[----:B------:R-:W-:Y:S01]  /*0ad0*/  IMAD.U32 R248, RZ, RZ, UR4 ;  /* 0x00000004fff87e24 */ /* 0x000fe2000f8e00ff */
[----:B------:R-:W-:Y:S02]  /*0ae0*/  MOV R251, c[0x0][0x53c] ;  /* 0x00014f0000fb7a02 */ /* 0x000fe40000000f00 */
.L_x_175:
[----:B------:R-:W-:Y:S01]  /*0af0*/  ISETP.NE.AND P0, PT, R13, RZ, PT ;  /* 0x000000ff0d00720c */ /* 0x000fe20003f05270 */
[----:B------:R-:W-:-:S12]  /*0b00*/  WARPSYNC 0xffffffff ;  /* 0xffffffff00007948 */ /* 0x000fd80003800000 */
[----:B------:R1:W-:Y:S04]  /*0b10*/  @!P0 STS.128 [0xf100], R248 ;  /* 0x00f100f8ff008388 */ /* 0x0003e80000000c00 */
[----:B------:R-:W-:Y:S06]  /*0b20*/  BAR.ARV 0x5, 0x100 ;  /* 0x0144000000007b1d */ /* 0x000fec0000002000 */
.L_x_164:
[----:B-1----:R-:W-:-:S13]  /*0b30*/  ISETP.GE.AND P0, PT, R251, c[0x0][0x53c], PT ;  /* 0x00014f00fb007a0c */ /* 0x002fda0003f06270 */
[----:B------:R-:W-:Y:S05]  /*0b40*/  @P0 EXIT ;  /* 0x000000000000094d */ /* 0x000fea0003800000 */
[----:B------:R-:W1:Y:S01]  /*0b50*/  S2R R16, SR_TID.X ;  /* 0x0000000000107919 */ /* 0x000e620000002100 */
[----:B------:R-:W-:Y:S02]  /*0b60*/  ULDC UR5, c[0x0][0x2ac] ;  /* 0x0000ab0000057ab9 */ /* 0x000fe40000000800 */
[----:B------:R-:W-:Y:S02]  /*0b70*/  ULDC UR4, c[0x0][0x1d0] ;  /* 0x0000740000047ab9 */ /* 0x000fe40000000800 */
[----:B------:R-:W-:Y:S01]  /*0b80*/  UIMAD UR5, UR5, UR4, URZ ;  /* 0x00000004050572a4 */ /* 0x000fe2000f8e023f */
[----:B-1----:R-:W-:-:S04]  /*0b90*/  SHF.R.S32.HI R7, RZ, 0x1f, R16 ;  /* 0x0000001fff077819 */ /* 0x002fc80000011410 */
[CC--:B------:R-:W-:Y:S02]  /*0ba0*/  LEA.HI R2, R7.reuse, R16.reuse, RZ, 0x4 ;  /* 0x0000001007027211 */ /* 0x0c0fe400078f20ff */
[----:B------:R-:W-:Y:S02]  /*0bb0*/  LEA.HI R15, R7, R16, RZ, 0x2 ;  /* 0x00000010070f7211 */ /* 0x000fe400078f10ff */
[----:B------:R-:W-:Y:S02]  /*0bc0*/  SHF.R.S32.HI R3, RZ, 0x4, R2 ;  /* 0x00000004ff037819 */ /* 0x000fe40000011402 */
[--C-:B------:R-:W-:Y:S02]  /*0bd0*/  SHF.R.S32.HI R8, RZ, 0x2, R15.reuse ;  /* 0x00000002ff087819 */ /* 0x100fe4000001140f */
[----:B------:R-:W-:Y:S02]  /*0be0*/  LEA.HI R0, R2, R3, RZ, 0x1 ;  /* 0x0000000302007211 */ /* 0x000fe400078f08ff */
[----:B------:R-:W-:-:S02]  /*0bf0*/  SHF.R.S32.HI R4, RZ, 0x1f, R15 ;  /* 0x0000001fff047819 */ /* 0x000fc4000001140f */
[----:B------:R-:W-:Y:S02]  /*0c00*/  LOP3.LUT R0, R0, 0xfffffffe, RZ, 0xc0, !PT ;  /* 0xfffffffe00007812 */ /* 0x000fe400078ec0ff */
[CC--:B------:R-:W-:Y:S02]  /*0c10*/  LEA.HI R9, R7.reuse, R16.reuse, RZ, 0x3 ;  /* 0x0000001007097211 */ /* 0x0c0fe400078f18ff */
[----:B------:R-:W-:Y:S01]  /*0c20*/  LEA.HI R10, R7, R16, RZ, 0x5 ;  /* 0x00000010070a7211 */ /* 0x000fe200078f28ff */
[----:B------:R-:W-:Y:S01]  /*0c30*/  IMAD.IADD R13, R3, 0x1, -R0 ;  /* 0x00000001030d7824 */ /* 0x000fe200078e0a00 */
[----:B------:R-:W-:Y:S02]  /*0c40*/  LOP3.LUT R0, R2, 0xfffffff0, RZ, 0xc0, !PT ;  /* 0xfffffff002007812 */ /* 0x000fe400078ec0ff */
[----:B------:R-:W-:Y:S02]  /*0c50*/  LEA.HI R2, R4, R8, RZ, 0x3 ;  /* 0x0000000804027211 */ /* 0x000fe400078f18ff */
[----:B------:R-:W-:Y:S01]  /*0c60*/  LOP3.LUT R4, R9, 0xfffffff8, RZ, 0xc0, !PT ;  /* 0xfffffff809047812 */ /* 0x000fe200078ec0ff */
[----:B------:R-:W-:Y:S01]  /*0c70*/  IMAD.IADD R0, R16, 0x1, -R0 ;  /* 0x0000000110007824 */ /* 0x000fe200078e0a00 */
[----:B------:R-:W-:-:S02]  /*0c80*/  SHF.R.S32.HI R235, RZ, 0x3, R9 ;  /* 0x00000003ffeb7819 */ /* 0x000fc40000011409 */
[----:B------:R-:W-:Y:S01]  /*0c90*/  LOP3.LUT R2, R2, 0xfffffff8, RZ, 0xc0, !PT ;  /* 0xfffffff802027812 */ /* 0x000fe200078ec0ff */
[----:B------:R-:W-:Y:S01]  /*0ca0*/  IMAD.IADD R234, R16, 0x1, -R4 ;  /* 0x0000000110ea7824 */ /* 0x000fe200078e0a04 */
[----:B------:R-:W-:Y:S01]  /*0cb0*/  SHF.R.S32.HI R4, RZ, 0x1f, R0 ;  /* 0x0000001fff047819 */ /* 0x000fe20000011400 */
[----:B------:R-:W-:Y:S01]  /*0cc0*/  IMAD.SHL.U32 R3, R235, 0x40, RZ ;  /* 0x00000040eb037824 */ /* 0x000fe200078e00ff */
[----:B------:R-:W-:Y:S01]  /*0cd0*/  LEA.HI R7, R7, R16, RZ, 0x6 ;  /* 0x0000001007077211 */ /* 0x000fe200078f30ff */
[----:B------:R-:W-:Y:S01]  /*0ce0*/  IMAD.IADD R8, R8, 0x1, -R2 ;  /* 0x0000000108087824 */ /* 0x000fe200078e0a02 */
[----:B------:R-:W-:Y:S01]  /*0cf0*/  LEA.HI R14, R4, R0, RZ, 0x3 ;  /* 0x00000000040e7211 */ /* 0x000fe200078f18ff */
[C---:B------:R-:W-:Y:S01]  /*0d00*/  IMAD.SHL.U32 R231, R234.reuse, 0x8, RZ ;  /* 0x00000008eae77824 */ /* 0x040fe200078e00ff */
[----:B------:R-:W-:Y:S01]  /*0d10*/  LOP3.LUT R2, R3, 0x1c0, RZ, 0xc0, !PT ;  /* 0x000001c003027812 */ /* 0x000fe200078ec0ff */
[----:B------:R-:W-:Y:S01]  /*0d20*/  IMAD.SHL.U32 R5, R234, 0x40, RZ ;  /* 0x00000040ea057824 */ /* 0x000fe200078e00ff */
[----:B------:R-:W-:Y:S01]  /*0d30*/  LOP3.LUT R4, R14, 0xfffffff8, RZ, 0xc0, !PT ;  /* 0xfffffff80e047812 */ /* 0x000fe200078ec0ff */
[----:B------:R-:W-:Y:S01]  /*0d40*/  IMAD.SHL.U32 R7, R7, 0x8, RZ ;  /* 0x0000000807077824 */ /* 0x000fe200078e00ff */
[----:B------:R-:W-:-:S02]  /*0d50*/  SHF.R.U32.HI R6, RZ, 0x3, R2 ;  /* 0x00000003ff067819 */ /* 0x000fc40000011602 */
[----:B------:R-:W-:Y:S01]  /*0d60*/  LOP3.LUT R3, R2, 0x38, R231, 0xf8, !PT ;  /* 0x0000003802037812 */ /* 0x000fe200078ef8e7 */
[----:B------:R-:W-:Y:S01]  /*0d70*/  IMAD.IADD R0, R0, 0x1, -R4 ;  /* 0x0000000100007824 */ /* 0x000fe200078e0a04 */
[----:B------:R-:W-:Y:S02]  /*0d80*/  LOP3.LUT R4, R10, 0xffffffe0, RZ, 0xc0, !PT ;  /* 0xffffffe00a047812 */ /* 0x000fe400078ec0ff */
[----:B------:R-:W-:Y:S02]  /*0d90*/  LOP3.LUT R2, R5, 0x1c0, RZ, 0xc0, !PT ;  /* 0x000001c005027812 */ /* 0x000fe400078ec0ff */
[----:B------:R-:W-:Y:S01]  /*0da0*/  LOP3.LUT R12, R3, R6, RZ, 0x3c, !PT ;  /* 0x00000006030c7212 */ /* 0x000fe200078e3cff */
[----:B------:R-:W-:Y:S01]  /*0db0*/  IMAD.IADD R18, R16, 0x1, -R4 ;  /* 0x0000000110127824 */ /* 0x000fe200078e0a04 */
[----:B------:R-:W-:Y:S02]  /*0dc0*/  LOP3.LUT R5, R2, 0x8, R9, 0xf8, !PT ;  /* 0x0000000802057812 */ /* 0x000fe400078ef809 */
[----:B------:R-:W-:-:S02]  /*0dd0*/  SHF.R.U32.HI R3, RZ, 0x3, R2 ;  /* 0x00000003ff037819 */ /* 0x000fc40000011602 */
[--C-:B------:R-:W-:Y:S02]  /*0de0*/  SHF.R.S32.HI R9, RZ, 0x5, R10.reuse ;  /* 0x00000005ff097819 */ /* 0x100fe4000001140a */
[----:B------:R-:W-:Y:S02]  /*0df0*/  SHF.R.S32.HI R2, RZ, 0x1f, R10 ;  /* 0x0000001fff027819 */ /* 0x000fe4000001140a */
[----:B------:R-:W-:Y:S02]  /*0e00*/  SHF.R.S32.HI R11, RZ, 0x1f, R18 ;  /* 0x0000001fff0b7819 */ /* 0x000fe40000011412 */
[----:B------:R-:W-:Y:S02]  /*0e10*/  LEA.HI R2, R2, R9, RZ, 0x3 ;  /* 0x0000000902027211 */ /* 0x000fe400078f18ff */
[----:B------:R-:W-:Y:S01]  /*0e20*/  LOP3.LUT R4, R15, 0xfffffffc, RZ, 0xc0, !PT ;  /* 0xfffffffc0f047812 */ /* 0x000fe200078ec0ff */
[----:B------:R-:W-:Y:S01]  /*0e30*/  IMAD.MOV.U32 R15, RZ, RZ, 0x20 ;  /* 0x00000020ff0f7424 */ /* 0x000fe200078e00ff */
[----:B------:R-:W-:-:S02]  /*0e40*/  LOP3.LUT R10, R5, R3, RZ, 0x3c, !PT ;  /* 0x00000003050a7212 */ /* 0x000fc400078e3cff */
[----:B------:R-:W-:Y:S01]  /*0e50*/  LOP3.LUT R3, R2, 0xffffff8, RZ, 0xc0, !PT ;  /* 0x0ffffff802037812 */ /* 0x000fe200078ec0ff */
[----:B------:R-:W-:Y:S01]  /*0e60*/  IMAD.IADD R2, R16, 0x1, -R4 ;  /* 0x0000000110027824 */ /* 0x000fe200078e0a04 */
[----:B------:R-:W-:Y:S01]  /*0e70*/  LEA.HI R11, R11, R18, RZ, 0x2 ;  /* 0x000000120b0b7211 */ /* 0x000fe200078f10ff */
[----:B------:R-:W-:Y:S01]  /*0e80*/  IMAD.MOV.U32 R16, RZ, RZ, 0x10 ;  /* 0x00000010ff107424 */ /* 0x000fe200078e00ff */
[----:B------:R-:W-:Y:S01]  /*0e90*/  LOP3.LUT R6, R8, 0x1, RZ, 0xc0, !PT ;  /* 0x0000000108067812 */ /* 0x000fe200078ec0ff */
[----:B------:R-:W-:Y:S01]  /*0ea0*/  IMAD.IADD R5, R9, 0x1, -R3 ;  /* 0x0000000109057824 */ /* 0x000fe200078e0a03 */
[----:B------:R-:W-:Y:S02]  /*0eb0*/  SHF.R.S32.HI R4, RZ, 0x2, R11 ;  /* 0x00000002ff047819 */ /* 0x000fe4000001140b */
[----:B------:R-:W-:Y:S02]  /*0ec0*/  LEA.HI R3, R2, R2, RZ, 0x1 ;  /* 0x0000000202037211 */ /* 0x000fe400078f08ff */
[----:B------:R-:W-:Y:S01]  /*0ed0*/  ISETP.NE.U32.AND P0, PT, R6, 0x1, PT ;  /* 0x000000010600780c */ /* 0x000fe20003f05070 */
[----:B------:R-:W-:Y:S01]  /*0ee0*/  IMAD R17, R5, 0x10, R4 ;  /* 0x0000001005117824 */ /* 0x000fe200078e0204 */
[----:B------:R-:W-:Y:S01]  /*0ef0*/  LOP3.LUT R5, R3, 0x1ffffffe, RZ, 0xc0, !PT ;  /* 0x1ffffffe03057812 */ /* 0x000fe200078ec0ff */
[----:B------:R-:W-:Y:S01]  /*0f00*/  IMAD.SHL.U32 R4, R8, 0x40, RZ ;  /* 0x0000004008047824 */ /* 0x000fe200078e00ff */
[----:B------:R-:W-:Y:S01]  /*0f10*/  LOP3.LUT R12, R12, 0x7ffffe00, R7, 0xf8, !PT ;  /* 0x7ffffe000c0c7812 */ /* 0x000fe200078ef807 */
[----:B------:R-:W-:Y:S01]  /*0f20*/  IMAD R7, R9, 0x200, R2 ;  /* 0x0000020009077824 */ /* 0x000fe200078e0202 */
[----:B------:R-:W-:Y:S01]  /*0f30*/  R2P PR, R8, 0x6 ;  /* 0x0000000608007804 */ /* 0x000fe20000000000 */
[----:B------:R-:W-:Y:S01]  /*0f40*/  IMAD.IADD R8, R2, 0x1, -R5 ;  /* 0x0000000102087824 */ /* 0x000fe200078e0a05 */
[----:B------:R-:W-:Y:S01]  /*0f50*/  LOP3.LUT R4, R4, 0x1c0, RZ, 0xc0, !PT ;  /* 0x000001c004047812 */ /* 0x000fe200078ec0ff */
[----:B------:R-:W-:Y:S01]  /*0f60*/  IMAD.SHL.U32 R3, R0, 0x40, RZ ;  /* 0x0000004000037824 */ /* 0x000fe200078e00ff */
[----:B------:R1:W-:Y:S01]  /*0f70*/  STL [R1+0xb8], R17 ;  /* 0x0000b81101007387 */ /* 0x0003e20000100800 */
[----:B------:R-:W-:Y:S01]  /*0f80*/  IMAD.SHL.U32 R6, R13, 0x8, RZ ;  /* 0x000000080d067824 */ /* 0x000fe200078e00ff */
[----:B------:R-:W-:Y:S01]  /*0f90*/  LEA.HI R2, R4, R4, RZ, 0x1d ;  /* 0x0000000404027211 */ /* 0x000fe200078fe8ff */
[----:B------:R-:W-:Y:S01]  /*0fa0*/  IMAD R8, R8, 0x8, R17 ;  /* 0x0000000808087824 */ /* 0x000fe200078e0211 */
[----:B------:R-:W-:Y:S01]  /*0fb0*/  LOP3.LUT R3, R3, 0x1c0, RZ, 0xc0, !PT ;  /* 0x000001c003037812 */ /* 0x000fe200078ec0ff */
[----:B------:R-:W-:Y:S01]  /*0fc0*/  IMAD.SHL.U32 R201, R12, 0x2, RZ ;  /* 0x000000020cc97824 */ /* 0x000fe200078e00ff */
[----:B------:R-:W-:Y:S01]  /*0fd0*/  LOP3.LUT P4, RZ, R0, 0x2, RZ, 0xc0, !PT ;  /* 0x0000000200ff7812 */ /* 0x000fe2000788c0ff */
[----:B------:R-:W-:Y:S01]  /*0fe0*/  IMAD.U32 R7, R7, 0x2, R2 ;  /* 0x0000000207077824 */ /* 0x000fe200078e0002 */
[----:B------:R-:W-:Y:S01]  /*0ff0*/  LOP3.LUT R2, R11, 0x7ffffffc, RZ, 0xc0, !PT ;  /* 0x7ffffffc0b027812 */ /* 0x000fe200078ec0ff */
[----:B------:R2:W-:Y:S01]  /*1000*/  STL [R1+0xbc], R8 ;  /* 0x0000bc0801007387 */ /* 0x0005e20000100800 */
[----:B------:R-:W-:-:S02]  /*1010*/  LOP3.LUT R6, R3, 0x8, R6, 0xf8, !PT ;  /* 0x0000000803067812 */ /* 0x000fc400078ef806 */
[----:B------:R-:W-:Y:S01]  /*1020*/  SHF.R.U32.HI R3, RZ, 0x3, R3 ;  /* 0x00000003ff037819 */ /* 0x000fe20000011603 */
[----:B------:R-:W-:Y:S01]  /*1030*/  IMAD.IADD R2, R18, 0x1, -R2 ;  /* 0x0000000112027824 */ /* 0x000fe200078e0a02 */
[----:B------:R-:W-:Y:S01]  /*1040*/  LOP3.LUT P3, RZ, R0, 0x4, RZ, 0xc0, !PT ;  /* 0x0000000400ff7812 */ /* 0x000fe2000786c0ff */
[----:B------:R-:W-:Y:S01]  /*1050*/  IMAD R0, R13, 0x200, R10 ;  /* 0x000002000d007824 */ /* 0x000fe200078e020a */
[----:B------:R-:W-:Y:S01]  /*1060*/  LOP3.LUT R3, R6, R3, RZ, 0x3c, !PT ;  /* 0x0000000306037212 */ /* 0x000fe200078e3cff */
[----:B------:R-:W-:Y:S01]  /*1070*/  IMAD.SHL.U32 R26, R2, 0x2, RZ ;  /* 0x00000002021a7824 */ /* 0x000fe200078e00ff */
[----:B------:R-:W-:Y:S01]  /*1080*/  IADD3 R238, R231, 0x40, RZ ;  /* 0x00000040e7ee7810 */ /* 0x000fe20007ffe0ff */
[----:B------:R-:W-:Y:S01]  /*1090*/  IMAD.SHL.U32 R6, R14, 0x40, RZ ;  /* 0x000000400e067824 */ /* 0x000fe200078e00ff */
[----:B------:R-:W-:Y:S01]  /*10a0*/  SEL R5, R16, 0xfffffff0, !P4 ;  /* 0xfffffff010057807 */ /* 0x000fe20006000000 */
[----:B------:R-:W-:Y:S01]  /*10b0*/  IMAD.MOV.U32 R10, RZ, RZ, 0x40 ;  /* 0x00000040ff0a7424 */ /* 0x000fe200078e00ff */
[C---:B------:R-:W-:Y:S01]  /*10c0*/  IADD3 R25, R26.reuse, 0x8, RZ ;  /* 0x000000081a197810 */ /* 0x040fe20007ffe0ff */
[----:B------:R-:W-:Y:S01]  /*10d0*/  STL [R1+0x58], R26 ;  /* 0x0000581a01007387 */ /* 0x000fe20000100800 */
[----:B------:R-:W-:-:S02]  /*10e0*/  IADD3 R24, R26, 0x10, RZ ;  /* 0x000000101a187810 */ /* 0x000fc40007ffe0ff */
[C---:B------:R-:W-:Y:S01]  /*10f0*/  IADD3 R23, R26.reuse, 0x18, RZ ;  /* 0x000000181a177810 */ /* 0x040fe20007ffe0ff */
[----:B------:R-:W-:Y:S01]  /*1100*/  STL [R1+0x54], R25 ;  /* 0x0000541901007387 */ /* 0x000fe20000100800 */
[C---:B------:R-:W-:Y:S02]  /*1110*/  IADD3 R22, R26.reuse, 0x20, RZ ;  /* 0x000000201a167810 */ /* 0x040fe40007ffe0ff */
[C---:B------:R-:W-:Y:S01]  /*1120*/  IADD3 R21, R26.reuse, 0x28, RZ ;  /* 0x000000281a157810 */ /* 0x040fe20007ffe0ff */
[----:B------:R-:W-:Y:S01]  /*1130*/  STL [R1+0x50], R24 ;  /* 0x0000501801007387 */ /* 0x000fe20000100800 */
[C---:B------:R-:W-:Y:S02]  /*1140*/  IADD3 R20, R26.reuse, 0x30, RZ ;  /* 0x000000301a147810 */ /* 0x040fe40007ffe0ff */
[C---:B------:R-:W-:Y:S01]  /*1150*/  IADD3 R19, R26.reuse, 0x38, RZ ;  /* 0x000000381a137810 */ /* 0x040fe20007ffe0ff */
[----:B------:R-:W-:Y:S01]  /*1160*/  STL [R1+0x4c], R23 ;  /* 0x00004c1701007387 */ /* 0x000fe20000100800 */
[----:B------:R-:W-:-:S02]  /*1170*/  IADD3 R18, R26, 0x40, RZ ;  /* 0x000000401a127810 */ /* 0x000fc40007ffe0ff */
[C---:B-1----:R-:W-:Y:S01]  /*1180*/  IADD3 R17, R26.reuse, 0x48, RZ ;  /* 0x000000481a117810 */ /* 0x042fe20007ffe0ff */
[----:B------:R-:W-:Y:S01]  /*1190*/  STL [R1+0x48], R22 ;  /* 0x0000481601007387 */ /* 0x000fe20000100800 */
[C---:B------:R-:W-:Y:S02]  /*11a0*/  IADD3 R16, R26.reuse, 0x50, RZ ;  /* 0x000000501a107810 */ /* 0x040fe40007ffe0ff */
[----:B------:R-:W-:Y:S01]  /*11b0*/  SEL R4, R15, 0xffffffe0, !P3 ;  /* 0xffffffe00f047807 */ /* 0x000fe20005800000 */
[----:B------:R-:W-:Y:S01]  /*11c0*/  STL [R1+0x44], R21 ;  /* 0x0000441501007387 */ /* 0x000fe20000100800 */
[----:B------:R-:W-:Y:S02]  /*11d0*/  LOP3.LUT R3, R3, 0x7ffffe00, R6, 0xf8, !PT ;  /* 0x7ffffe0003037812 */ /* 0x000fe400078ef806 */
[----:B------:R-:W-:Y:S01]  /*11e0*/  IADD3 R14, R26, 0x58, RZ ;  /* 0x000000581a0e7810 */ /* 0x000fe20007ffe0ff */
[----:B------:R1:W-:Y:S01]  /*11f0*/  STL [R1+0x40], R20 ;  /* 0x0000401401007387 */ /* 0x0003e20000100800 */
[----:B------:R-:W-:Y:S01]  /*1200*/  SHF.R.S32.HI R6, RZ, 0x1f, R238 ;  /* 0x0000001fff067819 */ /* 0x000fe200000114ee */
[----:B------:R-:W-:Y:S01]  /*1210*/  IMAD.IADD R4, R5, 0x1, R4 ;  /* 0x0000000105047824 */ /* 0x000fe200078e0204 */
[----:B------:R-:W-:Y:S01]  /*1220*/  LEA R188, R0, 0x8100, 0x1 ;  /* 0x0000810000bc7811 */ /* 0x000fe200078e08ff */
[----:B------:R-:W-:Y:S01]  /*1230*/  STL [R1+0x3c], R19 ;  /* 0x00003c1301007387 */ /* 0x000fe20000100800 */
[----:B------:R-:W-:-:S02]  /*1240*/  IADD3 R13, R26, 0x60, RZ ;  /* 0x000000601a0d7810 */ /* 0x000fc40007ffe0ff */
[C---:B------:R-:W-:Y:S01]  /*1250*/  SEL R6, R10.reuse, 0xffffffc0, !P2 ;  /* 0xffffffc00a067807 */ /* 0x040fe20005000000 */
[----:B------:R-:W-:Y:S01]  /*1260*/  STL [R1+0x38], R18 ;  /* 0x0000381201007387 */ /* 0x000fe20000100800 */
[----:B------:R-:W-:Y:S02]  /*1270*/  SEL R0, R10, 0xffffffc0, !P3 ;  /* 0xffffffc00a007807 */ /* 0x000fe40005800000 */
[C---:B------:R-:W-:Y:S01]  /*1280*/  IADD3 R12, R26.reuse, 0x68, RZ ;  /* 0x000000681a0c7810 */ /* 0x040fe20007ffe0ff */
[----:B------:R3:W-:Y:S01]  /*1290*/  STL [R1+0x34], R17 ;  /* 0x0000341101007387 */ /* 0x0007e20000100800 */
[----:B------:R-:W-:Y:S02]  /*12a0*/  IADD3 R11, R26, 0x70, RZ ;  /* 0x000000701a0b7810 */ /* 0x000fe40007ffe0ff */
[----:B------:R-:W-:Y:S01]  /*12b0*/  LEA R10, R7, 0x80, 0x1 ;  /* 0x00000080070a7811 */ /* 0x000fe200078e08ff */
[----:B------:R-:W-:Y:S01]  /*12c0*/  STL [R1+0x30], R16 ;  /* 0x0000301001007387 */ /* 0x000fe20000100800 */
[----:B------:R-:W-:-:S02]  /*12d0*/  SHF.R.S32.HI R7, RZ, 0x1f, R25 ;  /* 0x0000001fff077819 */ /* 0x000fc40000011419 */
[----:B------:R-:W-:Y:S01]  /*12e0*/  SHF.R.S32.HI R5, RZ, 0x1f, R231 ;  /* 0x0000001fff057819 */ /* 0x000fe200000114e7 */
[----:B------:R-:W-:Y:S01]  /*12f0*/  STL [R1+0x2c], R14 ;  /* 0x00002c0e01007387 */ /* 0x000fe20000100800 */
[C---:B------:R-:W-:Y:S02]  /*1300*/  SEL R5, R15.reuse, 0xffffffe0, !P1 ;  /* 0xffffffe00f057807 */ /* 0x040fe40004800000 */
[----:B------:R-:W-:Y:S01]  /*1310*/  SEL R2, R15, 0xffffffe0, !P4 ;  /* 0xffffffe00f027807 */ /* 0x000fe20006000000 */
[----:B------:R-:W-:Y:S01]  /*1320*/  STL [R1+0x28], R13 ;  /* 0x0000280d01007387 */ /* 0x000fe20000100800 */
[----:B--2---:R-:W-:Y:S02]  /*1330*/  IADD3 R8, R26, 0x78, RZ ;  /* 0x000000781a087810 */ /* 0x004fe40007ffe0ff */
[----:B------:R-:W-:Y:S01]  /*1340*/  SHF.R.S32.HI R15, RZ, 0x1f, R24 ;  /* 0x0000001fff0f7819 */ /* 0x000fe20000011418 */
[----:B------:R-:W-:Y:S01]  /*1350*/  STL [R1+0x24], R12 ;  /* 0x0000240c01007387 */ /* 0x000fe20000100800 */
[----:B-1----:R-:W-:-:S02]  /*1360*/  SHF.R.S32.HI R20, RZ, 0x1f, R20 ;  /* 0x0000001fff147819 */ /* 0x002fc40000011414 */
[----:B------:R-:W-:Y:S01]  /*1370*/  LEA R190, R3, 0x100, 0x1 ;  /* 0x0000010003be7811 */ /* 0x000fe200078e08ff */
[----:B------:R-:W-:Y:S03]  /*1380*/  STL [R1+0x20], R11 ;  /* 0x0000200b01007387 */ /* 0x000fe60000100800 */
[----:B------:R-:W-:Y:S01]  /*1390*/  IADD3 R193, R0, R190, R2 ;  /* 0x000000be00c17210 */ /* 0x000fe20007ffe002 */
[----:B------:R1:W-:Y:S01]  /*13a0*/  STL [R1+0xb4], R7 ;  /* 0x0000b40701007387 */ /* 0x0003e20000100800 */
[----:B---3--:R-:W-:Y:S01]  /*13b0*/  SHF.R.S32.HI R17, RZ, 0x1f, R17 ;  /* 0x0000001fff117819 */ /* 0x008fe20000011411 */
[----:B------:R-:W-:Y:S02]  /*13c0*/  IMAD R196, R9, 0x800, R190 ;  /* 0x0000080009c47824 */ /* 0x000fe400078e02be */
[----:B------:R-:W-:Y:S01]  /*13d0*/  STL [R1+0x1c], R8 ;  /* 0x00001c0801007387 */ /* 0x000fe20000100800 */
[----:B------:R-:W-:-:S02]  /*13e0*/  IMAD.IADD R192, R190, 0x1, R2 ;  /* 0x00000001bec07824 */ /* 0x000fc400078e0202 */
[----:B------:R-:W-:Y:S01]  /*13f0*/  IMAD.IADD R197, R2, 0x1, R196 ;  /* 0x0000000102c57824 */ /* 0x000fe200078e02c4 */
[----:B------:R2:W-:Y:S01]  /*1400*/  STL [R1+0xb0], R15 ;  /* 0x0000b00f01007387 */ /* 0x0005e20000100800 */
[----:B------:R-:W-:Y:S02]  /*1410*/  IMAD R195, R4, 0x2, R190 ;  /* 0x0000000204c37824 */ /* 0x000fe400078e02be */
[----:B------:R-:W-:Y:S01]  /*1420*/  IMAD.IADD R191, R190, 0x1, R0 ;  /* 0x00000001bebf7824 */ /* 0x000fe200078e0200 */
[----:B------:R-:W-:Y:S01]  /*1430*/  STL [R1+0x5c], R10 ;  /* 0x00005c0a01007387 */ /* 0x000fe20000100800 */
[C---:B------:R-:W-:Y:S02]  /*1440*/  IMAD.IADD R199, R0.reuse, 0x1, R196 ;  /* 0x0000000100c77824 */ /* 0x040fe400078e02c4 */
[----:B------:R-:W-:Y:S01]  /*1450*/  IMAD.IADD R198, R0, 0x1, R197 ;  /* 0x0000000100c67824 */ /* 0x000fe200078e02c5 */
[----:B-1----:R-:W-:-:S05]  /*1460*/  SHF.R.S32.HI R7, RZ, 0x1f, R23 ;  /* 0x0000001fff077819 */ /* 0x002fca0000011417 */
[----:B------:R1:W-:Y:S01]  /*1470*/  STL [R1+0xac], R7 ;  /* 0x0000ac0701007387 */ /* 0x0003e20000100800 */
[----:B--2---:R-:W-:-:S05]  /*1480*/  SHF.R.S32.HI R15, RZ, 0x1f, R22 ;  /* 0x0000001fff0f7819 */ /* 0x004fca0000011416 */
[----:B------:R2:W-:Y:S01]  /*1490*/  STL [R1+0xa8], R15 ;  /* 0x0000a80f01007387 */ /* 0x0005e20000100800 */
[----:B-1----:R-:W-:-:S05]  /*14a0*/  SHF.R.S32.HI R7, RZ, 0x1f, R21 ;  /* 0x0000001fff077819 */ /* 0x002fca0000011415 */
[----:B------:R1:W-:Y:S01]  /*14b0*/  STL [R1+0xa4], R7 ;  /* 0x0000a40701007387 */ /* 0x0003e20000100800 */
[----:B--2---:R-:W-:-:S03]  /*14c0*/  SHF.R.S32.HI R15, RZ, 0x1f, R19 ;  /* 0x0000001fff0f7819 */ /* 0x004fc60000011413 */
[----:B------:R-:W-:Y:S04]  /*14d0*/  STL [R1+0xa0], R20 ;  /* 0x0000a01401007387 */ /* 0x000fe80000100800 */
[----:B------:R2:W-:Y:S01]  /*14e0*/  STL [R1+0x9c], R15 ;  /* 0x00009c0f01007387 */ /* 0x0005e20000100800 */
[----:B-1----:R-:W-:-:S05]  /*14f0*/  SHF.R.S32.HI R7, RZ, 0x1f, R18 ;  /* 0x0000001fff077819 */ /* 0x002fca0000011412 */
[----:B------:R1:W-:Y:S01]  /*1500*/  STL [R1+0x98], R7 ;  /* 0x0000980701007387 */ /* 0x0003e20000100800 */
[----:B--2---:R-:W-:-:S03]  /*1510*/  SHF.R.S32.HI R15, RZ, 0x1f, R16 ;  /* 0x0000001fff0f7819 */ /* 0x004fc60000011410 */
[----:B------:R-:W-:Y:S04]  /*1520*/  STL [R1+0x94], R17 ;  /* 0x0000941101007387 */ /* 0x000fe80000100800 */
[----:B------:R-:W-:Y:S01]  /*1530*/  STL [R1+0x90], R15 ;  /* 0x0000900f01007387 */ /* 0x000fe20000100800 */
[----:B-1----:R-:W-:Y:S02]  /*1540*/  SHF.R.S32.HI R7, RZ, 0x1f, R14 ;  /* 0x0000001fff077819 */ /* 0x002fe4000001140e */
[----:B------:R-:W-:Y:S02]  /*1550*/  SHF.R.S32.HI R14, RZ, 0x1f, R13 ;  /* 0x0000001fff0e7819 */ /* 0x000fe4000001140d */
[----:B------:R-:W-:Y:S01]  /*1560*/  SHF.R.S32.HI R13, RZ, 0x1f, R12 ;  /* 0x0000001fff0d7819 */ /* 0x000fe2000001140c */
[----:B------:R1:W-:Y:S01]  /*1570*/  STL [R1+0x8c], R7 ;  /* 0x00008c0701007387 */ /* 0x0003e20000100800 */
[----:B------:R-:W-:-:S02]  /*1580*/  SHF.R.S32.HI R12, RZ, 0x1f, R11 ;  /* 0x0000001fff0c7819 */ /* 0x000fc4000001140b */
[----:B------:R-:W-:Y:S01]  /*1590*/  SHF.R.S32.HI R11, RZ, 0x1f, R8 ;  /* 0x0000001fff0b7819 */ /* 0x000fe20000011408 */
[C---:B------:R-:W-:Y:S01]  /*15a0*/  IMAD.IADD R8, R10.reuse, 0x1, R5 ;  /* 0x000000010a087824 */ /* 0x040fe200078e0205 */
[----:B------:R-:W-:Y:S04]  /*15b0*/  STL [R1+0x88], R14 ;  /* 0x0000880e01007387 */ /* 0x000fe80000100800 */
[----:B------:R-:W-:Y:S04]  /*15c0*/  STL [R1+0x84], R13 ;  /* 0x0000840d01007387 */ /* 0x000fe80000100800 */
[----:B------:R-:W-:Y:S04]  /*15d0*/  STL [R1+0x80], R12 ;  /* 0x0000800c01007387 */ /* 0x000fe80000100800 */
[----:B------:R-:W-:Y:S04]  /*15e0*/  STL [R1+0x7c], R11 ;  /* 0x00007c0b01007387 */ /* 0x000fe80000100800 */
[----:B------:R2:W-:Y:S01]  /*15f0*/  STL [R1+0x68], R8 ;  /* 0x0000680801007387 */ /* 0x0005e20000100800 */
[----:B-1----:R-:W-:-:S02]  /*1600*/  IADD3 R7, R10, -0x10, RZ ;  /* 0xfffffff00a077810 */ /* 0x002fc40007ffe0ff */
[C---:B------:R-:W-:Y:S01]  /*1610*/  @P0 IADD3 R7, R10.reuse, 0x10, RZ ;  /* 0x000000100a070810 */ /* 0x040fe20007ffe0ff */
[----:B------:R-:W-:-:S04]  /*1620*/  IMAD.IADD R10, R10, 0x1, R6 ;  /* 0x000000010a0a7824 */ /* 0x000fc800078e0206 */
[--C-:B------:R-:W-:Y:S01]  /*1630*/  IMAD.IADD R3, R5, 0x1, R7.reuse ;  /* 0x0000000105037824 */ /* 0x100fe200078e0207 */
[----:B------:R1:W-:Y:S01]  /*1640*/  STL [R1+0x78], R10 ;  /* 0x0000780a01007387 */ /* 0x0003e20000100800 */
[----:B------:R-:W-:Y:S02]  /*1650*/  IMAD.IADD R5, R6, 0x1, R7 ;  /* 0x0000000106057824 */ /* 0x000fe400078e0207 */
[--C-:B------:R-:W-:Y:S01]  /*1660*/  IMAD.IADD R2, R3, 0x1, R6.reuse ;  /* 0x0000000103027824 */ /* 0x100fe200078e0206 */
[----:B------:R1:W-:Y:S01]  /*1670*/  STL [R1+0x60], R7 ;  /* 0x0000600701007387 */ /* 0x0003e20000100800 */
[----:B--2---:R-:W-:-:S05]  /*1680*/  IMAD.IADD R8, R8, 0x1, R6 ;  /* 0x0000000108087824 */ /* 0x004fca00078e0206 */
[----:B------:R1:W-:Y:S04]  /*1690*/  STL [R1+0x74], R8 ;  /* 0x0000740801007387 */ /* 0x0003e80000100800 */
[----:B------:R1:W-:Y:S04]  /*16a0*/  STL [R1+0x70], R5 ;  /* 0x0000700501007387 */ /* 0x0003e80000100800 */
[----:B------:R1:W-:Y:S04]  /*16b0*/  STL [R1+0x64], R3 ;  /* 0x0000640301007387 */ /* 0x0003e80000100800 */
[----:B------:R1:W-:Y:S02]  /*16c0*/  STL [R1+0x6c], R2 ;  /* 0x00006c0201007387 */ /* 0x0003e40000100800 */
.L_x_275:
[----:B-1----:R-:W-:-:S04]  /*16d0*/  IMAD.MOV.U32 R8, RZ, RZ, 0x4 ;  /* 0x00000004ff087424 */ /* 0x002fc800078e00ff */
[----:B------:R-:W-:-:S05]  /*16e0*/  IMAD.WIDE R2, R251, R8, c[0x0][0x588] ;  /* 0x00016200fb027625 */ /* 0x000fca00078e0208 */
[----:B------:R-:W2:Y:S01]  /*16f0*/  LDG.E R13, [R2.64] ;  /* 0x00000008020d7981 */ /* 0x000ea2000c1e1900 */
[----:B------:R-:W-:Y:S01]  /*1700*/  ISETP.NE.U32.AND P4, PT, RZ, c[0x0][0x370], PT ;  /* 0x0000dc00ff007a0c */ /* 0x000fe20003f85070 */
[----:B------:R-:W-:Y:S01]  /*1710*/  IMAD.MOV.U32 R240, RZ, RZ, RZ ;  /* 0x000000fffff07224 */ /* 0x000fe200078e00ff */
[----:B------:R-:W-:Y:S01]  /*1720*/  ISETP.NE.U32.AND P2, PT, RZ, c[0x0][0x360], PT ;  /* 0x0000d800ff007a0c */ /* 0x000fe20003f45070 */
[----:B------:R-:W-:Y:S01]  /*1730*/  IMAD.MOV.U32 R11, RZ, RZ, RZ ;  /* 0x000000ffff0b7224 */ /* 0x000fe200078e00ff */
[----:B------:R-:W-:Y:S02]  /*1740*/  ISETP.NE.AND.EX P4, PT, RZ, c[0x0][0x374], PT, P4 ;  /* 0x0000dd00ff007a0c */ /* 0x000fe40003f85340 */
[----:B------:R-:W-:Y:S02]  /*1750*/  ISETP.NE.AND.EX P2, PT, RZ, c[0x0][0x364], PT, P2 ;  /* 0x0000d900ff007a0c */ /* 0x000fe40003f45320 */
[----:B------:R-:W-:-:S04]  /*1760*/  ISETP.NE.U32.AND P3, PT, RZ, c[0x0][0x348], PT ;  /* 0x0000d200ff007a0c */ /* 0x000fc80003f65070 */
[----:B------:R-:W-:Y:S02]  /*1770*/  ISETP.NE.AND.EX P3, PT, RZ, c[0x0][0x34c], PT, P3 ;  /* 0x0000d300ff007a0c */ /* 0x000fe40003f65330 */
[----:B--2---:R-:W-:Y:S01]  /*1780*/  SHF.R.S32.HI R14, RZ, 0x1f, R13 ;  /* 0x0000001fff0e7819 */ /* 0x004fe2000001140d */
[C---:B------:R-:W-:Y:S02]  /*1790*/  IMAD.SHL.U32 R16, R13.reuse, 0x4, RZ ;  /* 0x000000040d107824 */ /* 0x040fe400078e00ff */
[C---:B------:R-:W-:Y:S01]  /*17a0*/  @P4 LEA R6, P1, R13.reuse, c[0x0][0x370], 0x2 ;  /* 0x0000dc000d064a11 */ /* 0x040fe200078210ff */
[----:B------:R1:W-:Y:S01]  /*17b0*/  STL [R1+0x4], R13 ;  /* 0x0000040d01007387 */ /* 0x0003e20000100800 */
[C-C-:B------:R-:W-:Y:S02]  /*17c0*/  SHF.L.U64.HI R15, R13.reuse, 0x2, R14.reuse ;  /* 0x000000020d0f7819 */ /* 0x140fe4000001020e */
[----:B------:R-:W-:Y:S01]  /*17d0*/  @P4 LEA.HI.X R7, R13, c[0x0][0x374], R14, 0x2, P1 ;  /* 0x0000dd000d074a11 */ /* 0x000fe200008f140e */
[----:B------:R1:W-:Y:S01]  /*17e0*/  STL [R1+0x14], R14 ;  /* 0x0000140e01007387 */ /* 0x0003e20000100800 */
[----:B------:R-:W-:-:S02]  /*17f0*/  @P2 IADD3 R4, P0, R16, c[0x0][0x360], RZ ;  /* 0x0000d80010042a10 */ /* 0x000fc40007f1e0ff */
[----:B------:R-:W-:Y:S01]  /*1800*/  IADD3 R2, P1, R16, c[0x0][0x348], RZ ;  /* 0x0000d20010027a10 */ /* 0x000fe20007f3e0ff */
[----:B------:R1:W5:Y:S01]  /*1810*/  @P4 LDG.E R240, [R6.64] ;  /* 0x0000000806f04981 */ /* 0x000362000c1e1900 */
[C---:B------:R-:W-:Y:S02]  /*1820*/  @P2 IADD3.X R5, R15.reuse, c[0x0][0x364], RZ, P0, !PT ;  /* 0x0000d9000f052a10 */ /* 0x040fe400007fe4ff */
[----:B------:R-:W-:Y:S01]  /*1830*/  IADD3.X R3, R15, c[0x0][0x34c], RZ, P1, !PT ;  /* 0x0000d3000f037a10 */ /* 0x000fe20000ffe4ff */
[----:B------:R1:W-:Y:S04]  /*1840*/  STL [R1+0x8], R16 ;  /* 0x0000081001007387 */ /* 0x0003e80000100800 */
[----:B------:R1:W5:Y:S04]  /*1850*/  @P2 LDG.E R12, [R4.64] ;  /* 0x00000008040c2981 */ /* 0x000368000c1e1900 */
[----:B------:R1:W5:Y:S04]  /*1860*/  @P3 LDG.E R11, [R2.64] ;  /* 0x00000008020b3981 */ /* 0x000368000c1e1900 */
[----:B------:R1:W-:Y:S01]  /*1870*/  STL [R1+0xc], R15 ;  /* 0x00000c0f01007387 */ /* 0x0003e20000100800 */
[----:B------:R-:W-:Y:S01]  /*1880*/  YIELD ;  /* 0x0000000000007946 */ /* 0x000fe20003800000 */
[----:B------:R-:W-:Y:S05]  /*1890*/  @P2 BRA `(.L_x_176) ;  /* 0x0000005000002947 */ /* 0x000fea0003800000 */
[----:B-----5:R-:W-:Y:S01]  /*18a0*/  MOV R12, c[0x0][0x168] ;  /* 0x00005a00000c7a02 */ /* 0x020fe20000000f00 */
[----:B------:R-:W-:Y:S05]  /*18b0*/  @!P3 BRA `(.L_x_176) ;  /* 0x000000300000b947 */ /* 0x000fea0003800000 */
[----:B------:R2:W3:Y:S04]  /*18c0*/  LDG.E R0, [R2.64] ;  /* 0x0000000802007981 */ /* 0x0004e8000c1e1900 */
[----:B-12---:R-:W3:Y:S02]  /*18d0*/  LDG.E R2, [R2.64+0x4] ;  /* 0x0000040802027981 */ /* 0x006ee4000c1e1900 */
[----:B---3--:R-:W-:-:S02]  /*18e0*/  IADD3 R12, -R0, R2, RZ ;  /* 0x00000002000c7210 */ /* 0x008fc40007ffe1ff */
.L_x_176:
[----:B------:R-:W-:-:S04]  /*18f0*/  ISETP.NE.U32.AND P0, PT, RZ, c[0x0][0x368], PT ;  /* 0x0000da00ff007a0c */ /* 0x000fc80003f05070 */
[----:B------:R-:W-:-:S13]  /*1900*/  ISETP.NE.AND.EX P0, PT, RZ, c[0x0][0x36c], PT, P0 ;  /* 0x0000db00ff007a0c */ /* 0x000fda0003f05300 */
[----:B------:R-:W-:Y:S05]  /*1910*/  @!P0 BRA `(.L_x_177) ;  /* 0x0000004000008947 */ /* 0x000fea0003800000 */
[----:B-1----:R-:W-:-:S04]  /*1920*/  IADD3 R2, P0, R16, c[0x0][0x368], RZ ;  /* 0x0000da0010027a10 */ /* 0x002fc80007f1e0ff */
[----:B------:R-:W-:-:S05]  /*1930*/  IADD3.X R3, R15, c[0x0][0x36c], RZ, P0, !PT ;  /* 0x0000db000f037a10 */ /* 0x000fca00007fe4ff */
[----:B------:R1:W5:Y:S01]  /*1940*/  LDG.E R0, [R2.64] ;  /* 0x0000000802007981 */ /* 0x000362000c1e1900 */
[----:B------:R-:W-:Y:S05]  /*1950*/  BRA `(.L_x_178) ;  /* 0x0000008000007947 */ /* 0x000fea0003800000 */
.L_x_177:
[----:B------:R-:W-:Y:S01]  /*1960*/  ISETP.NE.U32.AND P0, PT, RZ, c[0x0][0x350], PT ;  /* 0x0000d400ff007a0c */ /* 0x000fe20003f05070 */
[----:B------:R-:W-:-:S03]  /*1970*/  IMAD.U32 R0, RZ, RZ, UR5 ;  /* 0x00000005ff007e24 */ /* 0x000fc6000f8e00ff */
[----:B------:R-:W-:-:S13]  /*1980*/  ISETP.NE.AND.EX P0, PT, RZ, c[0x0][0x354], PT, P0 ;  /* 0x0000d500ff007a0c */ /* 0x000fda0003f05300 */
[----:B------:R-:W-:Y:S05]  /*1990*/  @!P0 BRA `(.L_x_178) ;  /* 0x0000004000008947 */ /* 0x000fea0003800000 */
[----:B-1----:R-:W-:-:S05]  /*19a0*/  IMAD.WIDE R2, R13, R8, c[0x0][0x350] ;  /* 0x0000d4000d027625 */ /* 0x002fca00078e0208 */
[----:B------:R-:W2:Y:S04]  /*19b0*/  LDG.E R4, [R2.64] ;  /* 0x0000000802047981 */ /* 0x000ea8000c1e1900 */
[----:B------:R-:W2:Y:S02]  /*19c0*/  LDG.E R0, [R2.64+0x4] ;  /* 0x0000040802007981 */ /* 0x000ea4000c1e1900 */
[----:B--2---:R-:W-:-:S05]  /*19d0*/  IADD3 R0, -R4, R0, RZ ;  /* 0x0000000004007210 */ /* 0x004fca0007ffe1ff */
.L_x_178:
[----:B-----5:R-:W-:Y:S01]  /*19e0*/  IMAD.IADD R21, R0, 0x1, -R240 ;  /* 0x0000000100157824 */ /* 0x020fe200078e0af0 */
[C---:B------:R-:W-:Y:S01]  /*19f0*/  LOP3.LUT R0, R250.reuse, 0xff000000, RZ, 0xc0, !PT ;  /* 0xff000000fa007812 */ /* 0x040fe200078ec0ff */
[----:B-1----:R-:W-:Y:S01]  /*1a00*/  IMAD.MOV.U32 R2, RZ, RZ, RZ ;  /* 0x000000ffff027224 */ /* 0x002fe200078e00ff */
[----:B------:R-:W-:Y:S01]  /*1a10*/  LOP3.LUT R4, R250, 0xff0000, RZ, 0xc0, !PT ;  /* 0x00ff0000fa047812 */ /* 0x000fe200078ec0ff */
[----:B------:R-:W-:Y:S01]  /*1a20*/  BSSY B0, `(.L_x_179) ;  /* 0x000002c000007945 */ /* 0x000fe20003800000 */
[----:B------:R-:W-:-:S02]  /*1a30*/  SHF.R.U32.HI R0, RZ, 0x8, R0 ;  /* 0x00000008ff007819 */ /* 0x000fc40000011600 */
[C---:B------:R-:W-:Y:S02]  /*1a40*/  IADD3 R3, R21.reuse, 0x6f, RZ ;  /* 0x0000006f15037810 */ /* 0x040fe40007ffe0ff */
[----:B------:R-:W-:Y:S02]  /*1a50*/  LEA.HI R0, R4, R0, RZ, 0x10 ;  /* 0x0000000004007211 */ /* 0x000fe400078f80ff */
[----:B------:R-:W-:Y:S01]  /*1a60*/  ISETP.GE.AND P0, PT, R21, 0x1, PT ;  /* 0x000000011500780c */ /* 0x000fe20003f06270 */
[----:B------:R-:W-:Y:S01]  /*1a70*/  IMAD.HI R2, R3, -0x6db6db6d, R2 ;  /* 0x9249249303027827 */ /* 0x000fe200078e0202 */
[----:B------:R-:W-:Y:S02]  /*1a80*/  LOP3.LUT R17, R0, 0xff, RZ, 0xc0, !PT ;  /* 0x000000ff00117812 */ /* 0x000fe400078ec0ff */
[----:B------:R-:W-:Y:S02]  /*1a90*/  SHF.R.U32.HI R5, RZ, 0x10, R0 ;  /* 0x00000010ff057819 */ /* 0x000fe40000011600 */
[----:B------:R-:W-:Y:S01]  /*1aa0*/  SHF.R.U32.HI R3, RZ, 0x1f, R2 ;  /* 0x0000001fff037819 */ /* 0x000fe20000011602 */
[----:B------:R1:W-:Y:S03]  /*1ab0*/  STL [R1+0x18], R17 ;  /* 0x0000181101007387 */ /* 0x0003e60000100800 */
[----:B------:R-:W-:Y:S01]  /*1ac0*/  LEA.HI.SX32 R10, R2, R3, 0x1a ;  /* 0x00000003020a7211 */ /* 0x000fe200078fd2ff */
[----:B------:R1:W-:Y:S01]  /*1ad0*/  STL [R1+0x10], R5 ;  /* 0x0000100501007387 */ /* 0x0003e20000100800 */
[----:B------:R-:W-:Y:S01]  /*1ae0*/  IMAD.MOV.U32 R2, RZ, RZ, RZ ;  /* 0x000000ffff027224 */ /* 0x000fe200078e00ff */
[----:B------:R-:W-:Y:S05]  /*1af0*/  @!P0 BRA `(.L_x_180) ;  /* 0x000001e000008947 */ /* 0x000fea0003800000 */
[----:B------:R-:W-:Y:S01]  /*1b00*/  ISETP.NE.AND P0, PT, R5, RZ, PT ;  /* 0x000000ff0500720c */ /* 0x000fe20003f05270 */
[----:B------:R-:W-:-:S03]  /*1b10*/  IMAD.MOV.U32 R4, RZ, RZ, RZ ;  /* 0x000000ffff047224 */ /* 0x000fc600078e00ff */
[----:B------:R-:W-:-:S04]  /*1b20*/  SEL R0, R5, c[0x0][0x338], P0 ;  /* 0x0000ce0005007a07 */ /* 0x000fc80000000000 */
[----:B------:R-:W-:Y:S02]  /*1b30*/  IABS R3, R0 ;  /* 0x0000000000037213 */ /* 0x000fe40000000000 */
[----:B------:R-:W-:Y:S02]  /*1b40*/  IADD3 R6, R10, -0x1, R0 ;  /* 0xffffffff0a067810 */ /* 0x000fe40007ffe000 */
[----:B------:R-:W2:Y:S02]  /*1b50*/  I2F.RP R2, R3 ;  /* 0x0000000300027306 */ /* 0x000ea40000209400 */
[----:B------:R-:W-:-:S06]  /*1b60*/  IABS R9, R6 ;  /* 0x0000000600097213 */ /* 0x000fcc0000000000 */
[----:B--2---:R-:W2:Y:S02]  /*1b70*/  MUFU.RCP R2, R2 ;  /* 0x0000000200027308 */ /* 0x004ea40000001000 */
[----:B--2---:R-:W-:-:S06]  /*1b80*/  IADD3 R2, R2, 0xffffffe, RZ ;  /* 0x0ffffffe02027810 */ /* 0x004fcc0007ffe0ff */
[----:B-1----:R-:W1:Y:S02]  /*1b90*/  F2I.FTZ.U32.TRUNC.NTZ R5, R2 ;  /* 0x0000000200057305 */ /* 0x002e64000021f000 */
[----:B-1----:R-:W-:-:S04]  /*1ba0*/  IMAD.MOV R2, RZ, RZ, -R5 ;  /* 0x000000ffff027224 */ /* 0x002fc800078e0a05 */
        /* <DEDUP_REMOVED lines=13> */
[----:B------:R-:W-:Y:S02]  /*1c80*/  ISETP.GE.U32.AND P2, PT, R4, R3, PT ;  /* 0x000000030400720c */ /* 0x000fe40003f46070 */
[----:B------:R-:W-:-:S04]  /*1c90*/  LOP3.LUT R3, R6, R0, RZ, 0x3c, !PT ;  /* 0x0000000006037212 */ /* 0x000fc800078e3cff */
[----:B------:R-:W-:-:S07]  /*1ca0*/  ISETP.GE.AND P0, PT, R3, RZ, PT ;  /* 0x000000ff0300720c */ /* 0x000fce0003f06270 */
[----:B------:R-:W-:-:S06]  /*1cb0*/  @P2 IADD3 R2, R2, 0x1, RZ ;  /* 0x0000000102022810 */ /* 0x000fcc0007ffe0ff */
[----:B------:R-:W-:Y:S01]  /*1cc0*/  @!P0 IMAD.MOV R2, RZ, RZ, -R2 ;  /* 0x000000ffff028224 */ /* 0x000fe200078e0a02 */
[----:B------:R-:W-:Y:S02]  /*1cd0*/  @!P1 LOP3.LUT R2, RZ, R0, RZ, 0x33, !PT ;  /* 0x00000000ff029212 */ /* 0x000fe400078e33ff */
.L_x_180:
[----:B------:R-:W-:Y:S05]  /*1ce0*/  BSYNC B0 ;  /* 0x0000000000007941 */ /* 0x000fea0003800000 */
.L_x_179:
[----:B------:R-:W-:Y:S01]  /*1cf0*/  IMAD R239, R17, R2, RZ ;  /* 0x0000000211ef7224 */ /* 0x000fe200078e02ff */
[----:B------:R-:W-:Y:S01]  /*1d00*/  PRMT R0, RZ, 0x7610, R0 ;  /* 0x00007610ff007816 */ /* 0x000fe20000000000 */
[----:B------:R-:W-:Y:S01]  /*1d10*/  CS2R R22, SRZ ;  /* 0x0000000000167805 */ /* 0x000fe2000001ff00 */
[----:B------:R-:W-:Y:S01]  /*1d20*/  CS2R R26, SRZ ;  /* 0x00000000001a7805 */ /* 0x000fe2000001ff00 */
[----:B------:R-:W-:Y:S01]  /*1d30*/  IMAD.IADD R2, R239, 0x1, R2 ;  /* 0x00000001ef027824 */ /* 0x000fe200078e0202 */
[----:B------:R-:W-:Y:S01]  /*1d40*/  CS2R R24, SRZ ;  /* 0x0000000000187805 */ /* 0x000fe2000001ff00 */
        /* <DEDUP_REMOVED lines=33> */
[----:B------:R-:W-:-:S04]  /*1f60*/  ISETP.NE.U32.AND P1, PT, RZ, c[0x0][0x340], PT ;  /* 0x0000d000ff007a0c */ /* 0x000fc80003f25070 */
[----:B------:R-:W-:-:S13]  /*1f70*/  ISETP.NE.AND.EX P1, PT, RZ, c[0x0][0x344], PT, P1 ;  /* 0x0000d100ff007a0c */ /* 0x000fda0003f25310 */
[----:B------:R-:W-:-:S04]  /*1f80*/  @P1 IADD3 R2, P0, R16, c[0x0][0x340], RZ ;  /* 0x0000d00010021a10 */ /* 0x000fc80007f1e0ff */
[----:B------:R-:W-:-:S05]  /*1f90*/  @P1 IADD3.X R3, R15, c[0x0][0x344], RZ, P0, !PT ;  /* 0x0000d1000f031a10 */ /* 0x000fca00007fe4ff */
[----:B------:R2:W3:Y:S01]  /*1fa0*/  @P1 LDG.E R0, [R2.64] ;  /* 0x0000000802001981 */ /* 0x0004e2000c1e1900 */
[----:B------:R-:W-:Y:S01]  /*1fb0*/  IMAD.MOV.U32 R126, RZ, RZ, 0x70 ;  /* 0x00000070ff7e7424 */ /* 0x000fe200078e00ff */
[----:B------:R-:W-:Y:S01]  /*1fc0*/  WARPSYNC 0xffffffff ;  /* 0xffffffff00007948 */ /* 0x000fe20003800000 */
[----:B------:R-:W-:Y:S01]  /*1fd0*/  IMAD R28, R234, 0x20, R235 ;  /* 0x00000020ea1c7824 */ /* 0x000fe200078e02eb */
[----:B------:R-:W-:Y:S01]  /*1fe0*/  BAR.SYNC.DEFER_BLOCKING 0x0 ;  /* 0x0000000000007b1d */ /* 0x000fe20000010000 */
[----:B------:R-:W-:Y:S02]  /*1ff0*/  IMAD R126, R214, R126, -0x70 ;  /* 0xffffff90d67e7424 */ /* 0x000fe400078e027e */
[----:B------:R-:W-:Y:S02]  /*2000*/  IMAD.MOV.U32 R204, RZ, RZ, RZ ;  /* 0x000000ffffcc7224 */ /* 0x000fe400078e00ff */
[----:B--2---:R-:W-:-:S05]  /*2010*/  IMAD.MOV.U32 R2, RZ, RZ, c[0x0][0x2b8] ;  /* 0x0000ae00ff027624 */ /* 0x004fca00078e00ff */
[----:B------:R-:W-:Y:S01]  /*2020*/  ISETP.NE.AND P0, PT, R2, 0x1, PT ;  /* 0x000000010200780c */ /* 0x000fe20003f05270 */
[----:B------:R-:W-:-:S04]  /*2030*/  IMAD.IADD R2, R28, 0x1, R126 ;  /* 0x000000011c027824 */ /* 0x000fc800078e027e */
[C---:B------:R-:W-:Y:S01]  /*2040*/  IMAD.IADD R9, R2.reuse, 0x1, R240 ;  /* 0x0000000102097824 */ /* 0x040fe200078e02f0 */
[----:B------:R-:W-:-:S03]  /*2050*/  ISETP.GE.AND P2, PT, R2, R21, PT ;  /* 0x000000150200720c */ /* 0x000fc60003f46270 */
[----:B------:R-:W-:Y:S01]  /*2060*/  IMAD.MOV.U32 R8, RZ, RZ, R9 ;  /* 0x000000ffff087224 */ /* 0x000fe200078e0009 */
[----:B------:R-:W-:-:S03]  /*2070*/  ISETP.GT.OR P2, PT, R28, 0x6f, P2 ;  /* 0x0000006f1c00780c */ /* 0x000fc60001744670 */
[----:B------:R-:W-:-:S05]  /*2080*/  @P0 IMAD.HI.U32 R3, R9, c[0x0][0x2bc], RZ ;  /* 0x0000af0009030a27 */ /* 0x000fca00078e00ff */
[----:B------:R-:W-:Y:S01]  /*2090*/  @P0 SHF.R.U32.HI R8, RZ, c[0x0][0x2c0], R3 ;  /* 0x0000b000ff080a19 */ /* 0x000fe20000011603 */
[----:B------:R-:W-:Y:S01]  /*20a0*/  IMAD.MOV.U32 R4, RZ, RZ, c[0x0][0x2c4] ;  /* 0x0000b100ff047624 */ /* 0x000fe200078e00ff */
[----:B------:R-:W-:Y:S01]  /*20b0*/  LOP3.LUT R22, R250, 0xffff, RZ, 0xc0, !PT ;  /* 0x0000fffffa167812 */ /* 0x000fe200078ec0ff */
[----:B-1----:R-:W-:Y:S02]  /*20c0*/  IMAD R5, R249, 0x80, R28 ;  /* 0x00000080f9057824 */ /* 0x002fe400078e021c */
[----:B------:R-:W-:-:S04]  /*20d0*/  @!P1 IMAD.MOV.U32 R0, RZ, RZ, R13 ;  /* 0x000000ffff009224 */ /* 0x000fc800078e000d */
[----:B---3--:R-:W-:Y:S01]  /*20e0*/  IMAD.WIDE.U32 R244, R0, c[0x0][0x2b0], RZ ;  /* 0x0000ac0000f47a25 */ /* 0x008fe200078e00ff */
[----:B------:R-:W-:-:S05]  /*20f0*/  SHF.R.S32.HI R2, RZ, 0x1f, R0 ;  /* 0x0000001fff027819 */ /* 0x000fca0000011400 */
[----:B------:R-:W-:-:S04]  /*2100*/  IMAD R2, R2, c[0x0][0x2b0], RZ ;  /* 0x0000ac0002027a24 */ /* 0x000fc800078e02ff */
[----:B------:R-:W-:Y:S01]  /*2110*/  IMAD R2, R0, c[0x0][0x2b4], R2 ;  /* 0x0000ad0000027a24 */ /* 0x000fe200078e0202 */
[----:B------:R-:W-:-:S03]  /*2120*/  @!P2 IADD3 R0, P1, R8, R244, RZ ;  /* 0x000000f40800a210 */ /* 0x000fc60007f3e0ff */
[----:B------:R-:W-:Y:S01]  /*2130*/  IMAD.IADD R252, R245, 0x1, R2 ;  /* 0x00000001f5fc7824 */ /* 0x000fe200078e0202 */
[----:B------:R-:W-:-:S04]  /*2140*/  @!P2 LEA R2, P0, R0, c[0x0][0x2a0], 0x2 ;  /* 0x0000a8000002aa11 */ /* 0x000fc800078010ff */
[----:B------:R-:W-:-:S04]  /*2150*/  @!P2 LEA.HI.X.SX32 R3, R8, R252, 0x1, P1 ;  /* 0x000000fc0803a211 */ /* 0x000fc800008f0eff */
[----:B------:R-:W-:-:S05]  /*2160*/  @!P2 LEA.HI.X R3, R0, c[0x0][0x2a4], R3, 0x2, P0 ;  /* 0x0000a9000003aa11 */ /* 0x000fca00000f1403 */
[----:B------:R1:W2:Y:S01]  /*2170*/  @!P2 LDG.E R204, [R2.64] ;  /* 0x0000000802cca981 */ /* 0x0002a2000c1e1900 */
[----:B------:R-:W-:Y:S01]  /*2180*/  SHF.R.S32.HI R0, RZ, 0x1f, R11 ;  /* 0x0000001fff007819 */ /* 0x000fe2000001140b */
[----:B------:R-:W-:Y:S01]  /*2190*/  IMAD.WIDE.U32 R242, R22, c[0x0][0x1e8], RZ ;  /* 0x00007a0016f27a25 */ /* 0x000fe200078e00ff */
[----:B------:R-:W-:Y:S01]  /*21a0*/  ISETP.NE.AND P0, PT, R4, 0x1, PT ;  /* 0x000000010400780c */ /* 0x000fe20003f05270 */
[----:B------:R-:W-:Y:S01]  /*21b0*/  BSSY B0, `(.L_x_182) ;  /* 0x00000f1000007945 */ /* 0x000fe20003800000 */
[----:B------:R-:W-:Y:S01]  /*21c0*/  SEL R6, R14, RZ, !P3 ;  /* 0x000000ff0e067207 */ /* 0x000fe20005800000 */
[----:B------:R-:W-:Y:S01]  /*21d0*/  IMAD R0, R0, c[0x0][0x178], RZ ;  /* 0x00005e0000007a24 */ /* 0x000fe200078e02ff */
[----:B------:R-:W-:Y:S01]  /*21e0*/  SEL R4, R13, RZ, !P3 ;  /* 0x000000ff0d047207 */ /* 0x000fe20005800000 */
[----:B------:R-:W-:Y:S01]  /*21f0*/  IMAD R241, R22, c[0x0][0x1ec], R243 ;  /* 0x00007b0016f17a24 */ /* 0x000fe200078e02f3 */
[----:B------:R-:W-:Y:S01]  /*2200*/  SHF.R.S32.HI R24, RZ, 0x1f, R231 ;  /* 0x0000001fff187819 */ /* 0x000fe200000114e7 */
[----:B------:R-:W-:Y:S01]  /*2210*/  IMAD R0, R11, c[0x0][0x17c], R0 ;  /* 0x00005f000b007a24 */ /* 0x000fe200078e0200 */
[----:B------:R-:W-:Y:S01]  /*2220*/  SHF.R.S32.HI R23, RZ, 0x1f, R238 ;  /* 0x0000001fff177819 */ /* 0x000fe200000114ee */
[----:B------:R-:W-:Y:S01]  /*2230*/  IMAD R6, R6, c[0x0][0x1c0], RZ ;  /* 0x0000700006067a24 */ /* 0x000fe200078e02ff */
[----:B------:R-:W-:Y:S01]  /*2240*/  ISETP.GE.AND P3, PT, R231, c[0x0][0x198], PT ;  /* 0x00006600e7007a0c */ /* 0x000fe20003f66270 */
[----:B------:R-:W-:Y:S01]  /*2250*/  IMAD.WIDE.U32 R246, R22, c[0x0][0x210], RZ ;  /* 0x0000840016f67a25 */ /* 0x000fe200078e00ff */
[----:B------:R-:W-:-:S02]  /*2260*/  ISETP.GE.AND P2, PT, R238, c[0x0][0x198], PT ;  /* 0x00006600ee007a0c */ /* 0x000fc40003f46270 */
[----:B------:R-:W-:Y:S01]  /*2270*/  IADD3 R125, R214, -0x1, RZ ;  /* 0xffffffffd67d7810 */ /* 0x000fe20007ffe0ff */
[----:B------:R-:W-:Y:S01]  /*2280*/  @P0 IMAD.HI.U32 R7, R5, c[0x0][0x2c8], RZ ;  /* 0x0000b20005070a27 */ /* 0x000fe200078e00ff */
[----:B------:R-:W-:Y:S02]  /*2290*/  SHF.L.U64.HI R202, R231, 0x1, R24 ;  /* 0x00000001e7ca7819 */ /* 0x000fe40000010218 */
[----:B------:R-:W-:Y:S01]  /*22a0*/  SHF.L.U64.HI R203, R238, 0x1, R23 ;  /* 0x00000001eecb7819 */ /* 0x000fe20000010217 */
[----:B------:R-:W-:Y:S02]  /*22b0*/  IMAD R6, R4, c[0x0][0x1c4], R6 ;  /* 0x0000710004067a24 */ /* 0x000fe400078e0206 */
[----:B------:R-:W-:Y:S02]  /*22c0*/  IMAD R124, R125, -0x70, R21 ;  /* 0xffffff907d7c7824 */ /* 0x000fe400078e0215 */
[----:B-1----:R-:W-:-:S04]  /*22d0*/  IMAD.WIDE.U32 R2, R11, c[0x0][0x178], RZ ;  /* 0x00005e000b027a25 */ /* 0x002fc800078e00ff */
[----:B------:R-:W-:Y:S02]  /*22e0*/  IMAD.IADD R3, R3, 0x1, R0 ;  /* 0x0000000103037824 */ /* 0x000fe400078e0200 */
[----:B------:R-:W-:Y:S01]  /*22f0*/  IMAD.MOV.U32 R0, RZ, RZ, R5 ;  /* 0x000000ffff007224 */ /* 0x000fe200078e0005 */
[----:B------:R-:W-:Y:S01]  /*2300*/  @P0 SHF.R.U32.HI R0, RZ, c[0x0][0x2cc], R7 ;  /* 0x0000b300ff000a19 */ /* 0x000fe20000011607 */
[----:B------:R-:W-:-:S03]  /*2310*/  IMAD.WIDE.U32 R2, R22, c[0x0][0x1b8], R2 ;  /* 0x00006e0016027a25 */ /* 0x000fc600078e0002 */
[----:B------:R-:W-:Y:S01]  /*2320*/  SHF.R.S32.HI R7, RZ, 0x1f, R0 ;  /* 0x0000001fff077819 */ /* 0x000fe20000011400 */
[C---:B------:R-:W-:Y:S02]  /*2330*/  IMAD R3, R22.reuse, c[0x0][0x1bc], R3 ;  /* 0x00006f0016037a24 */ /* 0x040fe400078e0203 */
[----:B------:R-:W-:Y:S02]  /*2340*/  IMAD R25, R22, c[0x0][0x214], R247 ;  /* 0x0000850016197a24 */ /* 0x000fe400078e02f7 */
[----:B------:R-:W-:-:S03]  /*2350*/  IMAD.WIDE.U32 R2, R4, c[0x0][0x1c0], R2 ;  /* 0x0000700004027a25 */ /* 0x000fc600078e0002 */
[----:B------:R-:W-:Y:S01]  /*2360*/  STL [R1], R25 ;  /* 0x0000001901007387 */ /* 0x000fe20000100800 */
[----:B------:R-:W-:Y:S02]  /*2370*/  IMAD.MOV R4, RZ, RZ, -R0 ;  /* 0x000000ffff047224 */ /* 0x000fe400078e0a00 */
[----:B------:R-:W-:Y:S02]  /*2380*/  IMAD.IADD R3, R3, 0x1, R6 ;  /* 0x0000000103037824 */ /* 0x000fe400078e0206 */
[----:B------:R-:W-:Y:S02]  /*2390*/  IMAD R4, R4, c[0x0][0x2c4], R5 ;  /* 0x0000b10004047a24 */ /* 0x000fe400078e0205 */
[----:B------:R-:W-:Y:S02]  /*23a0*/  IMAD R5, R7, c[0x0][0x1b0], RZ ;  /* 0x00006c0007057a24 */ /* 0x000fe400078e02ff */
[----:B------:R-:W-:-:S04]  /*23b0*/  IMAD.WIDE.U32 R2, R0, c[0x0][0x1b0], R2 ;  /* 0x00006c0000027a25 */ /* 0x000fc800078e0002 */
[----:B------:R-:W-:Y:S01]  /*23c0*/  IMAD R6, R0, c[0x0][0x1b4], R5 ;  /* 0x00006d0000067a24 */ /* 0x000fe200078e0205 */
[----:B------:R-:W-:-:S03]  /*23d0*/  SHF.R.S32.HI R5, RZ, 0x1f, R4 ;  /* 0x0000001fff057819 */ /* 0x000fc60000011404 */
[----:B------:R-:W-:Y:S02]  /*23e0*/  IMAD.IADD R3, R3, 0x1, R6 ;  /* 0x0000000103037824 */ /* 0x000fe400078e0206 */
[----:B------:R-:W-:Y:S02]  /*23f0*/  IMAD R0, R5, c[0x0][0x1a8], RZ ;  /* 0x00006a0005007a24 */ /* 0x000fe400078e02ff */
[----:B------:R-:W-:-:S04]  /*2400*/  IMAD.WIDE.U32 R2, R4, c[0x0][0x1a8], R2 ;  /* 0x00006a0004027a25 */ /* 0x000fc800078e0002 */
[----:B------:R-:W-:Y:S01]  /*2410*/  IMAD R0, R4, c[0x0][0x1ac], R0 ;  /* 0x00006b0004007a24 */ /* 0x000fe200078e0200 */
[----:B------:R-:W-:-:S03]  /*2420*/  LEA R17, P0, R2, c[0x0][0x160], 0x1 ;  /* 0x0000580002117a11 */ /* 0x000fc600078008ff */
[----:B------:R-:W-:Y:S02]  /*2430*/  IMAD.IADD R0, R3, 0x1, R0 ;  /* 0x0000000103007824 */ /* 0x000fe400078e0200 */
[----:B------:R-:W-:Y:S02]  /*2440*/  IMAD.MOV R3, RZ, RZ, -R8 ;  /* 0x000000ffff037224 */ /* 0x000fe400078e0a08 */
[----:B------:R-:W1:Y:S01]  /*2450*/  SHFL.IDX PT, R8, R17, RZ, 0x181f ;  /* 0x00181fff11087589 */ /* 0x000e6200000e0000 */
[----:B------:R-:W-:Y:S01]  /*2460*/  LEA.HI.X R16, R2, c[0x0][0x164], R0, 0x1, P0 ;  /* 0x0000590002107a11 */ /* 0x000fe200000f0c00 */
[----:B------:R-:W-:Y:S02]  /*2470*/  IMAD R205, R3, c[0x0][0x2b8], R9 ;  /* 0x0000ae0003cd7a24 */ /* 0x000fe400078e0209 */
[----:B------:R-:W-:Y:S01]  /*2480*/  SHFL.IDX PT, R9, R17, 0x1, 0x181f ;  /* 0x00381f0011097f89 */ /* 0x000fe200000e0000 */
[----:B------:R-:W-:Y:S02]  /*2490*/  IMAD R2, R249, 0x80, R235 ;  /* 0x00000080f9027824 */ /* 0x000fe400078e02eb */
[----:B------:R-:W-:Y:S01]  /*24a0*/  IMAD R0, R12, c[0x0][0x2c4], RZ ;  /* 0x0000b1000c007a24 */ /* 0x000fe200078e02ff */
[----:B------:R-:W3:Y:S01]  /*24b0*/  SHFL.IDX PT, R11, R16, RZ, 0x181f ;  /* 0x00181fff100b7589 */ /* 0x000ee200000e0000 */
[----:B------:R-:W-:-:S02]  /*24c0*/  SHF.R.S32.HI R3, RZ, 0x1f, R205 ;  /* 0x0000001fff037819 */ /* 0x000fc400000114cd */
[C---:B------:R-:W-:Y:S01]  /*24d0*/  IADD3 R4, R2.reuse, 0x20, RZ ;  /* 0x0000002002047810 */ /* 0x040fe20007ffe0ff */
[----:B------:R-:W4:Y:S01]  /*24e0*/  SHFL.IDX PT, R18, R16, 0x1, 0x181f ;  /* 0x00381f0010127f89 */ /* 0x000f2200000e0000 */
[-C--:B------:R-:W-:Y:S01]  /*24f0*/  ISETP.GE.AND P4, PT, R2, R0.reuse, PT ;  /* 0x000000000200720c */ /* 0x080fe20003f86270 */
[C---:B------:R-:W-:Y:S01]  /*2500*/  IMAD R6, R3.reuse, c[0x0][0x1e0], RZ ;  /* 0x0000780003067a24 */ /* 0x040fe200078e02ff */
[----:B------:R-:W-:Y:S01]  /*2510*/  ISETP.GE.AND P0, PT, R4, R0, PT ;  /* 0x000000000400720c */ /* 0x000fe20003f06270 */
[----:B------:R-:W-:Y:S01]  /*2520*/  IMAD R10, R3, c[0x0][0x208], RZ ;  /* 0x00008200030a7a24 */ /* 0x000fe200078e02ff */
[----:B------:R-:W-:Y:S01]  /*2530*/  SHFL.IDX PT, R19, R16, 0x2, 0x181f ;  /* 0x00581f0010137f89 */ /* 0x000fe200000e0000 */
[C---:B------:R-:W-:Y:S01]  /*2540*/  IMAD R3, R205.reuse, c[0x0][0x1e4], R6 ;  /* 0x00007900cd037a24 */ /* 0x040fe200078e0206 */
[C---:B------:R-:W-:Y:S01]  /*2550*/  IADD3 R20, R2.reuse, 0x40, RZ ;  /* 0x0000004002147810 */ /* 0x040fe20007ffe0ff */
[----:B------:R-:W-:Y:S01]  /*2560*/  IMAD.WIDE.U32 R4, R205, c[0x0][0x1e0], RZ ;  /* 0x00007800cd047a25 */ /* 0x000fe200078e00ff */
[----:B------:R-:W-:-:S03]  /*2570*/  IADD3 R2, R2, 0x60, RZ ;  /* 0x0000006002027810 */ /* 0x000fc60007ffe0ff */
[----:B------:R-:W-:Y:S02]  /*2580*/  IMAD.WIDE.U32 R6, R205, c[0x0][0x208], RZ ;  /* 0x00008200cd067a25 */ /* 0x000fe400078e00ff */
[-C--:B-1----:R-:W-:Y:S02]  /*2590*/  @!P4 LEA R14, P5, R231, R8.reuse, 0x1 ;  /* 0x00000008e70ec211 */ /* 0x082fe400078a08ff */
[----:B------:R-:W-:Y:S01]  /*25a0*/  IMAD R10, R205, c[0x0][0x20c], R10 ;  /* 0x00008300cd0a7a24 */ /* 0x000fe200078e020a */
[----:B------:R-:W-:Y:S01]  /*25b0*/  @!P4 LEA R12, P1, R238, R8, 0x1 ;  /* 0x00000008ee0cc211 */ /* 0x000fe200078208ff */
[----:B------:R-:W-:Y:S02]  /*25c0*/  IMAD.IADD R3, R5, 0x1, R3 ;  /* 0x0000000105037824 */ /* 0x000fe400078e0203 */
[----:B------:R-:W-:Y:S01]  /*25d0*/  IMAD.IADD R5, R7, 0x1, R10 ;  /* 0x0000000107057824 */ /* 0x000fe200078e020a */
[C---:B---3--:R-:W-:Y:S01]  /*25e0*/  @!P4 LEA.HI.X R15, R231.reuse, R11, R24, 0x1, P5 ;  /* 0x0000000be70fc211 */ /* 0x048fe200028f0c18 */
[----:B------:R-:W1:Y:S01]  /*25f0*/  SHFL.IDX PT, R7, R17, 0x2, 0x181f ;  /* 0x00581f0011077f89 */ /* 0x000e6200000e0000 */
[----:B------:R-:W-:-:S02]  /*2600*/  @!P0 LEA R10, P5, R231, R9, 0x1 ;  /* 0x00000009e70a8211 */ /* 0x000fc400078a08ff */
[----:B------:R-:W-:Y:S01]  /*2610*/  @!P4 LEA.HI.X R13, R238, R11, R23, 0x1, P1 ;  /* 0x0000000bee0dc211 */ /* 0x000fe200008f0c17 */
[----:B------:R2:W-:Y:S01]  /*2620*/  @!P4 LDGSTS.E.BYPASS.LTC128B.128 [R201+0x100], [R14.64], !P3 ;  /* 0x001000000ec9cfae */ /* 0x0005e2000d901d48 */
[----:B----4-:R-:W-:Y:S02]  /*2630*/  @!P0 LEA.HI.X R11, R231, R18, R24, 0x1, P5 ;  /* 0x00000012e70b8211 */ /* 0x010fe400028f0c18 */
[----:B------:R-:W-:Y:S01]  /*2640*/  ISETP.GE.AND P5, PT, R20, R0, PT ;  /* 0x000000001400720c */ /* 0x000fe20003fa6270 */
[----:B------:R3:W-:Y:S01]  /*2650*/  @!P4 LDGSTS.E.BYPASS.LTC128B.128 [R201+0x4100], [R12.64], !P2 ;  /* 0x041000000cc9cfae */ /* 0x0007e2000d101d48 */
[----:B------:R-:W-:-:S03]  /*2660*/  @!P0 LEA R8, P1, R238, R9, 0x1 ;  /* 0x00000009ee088211 */ /* 0x000fc600078208ff */
[----:B------:R4:W-:Y:S01]  /*2670*/  @!P0 LDGSTS.E.BYPASS.LTC128B.128 [R201+0x1100], [R10.64], !P3 ;  /* 0x011000000ac98fae */ /* 0x0009e2000d901d48 */
[----:B------:R-:W-:Y:S02]  /*2680*/  @!P0 LEA.HI.X R9, R238, R18, R23, 0x1, P1 ;  /* 0x00000012ee098211 */ /* 0x000fe400008f0c17 */
[----:B------:R-:W-:Y:S01]  /*2690*/  ISETP.GE.AND P1, PT, R2, R0, PT ;  /* 0x000000000200720c */ /* 0x000fe20003f26270 */
[----:B------:R-:W-:Y:S02]  /*26a0*/  IMAD.MOV.U32 R2, RZ, RZ, R4 ;  /* 0x000000ffff027224 */ /* 0x000fe400078e0004 */
[----:B------:R-:W-:Y:S01]  /*26b0*/  IMAD.MOV.U32 R4, RZ, RZ, R6 ;  /* 0x000000ffff047224 */ /* 0x000fe200078e0006 */
[----:B------:R5:W-:Y:S01]  /*26c0*/  @!P0 LDGSTS.E.BYPASS.LTC128B.128 [R201+0x5100], [R8.64], !P2 ;  /* 0x0510000008c98fae */ /* 0x000be2000d101d48 */
[----:B-1----:R-:W-:-:S03]  /*26d0*/  @!P5 LEA R6, P0, R231, R7, 0x1 ;  /* 0x00000007e706d211 */ /* 0x002fc600078008ff */
[----:B---3--:R-:W-:Y:S04]  /*26e0*/  SHFL.IDX PT, R12, R16, 0x3, 0x181f ;  /* 0x00781f00100c7f89 */ /* 0x008fe800000e0000 */
[----:B----4-:R-:W1:Y:S01]  /*26f0*/  SHFL.IDX PT, R11, R17, 0x3, 0x181f ;  /* 0x00781f00110b7f89 */ /* 0x010e6200000e0000 */
[C---:B-----5:R-:W-:Y:S02]  /*2700*/  @!P5 LEA R8, P4, R238.reuse, R7, 0x1 ;  /* 0x00000007ee08d211 */ /* 0x060fe400078808ff */
[-C--:B------:R-:W-:Y:S02]  /*2710*/  @!P5 LEA.HI.X R7, R231, R19.reuse, R24, 0x1, P0 ;  /* 0x00000013e707d211 */ /* 0x080fe400000f0c18 */
[----:B------:R-:W-:-:S03]  /*2720*/  @!P5 LEA.HI.X R9, R238, R19, R23, 0x1, P4 ;  /* 0x00000013ee09d211 */ /* 0x000fc600020f0c17 */
[----:B------:R3:W-:Y:S04]  /*2730*/  @!P5 LDGSTS.E.BYPASS.LTC128B.128 [R201+0x2100], [R6.64], !P3 ;  /* 0x0210000006c9dfae */ /* 0x0007e8000d901d48 */
[----:B------:R4:W-:Y:S01]  /*2740*/  @!P5 LDGSTS.E.BYPASS.LTC128B.128 [R201+0x6100], [R8.64], !P2 ;  /* 0x0610000008c9dfae */ /* 0x0009e2000d101d48 */
[----:B--2---:R-:W-:Y:S01]  /*2750*/  SHF.R.S32.HI R15, RZ, 0x1f, R204 ;  /* 0x0000001fff0f7819 */ /* 0x004fe200000114cc */
[----:B------:R-:W-:-:S04]  /*2760*/  IMAD.WIDE.U32 R2, R204, c[0x0][0x1f0], R2 ;  /* 0x00007c00cc027a25 */ /* 0x000fc800078e0002 */
[C---:B------:R-:W-:Y:S01]  /*2770*/  IMAD R0, R15.reuse, c[0x0][0x1f0], RZ ;  /* 0x00007c000f007a24 */ /* 0x040fe200078e02ff */
[----:B------:R-:W-:Y:S01]  /*2780*/  IADD3 R2, P0, R2, R242, RZ ;  /* 0x000000f202027210 */ /* 0x000fe20007f1e0ff */
[----:B----4-:R-:W-:Y:S02]  /*2790*/  IMAD R9, R15, c[0x0][0x218], RZ ;  /* 0x000086000f097a24 */ /* 0x010fe400078e02ff */
[----:B------:R-:W-:-:S05]  /*27a0*/  IMAD R0, R204, c[0x0][0x1f4], R0 ;  /* 0x00007d00cc007a24 */ /* 0x000fca00078e0200 */
[----:B---3--:R-:W-:Y:S02]  /*27b0*/  IADD3.X R6, R241, R3, R0, P0, !PT ;  /* 0x00000003f1067210 */ /* 0x008fe400007fe400 */
[----:B------:R-:W-:Y:S02]  /*27c0*/  LEA R0, P0, R2, c[0x0][0x1c8], 0x1 ;  /* 0x0000720002007a11 */ /* 0x000fe400078008ff */
[----:B------:R-:W-:Y:S02]  /*27d0*/  IMNMX R3, R124, 0x70, PT ;  /* 0x000000707c037817 */ /* 0x000fe40003800200 */
[----:B------:R-:W-:Y:S01]  /*27e0*/  LEA.HI.X R18, R2, c[0x0][0x1cc], R6, 0x1, P0 ;  /* 0x0000730002127a11 */ /* 0x000fe200000f0c06 */
[----:B------:R-:W-:Y:S01]  /*27f0*/  SHFL.IDX PT, R10, R0, RZ, 0x181f ;  /* 0x00181fff000a7589 */ /* 0x000fe200000e0000 */
[-C--:B-1----:R-:W-:Y:S01]  /*2800*/  @!P1 LEA R6, P4, R231, R11.reuse, 0x1 ;  /* 0x0000000be7069211 */ /* 0x082fe200078808ff */
[----:B------:R-:W-:Y:S02]  /*2810*/  IMAD.IADD R8, R3, 0x1, -R235 ;  /* 0x0000000103087824 */ /* 0x000fe400078e0aeb */
[----:B------:R-:W-:Y:S01]  /*2820*/  SHFL.IDX PT, R16, R18, RZ, 0x181f ;  /* 0x00181fff12107589 */ /* 0x000fe200000e0000 */
[----:B------:R-:W-:Y:S01]  /*2830*/  IMAD.WIDE.U32 R2, R204, c[0x0][0x218], R4 ;  /* 0x00008600cc027a25 */ /* 0x000fe200078e0004 */
[----:B------:R-:W-:-:S02]  /*2840*/  @!P1 LEA R4, P0, R238, R11, 0x1 ;  /* 0x0000000bee049211 */ /* 0x000fc400078008ff */
[----:B------:R-:W1:Y:S01]  /*2850*/  SHFL.IDX PT, R13, R0, 0x1, 0x181f ;  /* 0x00381f00000d7f89 */ /* 0x000e6200000e0000 */
[C---:B------:R-:W-:Y:S02]  /*2860*/  ISETP.GE.AND P6, PT, R8.reuse, 0x1, PT ;  /* 0x000000010800780c */ /* 0x040fe40003fc6270 */
[----:B------:R-:W-:Y:S01]  /*2870*/  ISETP.GE.AND P5, PT, R8, 0x21, PT ;  /* 0x000000210800780c */ /* 0x000fe20003fa6270 */
[----:B------:R-:W2:Y:S01]  /*2880*/  SHFL.IDX PT, R14, R18, 0x1, 0x181f ;  /* 0x00381f00120e7f89 */ /* 0x000ea200000e0000 */
[CC--:B------:R-:W-:Y:S02]  /*2890*/  @!P1 LEA.HI.X R7, R231.reuse, R12.reuse, R24, 0x1, P4 ;  /* 0x0000000ce7079211 */ /* 0x0c0fe400020f0c18 */
[----:B------:R-:W-:Y:S02]  /*28a0*/  @!P1 LEA.HI.X R5, R238, R12, R23, 0x1, P0 ;  /* 0x0000000cee059211 */ /* 0x000fe400000f0c17 */
[----:B------:R-:W-:Y:S01]  /*28b0*/  IADD3 R15, P0, R2, R246, RZ ;  /* 0x000000f6020f7210 */ /* 0x000fe20007f1e0ff */
[----:B------:R-:W-:Y:S01]  /*28c0*/  IMAD R2, R204, c[0x0][0x21c], R9 ;  /* 0x00008700cc027a24 */ /* 0x000fe200078e0209 */
[----:B------:R3:W-:Y:S01]  /*28d0*/  @!P1 LDGSTS.E.BYPASS.LTC128B.128 [R201+0x3100], [R6.64], !P3 ;  /* 0x0310000006c99fae */ /* 0x0007e2000d901d48 */
[----:B------:R-:W-:-:S02]  /*28e0*/  ISETP.GE.AND P3, PT, R231, c[0x0][0x1d4], PT ;  /* 0x00007500e7007a0c */ /* 0x000fc40003f66270 */
[----:B------:R-:W-:Y:S01]  /*28f0*/  ISETP.GE.AND P4, PT, R8, 0x41, PT ;  /* 0x000000410800780c */ /* 0x000fe20003f86270 */
[----:B------:R-:W4:Y:S01]  /*2900*/  SHFL.IDX PT, R9, R0, 0x2, 0x181f ;  /* 0x00581f0000097f89 */ /* 0x000f2200000e0000 */
[----:B------:R-:W-:-:S03]  /*2910*/  IADD3.X R17, R25, R3, R2, P0, !PT ;  /* 0x0000000319117210 */ /* 0x000fc600007fe402 */
[----:B------:R5:W-:Y:S04]  /*2920*/  @!P1 LDGSTS.E.BYPASS.LTC128B.128 [R201+0x7100], [R4.64], !P2 ;  /* 0x0710000004c99fae */ /* 0x000be8000d101d48 */
[----:B------:R-:W-:Y:S01]  /*2930*/  SHFL.IDX PT, R12, R0, 0x3, 0x181f ;  /* 0x00781f00000c7f89 */ /* 0x000fe200000e0000 */
[----:B-1----:R-:W-:-:S03]  /*2940*/  @P5 LEA R2, P2, R231, R13, 0x1 ;  /* 0x0000000de7025211 */ /* 0x002fc600078408ff */
[----:B------:R-:W1:Y:S01]  /*2950*/  SHFL.IDX PT, R0, R18, 0x2, 0x181f ;  /* 0x00581f0012007f89 */ /* 0x000e6200000e0000 */
[C---:B--2---:R-:W-:Y:S02]  /*2960*/  @P5 LEA.HI.X R3, R231.reuse, R14, R24, 0x1, P2 ;  /* 0x0000000ee7035211 */ /* 0x044fe400010f0c18 */
[----:B------:R-:W-:Y:S01]  /*2970*/  ISETP.GE.AND P2, PT, R8, 0x61, PT ;  /* 0x000000610800780c */ /* 0x000fe20003f46270 */
[----:B------:R-:W0:Y:S01]  /*2980*/  LDGDEPBAR ;  /* 0x00000000000079af */ /* 0x000e220000000000 */
[----:B---3--:R-:W-:-:S04]  /*2990*/  @P6 LEA R6, P1, R231, R10, 0x1 ;  /* 0x0000000ae7066211 */ /* 0x008fc800078208ff */
[----:B------:R-:W-:Y:S02]  /*29a0*/  @P6 LEA.HI.X R7, R231, R16, R24, 0x1, P1 ;  /* 0x00000010e7076211 */ /* 0x000fe400008f0c18 */
[----:B-----5:R-:W-:-:S03]  /*29b0*/  @P6 LEA R4, P0, R238, R10, 0x1 ;  /* 0x0000000aee046211 */ /* 0x020fc600078008ff */
[----:B------:R2:W-:Y:S01]  /*29c0*/  @P6 LDGSTS.E.BYPASS.LTC128B.128 [R201+0x8100], [R6.64], !P3 ;  /* 0x0810000006c96fae */ /* 0x0005e2000d901d48 */
[C---:B------:R-:W-:Y:S02]  /*29d0*/  @P5 LEA R10, P1, R238.reuse, R13, 0x1 ;  /* 0x0000000dee0a5211 */ /* 0x040fe400078208ff */
[C-C-:B------:R-:W-:Y:S01]  /*29e0*/  @P6 LEA.HI.X R5, R238.reuse, R16, R23.reuse, 0x1, P0 ;  /* 0x00000010ee056211 */ /* 0x140fe200000f0c17 */
[----:B------:R-:W3:Y:S01]  /*29f0*/  SHFL.IDX PT, R13, R18, 0x3, 0x181f ;  /* 0x00781f00120d7f89 */ /* 0x000ee200000e0000 */
[C---:B------:R-:W-:Y:S02]  /*2a00*/  ISETP.GE.AND P0, PT, R238.reuse, c[0x0][0x1d4], PT ;  /* 0x00007500ee007a0c */ /* 0x040fe40003f06270 */
[----:B------:R-:W-:Y:S02]  /*2a10*/  @P5 LEA.HI.X R11, R238, R14, R23, 0x1, P1 ;  /* 0x0000000eee0b5211 */ /* 0x000fe400008f0c17 */
[----:B------:R-:W-:-:S04]  /*2a20*/  LEA R14, P1, R15, c[0x0][0x1f8], 0x1 ;  /* 0x00007e000f0e7a11 */ /* 0x000fc800078208ff */
[----:B------:R-:W-:Y:S02]  /*2a30*/  LEA.HI.X R15, R15, c[0x0][0x1fc], R17, 0x1, P1 ;  /* 0x00007f000f0f7a11 */ /* 0x000fe400008f0c11 */
[----:B----4-:R-:W-:-:S03]  /*2a40*/  @P4 LEA R8, P1, R231, R9, 0x1 ;  /* 0x00000009e7084211 */ /* 0x010fc600078208ff */
[----:B------:R4:W-:Y:S01]  /*2a50*/  @P6 LDGSTS.E.BYPASS.LTC128B.128 [R201+0xb900], [R4.64], !P0 ;  /* 0x0b90000004c96fae */ /* 0x0009e2000c101d48 */
[----:B------:R-:W-:-:S03]  /*2a60*/  ISETP.GE.AND P6, PT, R231, c[0x0][0x1d4], PT ;  /* 0x00007500e7007a0c */ /* 0x000fc60003fc6270 */
[----:B------:R5:W-:Y:S04]  /*2a70*/  @P5 LDGSTS.E.BYPASS.LTC128B.128 [R201+0x9100], [R2.64], !P3 ;  /* 0x0910000002c95fae */ /* 0x000be8000d901d48 */
[----:B------:R3:W-:Y:S01]  /*2a80*/  @P5 LDGSTS.E.BYPASS.LTC128B.128 [R201+0xc900], [R10.64], !P0 ;  /* 0x0c9000000ac95fae */ /* 0x0007e2000c101d48 */
[C---:B--2---:R-:W-:Y:S02]  /*2a90*/  @P4 LEA R6, P5, R238.reuse, R9, 0x1 ;  /* 0x00000009ee064211 */ /* 0x044fe400078a08ff */
[CC--:B-1----:R-:W-:Y:S02]  /*2aa0*/  @P4 LEA.HI.X R9, R231.reuse, R0.reuse, R24, 0x1, P1 ;  /* 0x00000000e7094211 */ /* 0x0c2fe400008f0c18 */
[----:B------:R-:W-:Y:S02]  /*2ab0*/  @P4 LEA.HI.X R7, R238, R0, R23, 0x1, P5 ;  /* 0x00000000ee074211 */ /* 0x000fe400028f0c17 */
[----:B------:R-:W-:Y:S01]  /*2ac0*/  IADD3 R0, R188, 0x20, RZ ;  /* 0x00000020bc007810 */ /* 0x000fe20007ffe0ff */
[----:B------:R1:W-:Y:S04]  /*2ad0*/  @P4 LDGSTS.E.BYPASS.LTC128B.128 [R201+0xa100], [R8.64], !P3 ;  /* 0x0a10000008c94fae */ /* 0x0003e8000d901d48 */
[----:B------:R2:W-:Y:S01]  /*2ae0*/  @P4 LDGSTS.E.BYPASS.LTC128B.128 [R201+0xd900], [R6.64], !P0 ;  /* 0x0d90000006c94fae */ /* 0x0005e2000c101d48 */
[----:B----4-:R-:W-:-:S02]  /*2af0*/  @P2 LEA R4, P1, R231, R12, 0x1 ;  /* 0x0000000ce7042211 */ /* 0x010fc400078208ff */
[C---:B-----5:R-:W-:Y:S01]  /*2b00*/  @P2 LEA R2, P5, R238.reuse, R12, 0x1 ;  /* 0x0000000cee022211 */ /* 0x060fe200078a08ff */
[C---:B------:R-:W-:Y:S01]  /*2b10*/  IMAD.SHL.U32 R12, R238.reuse, 0x2, RZ ;  /* 0x00000002ee0c7824 */ /* 0x040fe200078e00ff */
[CC--:B---3--:R-:W-:Y:S02]  /*2b20*/  @P2 LEA.HI.X R5, R231.reuse, R13.reuse, R24, 0x1, P1 ;  /* 0x0000000de7052211 */ /* 0x0c8fe400008f0c18 */
[----:B------:R-:W-:Y:S01]  /*2b30*/  @P2 LEA.HI.X R3, R238, R13, R23, 0x1, P5 ;  /* 0x0000000dee032211 */ /* 0x000fe200028f0c17 */
[----:B------:R-:W3:Y:S01]  /*2b40*/  SHFL.IDX PT, R10, R14, RZ, 0x181f ;  /* 0x00181fff0e0a7589 */ /* 0x000ee200000e0000 */
[----:B------:R-:W-:Y:S01]  /*2b50*/  LOP3.LUT P1, RZ, R234, 0x2, RZ, 0xc0, !PT ;  /* 0x00000002eaff7812 */ /* 0x000fe2000782c0ff */
[----:B------:R-:W-:Y:S01]  /*2b60*/  IMAD.SHL.U32 R13, R231, 0x2, RZ ;  /* 0x00000002e70d7824 */ /* 0x000fe200078e00ff */
[----:B------:R-:W-:Y:S01]  /*2b70*/  ISETP.GE.AND P5, PT, R238, c[0x0][0x1d4], PT ;  /* 0x00007500ee007a0c */ /* 0x000fe20003fa6270 */
[----:B------:R4:W-:Y:S04]  /*2b80*/  @P2 LDGSTS.E.BYPASS.LTC128B.128 [R201+0xb100], [R4.64], !P3 ;  /* 0x0b10000004c92fae */ /* 0x0009e8000d901d48 */
[----:B------:R3:W-:Y:S04]  /*2b90*/  @P2 LDGSTS.E.BYPASS.LTC128B.128 [R201+0xe900], [R2.64], !P0 ;  /* 0x0e90000002c92fae */ /* 0x0007e8000c101d48 */
[----:B------:R-:W0:Y:S02]  /*2ba0*/  LDGDEPBAR ;  /* 0x00000000000079af */ /* 0x000e240000000000 */
[----:B------:R-:W-:-:S02]  /*2bb0*/  @P1 IADD3 R0, R188, -0x20, RZ ;  /* 0xffffffe0bc001810 */ /* 0x000fc40007ffe0ff */
[----:B-1----:R-:W1:Y:S04]  /*2bc0*/  SHFL.IDX PT, R8, R15, RZ, 0x181f ;  /* 0x00181fff0f087589 */ /* 0x002e6800000e0000 */
[----:B------:R-:W-:Y:S04]  /*2bd0*/  SHFL.IDX PT, R9, R15, 0x1, 0x181f ;  /* 0x00381f000f097f89 */ /* 0x000fe800000e0000 */
[----:B------:R-:W-:Y:S04]  /*2be0*/  SHFL.IDX PT, R11, R15, 0x2, 0x181f ;  /* 0x00581f000f0b7f89 */ /* 0x000fe800000e0000 */
[----:B----4-:R-:W4:Y:S01]  /*2bf0*/  SHFL.IDX PT, R5, R14, 0x1, 0x181f ;  /* 0x00381f000e057f89 */ /* 0x010f2200000e0000 */
[----:B------:R-:W-:Y:S01]  /*2c00*/  IMAD.IADD R4, R124, 0x1, -R235 ;  /* 0x000000017c047824 */ /* 0x000fe200078e0aeb */
[----:B---3--:R-:W-:Y:S01]  /*2c10*/  IADD3 R2, P1, R10, R13, RZ ;  /* 0x0000000d0a027210 */ /* 0x008fe20007f3e0ff */
[----:B------:R-:W-:-:S04]  /*2c20*/  DEPBAR.LE SB0, 0x1 ;  /* 0x000080400000791a */ /* 0x000fc80000000000 */
[----:B------:R-:W-:Y:S01]  /*2c30*/  BAR.SYNC.DEFER_BLOCKING 0x0 ;  /* 0x0000000000007b1d */ /* 0x000fe20000010000 */
[----:B------:R-:W-:Y:S01]  /*2c40*/  ISETP.LT.OR P4, PT, R4, 0x1, P6 ;  /* 0x000000010400780c */ /* 0x000fe20003781670 */
[----:B-1----:R-:W-:Y:S01]  /*2c50*/  IMAD.X R3, R8, 0x1, R202, P1 ;  /* 0x0000000108037824 */ /* 0x002fe200008e06ca */
[----:B--2---:R-:W-:Y:S02]  /*2c60*/  IADD3 R6, P1, R10, R12, RZ ;  /* 0x0000000c0a067210 */ /* 0x004fe40007f3e0ff */
[----:B------:R-:W-:Y:S01]  /*2c70*/  ISETP.LT.OR P2, PT, R4, 0x1, P5 ;  /* 0x000000010400780c */ /* 0x000fe20002f41670 */
[----:B------:R-:W1:Y:S02]  /*2c80*/  SHFL.IDX PT, R10, R14, 0x2, 0x181f ;  /* 0x00581f000e0a7f89 */ /* 0x000e6400000e0000 */
[----:B------:R-:W-:Y:S02]  /*2c90*/  IMAD.X R7, R8, 0x1, R203, P1 ;  /* 0x0000000108077824 */ /* 0x000fe400008e06cb */
[----:B------:R2:W3:Y:S04]  /*2ca0*/  LDSM.16.M88.4 R128, [R196] ;  /* 0x00000000c480783b */ /* 0x0004e80000000200 */
[----:B------:R2:W1:Y:S04]  /*2cb0*/  LDSM.16.M88.4 R132, [R197] ;  /* 0x00000000c584783b */ /* 0x0004680000000200 */
[----:B------:R2:W1:Y:S04]  /*2cc0*/  LDSM.16.M88.4 R164, [R199] ;  /* 0x00000000c7a4783b */ /* 0x0004680000000200 */
[----:B------:R2:W1:Y:S04]  /*2cd0*/  LDSM.16.M88.4 R168, [R198] ;  /* 0x00000000c6a8783b */ /* 0x0004680000000200 */
[----:B------:R2:W1:Y:S04]  /*2ce0*/  LDSM.16.M88.4 R172, [R196+0x4000] ;  /* 0x00400000c4ac783b */ /* 0x0004680000000200 */
[----:B------:R2:W1:Y:S04]  /*2cf0*/  LDSM.16.M88.4 R176, [R197+0x4000] ;  /* 0x00400000c5b0783b */ /* 0x0004680000000200 */
[----:B------:R2:W1:Y:S04]  /*2d00*/  LDSM.16.M88.4 R180, [R199+0x4000] ;  /* 0x00400000c7b4783b */ /* 0x0004680000000200 */
[----:B------:R2:W1:Y:S04]  /*2d10*/  LDSM.16.M88.4 R184, [R198+0x4000] ;  /* 0x00400000c6b8783b */ /* 0x0004680000000200 */
[----:B------:R-:W-:Y:S06]  /*2d20*/  BAR.SYNC.DEFER_BLOCKING 0x0 ;  /* 0x0000000000007b1d */ /* 0x000fec0000010000 */
[----:B------:R-:W-:-:S04]  /*2d30*/  DEPBAR.LE SB0, 0x0 ;  /* 0x000080000000791a */ /* 0x000fc80000000000 */
[----:B------:R-:W-:Y:S06]  /*2d40*/  BAR.SYNC.DEFER_BLOCKING 0x0 ;  /* 0x0000000000007b1d */ /* 0x000fec0000010000 */
[----:B------:R2:W1:Y:S04]  /*2d50*/  LDSM.16.M88.4 R20, [R0] ;  /* 0x000000000014783b */ /* 0x0004680000000200 */
[----:B------:R2:W1:Y:S04]  /*2d60*/  LDSM.16.M88.4 R68, [R0+0x800] ;  /* 0x000800000044783b */ /* 0x0004680000000200 */
[----:B------:R2:W1:Y:S04]  /*2d70*/  LDSM.16.M88.4 R64, [R0+0x1000] ;  /* 0x001000000040783b */ /* 0x0004680000000200 */
[----:B------:R2:W1:Y:S04]  /*2d80*/  LDSM.16.M88.4 R52, [R0+0x1800] ;  /* 0x001800000034783b */ /* 0x0004680000000200 */
[----:B------:R2:W1:Y:S04]  /*2d90*/  LDSM.16.M88.4 R80, [R0+0x2000] ;  /* 0x002000000050783b */ /* 0x0004680000000200 */
[----:B------:R2:W1:Y:S04]  /*2da0*/  LDSM.16.M88.4 R92, [R0+0x2800] ;  /* 0x00280000005c783b */ /* 0x0004680000000200 */
[----:B------:R2:W1:Y:S04]  /*2db0*/  LDSM.16.M88.4 R96, [R0+0x3000] ;  /* 0x003000000060783b */ /* 0x0004680000000200 */
[----:B------:R2:W1:Y:S04]  /*2dc0*/  LDSM.16.M88.4 R16, [R188] ;  /* 0x00000000bc10783b */ /* 0x0004680000000200 */
[----:B------:R2:W1:Y:S04]  /*2dd0*/  LDSM.16.M88.4 R32, [R188+0x800] ;  /* 0x00080000bc20783b */ /* 0x0004680000000200 */
[----:B------:R2:W1:Y:S04]  /*2de0*/  LDSM.16.M88.4 R24, [R188+0x1000] ;  /* 0x00100000bc18783b */ /* 0x0004680000000200 */
[----:B------:R2:W1:Y:S04]  /*2df0*/  LDSM.16.M88.4 R36, [R188+0x1800] ;  /* 0x00180000bc24783b */ /* 0x0004680000000200 */
[----:B------:R2:W1:Y:S04]  /*2e00*/  LDSM.16.M88.4 R40, [R188+0x2000] ;  /* 0x00200000bc28783b */ /* 0x0004680000000200 */
[----:B------:R2:W1:Y:S04]  /*2e10*/  LDSM.16.M88.4 R44, [R188+0x2800] ;  /* 0x00280000bc2c783b */ /* 0x0004680000000200 */
[----:B------:R2:W1:Y:S04]  /*2e20*/  LDSM.16.M88.4 R48, [R188+0x3000] ;  /* 0x00300000bc30783b */ /* 0x0004680000000200 */
[----:B------:R-:W-:Y:S01]  /*2e30*/  @!PT LDS RZ, [RZ] ;  /* 0x00000000fffff984 */ /* 0x000fe20000000800 */
[----:B------:R-:W-:Y:S01]  /*2e40*/  @!PT LDS RZ, [RZ] ;  /* 0x00000000fffff984 */ /* 0x000fe20000000800 */
[----:B------:R-:W-:Y:S01]  /*2e50*/  @!PT LDS RZ, [RZ] ;  /* 0x00000000fffff984 */ /* 0x000fe20000000800 */
[----:B------:R4:W-:Y:S01]  /*2e60*/  LDGSTS.E.BYPASS.LTC128B.128 [R201+0x100], [R2.64], !P4 ;  /* 0x0010000002c97fae */ /* 0x0009e2000e101d48 */
[----:B------:R-:W-:-:S03]  /*2e70*/  ISETP.LT.OR P4, PT, R4, 0x21, P6 ;  /* 0x000000210400780c */ /* 0x000fc60003781670 */
[----:B------:R1:W-:Y:S01]  /*2e80*/  LDGSTS.E.BYPASS.LTC128B.128 [R201+0x3900], [R6.64], !P2 ;  /* 0x0390000006c97fae */ /* 0x0003e2000d101d48 */
[----:B------:R-:W-:Y:S02]  /*2e90*/  ISETP.LT.OR P2, PT, R4, 0x21, P5 ;  /* 0x000000210400780c */ /* 0x000fe40002f41670 */
[----:B----4-:R-:W-:-:S05]  /*2ea0*/  IADD3 R2, P1, R5, R13, RZ ;  /* 0x0000000d05027210 */ /* 0x010fca0007f3e0ff */
[----:B------:R-:W-:Y:S01]  /*2eb0*/  IMAD.X R3, R9, 0x1, R202, P1 ;  /* 0x0000000109037824 */ /* 0x000fe200008e06ca */
[----:B------:R-:W-:-:S04]  /*2ec0*/  IADD3 R8, P1, R5, R12, RZ ;  /* 0x0000000c05087210 */ /* 0x000fc80007f3e0ff */
[----:B------:R4:W-:Y:S01]  /*2ed0*/  LDGSTS.E.BYPASS.LTC128B.128 [R201+0x1100], [R2.64], !P4 ;  /* 0x0110000002c97fae */ /* 0x0009e2000e101d48 */
[----:B------:R-:W-:Y:S01]  /*2ee0*/  IMAD.X R9, R9, 0x1, R203, P1 ;  /* 0x0000000109097824 */ /* 0x000fe200008e06cb */
[----:B-1----:R-:W-:Y:S02]  /*2ef0*/  IADD3 R6, P1, R10, R13, RZ ;  /* 0x0000000d0a067210 */ /* 0x002fe40007f3e0ff */
[C---:B------:R-:W-:Y:S02]  /*2f00*/  ISETP.LT.OR P4, PT, R4.reuse, 0x41, P6 ;  /* 0x000000410400780c */ /* 0x040fe40003781670 */
[----:B------:R2:W-:Y:S01]  /*2f10*/  LDGSTS.E.BYPASS.LTC128B.128 [R201+0x4900], [R8.64], !P2 ;  /* 0x0490000008c97fae */ /* 0x0005e2000d101d48 */
[----:B------:R-:W-:Y:S01]  /*2f20*/  IMAD.X R7, R11, 0x1, R202, P1 ;  /* 0x000000010b077824 */ /* 0x000fe200008e06ca */
[----:B------:R-:W-:-:S09]  /*2f30*/  ISETP.LT.OR P2, PT, R4, 0x41, P5 ;  /* 0x000000410400780c */ /* 0x000fd20002f41670 */
[----:B------:R2:W-:Y:S01]  /*2f40*/  LDGSTS.E.BYPASS.LTC128B.128 [R201+0x2100], [R6.64], !P4 ;  /* 0x0210000006c97fae */ /* 0x0005e2000e101d48 */
[----:B------:R-:W-:Y:S02]  /*2f50*/  ISETP.GT.AND P4, PT, R28, 0x6f, PT ;  /* 0x0000006f1c00780c */ /* 0x000fe40003f84270 */
[----:B----4-:R-:W-:Y:S02]  /*2f60*/  IADD3 R2, P1, R10, R12, RZ ;  /* 0x0000000c0a027210 */ /* 0x010fe40007f3e0ff */
[----:B------:R-:W1:Y:S03]  /*2f70*/  S2R R12, SR_TID.X ;  /* 0x00000000000c7919 */ /* 0x000e660000002100 */
[----:B------:R-:W-:-:S05]  /*2f80*/  IMAD.X R3, R11, 0x1, R203, P1 ;  /* 0x000000010b037824 */ /* 0x000fca00008e06cb */
[----:B------:R2:W-:Y:S01]  /*2f90*/  LDGSTS.E.BYPASS.LTC128B.128 [R201+0x5900], [R2.64], !P2 ;  /* 0x0590000002c97fae */ /* 0x0005e2000d101d48 */
[----:B-1----:R-:W-:-:S13]  /*2fa0*/  ISETP.GT.AND P1, PT, R12, 0x7f, PT ;  /* 0x0000007f0c00780c */ /* 0x002fda0003f24270 */
[----:B------:R-:W-:Y:S05]  /*2fb0*/  @P1 BRA `(.L_x_183) ;  /* 0x0000010000001947 */ /* 0x000fea0003800000 */
[----:B--23--:R-:W-:Y:S05]  /*2fc0*/  BRA.DIV ~URZ, `(.L_x_184) ;  /* 0x0000ad127f007947 */ /* 0x00cfea000b800000 */
[----:B------:R1:W2:Y:S04]  /*2fd0*/  SHFL.IDX PT, R0, R15, 0x3, 0x181f ;  /* 0x00781f000f007f89 */ /* 0x0002a800000e0000 */
[----:B------:R1:W3:Y:S02]  /*2fe0*/  SHFL.IDX PT, R2, R14, 0x3, 0x181f ;  /* 0x00781f000e027f89 */ /* 0x0002e400000e0000 */
.L_x_280:
[----:B------:R-:W-:Y:S01]  /*2ff0*/  IMAD.SHL.U32 R5, R231, 0x2, RZ ;  /* 0x00000002e7057824 */ /* 0x000fe200078e00ff */
[----:B------:R-:W-:Y:S01]  /*3000*/  ISETP.LT.OR P6, PT, R4, 0x61, P6 ;  /* 0x000000610400780c */ /* 0x000fe200037c1670 */
[----:B------:R-:W-:Y:S01]  /*3010*/  IMAD.SHL.U32 R3, R238, 0x2, RZ ;  /* 0x00000002ee037824 */ /* 0x000fe200078e00ff */
[----:B------:R-:W-:Y:S02]  /*3020*/  ISETP.LT.OR P5, PT, R4, 0x61, P5 ;  /* 0x000000610400780c */ /* 0x000fe40002fa1670 */
[C---:B---3--:R-:W-:Y:S02]  /*3030*/  IADD3 R4, P2, R2.reuse, R5, RZ ;  /* 0x0000000502047210 */ /* 0x048fe40007f5e0ff */
[----:B------:R-:W-:-:S03]  /*3040*/  IADD3 R2, P1, R2, R3, RZ ;  /* 0x0000000302027210 */ /* 0x000fc60007f3e0ff */
[C---:B--2---:R-:W-:Y:S02]  /*3050*/  IMAD.X R5, R0.reuse, 0x1, R202, P2 ;  /* 0x0000000100057824 */ /* 0x044fe400010e06ca */
[----:B------:R-:W-:-:S03]  /*3060*/  IMAD.X R3, R0, 0x1, R203, P1 ;  /* 0x0000000100037824 */ /* 0x000fc600008e06cb */
[----:B------:R-:W-:Y:S01]  /*3070*/  @!PT LDS RZ, [RZ] ;  /* 0x00000000fffff984 */ /* 0x000fe20000000800 */
[----:B------:R-:W-:Y:S01]  /*3080*/  @!PT LDS RZ, [RZ] ;  /* 0x00000000fffff984 */ /* 0x000fe20000000800 */
[----:B------:R-:W-:Y:S01]  /*3090*/  @!PT LDS RZ, [RZ] ;  /* 0x00000000fffff984 */ /* 0x000fe20000000800 */
[----:B------:R2:W-:Y:S04]  /*30a0*/  LDGSTS.E.BYPASS.LTC128B.128 [R201+0x3100], [R4.64], !P6 ;  /* 0x0310000004c97fae */ /* 0x0005e8000f101d48 */
[----:B------:R2:W-:Y:S02]  /*30b0*/  LDGSTS.E.BYPASS.LTC128B.128 [R201+0x6900], [R2.64], !P5 ;  /* 0x0690000002c97fae */ /* 0x0005e4000e901d48 */
.L_x_183:
[----:B--23--:R-:W-:Y:S05]  /*30c0*/  BSYNC B0 ;  /* 0x0000000000007941 */ /* 0x00cfea0003800000 */
.L_x_182:
[----:B------:R-:W-:Y:S01]  /*30d0*/  R2P PR, R234, 0x6 ;  /* 0x00000006ea007804 */ /* 0x000fe20000000000 */
[----:B------:R-:W-:Y:S01]  /*30e0*/  IMAD.MOV.U32 R0, RZ, RZ, 0x40 ;  /* 0x00000040ff007424 */ /* 0x000fe200078e00ff */
[----:B-1----:R-:W-:Y:S01]  /*30f0*/  HMMA.16816.F32.BF16 R12, R128, R16, RZ ;  /* 0x00000010800c723c */ /* 0x002fe200000418ff */
[----:B------:R-:W-:Y:S01]  /*3100*/  IADD3 R194, R188, 0x20, RZ ;  /* 0x00000020bcc27810 */ /* 0x000fe20007ffe0ff */
[----:B------:R-:W0:Y:S01]  /*3110*/  LDGDEPBAR ;  /* 0x00000000000079af */ /* 0x000e220000000000 */
[----:B------:R-:W-:Y:S01]  /*3120*/  BSSY B1, `(.L_x_185) ;  /* 0x000010a000017945 */ /* 0x000fe20003800000 */
[----:B------:R-:W-:-:S04]  /*3130*/  SEL R0, R0, 0xffffffc0, !P2 ;  /* 0xffffffc000007807 */ /* 0x000fc80005000000 */
[C---:B------:R-:W-:Y:S01]  /*3140*/  HMMA.16816.F32.BF16 R8, R128.reuse, R18, RZ ;  /* 0x000000128008723c */ /* 0x040fe200000418ff */
[C---:B------:R-:W-:Y:S02]  /*3150*/  IMAD.IADD R2, R188.reuse, 0x1, R0 ;  /* 0x00000001bc027824 */ /* 0x040fe400078e0200 */
[----:B------:R-:W-:Y:S02]  /*3160*/  @P1 IADD3 R194, R188, -0x20, RZ ;  /* 0xffffffe0bcc21810 */ /* 0x000fe40007ffe0ff */
[----:B------:R-:W-:Y:S01]  /*3170*/  ISETP.GT.AND P1, PT, R125, R239, PT ;  /* 0x000000ef7d00720c */ /* 0x000fe20003f24270 */
[----:B------:R-:W1:Y:S02]  /*3180*/  LDSM.16.M88.4 R76, [R2+0x1000] ;  /* 0x00100000024c783b */ /* 0x000e640000000200 */
[C---:B------:R-:W-:Y:S01]  /*3190*/  HMMA.16816.F32.BF16 R28, R128.reuse, R24, RZ ;  /* 0x00000018801c723c */ /* 0x040fe200000418ff */
[----:B------:R-:W-:Y:S01]  /*31a0*/  IMAD.IADD R189, R0, 0x1, R194 ;  /* 0x0000000100bd7824 */ /* 0x000fe200078e02c2 */
[----:B------:R-:W2:Y:S04]  /*31b0*/  LDSM.16.M88.4 R72, [R2+0x800] ;  /* 0x000800000248783b */ /* 0x000ea80000000200 */
[----:B------:R-:W3:Y:S02]  /*31c0*/  LDSM.16.M88.4 R56, [R2] ;  /* 0x000000000238783b */ /* 0x000ee40000000200 */
[----:B------:R-:W-:Y:S02]  /*31d0*/  HMMA.16816.F32.BF16 R4, R128, R32, RZ ;  /* 0x000000208004723c */ /* 0x000fe400000418ff */
[----:B------:R-:W-:Y:S06]  /*31e0*/  LDSM.16.M88.4 R120, [R189+0x6000] ;  /* 0x00600000bd78783b */ /* 0x000fec0000000200 */
[C---:B------:R-:W-:Y:S08]  /*31f0*/  HMMA.16816.F32.BF16 R84, R132.reuse, R20, R12 ;  /* 0x000000148454723c */ /* 0x040ff0000004180c */
[----:B------:R-:W-:Y:S08]  /*3200*/  HMMA.16816.F32.BF16 R100, R132, R22, R8 ;  /* 0x000000168464723c */ /* 0x000ff00000041808 */
[C---:B------:R-:W-:Y:S08]  /*3210*/  HMMA.16816.F32.BF16 R24, R128.reuse, R26, RZ ;  /* 0x0000001a8018723c */ /* 0x040ff000000418ff */
[C---:B------:R-:W-:Y:S08]  /*3220*/  HMMA.16816.F32.BF16 R20, R128.reuse, R36, RZ ;  /* 0x000000248014723c */ /* 0x040ff000000418ff */
[----:B------:R-:W-:Y:S08]  /*3230*/  HMMA.16816.F32.BF16 R16, R128, R38, RZ ;  /* 0x000000268010723c */ /* 0x000ff000000418ff */
[C---:B------:R-:W-:Y:S08]  /*3240*/  HMMA.16816.F32.BF16 R28, R132.reuse, R64, R28 ;  /* 0x00000040841c723c */ /* 0x040ff0000004181c */
[----:B------:R-:W-:Y:S08]  /*3250*/  HMMA.16816.F32.BF16 R88, R132, R68, R4 ;  /* 0x000000448458723c */ /* 0x000ff00000041804 */
[C---:B------:R-:W-:Y:S08]  /*3260*/  HMMA.16816.F32.BF16 R12, R128.reuse, R40, RZ ;  /* 0x00000028800c723c */ /* 0x040ff000000418ff */
[C---:B------:R-:W-:Y:S08]  /*3270*/  HMMA.16816.F32.BF16 R4, R128.reuse, R44, RZ ;  /* 0x0000002c8004723c */ /* 0x040ff000000418ff */
[C---:B------:R-:W-:Y:S08]  /*3280*/  HMMA.16816.F32.BF16 R36, R128.reuse, R46, RZ ;  /* 0x0000002e8024723c */ /* 0x040ff000000418ff */
[C---:B------:R-:W-:Y:S08]  /*3290*/  HMMA.16816.F32.BF16 R44, R128.reuse, R48, RZ ;  /* 0x00000030802c723c */ /* 0x040ff000000418ff */
[C---:B------:R-:W-:Y:S08]  /*32a0*/  HMMA.16816.F32.BF16 R32, R128.reuse, R34, RZ ;  /* 0x000000228020723c */ /* 0x040ff000000418ff */
[----:B------:R-:W-:Y:S08]  /*32b0*/  HMMA.16816.F32.BF16 R8, R128, R42, RZ ;  /* 0x0000002a8008723c */ /* 0x000ff000000418ff */
[C---:B------:R-:W-:Y:S01]  /*32c0*/  HMMA.16816.F32.BF16 R64, R132.reuse, R66, R24 ;  /* 0x000000428440723c */ /* 0x040fe20000041818 */
[----:B------:R-:W4:Y:S07]  /*32d0*/  LDSM.16.M88.4 R24, [R2+0x1800] ;  /* 0x001800000218783b */ /* 0x000f2e0000000200 */
[C---:B------:R-:W-:Y:S01]  /*32e0*/  HMMA.16816.F32.BF16 R60, R132.reuse, R52, R20 ;  /* 0x00000034843c723c */ /* 0x040fe20000041814 */
[----:B------:R-:W-:Y:S07]  /*32f0*/  LDSM.16.M88.4 R20, [R2+0x2000] ;  /* 0x002000000214783b */ /* 0x000fee0000000200 */
[----:B------:R-:W-:Y:S01]  /*3300*/  HMMA.16816.F32.BF16 R52, R132, R54, R16 ;  /* 0x000000368434723c */ /* 0x000fe20000041810 */
[----:B------:R-:W5:Y:S07]  /*3310*/  LDSM.16.M88.4 R16, [R2+0x2800] ;  /* 0x002800000210783b */ /* 0x000f6e0000000200 */
[----:B-1----:R-:W-:Y:S01]  /*3320*/  HMMA.16816.F32.BF16 R104, R164, R76, R28 ;  /* 0x0000004ca468723c */ /* 0x002fe2000004181c */
[----:B------:R-:W1:Y:S07]  /*3330*/  LDSM.16.M88.4 R28, [R2+0x3000] ;  /* 0x00300000021c783b */ /* 0x000e6e0000000200 */
[C---:B------:R-:W-:Y:S08]  /*3340*/  HMMA.16816.F32.BF16 R40, R132.reuse, R80, R12 ;  /* 0x000000508428723c */ /* 0x040ff0000004180c */
[----:B------:R-:W-:Y:S08]  /*3350*/  HMMA.16816.F32.BF16 R12, R132, R92, R4 ;  /* 0x0000005c840c723c */ /* 0x000ff00000041804 */
[----:B------:R-:W-:Y:S08]  /*3360*/  HMMA.16816.F32.BF16 R48, R128, R50, RZ ;  /* 0x000000328030723c */ /* 0x000ff000000418ff */
[C---:B------:R-:W-:Y:S08]  /*3370*/  HMMA.16816.F32.BF16 R4, R132.reuse, R96, R44 ;  /* 0x000000608404723c */ /* 0x040ff0000004182c */
[C---:B------:R-:W-:Y:S08]  /*3380*/  HMMA.16816.F32.BF16 R68, R132.reuse, R70, R32 ;  /* 0x000000468444723c */ /* 0x040ff00000041820 */
[C---:B------:R-:W-:Y:S08]  /*3390*/  HMMA.16816.F32.BF16 R32, R132.reuse, R82, R8 ;  /* 0x000000528420723c */ /* 0x040ff00000041808 */
[----:B------:R-:W-:Y:S01]  /*33a0*/  HMMA.16816.F32.BF16 R8, R132, R94, R36 ;  /* 0x0000005e8408723c */ /* 0x000fe20000041824 */
[----:B------:R-:W1:Y:S07]  /*33b0*/  LDSM.16.M88.4 R36, [R189] ;  /* 0x00000000bd24783b */ /* 0x000e6e0000000200 */
[C---:B--2---:R-:W-:Y:S08]  /*33c0*/  HMMA.16816.F32.BF16 R92, R164.reuse, R72, R88 ;  /* 0x00000048a45c723c */ /* 0x044ff00000041858 */
[C---:B------:R-:W-:Y:S08]  /*33d0*/  HMMA.16816.F32.BF16 R88, R164.reuse, R78, R64 ;  /* 0x0000004ea458723c */ /* 0x040ff00000041840 */
[C---:B---3--:R-:W-:Y:S08]  /*33e0*/  HMMA.16816.F32.BF16 R84, R164.reuse, R56, R84 ;  /* 0x00000038a454723c */ /* 0x048ff00000041854 */
[C---:B------:R-:W-:Y:S01]  /*33f0*/  HMMA.16816.F32.BF16 R100, R164.reuse, R58, R100 ;  /* 0x0000003aa464723c */ /* 0x040fe20000041864 */
[----:B------:R-:W2:Y:S07]  /*3400*/  LDSM.16.M88.4 R56, [R189+0x800] ;  /* 0x00080000bd38783b */ /* 0x000eae0000000200 */
[----:B----4-:R-:W-:Y:S08]  /*3410*/  HMMA.16816.F32.BF16 R76, R164, R24, R60 ;  /* 0x00000018a44c723c */ /* 0x010ff0000004183c */
[----:B------:R-:W-:Y:S01]  /*3420*/  HMMA.16816.F32.BF16 R80, R132, R98, R48 ;  /* 0x000000628450723c */ /* 0x000fe20000041830 */
[----:B------:R-:W3:Y:S07]  /*3430*/  LDSM.16.M88.4 R48, [R189+0x1000] ;  /* 0x00100000bd30783b */ /* 0x000eee0000000200 */
[C---:B-----5:R-:W-:Y:S01]  /*3440*/  HMMA.16816.F32.BF16 R60, R164.reuse, R16, R12 ;  /* 0x00000010a43c723c */ /* 0x060fe2000004180c */
[----:B------:R-:W-:Y:S07]  /*3450*/  LDSM.16.M88.4 R12, [R189+0x2000] ;  /* 0x00200000bd0c783b */ /* 0x000fee0000000200 */
[C---:B-1----:R-:W-:Y:S01]  /*3460*/  HMMA.16816.F32.BF16 R44, R164.reuse, R28, R4 ;  /* 0x0000001ca42c723c */ /* 0x042fe20000041804 */
[----:B------:R-:W1:Y:S07]  /*3470*/  LDSM.16.M88.4 R4, [R189+0x1800] ;  /* 0x00180000bd04783b */ /* 0x000e6e0000000200 */
[C---:B------:R-:W-:Y:S08]  /*3480*/  HMMA.16816.F32.BF16 R96, R164.reuse, R74, R68 ;  /* 0x0000004aa460723c */ /* 0x040ff00000041844 */
[C---:B------:R-:W-:Y:S01]  /*3490*/  HMMA.16816.F32.BF16 R68, R164.reuse, R20, R40 ;  /* 0x00000014a444723c */ /* 0x040fe20000041828 */
[----:B------:R-:W4:Y:S07]  /*34a0*/  LDSM.16.M88.4 R40, [R189+0x2800] ;  /* 0x00280000bd28783b */ /* 0x000f2e0000000200 */
[C---:B------:R-:W-:Y:S08]  /*34b0*/  HMMA.16816.F32.BF16 R72, R164.reuse, R26, R52 ;  /* 0x0000001aa448723c */ /* 0x040ff00000041834 */
[C---:B------:R-:W-:Y:S08]  /*34c0*/  HMMA.16816.F32.BF16 R64, R164.reuse, R22, R32 ;  /* 0x00000016a440723c */ /* 0x040ff00000041820 */
[----:B------:R-:W-:Y:S01]  /*34d0*/  HMMA.16816.F32.BF16 R52, R164, R18, R8 ;  /* 0x00000012a434723c */ /* 0x000fe20000041808 */
[----:B------:R-:W-:Y:S07]  /*34e0*/  LDSM.16.M88.4 R8, [R188+0x4000] ;  /* 0x00400000bc08783b */ /* 0x000fee0000000200 */
[C---:B------:R-:W-:Y:S08]  /*34f0*/  HMMA.16816.F32.BF16 R24, R168.reuse, R36, R84 ;  /* 0x00000024a818723c */ /* 0x040ff00000041854 */
[----:B------:R-:W-:Y:S01]  /*3500*/  HMMA.16816.F32.BF16 R20, R168, R38, R100 ;  /* 0x00000026a814723c */ /* 0x000fe20000041864 */
[----:B------:R-:W5:Y:S07]  /*3510*/  LDSM.16.M88.4 R36, [R189+0x3000] ;  /* 0x00300000bd24783b */ /* 0x000f6e0000000200 */
[----:B------:R-:W-:Y:S01]  /*3520*/  HMMA.16816.F32.BF16 R32, R164, R30, R80 ;  /* 0x0000001ea420723c */ /* 0x000fe20000041850 */
[----:B------:R-:W4:Y:S07]  /*3530*/  LDSM.16.M88.4 R28, [R188+0x3800] ;  /* 0x00380000bc1c783b */ /* 0x000f2e0000000200 */
[C---:B--2---:R-:W-:Y:S08]  /*3540*/  HMMA.16816.F32.BF16 R80, R168.reuse, R58, R96 ;  /* 0x0000003aa850723c */ /* 0x044ff00000041860 */
[C---:B---3--:R-:W-:Y:S08]  /*3550*/  HMMA.16816.F32.BF16 R96, R168.reuse, R48, R104 ;  /* 0x00000030a860723c */ /* 0x048ff00000041868 */
[C---:B-1----:R-:W-:Y:S08]  /*3560*/  HMMA.16816.F32.BF16 R116, R168.reuse, R4, R76 ;  /* 0x00000004a874723c */ /* 0x042ff0000004184c */
[C---:B------:R-:W-:Y:S01]  /*3570*/  HMMA.16816.F32.BF16 R112, R168.reuse, R6, R72 ;  /* 0x00000006a870723c */ /* 0x040fe20000041848 */
[----:B------:R-:W1:Y:S04]  /*3580*/  LDSM.16.M88.4 R4, [R188+0x4800] ;  /* 0x00480000bc04783b */ /* 0x000e680000000200 */
[----:B------:R-:W-:Y:S03]  /*3590*/  LDSM.16.M88.4 R72, [R194+0x3800] ;  /* 0x00380000c248783b */ /* 0x000fe60000000200 */
[C---:B------:R-:W-:Y:S08]  /*35a0*/  HMMA.16816.F32.BF16 R108, R168.reuse, R12, R68 ;  /* 0x0000000ca86c723c */ /* 0x040ff00000041844 */
[C---:B------:R-:W-:Y:S01]  /*35b0*/  HMMA.16816.F32.BF16 R100, R168.reuse, R14, R64 ;  /* 0x0000000ea864723c */ /* 0x040fe20000041840 */
[----:B------:R-:W2:Y:S04]  /*35c0*/  LDSM.16.M88.4 R12, [R188+0x5000] ;  /* 0x00500000bc0c783b */ /* 0x000ea80000000200 */
[----:B------:R-:W-:Y:S03]  /*35d0*/  LDSM.16.M88.4 R64, [R188+0x6800] ;  /* 0x00680000bc40783b */ /* 0x000fe60000000200 */
[C---:B------:R-:W-:Y:S01]  /*35e0*/  HMMA.16816.F32.BF16 R16, R168.reuse, R56, R92 ;  /* 0x00000038a810723c */ /* 0x040fe2000004185c */
[----:B------:R-:W-:Y:S07]  /*35f0*/  LDSM.16.M88.4 R56, [R194+0x4000] ;  /* 0x00400000c238783b */ /* 0x000fee0000000200 */
[C---:B------:R-:W-:Y:S01]  /*3600*/  HMMA.16816.F32.BF16 R104, R168.reuse, R50, R88 ;  /* 0x00000032a868723c */ /* 0x040fe20000041858 */
[----:B------:R-:W-:Y:S07]  /*3610*/  LDSM.16.M88.4 R48, [R188+0x6000] ;  /* 0x00600000bc30783b */ /* 0x000fee0000000200 */
[C---:B----4-:R-:W-:Y:S08]  /*3620*/  HMMA.16816.F32.BF16 R92, R168.reuse, R40, R60 ;  /* 0x00000028a85c723c */ /* 0x050ff0000004183c */
[C---:B------:R-:W-:Y:S01]  /*3630*/  HMMA.16816.F32.BF16 R88, R168.reuse, R42, R52 ;  /* 0x0000002aa858723c */ /* 0x040fe20000041834 */
[----:B------:R-:W3:Y:S07]  /*3640*/  LDSM.16.M88.4 R40, [R188+0x5800] ;  /* 0x00580000bc28783b */ /* 0x000eee0000000200 */
[C---:B-----5:R-:W-:Y:S08]  /*3650*/  HMMA.16816.F32.BF16 R60, R168.reuse, R36, R44 ;  /* 0x00000024a83c723c */ /* 0x060ff0000004182c */
[----:B------:R-:W-:Y:S01]  /*3660*/  HMMA.16816.F32.BF16 R84, R168, R38, R32 ;  /* 0x00000026a854723c */ /* 0x000fe20000041820 */
[----:B------:R-:W4:Y:S07]  /*3670*/  LDSM.16.M88.4 R36, [R194+0x4800] ;  /* 0x00480000c224783b */ /* 0x000f2e0000000200 */
[C---:B------:R-:W-:Y:S01]  /*3680*/  HMMA.16816.F32.BF16 R76, R172.reuse, R28, R24 ;  /* 0x0000001cac4c723c */ /* 0x040fe20000041818 */
[----:B------:R-:W-:Y:S07]  /*3690*/  LDSM.16.M88.4 R24, [R194+0x5800] ;  /* 0x00580000c218783b */ /* 0x000fee0000000200 */
[C---:B------:R-:W-:Y:S01]  /*36a0*/  HMMA.16816.F32.BF16 R68, R172.reuse, R30, R20 ;  /* 0x0000001eac44723c */ /* 0x040fe20000041814 */
[----:B------:R-:W5:Y:S07]  /*36b0*/  LDSM.16.M88.4 R28, [R194+0x5000] ;  /* 0x00500000c21c783b */ /* 0x000f6e0000000200 */
[C---:B------:R-:W-:Y:S08]  /*36c0*/  HMMA.16816.F32.BF16 R52, R172.reuse, R8, R16 ;  /* 0x00000008ac34723c */ /* 0x040ff00000041810 */
[C---:B------:R-:W-:Y:S01]  /*36d0*/  HMMA.16816.F32.BF16 R44, R172.reuse, R10, R80 ;  /* 0x0000000aac2c723c */ /* 0x040fe20000041850 */
[----:B------:R-:W-:Y:S07]  /*36e0*/  LDSM.16.M88.4 R80, [R194+0x6000] ;  /* 0x00600000c250783b */ /* 0x000fee0000000200 */
[C---:B-1----:R-:W-:Y:S08]  /*36f0*/  HMMA.16816.F32.BF16 R20, R172.reuse, R6, R104 ;  /* 0x00000006ac14723c */ /* 0x042ff00000041868 */
[C---:B--2---:R-:W-:Y:S08]  /*3700*/  HMMA.16816.F32.BF16 R16, R172.reuse, R12, R116 ;  /* 0x0000000cac10723c */ /* 0x044ff00000041874 */
[C---:B------:R-:W-:Y:S01]  /*3710*/  HMMA.16816.F32.BF16 R32, R172.reuse, R4, R96 ;  /* 0x00000004ac20723c */ /* 0x040fe20000041860 */
[----:B------:R-:W1:Y:S07]  /*3720*/  LDSM.16.M88.4 R96, [R194+0x6800] ;  /* 0x00680000c260783b */ /* 0x000e6e0000000200 */
[C---:B------:R-:W-:Y:S01]  /*3730*/  HMMA.16816.F32.BF16 R12, R172.reuse, R14, R112 ;  /* 0x0000000eac0c723c */ /* 0x040fe20000041870 */
[----:B------:R-:W-:Y:S07]  /*3740*/  LDSM.16.M88.4 R112, [R2+0x4000] ;  /* 0x004000000270783b */ /* 0x000fee0000000200 */
[C---:B---3--:R-:W-:Y:S08]  /*3750*/  HMMA.16816.F32.BF16 R8, R172.reuse, R40, R108 ;  /* 0x00000028ac08723c */ /* 0x048ff0000004186c */
[C---:B------:R-:W-:Y:S08]  /*3760*/  HMMA.16816.F32.BF16 R60, R172.reuse, R64, R60 ;  /* 0x00000040ac3c723c */ /* 0x040ff0000004183c */
[C---:B------:R-:W-:Y:S01]  /*3770*/  HMMA.16816.F32.BF16 R84, R172.reuse, R66, R84 ;  /* 0x00000042ac54723c */ /* 0x040fe20000041854 */
[----:B------:R-:W2:Y:S07]  /*3780*/  LDSM.16.M88.4 R64, [R2+0x3800] ;  /* 0x003800000240783b */ /* 0x000eae0000000200 */
[C---:B------:R-:W-:Y:S01]  /*3790*/  HMMA.16816.F32.BF16 R4, R172.reuse, R42, R100 ;  /* 0x0000002aac04723c */ /* 0x040fe20000041864 */
[----:B------:R-:W-:Y:S07]  /*37a0*/  LDSM.16.M88.4 R100, [R189+0x3800] ;  /* 0x00380000bd64783b */ /* 0x000fee0000000200 */
[C---:B------:R-:W-:Y:S08]  /*37b0*/  HMMA.16816.F32.BF16 R40, R172.reuse, R48, R92 ;  /* 0x00000030ac28723c */ /* 0x040ff0000004185c */
[----:B------:R-:W-:Y:S01]  /*37c0*/  HMMA.16816.F32.BF16 R48, R172, R50, R88 ;  /* 0x00000032ac30723c */ /* 0x000fe20000041858 */
[----:B------:R-:W-:Y:S07]  /*37d0*/  LDSM.16.M88.4 R88, [R2+0x6800] ;  /* 0x006800000258783b */ /* 0x000fee0000000200 */
[C---:B------:R-:W-:Y:S08]  /*37e0*/  HMMA.16816.F32.BF16 R52, R176.reuse, R56, R52 ;  /* 0x00000038b034723c */ /* 0x040ff00000041834 */
[C---:B------:R-:W-:Y:S08]  /*37f0*/  HMMA.16816.F32.BF16 R116, R176.reuse, R58, R44 ;  /* 0x0000003ab074723c */ /* 0x040ff0000004182c */
[C---:B----4-:R-:W-:Y:S08]  /*3800*/  HMMA.16816.F32.BF16 R108, R176.reuse, R38, R20 ;  /* 0x00000026b06c723c */ /* 0x050ff00000041814 */
[C---:B------:R-:W-:Y:S08]  /*3810*/  HMMA.16816.F32.BF16 R56, R176.reuse, R36, R32 ;  /* 0x00000024b038723c */ /* 0x040ff00000041820 */
[C---:B-----5:R-:W-:Y:S01]  /*3820*/  HMMA.16816.F32.BF16 R20, R176.reuse, R30, R12 ;  /* 0x0000001eb014723c */ /* 0x060fe2000004180c */
[----:B------:R-:W3:Y:S07]  /*3830*/  LDSM.16.M88.4 R12, [R2+0x5000] ;  /* 0x00500000020c783b */ /* 0x000eee0000000200 */
[C---:B------:R-:W-:Y:S08]  /*3840*/  HMMA.16816.F32.BF16 R76, R176.reuse, R72, R76 ;  /* 0x00000048b04c723c */ /* 0x040ff0000004184c */
[C---:B------:R-:W-:Y:S01]  /*3850*/  HMMA.16816.F32.BF16 R68, R176.reuse, R74, R68 ;  /* 0x0000004ab044723c */ /* 0x040fe20000041844 */
[----:B------:R-:W-:Y:S07]  /*3860*/  LDSM.16.M88.4 R72, [R189+0x5800] ;  /* 0x00580000bd48783b */ /* 0x000fee0000000200 */
[C---:B------:R-:W-:Y:S01]  /*3870*/  HMMA.16816.F32.BF16 R104, R176.reuse, R28, R16 ;  /* 0x0000001cb068723c */ /* 0x040fe20000041810 */
[----:B------:R-:W4:Y:S04]  /*3880*/  LDSM.16.M88.4 R16, [R2+0x4800] ;  /* 0x004800000210783b */ /* 0x000f280000000200 */
[----:B------:R-:W-:Y:S03]  /*3890*/  LDSM.16.M88.4 R28, [R2+0x6000] ;  /* 0x00600000021c783b */ /* 0x000fe60000000200 */
[C---:B------:R-:W-:Y:S01]  /*38a0*/  HMMA.16816.F32.BF16 R36, R176.reuse, R24, R8 ;  /* 0x00000018b024723c */ /* 0x040fe20000041808 */
[----:B------:R-:W5:Y:S07]  /*38b0*/  LDSM.16.M88.4 R8, [R2+0x5800] ;  /* 0x005800000208783b */ /* 0x000f6e0000000200 */
[C---:B------:R-:W-:Y:S08]  /*38c0*/  HMMA.16816.F32.BF16 R4, R176.reuse, R26, R4 ;  /* 0x0000001ab004723c */ /* 0x040ff00000041804 */
[C---:B-1----:R-:W-:Y:S08]  /*38d0*/  HMMA.16816.F32.BF16 R44, R176.reuse, R96, R60 ;  /* 0x00000060b02c723c */ /* 0x042ff0000004183c */
[C---:B------:R-:W-:Y:S08]  /*38e0*/  HMMA.16816.F32.BF16 R24, R176.reuse, R80, R40 ;  /* 0x00000050b018723c */ /* 0x040ff00000041828 */
[C---:B------:R-:W-:Y:S01]  /*38f0*/  HMMA.16816.F32.BF16 R32, R176.reuse, R82, R48 ;  /* 0x00000052b020723c */ /* 0x040fe20000041830 */
[----:B------:R-:W-:Y:S07]  /*3900*/  LDSM.16.M88.4 R80, [R189+0x4800] ;  /* 0x00480000bd50783b */ /* 0x000fee0000000200 */
[----:B------:R-:W-:Y:S01]  /*3910*/  HMMA.16816.F32.BF16 R96, R176, R98, R84 ;  /* 0x00000062b060723c */ /* 0x000fe20000041854 */
[----:B------:R-:W-:Y:S07]  /*3920*/  LDSM.16.M88.4 R84, [R189+0x4000] ;  /* 0x00400000bd54783b */ /* 0x000fee0000000200 */
[C---:B--2---:R-:W-:Y:S01]  /*3930*/  HMMA.16816.F32.BF16 R92, R180.reuse, R64, R76 ;  /* 0x00000040b45c723c */ /* 0x044fe2000004184c */
[----:B------:R-:W1:Y:S07]  /*3940*/  LDSM.16.M88.4 R76, [R189+0x5000] ;  /* 0x00500000bd4c783b */ /* 0x000e6e0000000200 */
[C---:B------:R-:W-:Y:S08]  /*3950*/  HMMA.16816.F32.BF16 R68, R180.reuse, R66, R68 ;  /* 0x00000042b444723c */ /* 0x040ff00000041844 */
[C---:B------:R-:W-:Y:S08]  /*3960*/  HMMA.16816.F32.BF16 R64, R180.reuse, R112, R52 ;  /* 0x00000070b440723c */ /* 0x040ff00000041834 */
[----:B------:R-:W-:Y:S01]  /*3970*/  HMMA.16816.F32.BF16 R60, R180, R114, R116 ;  /* 0x00000072b43c723c */ /* 0x000fe20000041874 */
[----:B------:R-:W2:Y:S01]  /*3980*/  LDSM.16.M88.4 R112, [R189+0x6800] ;  /* 0x00680000bd70783b */ /* 0x000ea20000000200 */
[----:B------:R-:W-:-:S06]  /*3990*/  DEPBAR.LE SB0, 0x0 ;  /* 0x000080000000791a */ /* 0x000fcc0000000000 */
[C---:B---3--:R-:W-:Y:S08]  /*39a0*/  HMMA.16816.F32.BF16 R40, R180.reuse, R14, R20 ;  /* 0x0000000eb428723c */ /* 0x048ff00000041814 */
[C---:B----4-:R-:W-:Y:S08]  /*39b0*/  HMMA.16816.F32.BF16 R56, R180.reuse, R16, R56 ;  /* 0x00000010b438723c */ /* 0x050ff00000041838 */
[C---:B------:R-:W-:Y:S08]  /*39c0*/  HMMA.16816.F32.BF16 R52, R180.reuse, R18, R108 ;  /* 0x00000012b434723c */ /* 0x040ff0000004186c */
[C---:B------:R-:W-:Y:S08]  /*39d0*/  HMMA.16816.F32.BF16 R48, R180.reuse, R12, R104 ;  /* 0x0000000cb430723c */ /* 0x040ff00000041868 */
[C---:B-----5:R-:W-:Y:S08]  /*39e0*/  HMMA.16816.F32.BF16 R36, R180.reuse, R8, R36 ;  /* 0x00000008b424723c */ /* 0x060ff00000041824 */
        /* <DEDUP_REMOVED lines=17> */
[C---:B--2---:R-:W-:Y:S08]  /*3b00*/  HMMA.16816.F32.BF16 R44, R184.reuse, R112, R8 ;  /* 0x00000070b82c723c */ /* 0x044ff00000041808 */
[----:B------:R-:W-:Y:S01]  /*3b10*/  HMMA.16816.F32.BF16 R32, R184, R114, R4 ;  /* 0x00000072b820723c */ /* 0x000fe20000041804 */
[----:B------:R-:W-:Y:S06]  /*3b20*/  BAR.SYNC.DEFER_BLOCKING 0x0 ;  /* 0x0000000000007b1d */ /* 0x000fec0000010000 */
[----:B------:R-:W-:Y:S01]  /*3b30*/  @!UPT UIADD3 URZ, URZ, URZ, URZ ;  /* 0x0000003f3f3ff290 */ /* 0x000fe2000fffe03f */
[----:B------:R-:W-:Y:S11]  /*3b40*/  @!P1 BRA `(.L_x_186) ;  /* 0x0000067000009947 */ /* 0x000ff60003800000 */
[----:B------:R-:W-:Y:S02]  /*3b50*/  IMAD.MOV.U32 R0, RZ, RZ, c[0x0][0x2b8] ;  /* 0x0000ae00ff007624 */ /* 0x000fe400078e00ff */
[----:B------:R-:W-:-:S02]  /*3b60*/  IMAD R2, R234, 0x20, R235 ;  /* 0x00000020ea027824 */ /* 0x000fc400078e02eb */
[----:B------:R-:W-:Y:S01]  /*3b70*/  IMAD.MOV.U32 R204, RZ, RZ, RZ ;  /* 0x000000ffffcc7224 */ /* 0x000fe200078e00ff */
[----:B------:R-:W-:Y:S02]  /*3b80*/  ISETP.NE.AND P1, PT, R0, 0x1, PT ;  /* 0x000000010000780c */ /* 0x000fe40003f25270 */
[----:B------:R-:W-:-:S04]  /*3b90*/  IADD3 R2, R2, R126, R240 ;  /* 0x0000007e02027210 */ /* 0x000fc80007ffe0f0 */
[----:B------:R-:W-:-:S05]  /*3ba0*/  IADD3 R2, R2, -0x70, RZ ;  /* 0xffffff9002027810 */ /* 0x000fca0007ffe0ff */
[----:B------:R-:W-:Y:S02]  /*3bb0*/  IMAD.MOV.U32 R0, RZ, RZ, R2 ;  /* 0x000000ffff007224 */ /* 0x000fe400078e0002 */
[----:B------:R-:W-:-:S05]  /*3bc0*/  @P1 IMAD.HI.U32 R3, R2, c[0x0][0x2bc], RZ ;  /* 0x0000af0002031a27 */ /* 0x000fca00078e00ff */
[----:B------:R-:W-:-:S04]  /*3bd0*/  @P1 SHF.R.U32.HI R0, RZ, c[0x0][0x2c0], R3 ;  /* 0x0000b000ff001a19 */ /* 0x000fc80000011603 */
[----:B------:R-:W-:-:S04]  /*3be0*/  @!P4 IADD3 R3, P1, R0, R244, RZ ;  /* 0x000000f40003c210 */ /* 0x000fc80007f3e0ff */
[----:B------:R-:W-:Y:S02]  /*3bf0*/  @!P4 LEA.HI.X.SX32 R5, R0, R252, 0x1, P1 ;  /* 0x000000fc0005c211 */ /* 0x000fe400008f0eff */
[----:B------:R-:W-:-:S04]  /*3c00*/  @!P4 LEA R4, P1, R3, c[0x0][0x2a0], 0x2 ;  /* 0x0000a8000304ca11 */ /* 0x000fc800078210ff */
[----:B------:R-:W-:-:S05]  /*3c10*/  @!P4 LEA.HI.X R5, R3, c[0x0][0x2a4], R5, 0x2, P1 ;  /* 0x0000a9000305ca11 */ /* 0x000fca00008f1405 */
[----:B------:R-:W2:Y:S01]  /*3c20*/  @!P4 LDG.E R204, [R4.64] ;  /* 0x0000000804ccc981 */ /* 0x000ea2000c1e1900 */
[----:B------:R-:W-:Y:S01]  /*3c30*/  IMAD.MOV R0, RZ, RZ, -R0 ;  /* 0x000000ffff007224 */ /* 0x000fe200078e0a00 */
[----:B------:R-:W-:-:S03]  /*3c40*/  IADD3 R8, -R235, 0x70, RZ ;  /* 0x00000070eb087810 */ /* 0x000fc60007ffe1ff */
[----:B------:R-:W-:Y:S01]  /*3c50*/  IMAD R205, R0, c[0x0][0x2b8], R2 ;  /* 0x0000ae0000cd7a24 */ /* 0x000fe200078e0202 */
[----:B------:R-:W-:-:S03]  /*3c60*/  ISETP.GE.AND P5, PT, R8, 0x1, PT ;  /* 0x000000010800780c */ /* 0x000fc60003fa6270 */
        /* <DEDUP_REMOVED lines=15> */
.L_x_281:
[----:B------:R-:W-:Y:S05]  /*3d60*/  BRA.DIV ~URZ, `(.L_x_188) ;  /* 0x0000a0b27f007947 */ /* 0x000fea000b800000 */
[----:B------:R3:W4:Y:S02]  /*3d70*/  SHFL.IDX PT, R2, R4, RZ, 0x181f ;  /* 0x00181fff04027589 */ /* 0x00072400000e0000 */
.L_x_282:
[----:B------:R-:W-:Y:S01]  /*3d80*/  BSSY B0, `(.L_x_189) ;  /* 0x000000d000007945 */ /* 0x000fe20003800000 */
[----:B------:R-:W-:Y:S05]  /*3d90*/  @!P5 BRA `(.L_x_190) ;  /* 0x000000b00000d947 */ /* 0x000fea0003800000 */
[----:B------:R-:W-:Y:S02]  /*3da0*/  IMAD.SHL.U32 R6, R231, 0x2, RZ ;  /* 0x00000002e7067824 */ /* 0x000fe400078e00ff */
[----:B------:R-:W-:-:S03]  /*3db0*/  IMAD.SHL.U32 R3, R238, 0x2, RZ ;  /* 0x00000002ee037824 */ /* 0x000fc600078e00ff */
[C---:B----4-:R-:W-:Y:S02]  /*3dc0*/  IADD3 R6, P2, R2.reuse, R6, RZ ;  /* 0x0000000602067210 */ /* 0x050fe40007f5e0ff */
[----:B------:R-:W-:Y:S02]  /*3dd0*/  IADD3 R2, P1, R2, R3, RZ ;  /* 0x0000000302027210 */ /* 0x000fe40007f3e0ff */
[----:B--2---:R-:W-:-:S03]  /*3de0*/  IADD3.X R7, R5, R202, RZ, P2, !PT ;  /* 0x000000ca05077210 */ /* 0x004fc600017fe4ff */
[----:B------:R-:W-:Y:S02]  /*3df0*/  IMAD.X R3, R5, 0x1, R203, P1 ;  /* 0x0000000105037824 */ /* 0x000fe400008e06cb */
[----:B------:R-:W-:Y:S01]  /*3e00*/  @!PT LDS RZ, [RZ] ;  /* 0x00000000fffff984 */ /* 0x000fe20000000800 */
[----:B------:R-:W-:Y:S01]  /*3e10*/  @!PT LDS RZ, [RZ] ;  /* 0x00000000fffff984 */ /* 0x000fe20000000800 */
[----:B------:R-:W-:Y:S01]  /*3e20*/  @!PT LDS RZ, [RZ] ;  /* 0x00000000fffff984 */ /* 0x000fe20000000800 */
[----:B------:R2:W-:Y:S04]  /*3e30*/  LDGSTS.E.BYPASS.LTC128B.128 [R201+0x8100], [R6.64], !P3 ;  /* 0x0810000006c97fae */ /* 0x0005e8000d901d48 */
[----:B------:R2:W-:Y:S02]  /*3e40*/  LDGSTS.E.BYPASS.LTC128B.128 [R201+0xb900], [R2.64], !P0 ;  /* 0x0b90000002c97fae */ /* 0x0005e4000c101d48 */
.L_x_190:
[----:B------:R-:W-:Y:S05]  /*3e50*/  BSYNC B0 ;  /* 0x0000000000007941 */ /* 0x000fea0003800000 */
.L_x_189:
[----:B------:R-:W-:Y:S01]  /*3e60*/  ISETP.GE.AND P1, PT, R8, 0x21, PT ;  /* 0x000000210800780c */ /* 0x000fe20003f26270 */
[----:B------:R-:W-:Y:S06]  /*3e70*/  BRA.DIV ~URZ, `(.L_x_191) ;  /* 0x0000a0127f007947 */ /* 0x000fec000b800000 */
[----:B--2---:R2:W1:Y:S04]  /*3e80*/  SHFL.IDX PT, R5, R0, 0x1, 0x181f ;  /* 0x00381f0000057f89 */ /* 0x00446800000e0000 */
[----:B----4-:R2:W4:Y:S02]  /*3e90*/  SHFL.IDX PT, R2, R4, 0x1, 0x181f ;  /* 0x00381f0004027f89 */ /* 0x01052400000e0000 */
.L_x_283:
[----:B------:R-:W-:Y:S01]  /*3ea0*/  BSSY B0, `(.L_x_192) ;  /* 0x000000d000007945 */ /* 0x000fe20003800000 */
[----:B------:R-:W-:Y:S05]  /*3eb0*/  @!P1 BRA `(.L_x_193) ;  /* 0x000000b000009947 */ /* 0x000fea0003800000 */
[----:B------:R-:W-:Y:S02]  /*3ec0*/  IMAD.SHL.U32 R6, R231, 0x2, RZ ;  /* 0x00000002e7067824 */ /* 0x000fe400078e00ff */
[----:B------:R-:W-:-:S03]  /*3ed0*/  IMAD.SHL.U32 R3, R238, 0x2, RZ ;  /* 0x00000002ee037824 */ /* 0x000fc600078e00ff */
[C---:B----4-:R-:W-:Y:S02]  /*3ee0*/  IADD3 R6, P2, R2.reuse, R6, RZ ;  /* 0x0000000602067210 */ /* 0x050fe40007f5e0ff */
[----:B------:R-:W-:Y:S02]  /*3ef0*/  IADD3 R2, P1, R2, R3, RZ ;  /* 0x0000000302027210 */ /* 0x000fe40007f3e0ff */
[----:B-1----:R-:W-:-:S03]  /*3f00*/  IADD3.X R7, R5, R202, RZ, P2, !PT ;  /* 0x000000ca05077210 */ /* 0x002fc600017fe4ff */
[----:B------:R-:W-:Y:S02]  /*3f10*/  IMAD.X R3, R5, 0x1, R203, P1 ;  /* 0x0000000105037824 */ /* 0x000fe400008e06cb */
[----:B------:R-:W-:Y:S01]  /*3f20*/  @!PT LDS RZ, [RZ] ;  /* 0x00000000fffff984 */ /* 0x000fe20000000800 */
[----:B------:R-:W-:Y:S01]  /*3f30*/  @!PT LDS RZ, [RZ] ;  /* 0x00000000fffff984 */ /* 0x000fe20000000800 */
[----:B------:R-:W-:Y:S01]  /*3f40*/  @!PT LDS RZ, [RZ] ;  /* 0x00000000fffff984 */ /* 0x000fe20000000800 */
[----:B------:R1:W-:Y:S04]  /*3f50*/  LDGSTS.E.BYPASS.LTC128B.128 [R201+0x9100], [R6.64], !P3 ;  /* 0x0910000006c97fae */ /* 0x0003e8000d901d48 */
[----:B------:R1:W-:Y:S02]  /*3f60*/  LDGSTS.E.BYPASS.LTC128B.128 [R201+0xc900], [R2.64], !P0 ;  /* 0x0c90000002c97fae */ /* 0x0003e4000c101d48 */
.L_x_193:
[----:B------:R-:W-:Y:S05]  /*3f70*/  BSYNC B0 ;  /* 0x0000000000007941 */ /* 0x000fea0003800000 */
.L_x_192:
[----:B------:R-:W-:-:S04]  /*3f80*/  IADD3 R8, -R235, 0x70, RZ ;  /* 0x00000070eb087810 */ /* 0x000fc80007ffe1ff */
[----:B------:R-:W-:Y:S01]  /*3f90*/  ISETP.GE.AND P1, PT, R8, 0x41, PT ;  /* 0x000000410800780c */ /* 0x000fe20003f26270 */
[----:B------:R-:W-:Y:S10]  /*3fa0*/  BRA.DIV ~URZ, `(.L_x_194) ;  /* 0x00009fb27f007947 */ /* 0x000ff4000b800000 */
[----:B-1----:R1:W2:Y:S02]  /*3fb0*/  SHFL.IDX PT, R5, R0, 0x2, 0x181f ;  /* 0x00581f0000057f89 */ /* 0x0022a400000e0000 */
.L_x_284:
[----:B------:R-:W-:Y:S05]  /*3fc0*/  BRA.DIV ~URZ, `(.L_x_195) ;  /* 0x0000a0027f007947 */ /* 0x000fea000b800000 */
[----:B----4-:R4:W1:Y:S02]  /*3fd0*/  SHFL.IDX PT, R2, R4, 0x2, 0x181f ;  /* 0x00581f0004027f89 */ /* 0x01086400000e0000 */
.L_x_285:
[----:B------:R-:W-:Y:S01]  /*3fe0*/  BSSY B0, `(.L_x_196) ;  /* 0x000000d000007945 */ /* 0x000fe20003800000 */
[----:B------:R-:W-:Y:S05]  /*3ff0*/  @!P1 BRA `(.L_x_197) ;  /* 0x000000b000009947 */ /* 0x000fea0003800000 */
[----:B------:R-:W-:Y:S02]  /*4000*/  IMAD.SHL.U32 R6, R231, 0x2, RZ ;  /* 0x00000002e7067824 */ /* 0x000fe400078e00ff */
[----:B------:R-:W-:-:S03]  /*4010*/  IMAD.SHL.U32 R3, R238, 0x2, RZ ;  /* 0x00000002ee037824 */ /* 0x000fc600078e00ff */
[C---:B-1----:R-:W-:Y:S02]  /*4020*/  IADD3 R6, P2, R2.reuse, R6, RZ ;  /* 0x0000000602067210 */ /* 0x042fe40007f5e0ff */
        /* <DEDUP_REMOVED lines=8> */
.L_x_197:
[----:B------:R-:W-:Y:S05]  /*40b0*/  BSYNC B0 ;  /* 0x0000000000007941 */ /* 0x000fea0003800000 */
.L_x_196:
[----:B------:R-:W-:Y:S01]  /*40c0*/  ISETP.GE.AND P1, PT, R8, 0x61, PT ;  /* 0x000000610800780c */ /* 0x000fe20003f26270 */
[----:B------:R-:W-:Y:S06]  /*40d0*/  BRA.DIV ~URZ, `(.L_x_198) ;  /* 0x00009f627f007947 */ /* 0x000fec000b800000 */
[----:B-1----:R1:W3:Y:S04]  /*40e0*/  SHFL.IDX PT, R6, R0, 0x3, 0x181f ;  /* 0x00781f0000067f89 */ /* 0x0022e800000e0000 */
[----:B--2---:R1:W2:Y:S02]  /*40f0*/  SHFL.IDX PT, R0, R4, 0x3, 0x181f ;  /* 0x00781f0004007f89 */ /* 0x0042a400000e0000 */
.L_x_286:
[----:B------:R-:W-:Y:S05]  /*4100*/  @!P1 BRA `(.L_x_186) ;  /* 0x000000b000009947 */ /* 0x000fea0003800000 */
[----:B------:R-:W-:Y:S02]  /*4110*/  IMAD.SHL.U32 R3, R231, 0x2, RZ ;  /* 0x00000002e7037824 */ /* 0x000fe400078e00ff */
[----:B------:R-:W-:-:S03]  /*4120*/  IMAD.SHL.U32 R2, R238, 0x2, RZ ;  /* 0x00000002ee027824 */ /* 0x000fc600078e00ff */
[C---:B-1234-:R-:W-:Y:S02]  /*4130*/  IADD3 R4, P2, R0.reuse, R3, RZ ;  /* 0x0000000300047210 */ /* 0x05efe40007f5e0ff */
[----:B------:R-:W-:Y:S02]  /*4140*/  IADD3 R2, P1, R0, R2, RZ ;  /* 0x0000000200027210 */ /* 0x000fe40007f3e0ff */
[----:B------:R-:W-:-:S03]  /*4150*/  IADD3.X R5, R6, R202, RZ, P2, !PT ;  /* 0x000000ca06057210 */ /* 0x000fc600017fe4ff */
[----:B------:R-:W-:Y:S02]  /*4160*/  IMAD.X R3, R6, 0x1, R203, P1 ;  /* 0x0000000106037824 */ /* 0x000fe400008e06cb */
[----:B------:R-:W-:Y:S01]  /*4170*/  @!PT LDS RZ, [RZ] ;  /* 0x00000000fffff984 */ /* 0x000fe20000000800 */
[----:B------:R-:W-:Y:S01]  /*4180*/  @!PT LDS RZ, [RZ] ;  /* 0x00000000fffff984 */ /* 0x000fe20000000800 */
[----:B------:R-:W-:Y:S01]  /*4190*/  @!PT LDS RZ, [RZ] ;  /* 0x00000000fffff984 */ /* 0x000fe20000000800 */
[----:B------:R1:W-:Y:S04]  /*41a0*/  LDGSTS.E.BYPASS.LTC128B.128 [R201+0xb100], [R4.64], !P3 ;  /* 0x0b10000004c97fae */ /* 0x0003e8000d901d48 */
[----:B------:R1:W-:Y:S02]  /*41b0*/  LDGSTS.E.BYPASS.LTC128B.128 [R201+0xe900], [R2.64], !P0 ;  /* 0x0e90000002c97fae */ /* 0x0003e4000c101d48 */
.L_x_186:
[----:B------:R-:W-:Y:S05]  /*41c0*/  BSYNC B1 ;  /* 0x0000000000017941 */ /* 0x000fea0003800000 */
.L_x_185:
[----:B-12---:R-:W2:Y:S04]  /*41d0*/  LDL R0, [R1+0x58] ;  /* 0x0000580001007983 */ /* 0x006ea80000100800 */
[----:B------:R-:W0:Y:S01]  /*41e0*/  LDGDEPBAR ;  /* 0x00000000000079af */ /* 0x000e220000000000 */
[----:B--2---:R-:W-:-:S05]  /*41f0*/  IMAD.IADD R0, R124, 0x1, -R0 ;  /* 0x000000017c007824 */ /* 0x004fca00078e0a00 */
[C---:B------:R-:W-:Y:S02]  /*4200*/  ISETP.GT.AND P5, PT, R0.reuse, RZ, PT ;  /* 0x000000ff0000720c */ /* 0x040fe40003fa4270 */
[C---:B------:R-:W-:Y:S02]  /*4210*/  ISETP.GT.AND P2, PT, R0.reuse, 0x1, PT ;  /* 0x000000010000780c */ /* 0x040fe40003f44270 */
[----:B------:R-:W-:Y:S02]  /*4220*/  ISETP.GT.AND P1, PT, R0, 0x8, PT ;  /* 0x000000080000780c */ /* 0x000fe40003f24270 */
[----:B---3--:R-:W-:Y:S02]  /*4230*/  FSEL R6, R92, -INF , P5 ;  /* 0xff8000005c067808 */ /* 0x008fe40002800000 */
[----:B------:R-:W-:Y:S02]  /*4240*/  FSEL R7, R93, -INF , P2 ;  /* 0xff8000005d077808 */ /* 0x000fe40001000000 */
[----:B------:R-:W-:-:S02]  /*4250*/  FSEL R11, R94, -INF , P5 ;  /* 0xff8000005e0b7808 */ /* 0x000fc40002800000 */
[----:B------:R-:W-:Y:S02]  /*4260*/  FSEL R16, R95, -INF , P2 ;  /* 0xff8000005f107808 */ /* 0x000fe40001000000 */
[----:B------:R-:W-:Y:S02]  /*4270*/  ISETP.GT.AND P0, PT, R0, 0x9, PT ;  /* 0x000000090000780c */ /* 0x000fe40003f04270 */
[----:B------:R-:W-:Y:S02]  /*4280*/  FSEL R8, R68, -INF , P1 ;  /* 0xff80000044087808 */ /* 0x000fe40000800000 */
[----:B------:R-:W-:Y:S02]  /*4290*/  FMNMX.FTZ R2, R6, R7, !PT ;  /* 0x0000000706027209 */ /* 0x000fe40007810000 */
[----:B------:R-:W-:Y:S02]  /*42a0*/  FSEL R17, R70, -INF , P1 ;  /* 0xff80000046117808 */ /* 0x000fe40000800000 */
[----:B------:R-:W-:-:S02]  /*42b0*/  FMNMX.FTZ R3, R11, R16, !PT ;  /* 0x000000100b037209 */ /* 0x000fc40007810000 */
[----:B------:R-:W-:Y:S02]  /*42c0*/  FSEL R9, R69, -INF , P0 ;  /* 0xff80000045097808 */ /* 0x000fe40000000000 */
[----:B------:R-:W-:Y:S02]  /*42d0*/  ISETP.GT.AND P5, PT, R0, 0x10, PT ;  /* 0x000000100000780c */ /* 0x000fe40003fa4270 */
[----:B------:R-:W-:Y:S02]  /*42e0*/  FMNMX.FTZ R2, R8, R2, !PT ;  /* 0x0000000208027209 */ /* 0x000fe40007810000 */
[----:B------:R-:W-:Y:S02]  /*42f0*/  FSEL R18, R71, -INF , P0 ;  /* 0xff80000047127808 */ /* 0x000fe40000000000 */
[----:B------:R-:W-:Y:S02]  /*4300*/  FMNMX.FTZ R3, R17, R3, !PT ;  /* 0x0000000311037209 */ /* 0x000fe40007810000 */
[----:B------:R-:W-:-:S02]  /*4310*/  ISETP.GT.AND P2, PT, R0, 0x11, PT ;  /* 0x000000110000780c */ /* 0x000fc40003f44270 */
[----:B------:R-:W-:Y:S02]  /*4320*/  FSEL R10, R64, -INF , P5 ;  /* 0xff800000400a7808 */ /* 0x000fe40002800000 */
[----:B------:R-:W-:Y:S02]  /*4330*/  FMNMX.FTZ R2, R9, R2, !PT ;  /* 0x0000000209027209 */ /* 0x000fe40007810000 */
[----:B------:R-:W-:Y:S02]  /*4340*/  FSEL R21, R66, -INF , P5 ;  /* 0xff80000042157808 */ /* 0x000fe40002800000 */
[----:B------:R-:W-:Y:S02]  /*4350*/  FMNMX.FTZ R3, R18, R3, !PT ;  /* 0x0000000312037209 */ /* 0x000fe40007810000 */
[----:B------:R-:W-:Y:S02]  /*4360*/  ISETP.GT.AND P1, PT, R0, 0x18, PT ;  /* 0x000000180000780c */ /* 0x000fe40003f24270 */
[----:B------:R-:W-:-:S02]  /*4370*/  FSEL R12, R65, -INF , P2 ;  /* 0xff800000410c7808 */ /* 0x000fc40001000000 */
[----:B------:R-:W-:Y:S02]  /*4380*/  FMNMX.FTZ R2, R10, R2, !PT ;  /* 0x000000020a027209 */ /* 0x000fe40007810000 */
        /* <DEDUP_REMOVED lines=8> */
[----:B------:R-:W-:Y:S02]  /*4410*/  ISETP.GT.AND P5, PT, R0, 0x20, PT ;  /* 0x000000200000780c */ /* 0x000fe40003fa4270 */
[----:B------:R-:W-:Y:S02]  /*4420*/  FMNMX.FTZ R2, R19, R2, !PT ;  /* 0x0000000213027209 */ /* 0x000fe40007810000 */
[----:B------:R-:W-:-:S02]  /*4430*/  FSEL R40, R63, -INF , P0 ;  /* 0xff8000003f287808 */ /* 0x000fc40000000000 */
[----:B------:R-:W-:Y:S02]  /*4440*/  FMNMX.FTZ R3, R23, R3, !PT ;  /* 0x0000000317037209 */ /* 0x000fe40007810000 */
[----:B------:R-:W-:Y:S02]  /*4450*/  ISETP.GT.AND P2, PT, R0, 0x21, PT ;  /* 0x000000210000780c */ /* 0x000fe40003f44270 */
[----:B------:R-:W-:Y:S02]  /*4460*/  FSEL R114, R56, -INF , P5 ;  /* 0xff80000038727808 */ /* 0x000fe40002800000 */
[----:B------:R-:W-:Y:S02]  /*4470*/  FMNMX.FTZ R2, R20, R2, !PT ;  /* 0x0000000214027209 */ /* 0x000fe40007810000 */
[----:B------:R-:W-:Y:S02]  /*4480*/  FSEL R118, R58, -INF , P5 ;  /* 0xff8000003a767808 */ /* 0x000fe40002800000 */
[----:B------:R-:W-:-:S02]  /*4490*/  FMNMX.FTZ R3, R40, R3, !PT ;  /* 0x0000000328037209 */ /* 0x000fc40007810000 */
[----:B------:R-:W-:Y:S02]  /*44a0*/  ISETP.GT.AND P1, PT, R0, 0x28, PT ;  /* 0x000000280000780c */ /* 0x000fe40003f24270 */
[----:B------:R-:W-:Y:S02]  /*44b0*/  FSEL R113, R57, -INF , P2 ;  /* 0xff80000039717808 */ /* 0x000fe40001000000 */
        /* <DEDUP_REMOVED lines=8> */
[----:B------:R-:W-:Y:S02]  /*4540*/  FSEL R71, R53, -INF , P0 ;  /* 0xff80000035477808 */ /* 0x000fe40000000000 */
[----:B------:R-:W-:-:S02]  /*4550*/  ISETP.GT.AND P1, PT, R0, 0x30, PT ;  /* 0x000000300000780c */ /* 0x000fc40003f24270 */
        /* <DEDUP_REMOVED lines=39> */
[----:B------:R-:W-:Y:S02]  /*47d0*/  FSEL R127, R73, -INF , P0 ;  /* 0xff800000497f7808 */ /* 0x000fe40000000000 */
[----:B------:R-:W-:Y:S02]  /*47e0*/  ISETP.GT.AND P1, PT, R0, 0x50, PT ;  /* 0x000000500000780c */ /* 0x000fe40003f24270 */
[----:B------:R-:W-:-:S02]  /*47f0*/  FMNMX.FTZ R2, R136, R2, !PT ;  /* 0x0000000288027209 */ /* 0x000fc40007810000 */
[----:B------:R-:W-:Y:S02]  /*4800*/  ISETP.GT.AND P0, PT, R0, 0x51, PT ;  /* 0x000000510000780c */ /* 0x000fe40003f04270 */
[----:B------:R-:W-:Y:S02]  /*4810*/  FMNMX.FTZ R3, R139, R3, !PT ;  /* 0x000000038b037209 */ /* 0x000fe40007810000 */
[----:B------:R-:W-:Y:S02]  /*4820*/  FSEL R151, R24, -INF , P1 ;  /* 0xff80000018977808 */ /* 0x000fe40000800000 */
[----:B------:R-:W-:Y:S02]  /*4830*/  FMNMX.FTZ R2, R127, R2, !PT ;  /* 0x000000027f027209 */ /* 0x000fe40007810000 */
[----:B------:R-:W-:Y:S02]  /*4840*/  FSEL R155, R26, -INF , P1 ;  /* 0xff8000001a9b7808 */ /* 0x000fe40000800000 */
[----:B------:R-:W-:-:S02]  /*4850*/  FSEL R153, R27, -INF , P0 ;  /* 0xff8000001b997808 */ /* 0x000fc40000000000 */
[----:B------:R-:W-:Y:S02]  /*4860*/  FSEL R148, R25, -INF , P0 ;  /* 0xff80000019947808 */ /* 0x000fe40000000000 */
[----:B------:R-:W-:Y:S02]  /*4870*/  FMNMX.FTZ R3, R142, R3, !PT ;  /* 0x000000038e037209 */ /* 0x000fe40007810000 */
[----:B------:R-:W-:Y:S02]  /*4880*/  ISETP.GT.AND P0, PT, R0, 0x58, PT ;  /* 0x000000580000780c */ /* 0x000fe40003f04270 */
[----:B------:R-:W-:Y:S02]  /*4890*/  FMNMX.FTZ R2, R151, R2, !PT ;  /* 0x0000000297027209 */ /* 0x000fe40007810000 */
[----:B------:R-:W-:Y:S02]  /*48a0*/  FMNMX.FTZ R3, R155, R3, !PT ;  /* 0x000000039b037209 */ /* 0x000fe40007810000 */
[----:B------:R-:W-:-:S02]  /*48b0*/  FSEL R149, R30, -INF , P0 ;  /* 0xff8000001e957808 */ /* 0x000fc40000000000 */
[----:B------:R-:W-:Y:S02]  /*48c0*/  FSEL R145, R28, -INF , P0 ;  /* 0xff8000001c917808 */ /* 0x000fe40000000000 */
[C---:B------:R-:W-:Y:S02]  /*48d0*/  ISETP.GT.AND P6, PT, R0.reuse, 0x59, PT ;  /* 0x000000590000780c */ /* 0x040fe40003fc4270 */
[C---:B------:R-:W-:Y:S02]  /*48e0*/  ISETP.GT.AND P5, PT, R0.reuse, 0x60, PT ;  /* 0x000000600000780c */ /* 0x040fe40003fa4270 */
[C---:B------:R-:W-:Y:S02]  /*48f0*/  ISETP.GT.AND P2, PT, R0.reuse, 0x61, PT ;  /* 0x000000610000780c */ /* 0x040fe40003f44270 */
[C---:B------:R-:W-:Y:S02]  /*4900*/  ISETP.GT.AND P1, PT, R0.reuse, 0x68, PT ;  /* 0x000000680000780c */ /* 0x040fe40003f24270 */
[----:B------:R-:W-:-:S02]  /*4910*/  ISETP.GT.AND P0, PT, R0, 0x69, PT ;  /* 0x000000690000780c */ /* 0x000fc40003f04270 */
[----:B------:R-:W-:Y:S02]  /*4920*/  FMNMX.FTZ R0, R148, R2, !PT ;  /* 0x0000000294007209 */ /* 0x000fe40007810000 */
[----:B------:R-:W-:Y:S02]  /*4930*/  FMNMX.FTZ R2, R153, R3, !PT ;  /* 0x0000000399027209 */ /* 0x000fe40007810000 */
[----:B------:R-:W-:Y:S02]  /*4940*/  FSEL R146, R31, -INF , P6 ;  /* 0xff8000001f927808 */ /* 0x000fe40003000000 */
[----:B------:R-:W-:Y:S02]  /*4950*/  FSEL R144, R29, -INF , P6 ;  /* 0xff8000001d907808 */ /* 0x000fe40003000000 */
[----:B------:R-:W-:Y:S02]  /*4960*/  FMNMX.FTZ R0, R145, R0, !PT ;  /* 0x0000000091007209 */ /* 0x000fe40007810000 */
[----:B------:R-:W-:-:S02]  /*4970*/  FMNMX.FTZ R2, R149, R2, !PT ;  /* 0x0000000295027209 */ /* 0x000fc40007810000 */
[----:B------:R-:W-:Y:S02]  /*4980*/  FSEL R157, R46, -INF , P5 ;  /* 0xff8000002e9d7808 */ /* 0x000fe40002800000 */
[----:B------:R-:W-:Y:S02]  /*4990*/  FSEL R154, R44, -INF , P5 ;  /* 0xff8000002c9a7808 */ /* 0x000fe40002800000 */
[----:B------:R-:W-:Y:S02]  /*49a0*/  FMNMX.FTZ R0, R144, R0, !PT ;  /* 0x0000000090007209 */ /* 0x000fe40007810000 */
[----:B------:R-:W-:Y:S02]  /*49b0*/  FMNMX.FTZ R2, R146, R2, !PT ;  /* 0x0000000292027209 */ /* 0x000fe40007810000 */
[----:B------:R-:W-:Y:S02]  /*49c0*/  FSEL R156, R47, -INF , P2 ;  /* 0xff8000002f9c7808 */ /* 0x000fe40001000000 */
[----:B------:R-:W-:-:S02]  /*49d0*/  FSEL R152, R45, -INF , P2 ;  /* 0xff8000002d987808 */ /* 0x000fc40001000000 */
        /* <DEDUP_REMOVED lines=10> */
[----:B----4-:R-:W-:Y:S02]  /*4a80*/  FMNMX.FTZ R4, R147, R0, !PT ;  /* 0x0000000093047209 */ /* 0x010fe40007810000 */
[----:B------:R-:W-:Y:S01]  /*4a90*/  FMNMX.FTZ R5, R158, R2, !PT ;  /* 0x000000029e057209 */ /* 0x000fe20007810000 */
[----:B------:R-:W-:Y:S05]  /*4aa0*/  BRA.DIV ~URZ, `(.L_x_199) ;  /* 0x000096627f007947 */ /* 0x000fea000b800000 */
[----:B------:R1:W2:Y:S02]  /*4ab0*/  SHFL.BFLY PT, R0, R4, 0x2, 0x1f ;  /* 0x0c401f0004007f89 */ /* 0x0002a400000e0000 */
.L_x_287:
[----:B-12---:R-:W-:Y:S01]  /*4ac0*/  FMNMX.FTZ R4, R4, R0, !PT ;  /* 0x0000000004047209 */ /* 0x006fe20007810000 */
[----:B------:R-:W-:Y:S05]  /*4ad0*/  BRA.DIV ~URZ, `(.L_x_200) ;  /* 0x000096827f007947 */ /* 0x000fea000b800000 */
[----:B------:R-:W1:Y:S04]  /*4ae0*/  SHFL.BFLY PT, R0, R5, 0x2, 0x1f ;  /* 0x0c401f0005007f89 */ /* 0x000e6800000e0000 */
[----:B------:R-:W2:Y:S01]  /*4af0*/  SHFL.BFLY PT, R2, R4, 0x1, 0x1f ;  /* 0x0c201f0004027f89 */ /* 0x000ea200000e0000 */
[----:B-1----:R-:W-:-:S02]  /*4b00*/  FMNMX.FTZ R5, R5, R0, !PT ;  /* 0x0000000005057209 */ /* 0x002fc40007810000 */
[----:B--2---:R-:W-:-:S03]  /*4b10*/  FMNMX.FTZ R70, R4, R2, !PT ;  /* 0x0000000204467209 */ /* 0x004fc60007810000 */
[----:B------:R1:W2:Y:S04]  /*4b20*/  SHFL.BFLY PT, R3, R5, 0x1, 0x1f ;  /* 0x0c201f0005037f89 */ /* 0x0002a800000e0000 */
.L_x_288:
[C---:B------:R-:W-:Y:S01]  /*4b30*/  FMUL.FTZ R2, R70.reuse, c[0x0][0x2d0] ;  /* 0x0000b40046027a20 */ /* 0x040fe20000410000 */
[----:B------:R-:W-:Y:S01]  /*4b40*/  FSETP.NEU.FTZ.AND P0, PT, R70, -INF , PT ;  /* 0xff8000004600780b */ /* 0x000fe20003f1d000 */
[----:B------:R-:W-:Y:S01]  /*4b50*/  WARPSYNC 0xffffffff ;  /* 0xffffffff00007948 */ /* 0x000fe20003800000 */
[----:B--2---:R-:W-:Y:S01]  /*4b60*/  FMNMX.FTZ R69, R3, R5, !PT ;  /* 0x0000000503457209 */ /* 0x004fe20007810000 */
[----:B------:R-:W-:Y:S01]  /*4b70*/  LDSM.16.MT88.4 R28, [R192+0x800] ;  /* 0x00080000c01c783b */ /* 0x000fe20000004200 */
[----:B------:R-:W-:Y:S02]  /*4b80*/  FSEL R2, R2, RZ, P0 ;  /* 0x000000ff02027208 */ /* 0x000fe40000000000 */
[----:B------:R-:W-:Y:S01]  /*4b90*/  FSETP.NEU.FTZ.AND P0, PT, R69, -INF , PT ;  /* 0xff8000004500780b */ /* 0x000fe20003f1d000 */
[----:B------:R-:W-:Y:S01]  /*4ba0*/  LDSM.16.MT88.4 R44, [R191] ;  /* 0x00000000bf2c783b */ /* 0x000fe20000004200 */
[----:B------:R-:W-:Y:S01]  /*4bb0*/  IADD3 R214, R214, -0x2, RZ ;  /* 0xfffffffed6d67810 */ /* 0x000fe20007ffe0ff */
[----:B------:R-:W-:-:S02]  /*4bc0*/  FFMA.FTZ R0, R6, c[0x0][0x2d0], -R2 ;  /* 0x0000b40006007a23 */ /* 0x000fc40000010802 */
[--C-:B------:R-:W-:Y:S01]  /*4bd0*/  FFMA.FTZ R3, R10, c[0x0][0x2d0], -R2.reuse ;  /* 0x0000b4000a037a23 */ /* 0x100fe20000010802 */
[----:B------:R-:W-:Y:S01]  /*4be0*/  LDSM.16.MT88.4 R32, [R190+0x800] ;  /* 0x00080000be20783b */ /* 0x000fe20000004200 */
[----:B------:R2:W-:Y:S03]  /*4bf0*/  MUFU.EX2 R59, R0 ;  /* 0x00000000003b7308 */ /* 0x0005e60000000800 */
[----:B------:R-:W-:Y:S04]  /*4c00*/  LDSM.16.MT88.4 R48, [R191+0x800] ;  /* 0x00080000bf30783b */ /* 0x000fe80000004200 */
[----:B------:R-:W-:Y:S01]  /*4c10*/  LDSM.16.MT88.4 R52, [R190+0x3800] ;  /* 0x00380000be34783b */ /* 0x000fe20000004200 */
[----:B------:R3:W-:Y:S01]  /*4c20*/  MUFU.EX2 R200, R3 ;  /* 0x0000000300c87308 */ /* 0x0007e20000000800 */
[----:B--2---:R-:W-:-:S02]  /*4c30*/  FFMA.FTZ R0, R7, c[0x0][0x2d0], -R2 ;  /* 0x0000b40007007a23 */ /* 0x004fc40000010802 */
[----:B-1----:R-:W1:Y:S05]  /*4c40*/  LDSM.16.MT88.4 R4, [R192] ;  /* 0x00000000c004783b */ /* 0x002e6a0000004200 */
[----:B------:R2:W4:Y:S01]  /*4c50*/  MUFU.EX2 R57, R0 ;  /* 0x0000000000397308 */ /* 0x0005220000000800 */
[--C-:B---3--:R-:W-:Y:S02]  /*4c60*/  FFMA.FTZ R3, R12, c[0x0][0x2d0], -R2.reuse ;  /* 0x0000b4000c037a23 */ /* 0x108fe40000010802 */
[----:B------:R-:W3:Y:S05]  /*4c70*/  LDSM.16.MT88.4 R12, [R190] ;  /* 0x00000000be0c783b */ /* 0x000eea0000004200 */
[----:B------:R-:W-:Y:S01]  /*4c80*/  MUFU.EX2 R225, R3 ;  /* 0x0000000300e17308 */ /* 0x000fe20000000800 */
[----:B--2---:R-:W-:Y:S01]  /*4c90*/  FFMA.FTZ R0, R8, c[0x0][0x2d0], -R2 ;  /* 0x0000b40008007a23 */ /* 0x004fe20000010802 */
[----:B----4-:R-:W-:-:S06]  /*4ca0*/  F2FP.BF16.PACK_AB R8, R57, R59 ;  /* 0x0000003b3908723e */ /* 0x010fcc00000010ff */
[----:B------:R2:W-:Y:S02]  /*4cb0*/  MUFU.EX2 R68, R0 ;  /* 0x0000000000447308 */ /* 0x0005e40000000800 */
[----:B--2---:R-:W-:-:S06]  /*4cc0*/  FFMA.FTZ R0, R9, c[0x0][0x2d0], -R2 ;  /* 0x0000b40009007a23 */ /* 0x004fcc0000010802 */
[----:B------:R2:W4:Y:S02]  /*4cd0*/  MUFU.EX2 R163, R0 ;  /* 0x0000000000a37308 */ /* 0x0005240000000800 */
[----:B--2---:R-:W-:Y:S01]  /*4ce0*/  FMUL.FTZ R0, R69, c[0x0][0x2d0] ;  /* 0x0000b40045007a20 */ /* 0x004fe20000410000 */
[----:B----4-:R-:W-:-:S04]  /*4cf0*/  F2FP.BF16.PACK_AB R10, R163, R68 ;  /* 0x00000044a30a723e */ /* 0x010fc800000010ff */
[----:B------:R-:W-:Y:S02]  /*4d00*/  FSEL R0, R0, RZ, P0 ;  /* 0x000000ff00007208 */ /* 0x000fe40000000000 */
[----:B------:R-:W-:-:S03]  /*4d10*/  ISETP.GE.AND P0, PT, R214, R239, PT ;  /* 0x000000efd600720c */ /* 0x000fc60003f06270 */
[----:B------:R-:W-:-:S04]  /*4d20*/  FFMA.FTZ R3, R11, c[0x0][0x2d0], -R0 ;  /* 0x0000b4000b037a23 */ /* 0x000fc80000010800 */
[----:B------:R2:W-:Y:S02]  /*4d30*/  MUFU.EX2 R58, R3 ;  /* 0x00000003003a7308 */ /* 0x0005e40000000800 */
[----:B--2---:R-:W-:-:S06]  /*4d40*/  FFMA.FTZ R3, R16, c[0x0][0x2d0], -R0 ;  /* 0x0000b40010037a23 */ /* 0x004fcc0000010800 */
[----:B------:R2:W4:Y:S02]  /*4d50*/  MUFU.EX2 R56, R3 ;  /* 0x0000000300387308 */ /* 0x0005240000000800 */
[----:B--2---:R-:W-:Y:S01]  /*4d60*/  FFMA.FTZ R3, R17, c[0x0][0x2d0], -R0 ;  /* 0x0000b40011037a23 */ /* 0x004fe20000010800 */
[----:B----4-:R-:W-:Y:S01]  /*4d70*/  F2FP.BF16.PACK_AB R9, R56, R58 ;  /* 0x0000003a3809723e */ /* 0x010fe200000010ff */
[----:B------:R-:W-:-:S04]  /*4d80*/  FADD.FTZ R143, R58, R56 ;  /* 0x000000383a8f7221 */ /* 0x000fc80000010000 */
[----:B------:R2:W-:Y:S02]  /*4d90*/  MUFU.EX2 R161, R3 ;  /* 0x0000000300a17308 */ /* 0x0005e40000000800 */
[----:B--2---:R-:W-:-:S06]  /*4da0*/  FFMA.FTZ R3, R18, c[0x0][0x2d0], -R0 ;  /* 0x0000b40012037a23 */ /* 0x004fcc0000010800 */
[----:B------:R2:W4:Y:S02]  /*4db0*/  MUFU.EX2 R162, R3 ;  /* 0x0000000300a27308 */ /* 0x0005240000000800 */
[----:B--2---:R-:W-:Y:S01]  /*4dc0*/  FFMA.FTZ R3, R19, c[0x0][0x2d0], -R2 ;  /* 0x0000b40013037a23 */ /* 0x004fe20000010802 */
[----:B----4-:R-:W-:-:S05]  /*4dd0*/  F2FP.BF16.PACK_AB R11, R162, R161 ;  /* 0x000000a1a20b723e */ /* 0x010fca00000010ff */
[----:B------:R2:W-:Y:S02]  /*4de0*/  MUFU.EX2 R223, R3 ;  /* 0x0000000300df7308 */ /* 0x0005e40000000800 */
[C---:B-1----:R-:W-:Y:S08]  /*4df0*/  HMMA.16816.F32.BF16 R16, R8.reuse, R6, RZ ;  /* 0x000000060810723c */ /* 0x042ff000000418ff */
[----:B---3--:R-:W-:Y:S01]  /*4e00*/  HMMA.16816.F32.BF16 R36, R8, R12, RZ ;  /* 0x0000000c0824723c */ /* 0x008fe200000418ff */
[----:B--2---:R-:W-:-:S04]  /*4e10*/  FFMA.FTZ R3, R20, c[0x0][0x2d0], -R2 ;  /* 0x0000b40014037a23 */ /* 0x004fc80000010802 */
[----:B------:R1:W2:Y:S03]  /*4e20*/  MUFU.EX2 R226, R3 ;  /* 0x0000000300e27308 */ /* 0x0002a60000000800 */
[C---:B------:R-:W-:Y:S08]  /*4e30*/  HMMA.16816.F32.BF16 R24, R8.reuse, R14, RZ ;  /* 0x0000000e0818723c */ /* 0x040ff000000418ff */
[----:B------:R-:W-:Y:S01]  /*4e40*/  HMMA.16816.F32.BF16 R12, R8, R44, RZ ;  /* 0x0000002c080c723c */ /* 0x000fe200000418ff */
[----:B-1----:R-:W-:Y:S01]  /*4e50*/  FFMA.FTZ R3, R21, c[0x0][0x2d0], -R0 ;  /* 0x0000b40015037a23 */ /* 0x002fe20000010800 */
[----:B--2---:R-:W-:-:S03]  /*4e60*/  F2FP.BF16.PACK_AB R6, R226, R223 ;  /* 0x000000dfe206723e */ /* 0x004fc600000010ff */
[----:B------:R1:W-:Y:S02]  /*4e70*/  MUFU.EX2 R221, R3 ;  /* 0x0000000300dd7308 */ /* 0x0003e40000000800 */
[----:B-1----:R-:W-:-:S06]  /*4e80*/  FFMA.FTZ R3, R22, c[0x0][0x2d0], -R0 ;  /* 0x0000b40016037a23 */ /* 0x002fcc0000010800 */
[----:B------:R1:W2:Y:S02]  /*4e90*/  MUFU.EX2 R220, R3 ;  /* 0x0000000300dc7308 */ /* 0x0002a40000000800 */
[----:B-1----:R-:W-:Y:S02]  /*4ea0*/  FFMA.FTZ R3, R23, c[0x0][0x2d0], -R0 ;  /* 0x0000b40017037a23 */ /* 0x002fe40000010800 */
[----:B------:R-:W-:Y:S04]  /*4eb0*/  HMMA.16816.F32.BF16 R20, R8, R4, RZ ;  /* 0x000000040814723c */ /* 0x000fe800000418ff */
[----:B------:R1:W-:Y:S03]  /*4ec0*/  MUFU.EX2 R224, R3 ;  /* 0x0000000300e07308 */ /* 0x0003e60000000800 */
[----:B------:R-:W-:-:S02]  /*4ed0*/  F2FP.BF16.PACK_AB R4, R225, R200 ;  /* 0x000000c8e104723e */ /* 0x000fc400000010ff */
[----:B--2---:R-:W-:Y:S01]  /*4ee0*/  F2FP.BF16.PACK_AB R5, R220, R221 ;  /* 0x000000dddc05723e */ /* 0x004fe200000010ff */
[----:B-1----:R-:W-:Y:S02]  /*4ef0*/  FFMA.FTZ R3, R40, c[0x0][0x2d0], -R0 ;  /* 0x0000b40028037a23 */ /* 0x002fe40000010800 */
[----:B------:R-:W1:Y:S02]  /*4f00*/  LDSM.16.MT88.4 R40, [R195] ;  /* 0x00000000c328783b */ /* 0x000e640000004200 */
[----:B------:R-:W2:Y:S02]  /*4f10*/  MUFU.EX2 R222, R3 ;  /* 0x0000000300de7308 */ /* 0x000ea40000000800 */
[----:B--2---:R-:W-:Y:S01]  /*4f20*/  F2FP.BF16.PACK_AB R7, R222, R224 ;  /* 0x000000e0de07723e */ /* 0x004fe200000010ff */
[----:B------:R-:W-:-:S04]  /*4f30*/  FADD.FTZ R3, R59, R57 ;  /* 0x000000393b037221 */ /* 0x000fc80000010000 */
[----:B------:R-:W-:-:S03]  /*4f40*/  FADD.FTZ R68, R68, R3 ;  /* 0x0000000344447221 */ /* 0x000fc60000010000 */
[----:B------:R-:W-:Y:S01]  /*4f50*/  HMMA.16816.F32.BF16 R100, R4, R28, R20 ;  /* 0x0000001c0464723c */ /* 0x000fe20000041814 */
[----:B------:R-:W-:-:S04]  /*4f60*/  FFMA.FTZ R3, R114, c[0x0][0x2d0], -R2 ;  /* 0x0000b40072037a23 */ /* 0x000fc80000010802 */
[----:B------:R2:W-:Y:S03]  /*4f70*/  MUFU.EX2 R160, R3 ;  /* 0x0000000300a07308 */ /* 0x0005e60000000800 */
[C---:B------:R-:W-:Y:S01]  /*4f80*/  HMMA.16816.F32.BF16 R88, R4.reuse, R30, R16 ;  /* 0x0000001e0458723c */ /* 0x040fe20000041810 */
[----:B------:R-:W3:Y:S07]  /*4f90*/  LDSM.16.MT88.4 R28, [R193+0x800] ;  /* 0x00080000c11c783b */ /* 0x000eee0000004200 */
[----:B------:R-:W-:Y:S01]  /*4fa0*/  HMMA.16816.F32.BF16 R108, R4, R32, R36 ;  /* 0x00000020046c723c */ /* 0x000fe20000041824 */
[----:B------:R-:W-:Y:S01]  /*4fb0*/  LDSM.16.MT88.4 R36, [R192+0x3800] ;  /* 0x00380000c024783b */ /* 0x000fe20000004200 */
[----:B--2---:R-:W-:-:S06]  /*4fc0*/  FFMA.FTZ R3, R113, c[0x0][0x2d0], -R2 ;  /* 0x0000b40071037a23 */ /* 0x004fcc0000010802 */
[----:B------:R-:W-:Y:S01]  /*4fd0*/  HMMA.16816.F32.BF16 R92, R4, R34, R24 ;  /* 0x00000022045c723c */ /* 0x000fe20000041818 */
[----:B------:R-:W2:Y:S01]  /*4fe0*/  LDSM.16.MT88.4 R32, [R190+0x4000] ;  /* 0x00400000be20783b */ /* 0x000ea20000004200 */
[----:B------:R4:W5:Y:S06]  /*4ff0*/  MUFU.EX2 R210, R3 ;  /* 0x0000000300d27308 */ /* 0x00096c0000000800 */
[----:B-1----:R-:W-:Y:S08]  /*5000*/  HMMA.16816.F32.BF16 R20, R8, R40, RZ ;  /* 0x000000280814723c */ /* 0x002ff000000418ff */
[----:B------:R-:W-:Y:S01]  /*5010*/  HMMA.16816.F32.BF16 R96, R4, R48, R12 ;  /* 0x000000300460723c */ /* 0x000fe2000004180c */
[----:B----4-:R-:W-:-:S04]  /*5020*/  FFMA.FTZ R3, R112, c[0x0][0x2d0], -R2 ;  /* 0x0000b40070037a23 */ /* 0x010fc80000010802 */
[----:B------:R1:W-:Y:S03]  /*5030*/  MUFU.EX2 R211, R3 ;  /* 0x0000000300d37308 */ /* 0x0003e60000000800 */
[----:B------:R-:W-:Y:S08]  /*5040*/  HMMA.16816.F32.BF16 R12, R8, R52, RZ ;  /* 0x00000034080c723c */ /* 0x000ff000000418ff */
[----:B---3--:R-:W-:Y:S01]  /*5050*/  HMMA.16816.F32.BF16 R84, R4, R28, R20 ;  /* 0x0000001c0454723c */ /* 0x008fe20000041814 */
[----:B------:R-:W3:Y:S01]  /*5060*/  LDSM.16.MT88.4 R20, [R192+0x4000] ;  /* 0x00400000c014783b */ /* 0x000ee20000004200 */
[----:B-1----:R-:W-:-:S06]  /*5070*/  FFMA.FTZ R3, R71, c[0x0][0x2d0], -R2 ;  /* 0x0000b40047037a23 */ /* 0x002fcc0000010802 */
[C---:B------:R-:W-:Y:S01]  /*5080*/  HMMA.16816.F32.BF16 R16, R8.reuse, R42, RZ ;  /* 0x0000002a0810723c */ /* 0x040fe200000418ff */
[----:B------:R1:W4:Y:S07]  /*5090*/  MUFU.EX2 R219, R3 ;  /* 0x0000000300db7308 */ /* 0x00032e0000000800 */
[----:B------:R-:W-:Y:S08]  /*50a0*/  HMMA.16816.F32.BF16 R24, R8, R46, RZ ;  /* 0x0000002e0818723c */ /* 0x000ff000000418ff */
[----:B--2---:R-:W-:Y:S01]  /*50b0*/  HMMA.16816.F32.BF16 R104, R4, R32, R12 ;  /* 0x000000200468723c */ /* 0x004fe2000004180c */
[----:B-1----:R-:W-:-:S04]  /*50c0*/  FFMA.FTZ R3, R118, c[0x0][0x2d0], -R0 ;  /* 0x0000b40076037a23 */ /* 0x002fc80000010800 */
[----:B------:R1:W-:Y:S03]  /*50d0*/  MUFU.EX2 R208, R3 ;  /* 0x0000000300d07308 */ /* 0x0003e60000000800 */
[----:B------:R-:W-:Y:S08]  /*50e0*/  HMMA.16816.F32.BF16 R12, R8, R36, RZ ;  /* 0x00000024080c723c */ /* 0x000ff000000418ff */
[----:B------:R-:W-:Y:S01]  /*50f0*/  HMMA.16816.F32.BF16 R76, R4, R30, R16 ;  /* 0x0000001e044c723c */ /* 0x000fe20000041810 */
[----:B-1----:R-:W-:-:S07]  /*5100*/  FFMA.FTZ R3, R117, c[0x0][0x2d0], -R0 ;  /* 0x0000b40075037a23 */ /* 0x002fce0000010800 */
[----:B------:R-:W-:Y:S01]  /*5110*/  HMMA.16816.F32.BF16 R80, R4, R50, R24 ;  /* 0x000000320450723c */ /* 0x000fe20000041818 */
[----:B------:R-:W1:Y:S01]  /*5120*/  LDSM.16.MT88.4 R24, [R191+0x3800] ;  /* 0x00380000bf18783b */ /* 0x000e620000004200 */
[----:B------:R2:W1:Y:S06]  /*5130*/  MUFU.EX2 R209, R3 ;  /* 0x0000000300d17308 */ /* 0x00046c0000000800 */
[----:B------:R-:W-:Y:S08]  /*5140*/  HMMA.16816.F32.BF16 R16, R8, R54, RZ ;  /* 0x000000360810723c */ /* 0x000ff000000418ff */
[----:B---3--:R-:W-:Y:S01]  /*5150*/  HMMA.16816.F32.BF16 R64, R4, R20, R12 ;  /* 0x000000140440723c */ /* 0x008fe2000004180c */
[----:B--2---:R-:W-:-:S04]  /*5160*/  FFMA.FTZ R3, R116, c[0x0][0x2d0], -R0 ;  /* 0x0000b40074037a23 */ /* 0x004fc80000010800 */
[----:B------:R2:W-:Y:S03]  /*5170*/  MUFU.EX2 R217, R3 ;  /* 0x0000000300d97308 */ /* 0x0005e60000000800 */
[----:B------:R-:W-:Y:S08]  /*5180*/  HMMA.16816.F32.BF16 R12, R8, R38, RZ ;  /* 0x00000026080c723c */ /* 0x000ff000000418ff */
[----:B------:R-:W-:Y:S01]  /*5190*/  HMMA.16816.F32.BF16 R72, R4, R34, R16 ;  /* 0x000000220448723c */ /* 0x000fe20000041810 */
[----:B------:R-:W3:Y:S01]  /*51a0*/  LDSM.16.MT88.4 R16, [R191+0x4000] ;  /* 0x00400000bf10783b */ /* 0x000ee20000004200 */
[----:B--2---:R-:W-:-:S04]  /*51b0*/  FFMA.FTZ R3, R115, c[0x0][0x2d0], -R0 ;  /* 0x0000b40073037a23 */ /* 0x004fc80000010800 */
[----:B------:R2:W2:Y:S10]  /*51c0*/  MUFU.EX2 R228, R3 ;  /* 0x0000000300e47308 */ /* 0x0004b40000000800 */
[----:B------:R-:W-:Y:S08]  /*51d0*/  HMMA.16816.F32.BF16 R60, R4, R22, R12 ;  /* 0x00000016043c723c */ /* 0x000ff0000004180c */
[----:B-1----:R-:W-:Y:S01]  /*51e0*/  HMMA.16816.F32.BF16 R12, R8, R24, RZ ;  /* 0x00000018080c723c */ /* 0x002fe200000418ff */
[----:B--2---:R-:W-:-:S04]  /*51f0*/  FFMA.FTZ R3, R122, c[0x0][0x2d0], -R2 ;  /* 0x0000b4007a037a23 */ /* 0x004fc80000010802 */
[----:B------:R1:W-:Y:S02]  /*5200*/  MUFU.EX2 R122, R3 ;  /* 0x00000003007a7308 */ /* 0x0003e40000000800 */
[--C-:B-1----:R-:W-:Y:S11]  /*5210*/  FFMA.FTZ R3, R121, c[0x0][0x2d0], -R2.reuse ;  /* 0x0000b40079037a23 */ /* 0x102ff60000010802 */
[----:B------:R-:W-:Y:S06]  /*5220*/  @!UPT UIADD3 URZ, URZ, URZ, URZ ;  /* 0x0000003f3f3ff290 */ /* 0x000fec000fffe03f */
[----:B---3--:R-:W-:Y:S01]  /*5230*/  HMMA.16816.F32.BF16 R56, R4, R16, R12 ;  /* 0x000000100438723c */ /* 0x008fe2000004180c */
[----:B------:R1:W-:Y:S07]  /*5240*/  MUFU.EX2 R121, R3 ;  /* 0x0000000300797308 */ /* 0x0003ee0000000800 */
[----:B------:R-:W-:Y:S01]  /*5250*/  HMMA.16816.F32.BF16 R12, R8, R26, RZ ;  /* 0x0000001a080c723c */ /* 0x000fe200000418ff */
[----:B-1----:R-:W-:-:S04]  /*5260*/  FFMA.FTZ R3, R120, c[0x0][0x2d0], -R2 ;  /* 0x0000b40078037a23 */ /* 0x002fc80000010802 */
[----:B------:R1:W-:Y:S11]  /*5270*/  MUFU.EX2 R216, R3 ;  /* 0x0000000300d87308 */ /* 0x0003f60000000800 */
[----:B------:R-:W-:Y:S08]  /*5280*/  @!UPT UIADD3 URZ, URZ, URZ, URZ ;  /* 0x0000003f3f3ff290 */ /* 0x000ff0000fffe03f */
[----:B------:R-:W-:Y:S01]  /*5290*/  HMMA.16816.F32.BF16 R52, R4, R18, R12 ;  /* 0x000000120434723c */ /* 0x000fe2000004180c */
[----:B------:R-:W2:Y:S01]  /*52a0*/  LDSM.16.MT88.4 R12, [R193+0x3800] ;  /* 0x00380000c10c783b */ /* 0x000ea20000004200 */
[----:B-1----:R-:W-:-:S04]  /*52b0*/  FFMA.FTZ R3, R119, c[0x0][0x2d0], -R2 ;  /* 0x0000b40077037a23 */ /* 0x002fc80000010802 */
[----:B------:R1:W3:Y:S02]  /*52c0*/  MUFU.EX2 R218, R3 ;  /* 0x0000000300da7308 */ /* 0x0002e40000000800 */
[----:B-1----:R-:W-:-:S06]  /*52d0*/  FFMA.FTZ R3, R126, c[0x0][0x2d0], -R0 ;  /* 0x0000b4007e037a23 */ /* 0x002fcc0000010800 */
[----:B------:R1:W-:Y:S01]  /*52e0*/  MUFU.EX2 R215, R3 ;  /* 0x0000000300d77308 */ /* 0x0003e20000000800 */
[----:B--2---:R-:W-:Y:S01]  /*52f0*/  HMMA.16816.F32.BF16 R16, R8, R12, RZ ;  /* 0x0000000c0810723c */ /* 0x004fe200000418ff */
[----:B-1----:R-:W-:-:S07]  /*5300*/  FFMA.FTZ R3, R125, c[0x0][0x2d0], -R0 ;  /* 0x0000b4007d037a23 */ /* 0x002fce0000010800 */
[----:B------:R-:W-:Y:S01]  /*5310*/  HMMA.16816.F32.BF16 R8, R8, R14, RZ ;  /* 0x0000000e0808723c */ /* 0x000fe200000418ff */
[----:B------:R-:W1:Y:S01]  /*5320*/  LDSM.16.MT88.4 R12, [R193+0x4000] ;  /* 0x00400000c10c783b */ /* 0x000e620000004200 */
[----:B------:R2:W-:Y:S02]  /*5330*/  MUFU.EX2 R212, R3 ;  /* 0x0000000300d47308 */ /* 0x0005e40000000800 */
[----:B--2---:R-:W-:-:S06]  /*5340*/  FFMA.FTZ R3, R124, c[0x0][0x2d0], -R0 ;  /* 0x0000b4007c037a23 */ /* 0x004fcc0000010800 */
[----:B------:R2:W-:Y:S02]  /*5350*/  MUFU.EX2 R213, R3 ;  /* 0x0000000300d57308 */ /* 0x0005e40000000800 */
[----:B--2---:R-:W-:-:S04]  /*5360*/  FFMA.FTZ R3, R123, c[0x0][0x2d0], -R0 ;  /* 0x0000b4007b037a23 */ /* 0x004fc80000010800 */
[C---:B-1----:R-:W-:Y:S02]  /*5370*/  HMMA.16816.F32.BF16 R48, R4.reuse, R12, R16 ;  /* 0x0000000c0430723c */ /* 0x042fe40000041810 */
[----:B------:R1:W2:Y:S06]  /*5380*/  MUFU.EX2 R227, R3 ;  /* 0x0000000300e37308 */ /* 0x0002ac0000000800 */
[----:B------:R-:W-:Y:S01]  /*5390*/  HMMA.16816.F32.BF16 R12, R4, R14, R8 ;  /* 0x0000000e040c723c */ /* 0x000fe20000041808 */
[----:B------:R-:W2:Y:S06]  /*53a0*/  LDSM.16.MT88.4 R8, [R190+0x1000] ;  /* 0x00100000be08783b */ /* 0x000eac0000004200 */
[----:B-----5:R-:W-:-:S02]  /*53b0*/  F2FP.BF16.PACK_AB R4, R210, R160 ;  /* 0x000000a0d204723e */ /* 0x020fc400000010ff */
[----:B----4-:R-:W-:Y:S01]  /*53c0*/  F2FP.BF16.PACK_AB R6, R219, R211 ;  /* 0x000000d3db06723e */ /* 0x010fe200000010ff */
[----:B-1----:R-:W-:Y:S01]  /*53d0*/  FFMA.FTZ R3, R138, c[0x0][0x2d0], -R2 ;  /* 0x0000b4008a037a23 */ /* 0x002fe20000010802 */
[----:B------:R-:W-:Y:S02]  /*53e0*/  F2FP.BF16.PACK_AB R5, R209, R208 ;  /* 0x000000d0d105723e */ /* 0x000fe400000010ff */
[----:B------:R-:W-:-:S07]  /*53f0*/  F2FP.BF16.PACK_AB R7, R228, R217 ;  /* 0x000000d9e407723e */ /* 0x000fce00000010ff */
[C---:B--2---:R-:W-:Y:S08]  /*5400*/  HMMA.16816.F32.BF16 R44, R4.reuse, R8, R108 ;  /* 0x00000008042c723c */ /* 0x044ff0000004186c */
        /* <DEDUP_REMOVED lines=23> */
[----:B------:R-:W-:Y:S01]  /*5580*/  FADD.FTZ R4, R163, R68 ;  /* 0x00000044a3047221 */ /* 0x000fe20000010000 */
[----:B---3--:R-:W-:Y:S01]  /*5590*/  F2FP.BF16.PACK_AB R6, R218, R216 ;  /* 0x000000d8da06723e */ /* 0x008fe200000010ff */
[----:B------:R-:W-:Y:S01]  /*55a0*/  FADD.FTZ R5, R161, R143 ;  /* 0x0000008fa1057221 */ /* 0x000fe20000010000 */
[----:B------:R-:W-:Y:S01]  /*55b0*/  F2FP.BF16.PACK_AB R7, R227, R213 ;  /* 0x000000d5e307723e */ /* 0x000fe200000010ff */
[----:B------:R-:W-:Y:S01]  /*55c0*/  FADD.FTZ R68, R200, R4 ;  /* 0x00000004c8447221 */ /* 0x000fe20000010000 */
[----:B------:R-:W-:Y:S01]  /*55d0*/  F2FP.BF16.PACK_AB R4, R121, R122 ;  /* 0x0000007a7904723e */ /* 0x000fe200000010ff */
[----:B------:R-:W-:Y:S01]  /*55e0*/  FADD.FTZ R71, R162, R5 ;  /* 0x00000005a2477221 */ /* 0x000fe20000010000 */
[----:B------:R-:W-:Y:S01]  /*55f0*/  F2FP.BF16.PACK_AB R5, R212, R215 ;  /* 0x000000d7d405723e */ /* 0x000fe200000010ff */
[----:B------:R2:W-:Y:S02]  /*5600*/  MUFU.EX2 R163, R3 ;  /* 0x0000000300a37308 */ /* 0x0005e40000000800 */
[----:B--2---:R-:W-:-:S06]  /*5610*/  FFMA.FTZ R3, R137, c[0x0][0x2d0], -R2 ;  /* 0x0000b40089037a23 */ /* 0x004fcc0000010802 */
[----:B------:R2:W-:Y:S01]  /*5620*/  MUFU.EX2 R206, R3 ;  /* 0x0000000300ce7308 */ /* 0x0005e20000000800 */
[C---:B-1----:R-:W-:Y:S08]  /*5630*/  HMMA.16816.F32.BF16 R112, R4.reuse, R8, R44 ;  /* 0x000000080470723c */ /* 0x042ff0000004182c */
[----:B------:R-:W-:Y:S01]  /*5640*/  HMMA.16816.F32.BF16 R108, R4, R10, R28 ;  /* 0x0000000a046c723c */ /* 0x000fe2000004181c */
[----:B------:R-:W1:Y:S01]  /*5650*/  LDSM.16.MT88.4 R8, [R192+0x1800] ;  /* 0x00180000c008783b */ /* 0x000e620000004200 */
[----:B--2---:R-:W-:-:S04]  /*5660*/  FFMA.FTZ R3, R136, c[0x0][0x2d0], -R2 ;  /* 0x0000b40088037a23 */ /* 0x004fc80000010802 */
[----:B------:R2:W-:Y:S02]  /*5670*/  MUFU.EX2 R200, R3 ;  /* 0x0000000300c87308 */ /* 0x0005e40000000800 */
[----:B--2---:R-:W-:-:S06]  /*5680*/  FFMA.FTZ R3, R127, c[0x0][0x2d0], -R2 ;  /* 0x0000b4007f037a23 */ /* 0x004fcc0000010802 */
[----:B------:R2:W3:Y:S01]  /*5690*/  MUFU.EX2 R207, R3 ;  /* 0x0000000300cf7308 */ /* 0x0004e20000000800 */
[----:B-1----:R-:W-:Y:S01]  /*56a0*/  HMMA.16816.F32.BF16 R76, R4, R8, R40 ;  /* 0x00000008044c723c */ /* 0x002fe20000041828 */
[----:B--2---:R-:W-:-:S06]  /*56b0*/  FFMA.FTZ R3, R141, c[0x0][0x2d0], -R0 ;  /* 0x0000b4008d037a23 */ /* 0x004fcc0000010800 */
[----:B------:R1:W-:Y:S01]  /*56c0*/  MUFU.EX2 R161, R3 ;  /* 0x0000000300a17308 */ /* 0x0003e20000000800 */
[----:B------:R-:W-:Y:S01]  /*56d0*/  HMMA.16816.F32.BF16 R64, R4, R10, R24 ;  /* 0x0000000a0440723c */ /* 0x000fe20000041818 */
[----:B------:R-:W2:Y:S01]  /*56e0*/  LDSM.16.MT88.4 R8, [R191+0x1800] ;  /* 0x00180000bf08783b */ /* 0x000ea20000004200 */
[----:B-1----:R-:W-:-:S06]  /*56f0*/  FADD.FTZ R3, R225, R68 ;  /* 0x00000044e1037221 */ /* 0x002fcc0000010000 */
[C---:B--2---:R-:W-:Y:S08]  /*5700*/  HMMA.16816.F32.BF16 R72, R4.reuse, R8, R36 ;  /* 0x000000080448723c */ /* 0x044ff00000041824 */
[C---:B------:R-:W-:Y:S01]  /*5710*/  HMMA.16816.F32.BF16 R60, R4.reuse, R10, R20 ;  /* 0x0000000a043c723c */ /* 0x040fe20000041814 */
[----:B------:R-:W1:Y:S07]  /*5720*/  LDSM.16.MT88.4 R8, [R193+0x1800] ;  /* 0x00180000c108783b */ /* 0x000e6e0000004200 */
[C---:B-1----:R-:W-:Y:S08]  /*5730*/  HMMA.16816.F32.BF16 R56, R4.reuse, R8, R32 ;  /* 0x000000080438723c */ /* 0x042ff00000041820 */
[C---:B------:R-:W-:Y:S01]  /*5740*/  HMMA.16816.F32.BF16 R28, R4.reuse, R10, R16 ;  /* 0x0000000a041c723c */ /* 0x040fe20000041810 */
[----:B------:R-:W1:Y:S07]  /*5750*/  LDSM.16.MT88.4 R8, [R190+0x5000] ;  /* 0x00500000be08783b */ /* 0x000e6e0000004200 */
[C---:B-1----:R-:W-:Y:S01]  /*5760*/  HMMA.16816.F32.BF16 R52, R4.reuse, R8, R104 ;  /* 0x000000080434723c */ /* 0x042fe20000041868 */
[----:B------:R-:W-:Y:S07]  /*5770*/  LDSM.16.MT88.4 R104, [R191+0x3000] ;  /* 0x00300000bf68783b */ /* 0x000fee0000004200 */
[C---:B------:R-:W-:Y:S01]  /*5780*/  HMMA.16816.F32.BF16 R44, R4.reuse, R10, R88 ;  /* 0x0000000a042c723c */ /* 0x040fe20000041858 */
[----:B------:R-:W1:Y:S04]  /*5790*/  LDSM.16.MT88.4 R8, [R192+0x5000] ;  /* 0x00500000c008783b */ /* 0x000e680000004200 */
[----:B------:R-:W-:Y:S03]  /*57a0*/  LDSM.16.MT88.4 R88, [R190+0x6800] ;  /* 0x00680000be58783b */ /* 0x000fe60000004200 */
[C---:B-1----:R-:W-:Y:S08]  /*57b0*/  HMMA.16816.F32.BF16 R36, R4.reuse, R8, R100 ;  /* 0x000000080424723c */ /* 0x042ff00000041864 */
[C---:B------:R-:W-:Y:S01]  /*57c0*/  HMMA.16816.F32.BF16 R24, R4.reuse, R10, R84 ;  /* 0x0000000a0418723c */ /* 0x040fe20000041854 */
[----:B------:R-:W1:Y:S07]  /*57d0*/  LDSM.16.MT88.4 R8, [R191+0x5000] ;  /* 0x00500000bf08783b */ /* 0x000e6e0000004200 */
[C---:B-1----:R-:W-:Y:S01]  /*57e0*/  HMMA.16816.F32.BF16 R48, R4.reuse, R8, R96 ;  /* 0x000000080430723c */ /* 0x042fe20000041860 */
[----:B------:R-:W-:Y:S07]  /*57f0*/  LDSM.16.MT88.4 R96, [R193+0x3000] ;  /* 0x00300000c160783b */ /* 0x000fee0000004200 */
[C---:B------:R-:W-:Y:S01]  /*5800*/  HMMA.16816.F32.BF16 R40, R4.reuse, R10, R80 ;  /* 0x0000000a0428723c */ /* 0x040fe20000041850 */
[----:B------:R-:W1:Y:S07]  /*5810*/  LDSM.16.MT88.4 R8, [R193+0x5000] ;  /* 0x00500000c108783b */ /* 0x000e6e0000004200 */
[C---:B-1----:R-:W-:Y:S08]  /*5820*/  HMMA.16816.F32.BF16 R32, R4.reuse, R8, R92 ;  /* 0x000000080420723c */ /* 0x042ff0000004185c */
[----:B------:R-:W-:Y:S01]  /*5830*/  HMMA.16816.F32.BF16 R20, R4, R10, R12 ;  /* 0x0000000a0414723c */ /* 0x000fe2000004180c */
[----:B------:R-:W1:Y:S04]  /*5840*/  LDSM.16.MT88.4 R12, [R190+0x2000] ;  /* 0x00200000be0c783b */ /* 0x000e680000004200 */
[----:B------:R-:W2:Y:S02]  /*5850*/  LDSM.16.MT88.4 R8, [R192+0x2000] ;  /* 0x00200000c008783b */ /* 0x000ea40000004200 */
[----:B------:R-:W-:Y:S01]  /*5860*/  FFMA.FTZ R4, R140, c[0x0][0x2d0], -R0 ;  /* 0x0000b4008c047a23 */ /* 0x000fe20000010800 */
[----:B---3--:R-:W-:Y:S01]  /*5870*/  F2FP.BF16.PACK_AB R6, R207, R200 ;  /* 0x000000c8cf06723e */ /* 0x008fe200000010ff */
[----:B------:R-:W-:-:S02]  /*5880*/  FADD.FTZ R5, R221, R71 ;  /* 0x00000047dd057221 */ /* 0x000fc40000010000 */
[----:B------:R3:W-:Y:S02]  /*5890*/  MUFU.EX2 R162, R4 ;  /* 0x0000000400a27308 */ /* 0x0007e40000000800 */
[----:B------:R-:W-:Y:S02]  /*58a0*/  FADD.FTZ R5, R220, R5 ;  /* 0x00000005dc057221 */ /* 0x000fe40000010000 */
[----:B---3--:R-:W-:Y:S02]  /*58b0*/  FADD.FTZ R4, R223, R3 ;  /* 0x00000003df047221 */ /* 0x008fe40000010000 */
[----:B------:R-:W-:-:S04]  /*58c0*/  FFMA.FTZ R3, R139, c[0x0][0x2d0], -R0 ;  /* 0x0000b4008b037a23 */ /* 0x000fc80000010800 */
[----:B------:R3:W-:Y:S02]  /*58d0*/  MUFU.EX2 R143, R3 ;  /* 0x00000003008f7308 */ /* 0x0007e40000000800 */
[----:B---3--:R-:W-:-:S06]  /*58e0*/  FFMA.FTZ R3, R142, c[0x0][0x2d0], -R0 ;  /* 0x0000b4008e037a23 */ /* 0x008fcc0000010800 */
[----:B------:R3:W4:Y:S02]  /*58f0*/  MUFU.EX2 R142, R3 ;  /* 0x00000003008e7308 */ /* 0x0007240000000800 */
[----:B---3--:R-:W-:Y:S01]  /*5900*/  FADD.FTZ R3, R226, R4 ;  /* 0x00000004e2037221 */ /* 0x008fe20000010000 */
[----:B----4-:R-:W-:Y:S01]  /*5910*/  F2FP.BF16.PACK_AB R7, R142, R143 ;  /* 0x0000008f8e07723e */ /* 0x010fe200000010ff */
[----:B------:R-:W-:Y:S01]  /*5920*/  FADD.FTZ R4, R224, R5 ;  /* 0x00000005e0047221 */ /* 0x000fe20000010000 */
[----:B------:R-:W-:Y:S01]  /*5930*/  F2FP.BF16.PACK_AB R5, R162, R161 ;  /* 0x000000a1a205723e */ /* 0x000fe200000010ff */
[----:B------:R-:W-:Y:S02]  /*5940*/  FADD.FTZ R16, R160, R3 ;  /* 0x00000003a0107221 */ /* 0x000fe40000010000 */
[----:B------:R-:W-:Y:S01]  /*5950*/  FADD.FTZ R17, R222, R4 ;  /* 0x00000004de117221 */ /* 0x000fe20000010000 */
[----:B------:R-:W-:Y:S01]  /*5960*/  F2FP.BF16.PACK_AB R4, R206, R163 ;  /* 0x000000a3ce04723e */ /* 0x000fe200000010ff */
[----:B------:R-:W-:-:S04]  /*5970*/  FFMA.FTZ R3, R151, c[0x0][0x2d0], -R2 ;  /* 0x0000b40097037a23 */ /* 0x000fc80000010802 */
[----:B------:R3:W-:Y:S02]  /*5980*/  MUFU.EX2 R138, R3 ;  /* 0x00000003008a7308 */ /* 0x0007e40000000800 */
[C---:B-1----:R-:W-:Y:S08]  /*5990*/  HMMA.16816.F32.BF16 R112, R4.reuse, R12, R112 ;  /* 0x0000000c0470723c */ /* 0x042ff00000041870 */
[----:B------:R-:W-:Y:S01]  /*59a0*/  HMMA.16816.F32.BF16 R108, R4, R14, R108 ;  /* 0x0000000e046c723c */ /* 0x000fe2000004186c */
[----:B------:R-:W1:Y:S01]  /*59b0*/  LDSM.16.MT88.4 R12, [R191+0x2000] ;  /* 0x00200000bf0c783b */ /* 0x000e620000004200 */
[----:B---3--:R-:W-:-:S06]  /*59c0*/  FFMA.FTZ R3, R148, c[0x0][0x2d0], -R2 ;  /* 0x0000b40094037a23 */ /* 0x008fcc0000010802 */
[C---:B--2---:R-:W-:Y:S01]  /*59d0*/  HMMA.16816.F32.BF16 R116, R4.reuse, R8, R76 ;  /* 0x000000080474723c */ /* 0x044fe2000004184c */
[----:B------:R2:W-:Y:S07]  /*59e0*/  MUFU.EX2 R140, R3 ;  /* 0x00000003008c7308 */ /* 0x0005ee0000000800 */
[----:B------:R-:W-:Y:S01]  /*59f0*/  HMMA.16816.F32.BF16 R76, R4, R10, R64 ;  /* 0x0000000a044c723c */ /* 0x000fe20000041840 */
[----:B------:R-:W3:Y:S01]  /*5a00*/  LDSM.16.MT88.4 R8, [R193+0x2000] ;  /* 0x00200000c108783b */ /* 0x000ee20000004200 */
[----:B--2---:R-:W-:-:S04]  /*5a10*/  FFMA.FTZ R3, R145, c[0x0][0x2d0], -R2 ;  /* 0x0000b40091037a23 */ /* 0x004fc80000010802 */
[----:B------:R2:W-:Y:S02]  /*5a20*/  MUFU.EX2 R139, R3 ;  /* 0x00000003008b7308 */ /* 0x0005e40000000800 */
[----:B-1----:R-:W-:Y:S01]  /*5a30*/  HMMA.16816.F32.BF16 R64, R4, R14, R60 ;  /* 0x0000000e0440723c */ /* 0x002fe2000004183c */
[----:B--2---:R-:W-:-:S07]  /*5a40*/  FFMA.FTZ R3, R144, c[0x0][0x2d0], -R2 ;  /* 0x0000b40090037a23 */ /* 0x004fce0000010802 */
[C---:B------:R-:W-:Y:S01]  /*5a50*/  HMMA.16816.F32.BF16 R72, R4.reuse, R12, R72 ;  /* 0x0000000c0448723c */ /* 0x040fe20000041848 */
[----:B------:R-:W1:Y:S01]  /*5a60*/  LDSM.16.MT88.4 R12, [R190+0x5800] ;  /* 0x00580000be0c783b */ /* 0x000e620000004200 */
[----:B------:R2:W-:Y:S06]  /*5a70*/  MUFU.EX2 R141, R3 ;  /* 0x00000003008d7308 */ /* 0x0005ec0000000800 */
[C---:B---3--:R-:W-:Y:S08]  /*5a80*/  HMMA.16816.F32.BF16 R100, R4.reuse, R8, R56 ;  /* 0x000000080464723c */ /* 0x048ff00000041838 */
[----:B------:R-:W-:Y:S01]  /*5a90*/  HMMA.16816.F32.BF16 R60, R4, R10, R28 ;  /* 0x0000000a043c723c */ /* 0x000fe2000004181c */
[----:B------:R-:W3:Y:S01]  /*5aa0*/  LDSM.16.MT88.4 R8, [R192+0x5800] ;  /* 0x00580000c008783b */ /* 0x000ee20000004200 */
[----:B--2---:R-:W-:-:S04]  /*5ab0*/  FFMA.FTZ R3, R155, c[0x0][0x2d0], -R0 ;  /* 0x0000b4009b037a23 */ /* 0x004fc80000010800 */
[----:B------:R2:W-:Y:S02]  /*5ac0*/  MUFU.EX2 R71, R3 ;  /* 0x0000000300477308 */ /* 0x0005e40000000800 */
[----:B--2---:R-:W-:Y:S01]  /*5ad0*/  FADD.FTZ R3, R210, R16 ;  /* 0x00000010d2037221 */ /* 0x004fe20000010000 */
[----:B-1----:R-:W-:Y:S03]  /*5ae0*/  HMMA.16816.F32.BF16 R92, R4, R12, R52 ;  /* 0x0000000c045c723c */ /* 0x002fe60000041834 */
[----:B------:R-:W-:-:S04]  /*5af0*/  FADD.FTZ R3, R211, R3 ;  /* 0x00000003d3037221 */ /* 0x000fc80000010000 */
[----:B------:R-:W-:Y:S01]  /*5b00*/  FADD.FTZ R3, R219, R3 ;  /* 0x00000003db037221 */ /* 0x000fe20000010000 */
[----:B------:R-:W-:Y:S01]  /*5b10*/  HMMA.16816.F32.BF16 R84, R4, R14, R44 ;  /* 0x0000000e0454723c */ /* 0x000fe2000004182c */
[----:B------:R-:W1:Y:S02]  /*5b20*/  LDSM.16.MT88.4 R12, [R191+0x5800] ;  /* 0x00580000bf0c783b */ /* 0x000e640000004200 */
[----:B------:R-:W-:-:S04]  /*5b30*/  FADD.FTZ R3, R122, R3 ;  /* 0x000000037a037221 */ /* 0x000fc80000010000 */
[----:B------:R-:W-:Y:S01]  /*5b40*/  FADD.FTZ R3, R121, R3 ;  /* 0x0000000379037221 */ /* 0x000fe20000010000 */
[----:B---3--:R-:W-:Y:S01]  /*5b50*/  HMMA.16816.F32.BF16 R80, R4, R8, R36 ;  /* 0x000000080450723c */ /* 0x008fe20000041824 */
[----:B------:R-:W-:Y:S02]  /*5b60*/  LDSM.16.MT88.4 R120, [R190+0x3000] ;  /* 0x00300000be78783b */ /* 0x000fe40000004200 */
[----:B------:R-:W-:-:S04]  /*5b70*/  FADD.FTZ R3, R216, R3 ;  /* 0x00000003d8037221 */ /* 0x000fc80000010000 */
[----:B------:R-:W-:Y:S01]  /*5b80*/  FADD.FTZ R3, R218, R3 ;  /* 0x00000003da037221 */ /* 0x000fe20000010000 */
[----:B------:R-:W-:Y:S01]  /*5b90*/  HMMA.16816.F32.BF16 R56, R4, R10, R24 ;  /* 0x0000000a0438723c */ /* 0x000fe20000041818 */
[----:B------:R-:W2:Y:S06]  /*5ba0*/  LDSM.16.MT88.4 R8, [R193+0x5800] ;  /* 0x00580000c108783b */ /* 0x000eac0000004200 */
[--C-:B------:R-:W-:Y:S02]  /*5bb0*/  FFMA.FTZ R27, R154, c[0x0][0x2d0], -R2.reuse ;  /* 0x0000b4009a1b7a23 */ /* 0x100fe40000010802 */
[----:B------:R-:W-:-:S02]  /*5bc0*/  FFMA.FTZ R26, R152, c[0x0][0x2d0], -R2 ;  /* 0x0000b400981a7a23 */ /* 0x000fc40000010802 */
[--C-:B------:R-:W-:Y:S02]  /*5bd0*/  FFMA.FTZ R25, R150, c[0x0][0x2d0], -R2.reuse ;  /* 0x0000b40096197a23 */ /* 0x100fe40000010802 */
[----:B------:R-:W-:Y:S01]  /*5be0*/  FFMA.FTZ R2, R147, c[0x0][0x2d0], -R2 ;  /* 0x0000b40093027a23 */ /* 0x000fe20000010802 */
[----:B------:R-:W-:Y:S08]  /*5bf0*/  MUFU.EX2 R27, R27 ;  /* 0x0000001b001b7308 */ /* 0x000ff00000000800 */
[----:B------:R-:W-:Y:S01]  /*5c00*/  MUFU.EX2 R26, R26 ;  /* 0x0000001a001a7308 */ /* 0x000fe20000000800 */
[C---:B-1----:R-:W-:Y:S07]  /*5c10*/  HMMA.16816.F32.BF16 R48, R4.reuse, R12, R48 ;  /* 0x0000000c0430723c */ /* 0x042fee0000041830 */
[----:B------:R-:W-:Y:S01]  /*5c20*/  MUFU.EX2 R25, R25 ;  /* 0x0000001900197308 */ /* 0x000fe20000000800 */
[C---:B------:R-:W-:Y:S01]  /*5c30*/  HMMA.16816.F32.BF16 R40, R4.reuse, R14, R40 ;  /* 0x0000000e0428723c */ /* 0x040fe20000041828 */
[----:B------:R-:W-:Y:S07]  /*5c40*/  LDSM.16.MT88.4 R12, [R191+0x2800] ;  /* 0x00280000bf0c783b */ /* 0x000fee0000004200 */
[C---:B--2---:R-:W-:Y:S08]  /*5c50*/  HMMA.16816.F32.BF16 R32, R4.reuse, R8, R32 ;  /* 0x000000080420723c */ /* 0x044ff00000041820 */
[----:B------:R-:W-:Y:S01]  /*5c60*/  HMMA.16816.F32.BF16 R28, R4, R10, R20 ;  /* 0x0000000a041c723c */ /* 0x000fe20000041814 */
[----:B------:R-:W1:Y:S04]  /*5c70*/  LDSM.16.MT88.4 R8, [R193+0x2800] ;  /* 0x00280000c108783b */ /* 0x000e680000004200 */
[----:B------:R-:W2:Y:S02]  /*5c80*/  LDSM.16.MT88.4 R20, [R190+0x2800] ;  /* 0x00280000be14783b */ /* 0x000ea40000004200 */
[----:B------:R-:W-:-:S02]  /*5c90*/  FADD.FTZ R5, R208, R17 ;  /* 0x00000011d0057221 */ /* 0x000fc40000010000 */
[----:B------:R-:W3:Y:S01]  /*5ca0*/  LDSM.16.MT88.4 R16, [R192+0x2800] ;  /* 0x00280000c010783b */ /* 0x000ee20000004200 */
[--C-:B------:R-:W-:Y:S02]  /*5cb0*/  FFMA.FTZ R4, R153, c[0x0][0x2d0], -R0.reuse ;  /* 0x0000b40099047a23 */ /* 0x100fe40000010800 */
[----:B------:R-:W-:Y:S02]  /*5cc0*/  FFMA.FTZ R6, R149, c[0x0][0x2d0], -R0 ;  /* 0x0000b40095067a23 */ /* 0x000fe40000010800 */
[----:B------:R4:W5:Y:S01]  /*5cd0*/  MUFU.EX2 R136, R4 ;  /* 0x0000000400887308 */ /* 0x0009620000000800 */
[----:B------:R-:W-:-:S04]  /*5ce0*/  FADD.FTZ R5, R209, R5 ;  /* 0x00000005d1057221 */ /* 0x000fc80000010000 */
[----:B------:R-:W-:-:S03]  /*5cf0*/  FADD.FTZ R24, R217, R5 ;  /* 0x00000005d9187221 */ /* 0x000fc60000010000 */
[----:B------:R1:W-:Y:S01]  /*5d00*/  MUFU.EX2 R68, R6 ;  /* 0x0000000600447308 */ /* 0x0003e20000000800 */
[----:B----4-:R-:W-:Y:S01]  /*5d10*/  FFMA.FTZ R4, R146, c[0x0][0x2d0], -R0 ;  /* 0x0000b40092047a23 */ /* 0x010fe20000010800 */
[----:B-----5:R-:W-:-:S06]  /*5d20*/  F2FP.BF16.PACK_AB R5, R136, R71 ;  /* 0x000000478805723e */ /* 0x020fcc00000010ff */
[----:B------:R4:W-:Y:S01]  /*5d30*/  MUFU.EX2 R209, R2 ;  /* 0x0000000200d17308 */ /* 0x0009e20000000800 */
[----:B-1----:R-:W-:-:S07]  /*5d40*/  F2FP.BF16.PACK_AB R6, R141, R139 ;  /* 0x0000008b8d06723e */ /* 0x002fce00000010ff */
[----:B------:R1:W5:Y:S01]  /*5d50*/  MUFU.EX2 R137, R4 ;  /* 0x0000000400897308 */ /* 0x0003620000000800 */
[----:B----4-:R-:W-:Y:S01]  /*5d60*/  FFMA.FTZ R2, R157, c[0x0][0x2d0], -R0 ;  /* 0x0000b4009d027a23 */ /* 0x010fe20000010800 */
[----:B-1----:R-:W-:Y:S02]  /*5d70*/  F2FP.BF16.PACK_AB R4, R140, R138 ;  /* 0x0000008a8c04723e */ /* 0x002fe400000010ff */
[----:B-----5:R-:W-:-:S07]  /*5d80*/  F2FP.BF16.PACK_AB R7, R137, R68 ;  /* 0x000000448907723e */ /* 0x020fce00000010ff */
[C---:B------:R-:W-:Y:S08]  /*5d90*/  HMMA.16816.F32.BF16 R100, R4.reuse, R8, R100 ;  /* 0x000000080464723c */ /* 0x040ff00000041864 */
[C---:B------:R-:W-:Y:S01]  /*5da0*/  HMMA.16816.F32.BF16 R60, R4.reuse, R10, R60 ;  /* 0x0000000a043c723c */ /* 0x040fe2000004183c */
[----:B------:R-:W1:Y:S07]  /*5db0*/  LDSM.16.MT88.4 R8, [R193+0x6000] ;  /* 0x00600000c108783b */ /* 0x000e6e0000004200 */
[C---:B--2---:R-:W-:Y:S01]  /*5dc0*/  HMMA.16816.F32.BF16 R124, R4.reuse, R20, R112 ;  /* 0x00000014047c723c */ /* 0x044fe20000041870 */
[----:B------:R-:W-:Y:S07]  /*5dd0*/  LDSM.16.MT88.4 R112, [R192+0x3000] ;  /* 0x00300000c070783b */ /* 0x000fee0000004200 */
[C---:B------:R-:W-:Y:S01]  /*5de0*/  HMMA.16816.F32.BF16 R36, R4.reuse, R22, R108 ;  /* 0x000000160424723c */ /* 0x040fe2000004186c */
[----:B------:R-:W2:Y:S07]  /*5df0*/  LDSM.16.MT88.4 R20, [R190+0x6000] ;  /* 0x00600000be14783b */ /* 0x000eae0000004200 */
[C---:B---3--:R-:W-:Y:S08]  /*5e00*/  HMMA.16816.F32.BF16 R116, R4.reuse, R16, R116 ;  /* 0x000000100474723c */ /* 0x048ff00000041874 */
[C---:B------:R-:W-:Y:S01]  /*5e10*/  HMMA.16816.F32.BF16 R44, R4.reuse, R18, R76 ;  /* 0x00000012042c723c */ /* 0x040fe2000004184c */
[----:B------:R-:W3:Y:S07]  /*5e20*/  LDSM.16.MT88.4 R16, [R192+0x6000] ;  /* 0x00600000c010783b */ /* 0x000eee0000004200 */
[C---:B------:R-:W-:Y:S01]  /*5e30*/  HMMA.16816.F32.BF16 R108, R4.reuse, R12, R72 ;  /* 0x0000000c046c723c */ /* 0x040fe20000041848 */
[----:B------:R-:W-:Y:S07]  /*5e40*/  LDSM.16.MT88.4 R72, [R191+0x6800] ;  /* 0x00680000bf48783b */ /* 0x000fee0000004200 */
[C---:B------:R-:W-:Y:S01]  /*5e50*/  HMMA.16816.F32.BF16 R52, R4.reuse, R14, R64 ;  /* 0x0000000e0434723c */ /* 0x040fe20000041840 */
[----:B------:R-:W4:Y:S06]  /*5e60*/  LDSM.16.MT88.4 R12, [R191+0x6000] ;  /* 0x00600000bf0c783b */ /* 0x000f2c0000004200 */
[----:B------:R-:W-:Y:S01]  /*5e70*/  F2FP.BF16.PACK_AB R64, R26, R27 ;  /* 0x0000001b1a40723e */ /* 0x000fe200000010ff */
[----:B-1----:R-:W-:Y:S01]  /*5e80*/  HMMA.16816.F32.BF16 R28, R4, R10, R28 ;  /* 0x0000000a041c723c */ /* 0x002fe2000004181c */
[----:B------:R1:W-:Y:S01]  /*5e90*/  MUFU.EX2 R10, R2 ;  /* 0x00000002000a7308 */ /* 0x0003e20000000800 */
[----:B------:R-:W-:-:S06]  /*5ea0*/  F2FP.BF16.PACK_AB R66, R209, R25 ;  /* 0x00000019d142723e */ /* 0x000fcc00000010ff */
[C---:B--2---:R-:W-:Y:S08]  /*5eb0*/  HMMA.16816.F32.BF16 R92, R4.reuse, R20, R92 ;  /* 0x00000014045c723c */ /* 0x044ff0000004185c */
[----:B------:R-:W-:Y:S01]  /*5ec0*/  HMMA.16816.F32.BF16 R20, R4, R22, R84 ;  /* 0x000000160414723c */ /* 0x000fe20000041854 */
[----:B-1----:R-:W-:-:S07]  /*5ed0*/  FFMA.FTZ R2, R156, c[0x0][0x2d0], -R0 ;  /* 0x0000b4009c027a23 */ /* 0x002fce0000010800 */
[C---:B---3--:R-:W-:Y:S01]  /*5ee0*/  HMMA.16816.F32.BF16 R84, R4.reuse, R16, R80 ;  /* 0x000000100454723c */ /* 0x048fe20000041850 */
[----:B------:R-:W1:Y:S07]  /*5ef0*/  LDSM.16.MT88.4 R80, [R192+0x6800] ;  /* 0x00680000c050783b */ /* 0x000e6e0000004200 */
[C---:B------:R-:W-:Y:S08]  /*5f00*/  HMMA.16816.F32.BF16 R56, R4.reuse, R18, R56 ;  /* 0x000000120438723c */ /* 0x040ff00000041838 */
[C---:B----4-:R-:W-:Y:S08]  /*5f10*/  HMMA.16816.F32.BF16 R48, R4.reuse, R12, R48 ;  /* 0x0000000c0430723c */ /* 0x050ff00000041830 */
[C---:B------:R-:W-:Y:S08]  /*5f20*/  HMMA.16816.F32.BF16 R40, R4.reuse, R14, R40 ;  /* 0x0000000e0428723c */ /* 0x040ff00000041828 */
[----:B------:R-:W-:Y:S01]  /*5f30*/  HMMA.16816.F32.BF16 R32, R4, R8, R32 ;  /* 0x000000080420723c */ /* 0x000fe20000041820 */
[----:B------:R2:W3:Y:S06]  /*5f40*/  MUFU.EX2 R9, R2 ;  /* 0x0000000200097308 */ /* 0x0004ec0000000800 */
[----:B------:R-:W-:-:S04]  /*5f50*/  FADD.FTZ R4, R228, R24 ;  /* 0x00000018e4047221 */ /* 0x000fc80000010000 */
[----:B------:R-:W-:Y:S02]  /*5f60*/  FADD.FTZ R4, R215, R4 ;  /* 0x00000004d7047221 */ /* 0x000fe40000010000 */
[----:B--2---:R-:W-:Y:S01]  /*5f70*/  FFMA.FTZ R2, R159, c[0x0][0x2d0], -R0 ;  /* 0x0000b4009f027a23 */ /* 0x004fe20000010800 */
[----:B---3--:R-:W-:-:S03]  /*5f80*/  F2FP.BF16.PACK_AB R65, R9, R10 ;  /* 0x0000000a0941723e */ /* 0x008fc600000010ff */
[----:B------:R2:W-:Y:S02]  /*5f90*/  MUFU.EX2 R8, R2 ;  /* 0x0000000200087308 */ /* 0x0005e40000000800 */
[----:B--2---:R-:W-:Y:S02]  /*5fa0*/  FFMA.FTZ R2, R158, c[0x0][0x2d0], -R0 ;  /* 0x0000b4009e027a23 */ /* 0x004fe40000010800 */
[----:B------:R-:W-:-:S04]  /*5fb0*/  FADD.FTZ R0, R212, R4 ;  /* 0x00000004d4007221 */ /* 0x000fc80000010000 */
[----:B------:R2:W3:Y:S01]  /*5fc0*/  MUFU.EX2 R230, R2 ;  /* 0x0000000200e67308 */ /* 0x0004e20000000800 */
[----:B------:R-:W4:Y:S01]  /*5fd0*/  LDSM.16.MT88.4 R4, [R193+0x6800] ;  /* 0x00680000c104783b */ /* 0x000f220000004200 */
[----:B------:R-:W-:-:S04]  /*5fe0*/  FADD.FTZ R0, R213, R0 ;  /* 0x00000000d5007221 */ /* 0x000fc80000010000 */
[----:B------:R-:W-:-:S04]  /*5ff0*/  FADD.FTZ R0, R227, R0 ;  /* 0x00000000e3007221 */ /* 0x000fc80000010000 */
[----:B------:R-:W-:-:S04]  /*6000*/  FADD.FTZ R0, R161, R0 ;  /* 0x00000000a1007221 */ /* 0x000fc80000010000 */
[----:B------:R-:W-:Y:S02]  /*6010*/  FADD.FTZ R0, R162, R0 ;  /* 0x00000000a2007221 */ /* 0x000fe40000010000 */
[----:B--2---:R-:W-:Y:S01]  /*6020*/  FADD.FTZ R2, R163, R3 ;  /* 0x00000003a3027221 */ /* 0x004fe20000010000 */
[----:B---3--:R-:W-:Y:S01]  /*6030*/  F2FP.BF16.PACK_AB R67, R230, R8 ;  /* 0x00000008e643723e */ /* 0x008fe200000010ff */
[----:B------:R-:W-:Y:S02]  /*6040*/  FADD.FTZ R0, R143, R0 ;  /* 0x000000008f007221 */ /* 0x000fe40000010000 */
[----:B------:R-:W-:Y:S02]  /*6050*/  FADD.FTZ R2, R206, R2 ;  /* 0x00000002ce027221 */ /* 0x000fe40000010000 */
[----:B------:R-:W-:Y:S02]  /*6060*/  FADD.FTZ R0, R142, R0 ;  /* 0x000000008e007221 */ /* 0x000fe40000010000 */
[----:B------:R-:W-:Y:S01]  /*6070*/  FADD.FTZ R2, R200, R2 ;  /* 0x00000002c8027221 */ /* 0x000fe20000010000 */
[----:B------:R-:W-:Y:S01]  /*6080*/  HMMA.16816.F32.BF16 R100, R64, R96, R100 ;  /* 0x000000604064723c */ /* 0x000fe20000041864 */
[----:B------:R-:W-:-:S02]  /*6090*/  FADD.FTZ R0, R71, R0 ;  /* 0x0000000047007221 */ /* 0x000fc40000010000 */
[----:B------:R-:W-:Y:S02]  /*60a0*/  FADD.FTZ R2, R207, R2 ;  /* 0x00000002cf027221 */ /* 0x000fe40000010000 */
[----:B------:R-:W-:Y:S02]  /*60b0*/  FADD.FTZ R0, R136, R0 ;  /* 0x0000000088007221 */ /* 0x000fe40000010000 */
[----:B------:R-:W-:Y:S01]  /*60c0*/  FADD.FTZ R2, R138, R2 ;  /* 0x000000028a027221 */ /* 0x000fe20000010000 */
[----:B------:R-:W-:Y:S01]  /*60d0*/  HMMA.16816.F32.BF16 R124, R64, R120, R124 ;  /* 0x00000078407c723c */ /* 0x000fe2000004187c */
[----:B------:R-:W-:Y:S02]  /*60e0*/  FADD.FTZ R0, R68, R0 ;  /* 0x0000000044007221 */ /* 0x000fe40000010000 */
[----:B------:R-:W-:Y:S02]  /*60f0*/  FADD.FTZ R2, R140, R2 ;  /* 0x000000028c027221 */ /* 0x000fe40000010000 */
[----:B------:R-:W-:-:S02]  /*6100*/  FADD.FTZ R0, R137, R0 ;  /* 0x0000000089007221 */ /* 0x000fc40000010000 */
[----:B------:R-:W-:Y:S01]  /*6110*/  FADD.FTZ R2, R139, R2 ;  /* 0x000000028b027221 */ /* 0x000fe20000010000 */
[C---:B------:R-:W-:Y:S01]  /*6120*/  HMMA.16816.F32.BF16 R116, R64.reuse, R112, R116 ;  /* 0x000000704074723c */ /* 0x040fe20000041874 */
        /* <DEDUP_REMOVED lines=9> */
[----:B------:R-:W-:Y:S03]  /*61c0*/  HMMA.16816.F32.BF16 R96, R64, R98, R60 ;  /* 0x000000624060723c */ /* 0x000fe6000004183c */
[----:B------:R-:W-:-:S05]  /*61d0*/  FADD.FTZ R209, R209, R2 ;  /* 0x00000002d1d17221 */ /* 0x000fca0000010000 */
        /* <DEDUP_REMOVED lines=10> */
[----:B------:R-:W-:Y:S01]  /*6280*/  HMMA.16816.F32.BF16 R64, R64, R6, R28 ;  /* 0x000000064040723c */ /* 0x000fe2000004181c */
[----:B------:R-:W-:Y:S07]  /*6290*/  @!UPT UIADD3 URZ, URZ, URZ, URZ ;  /* 0x0000003f3f3ff290 */ /* 0x000fee000fffe03f */
[----:B------:R-:W-:Y:S11]  /*62a0*/  @!P0 BRA `(.L_x_201) ;  /* 0x000037c000008947 */ /* 0x000ff60003800000 */
.L_x_216:
[----:B------:R-:W2:Y:S01]  /*62b0*/  LDL R5, [R1] ;  /* 0x0000000001057983 */ /* 0x000ea20000100800 */
[----:B------:R-:W-:Y:S04]  /*62c0*/  DEPBAR.LE SB0, 0x0 ;  /* 0x000080000000791a */ /* 0x000fe80000000000 */
[----:B------:R-:W-:Y:S01]  /*62d0*/  WARPSYNC 0xffffffff ;  /* 0xffffffff00007948 */ /* 0x000fe20003800000 */
[----:B------:R-:W-:Y:S01]  /*62e0*/  BAR.SYNC.DEFER_BLOCKING 0x0 ;  /* 0x0000000000007b1d */ /* 0x000fe20000010000 */
[----:B------:R-:W-:Y:S01]  /*62f0*/  SHF.R.S32.HI R0, RZ, 0x1f, R205 ;  /* 0x0000001fff007819 */ /* 0x000fe200000114cd */
[C---:B------:R-:W-:Y:S01]  /*6300*/  IMAD.WIDE.U32 R2, R205.reuse, c[0x0][0x208], RZ ;  /* 0x00008200cd027a25 */ /* 0x040fe200078e00ff */
[----:B------:R-:W-:Y:S02]  /*6310*/  LOP3.LUT P0, RZ, R234, 0x2, RZ, 0xc0, !PT ;  /* 0x00000002eaff7812 */ /* 0x000fe4000780c0ff */
[----:B------:R-:W-:Y:S01]  /*6320*/  SHF.R.S32.HI R4, RZ, 0x1f, R204 ;  /* 0x0000001fff047819 */ /* 0x000fe200000114cc */
[----:B------:R-:W-:Y:S02]  /*6330*/  IMAD R0, R0, c[0x0][0x208], RZ ;  /* 0x0000820000007a24 */ /* 0x000fe400078e02ff */
[----:B------:R-:W-:Y:S02]  /*6340*/  IMAD.MOV.U32 R71, RZ, RZ, R70 ;  /* 0x000000ffff477224 */ /* 0x000fe400078e0046 */
[----:B------:R-:W-:Y:S02]  /*6350*/  IMAD R0, R205, c[0x0][0x20c], R0 ;  /* 0x00008300cd007a24 */ /* 0x000fe400078e0200 */
[----:B------:R-:W-:Y:S02]  /*6360*/  IMAD R4, R4, c[0x0][0x218], RZ ;  /* 0x0000860004047a24 */ /* 0x000fe400078e02ff */
[----:B------:R-:W-:Y:S01]  /*6370*/  IMAD.IADD R3, R3, 0x1, R0 ;  /* 0x0000000103037824 */ /* 0x000fe200078e0200 */
[----:B------:R-:W-:Y:S01]  /*6380*/  IADD3 R0, R188, 0x20, RZ ;  /* 0x00000020bc007810 */ /* 0x000fe20007ffe0ff */
[----:B------:R-:W-:Y:S01]  /*6390*/  IMAD R4, R204, c[0x0][0x21c], R4 ;  /* 0x00008700cc047a24 */ /* 0x000fe200078e0204 */
[----:B------:R-:W-:Y:S01]  /*63a0*/  @P0 IADD3 R0, R188, -0x20, RZ ;  /* 0xffffffe0bc000810 */ /* 0x000fe20007ffe0ff */
[----:B------:R-:W-:Y:S05]  /*63b0*/  IMAD.WIDE.U32 R2, R204, c[0x0][0x218], R2 ;  /* 0x00008600cc027a25 */ /* 0x000fea00078e0002 */
[----:B------:R-:W-:Y:S01]  /*63c0*/  IADD3 R2, P1, R246, R2, RZ ;  /* 0x00000002f6027210 */ /* 0x000fe20007f3e0ff */
[----:B------:R1:W3:Y:S04]  /*63d0*/  LDSM.16.M88.4 R136, [R0] ;  /* 0x000000000088783b */ /* 0x0002e80000000200 */
[----:B------:R1:W4:Y:S04]  /*63e0*/  LDSM.16.M88.4 R140, [R0+0x800] ;  /* 0x00080000008c783b */ /* 0x0003280000000200 */
        /* <DEDUP_REMOVED lines=11> */
[----:B------:R1:W1:Y:S01]  /*64a0*/  LDSM.16.M88.4 R56, [R188+0x3000] ;  /* 0x00300000bc38783b */ /* 0x0002620000000200 */
[----:B--2---:R-:W-:Y:S02]  /*64b0*/  IADD3.X R3, R5, R3, R4, P1, !PT ;  /* 0x0000000305037210 */ /* 0x004fe40000ffe404 */
[C---:B------:R-:W-:Y:S04]  /*64c0*/  LEA R5, P0, R2.reuse, c[0x0][0x1f8], 0x1 ;  /* 0x00007e0002057a11 */ /* 0x040fe800078008ff */
[----:B------:R-:W-:Y:S02]  /*64d0*/  LEA.HI.X R4, R2, c[0x0][0x1fc], R3, 0x1, P0 ;  /* 0x00007f0002047a11 */ /* 0x000fe400000f0c03 */
[----:B------:R-:W-:Y:S01]  /*64e0*/  ISETP.GE.AND P0, PT, R238, c[0x0][0x1d4], PT ;  /* 0x00007500ee007a0c */ /* 0x000fe20003f06270 */
[----:B------:R-:W-:-:S10]  /*64f0*/  BRA.DIV ~URZ, `(.L_x_202) ;  /* 0x00007d627f007947 */ /* 0x000fd4000b800000 */
[----:B-1-34-:R1:W2:Y:S02]  /*6500*/  SHFL.IDX PT, R0, R4, RZ, 0x181f ;  /* 0x00181fff04007589 */ /* 0x01a2a400000e0000 */
.L_x_289:
[----:B------:R-:W3:Y:S01]  /*6510*/  SHFL.IDX PT, R2, R5, RZ, 0x181f ;  /* 0x00181fff05027589 */ /* 0x000ee200000e0000 */
[----:B------:R-:W-:Y:S01]  /*6520*/  IMAD.SHL.U32 R13, R231, 0x2, RZ ;  /* 0x00000002e70d7824 */ /* 0x000fe200078e00ff */
[----:B------:R-:W-:Y:S01]  /*6530*/  SEL R208, RZ, 0x10, P3 ;  /* 0x00000010ffd07807 */ /* 0x000fe20001800000 */
[----:B------:R-:W-:Y:S01]  /*6540*/  IMAD.SHL.U32 R12, R238, 0x2, RZ ;  /* 0x00000002ee0c7824 */ /* 0x000fe200078e00ff */
[----:B------:R-:W-:Y:S01]  /*6550*/  SEL R200, RZ, 0x10, P0 ;  /* 0x00000010ffc87807 */ /* 0x000fe20000000000 */
[----:B------:R-:W-:Y:S01]  /*6560*/  BSSY B0, `(.L_x_203) ;  /* 0x0000037000007945 */ /* 0x000fe20003800000 */
[----:B------:R-:W-:Y:S02]  /*6570*/  ISETP.NE.U32.AND P5, PT, R208, RZ, PT ;  /* 0x000000ffd000720c */ /* 0x000fe40003fa5070 */
[-C--:B---3--:R-:W-:Y:S05]  /*6580*/  IADD3 R6, P1, R2, R13.reuse, RZ ;  /* 0x0000000d02067210 */ /* 0x088fea0007f3e0ff */
[--C-:B--2---:R-:W-:Y:S01]  /*6590*/  IMAD.X R7, R0, 0x1, R202.reuse, P1 ;  /* 0x0000000100077824 */ /* 0x104fe200008e06ca */
[-C--:B------:R-:W-:Y:S04]  /*65a0*/  IADD3 R2, P1, R2, R12.reuse, RZ ;  /* 0x0000000c02027210 */ /* 0x080fe80007f3e0ff */
[----:B------:R-:W-:Y:S01]  /*65b0*/  @!PT LDS RZ, [RZ] ;  /* 0x00000000fffff984 */ /* 0x000fe20000000800 */
[----:B------:R-:W-:Y:S01]  /*65c0*/  @!PT LDS RZ, [RZ] ;  /* 0x00000000fffff984 */ /* 0x000fe20000000800 */
[----:B------:R2:W-:Y:S01]  /*65d0*/  LDGSTS.E.BYPASS.LTC128B.128 [R201+0x100], [R6.64], !P3 ;  /* 0x0010000006c97fae */ /* 0x0005e2000d901d48 */
[--C-:B------:R-:W-:Y:S03]  /*65e0*/  IMAD.X R3, R0, 0x1, R203.reuse, P1 ;  /* 0x0000000100037824 */ /* 0x100fe600008e06cb */
[----:B------:R-:W3:Y:S04]  /*65f0*/  SHFL.IDX PT, R0, R5, 0x1, 0x181f ;  /* 0x00381f0005007f89 */ /* 0x000ee800000e0000 */
[----:B------:R3:W-:Y:S04]  /*6600*/  LDGSTS.E.BYPASS.LTC128B.128 [R201+0x3900], [R2.64], !P0 ;  /* 0x0390000002c97fae */ /* 0x0007e8000c101d48 */
[----:B--2---:R-:W2:Y:S01]  /*6610*/  SHFL.IDX PT, R6, R4, 0x1, 0x181f ;  /* 0x00381f0004067f89 */ /* 0x004ea200000e0000 */
[----:B---3--:R-:W-:Y:S05]  /*6620*/  IADD3 R2, P1, R0, R13, RZ ;  /* 0x0000000d00027210 */ /* 0x008fea0007f3e0ff */
[--C-:B--2---:R-:W-:Y:S05]  /*6630*/  IMAD.X R3, R6, 0x1, R202.reuse, P1 ;  /* 0x0000000106037824 */ /* 0x104fea00008e06ca */
[----:B------:R2:W-:Y:S02]  /*6640*/  LDGSTS.E.BYPASS.LTC128B.128 [R201+0x1100], [R2.64], !P3 ;  /* 0x0110000002c97fae */ /* 0x0005e4000d901d48 */
[----:B--2---:R-:W-:Y:S02]  /*6650*/  IADD3 R2, P1, R0, R12, RZ ;  /* 0x0000000c00027210 */ /* 0x004fe40007f3e0ff */
[----:B------:R-:W2:Y:S03]  /*6660*/  SHFL.IDX PT, R0, R5, 0x2, 0x181f ;  /* 0x00581f0005007f89 */ /* 0x000ea600000e0000 */
[----:B------:R-:W-:Y:S02]  /*6670*/  IMAD.X R3, R6, 0x1, R203, P1 ;  /* 0x0000000106037824 */ /* 0x000fe400008e06cb */
[----:B------:R-:W3:Y:S04]  /*6680*/  SHFL.IDX PT, R6, R4, 0x2, 0x181f ;  /* 0x00581f0004067f89 */ /* 0x000ee800000e0000 */
[----:B------:R4:W-:Y:S02]  /*6690*/  LDGSTS.E.BYPASS.LTC128B.128 [R201+0x4900], [R2.64], !P0 ;  /* 0x0490000002c97fae */ /* 0x0009e4000c101d48 */
[----:B----4-:R-:W-:Y:S04]  /*66a0*/  IADD3 R2, -R208, 0x10, RZ ;  /* 0x00000010d0027810 */ /* 0x010fe80007ffe1ff */
[----:B------:R-:W-:Y:S04]  /*66b0*/  LOP3.LUT R2, R2, 0xf, RZ, 0xc0, !PT ;  /* 0x0000000f02027812 */ /* 0x000fe800078ec0ff */
[----:B--2---:R-:W-:Y:S04]  /*66c0*/  IADD3 R2, P2, P1, R2, R0, R13 ;  /* 0x0000000002027210 */ /* 0x004fe8000795e00d */
[----:B---3--:R-:W-:Y:S02]  /*66d0*/  IADD3.X R3, RZ, R6, R202, P2, P1 ;  /* 0x00000006ff037210 */ /* 0x008fe400017e24ca */
[C---:B------:R-:W-:Y:S03]  /*66e0*/  ISETP.NE.U32.AND P2, PT, R200.reuse, RZ, PT ;  /* 0x000000ffc800720c */ /* 0x040fe60003f45070 */
[----:B------:R2:W-:Y:S02]  /*66f0*/  LDGSTS.E.BYPASS.LTC128B.128.ZFILL [R201+0x2100], [R2.64], P5 ;  /* 0x0210000002c97fae */ /* 0x0005e4000a941d48 */
[----:B--2---:R-:W-:Y:S04]  /*6700*/  IADD3 R2, -R200, 0x10, RZ ;  /* 0x00000010c8027810 */ /* 0x004fe80007ffe1ff */
[----:B------:R-:W-:Y:S04]  /*6710*/  LOP3.LUT R2, R2, 0xf, RZ, 0xc0, !PT ;  /* 0x0000000f02027812 */ /* 0x000fe800078ec0ff */
[----:B------:R-:W-:Y:S02]  /*6720*/  IADD3 R2, P1, P0, R2, R0, R12 ;  /* 0x0000000002027210 */ /* 0x000fe4000783e00c */
[----:B------:R-:W2:Y:S02]  /*6730*/  S2R R12, SR_TID.X ;  /* 0x00000000000c7919 */ /* 0x000ea40000002100 */
[----:B------:R-:W-:Y:S05]  /*6740*/  IADD3.X R3, RZ, R6, R203, P1, P0 ;  /* 0x00000006ff037210 */ /* 0x000fea0000fe04cb */
[----:B------:R3:W-:Y:S01]  /*6750*/  LDGSTS.E.BYPASS.LTC128B.128.ZFILL [R201+0x5900], [R2.64], P2 ;  /* 0x0590000002c97fae */ /* 0x0007e20009141d48 */
[----:B--2---:R-:W-:Y:S11]  /*6760*/  ISETP.GT.AND P0, PT, R12, 0x7f, PT ;  /* 0x0000007f0c00780c */ /* 0x004ff60003f04270 */
[----:B------:R-:W-:Y:S02]  /*6770*/  @!UPT UIADD3 URZ, URZ, URZ, URZ ;  /* 0x0000003f3f3ff290 */ /* 0x000fe4000fffe03f */
[----:B------:R-:W-:-:S05]  /*6780*/  @P0 BRA `(.L_x_204) ;  /* 0x0000014000000947 */ /* 0x000fca0003800000 */
[----:B---3--:R-:W-:-:S05]  /*6790*/  BRA.DIV ~URZ, `(.L_x_205) ;  /* 0x00007b327f007947 */ /* 0x008fca000b800000 */
[----:B-1----:R-:W1:Y:S04]  /*67a0*/  SHFL.IDX PT, R4, R4, 0x3, 0x181f ;  /* 0x00781f0004047f89 */ /* 0x002e6800000e0000 */
[----:B------:R2:W3:Y:S02]  /*67b0*/  SHFL.IDX PT, R0, R5, 0x3, 0x181f ;  /* 0x00781f0005007f89 */ /* 0x0004e400000e0000 */
.L_x_290:
[C---:B------:R-:W-:Y:S01]  /*67c0*/  IADD3 R2, -R208.reuse, 0x10, RZ ;  /* 0x00000010d0027810 */ /* 0x040fe20007ffe1ff */
[----:B------:R-:W-:Y:S01]  /*67d0*/  IMAD.SHL.U32 R3, R231, 0x2, RZ ;  /* 0x00000002e7037824 */ /* 0x000fe200078e00ff */
[----:B------:R-:W-:Y:S01]  /*67e0*/  ISETP.NE.U32.AND P0, PT, R208, RZ, PT ;  /* 0x000000ffd000720c */ /* 0x000fe20003f05070 */
[----:B--2---:R-:W-:Y:S01]  /*67f0*/  IMAD.SHL.U32 R5, R238, 0x2, RZ ;  /* 0x00000002ee057824 */ /* 0x004fe200078e00ff */
[----:B------:R-:W-:Y:S04]  /*6800*/  LOP3.LUT R2, R2, 0xf, RZ, 0xc0, !PT ;  /* 0x0000000f02027812 */ /* 0x000fe800078ec0ff */
[----:B---3--:R-:W-:Y:S04]  /*6810*/  IADD3 R2, P2, P1, R2, R0, R3 ;  /* 0x0000000002027210 */ /* 0x008fe8000795e003 */
[----:B-1----:R-:W-:Y:S05]  /*6820*/  IADD3.X R3, RZ, R4, R202, P2, P1 ;  /* 0x00000004ff037210 */ /* 0x002fea00017e24ca */
[----:B------:R-:W-:Y:S01]  /*6830*/  @!PT LDS RZ, [RZ] ;  /* 0x00000000fffff984 */ /* 0x000fe20000000800 */
[----:B------:R-:W-:Y:S01]  /*6840*/  @!PT LDS RZ, [RZ] ;  /* 0x00000000fffff984 */ /* 0x000fe20000000800 */
[----:B------:R-:W-:Y:S01]  /*6850*/  @!PT LDS RZ, [RZ] ;  /* 0x00000000fffff984 */ /* 0x000fe20000000800 */
[----:B------:R1:W-:Y:S01]  /*6860*/  LDGSTS.E.BYPASS.LTC128B.128.ZFILL [R201+0x3100], [R2.64], P0 ;  /* 0x0310000002c97fae */ /* 0x0003e20008141d48 */
[C---:B------:R-:W-:Y:S02]  /*6870*/  ISETP.NE.U32.AND P0, PT, R200.reuse, RZ, PT ;  /* 0x000000ffc800720c */ /* 0x040fe40003f05070 */
[----:B-1----:R-:W-:Y:S04]  /*6880*/  IADD3 R2, -R200, 0x10, RZ ;  /* 0x00000010c8027810 */ /* 0x002fe80007ffe1ff */
[----:B------:R-:W-:Y:S04]  /*6890*/  LOP3.LUT R2, R2, 0xf, RZ, 0xc0, !PT ;  /* 0x0000000f02027812 */ /* 0x000fe800078ec0ff */
[----:B------:R-:W-:Y:S04]  /*68a0*/  IADD3 R2, P2, P1, R2, R0, R5 ;  /* 0x0000000002027210 */ /* 0x000fe8000795e005 */
[----:B------:R-:W-:Y:S05]  /*68b0*/  IADD3.X R3, RZ, R4, R203, P2, P1 ;  /* 0x00000004ff037210 */ /* 0x000fea00017e24cb */
[----:B------:R1:W-:Y:S04]  /*68c0*/  LDGSTS.E.BYPASS.LTC128B.128.ZFILL [R201+0x6900], [R2.64], P0 ;  /* 0x0690000002c97fae */ /* 0x0003e80008141d48 */
.L_x_204:
[----:B---3--:R-:W-:Y:S05]  /*68d0*/  BSYNC B0 ;  /* 0x0000000000007941 */ /* 0x008fea0003800000 */
.L_x_203:
[----:B------:R-:W0:Y:S01]  /*68e0*/  LDGDEPBAR ;  /* 0x00000000000079af */ /* 0x000e220000000000 */
[----:B------:R-:W-:Y:S01]  /*68f0*/  WARPSYNC 0xffffffff ;  /* 0xffffffff00007948 */ /* 0x000fe20003800000 */
[C---:B-1----:R-:W-:Y:S01]  /*6900*/  HMMA.16816.F32.BF16 R4, R128.reuse, R8, RZ ;  /* 0x000000088004723c */ /* 0x042fe200000418ff */
[----:B------:R-:W-:Y:S02]  /*6910*/  BSSY B0, `(.L_x_206) ;  /* 0x0000117000007945 */ /* 0x000fe40003800000 */
[----:B------:R-:W-:Y:S02]  /*6920*/  LOP3.LUT P0, RZ, R234, 0x4, RZ, 0xc0, !PT ;  /* 0x00000004eaff7812 */ /* 0x000fe4000780c0ff */
[C---:B------:R-:W-:Y:S03]  /*6930*/  IADD3 R0, R188.reuse, 0x40, RZ ;  /* 0x00000040bc007810 */ /* 0x040fe60007ffe0ff */
[C---:B------:R-:W-:Y:S08]  /*6940*/  HMMA.16816.F32.BF16 R8, R128.reuse, R10, RZ ;  /* 0x0000000a8008723c */ /* 0x040ff000000418ff */
[C---:B------:R-:W-:Y:S01]  /*6950*/  HMMA.16816.F32.BF16 R12, R128.reuse, R16, RZ ;  /* 0x00000010800c723c */ /* 0x040fe200000418ff */
[----:B------:R-:W-:Y:S02]  /*6960*/  @P0 IADD3 R0, R188, -0x40, RZ ;  /* 0xffffffc0bc000810 */ /* 0x000fe40007ffe0ff */
[----:B------:R-:W-:Y:S05]  /*6970*/  ISETP.GT.AND P0, PT, R214, R239, PT ;  /* 0x000000efd600720c */ /* 0x000fea0003f04270 */
        /* <DEDUP_REMOVED lines=16> */
[----:B------:R-:W2:Y:S07]  /*6a80*/  LDSM.16.M88.4 R140, [R0+0x800] ;  /* 0x00080000008c783b */ /* 0x000eae0000000200 */
        /* <DEDUP_REMOVED lines=13> */
[----:B------:R-:W-:Y:S08]  /*6b60*/  HMMA.16816.F32.BF16 R56, R132, R162, R56 ;  /* 0x000000a28438723c */ /* 0x000ff00000041838 */
        /* <DEDUP_REMOVED lines=16> */
[C---:B------:R-:W-:Y:S01]  /*6c70*/  HMMA.16816.F32.BF16 R48, R164.reuse, R158, R48 ;  /* 0x0000009ea430723c */ /* 0x040fe20000041830 */
[----:B------:R-:W4:Y:S07]  /*6c80*/  LDSM.16.M88.4 R156, [R189+0x2000] ;  /* 0x00200000bd9c783b */ /* 0x000f2e0000000200 */
[C---:B-1----:R-:W-:Y:S08]  /*6c90*/  HMMA.16816.F32.BF16 R52, R164.reuse, R136, R52 ;  /* 0x00000088a434723c */ /* 0x042ff00000041834 */
[----:B------:R-:W-:Y:S01]  /*6ca0*/  HMMA.16816.F32.BF16 R56, R164, R138, R56 ;  /* 0x0000008aa438723c */ /* 0x000fe20000041838 */
        /* <DEDUP_REMOVED lines=87> */
[----:B------:R-:W4:Y:S01]  /*7220*/  LDSM.16.M88.4 R156, [R189+0x6800] ;  /* 0x00680000bd9c783b */ /* 0x000f220000000200 */
[----:B------:R-:W-:Y:S06]  /*7230*/  DEPBAR.LE SB0, 0x0 ;  /* 0x000080000000791a */ /* 0x000fec0000000000 */
[C---:B-1----:R-:W-:Y:S01]  /*7240*/  HMMA.16816.F32.BF16 R12, R184.reuse, R136, R12 ;  /* 0x00000088b80c723c */ /* 0x042fe2000004180c */
[----:B------:R-:W-:Y:S07]  /*7250*/  BAR.SYNC.DEFER_BLOCKING 0x0 ;  /* 0x0000000000007b1d */ /* 0x000fee0000010000 */
[C---:B------:R-:W-:Y:S08]  /*7260*/  HMMA.16816.F32.BF16 R16, R184.reuse, R138, R16 ;  /* 0x0000008ab810723c */ /* 0x040ff00000041810 */
[C---:B--2---:R-:W-:Y:S08]  /*7270*/  HMMA.16816.F32.BF16 R20, R184.reuse, R140, R20 ;  /* 0x0000008cb814723c */ /* 0x044ff00000041814 */
[C---:B------:R-:W-:Y:S08]  /*7280*/  HMMA.16816.F32.BF16 R24, R184.reuse, R142, R24 ;  /* 0x0000008eb818723c */ /* 0x040ff00000041818 */
[C---:B---3--:R-:W-:Y:S08]  /*7290*/  HMMA.16816.F32.BF16 R28, R184.reuse, R144, R28 ;  /* 0x00000090b81c723c */ /* 0x048ff0000004181c */
[C---:B------:R-:W-:Y:S08]  /*72a0*/  HMMA.16816.F32.BF16 R32, R184.reuse, R146, R32 ;  /* 0x00000092b820723c */ /* 0x040ff00000041820 */
[C---:B----4-:R-:W-:Y:S08]  /*72b0*/  HMMA.16816.F32.BF16 R36, R184.reuse, R148, R36 ;  /* 0x00000094b824723c */ /* 0x050ff00000041824 */
[C---:B------:R-:W-:Y:S08]  /*72c0*/  HMMA.16816.F32.BF16 R40, R184.reuse, R150, R40 ;  /* 0x00000096b828723c */ /* 0x040ff00000041828 */
[C---:B-----5:R-:W-:Y:S08]  /*72d0*/  HMMA.16816.F32.BF16 R44, R184.reuse, R152, R44 ;  /* 0x00000098b82c723c */ /* 0x060ff0000004182c */
[C---:B------:R-:W-:Y:S08]  /*72e0*/  HMMA.16816.F32.BF16 R48, R184.reuse, R154, R48 ;  /* 0x0000009ab830723c */ /* 0x040ff00000041830 */
[C---:B------:R-:W-:Y:S08]  /*72f0*/  HMMA.16816.F32.BF16 R52, R184.reuse, R156, R52 ;  /* 0x0000009cb834723c */ /* 0x040ff00000041834 */
[----:B------:R-:W-:Y:S01]  /*7300*/  HMMA.16816.F32.BF16 R56, R184, R158, R56 ;  /* 0x0000009eb838723c */ /* 0x000fe20000041838 */
[----:B------:R-:W-:Y:S07]  /*7310*/  @!UPT UIADD3 URZ, URZ, URZ, URZ ;  /* 0x0000003f3f3ff290 */ /* 0x000fee000fffe03f */
[----:B------:R-:W-:-:S11]  /*7320*/  @!P0 BRA `(.L_x_207) ;  /* 0x0000075000008947 */ /* 0x000fd60003800000 */
[----:B------:R-:W-:Y:S01]  /*7330*/  IMAD.MOV.U32 R0, RZ, RZ, c[0x0][0x2b8] ;  /* 0x0000ae00ff007624 */ /* 0x000fe200078e00ff */
[----:B------:R-:W-:Y:S01]  /*7340*/  IADD3 R136, -R235, 0x70, RZ ;  /* 0x00000070eb887810 */ /* 0x000fe20007ffe1ff */
[----:B------:R-:W-:Y:S02]  /*7350*/  IMAD R2, R214, 0x70, R240 ;  /* 0x00000070d6027824 */ /* 0x000fe400078e02f0 */
[----:B------:R-:W-:Y:S01]  /*7360*/  IMAD.MOV.U32 R204, RZ, RZ, RZ ;  /* 0x000000ffffcc7224 */ /* 0x000fe200078e00ff */
[----:B------:R-:W-:Y:S01]  /*7370*/  ISETP.NE.AND P0, PT, R0, 0x1, PT ;  /* 0x000000010000780c */ /* 0x000fe20003f05270 */
[----:B------:R-:W-:Y:S01]  /*7380*/  IMAD R0, R234, 0x20, R235 ;  /* 0x00000020ea007824 */ /* 0x000fe200078e02eb */
[----:B------:R-:W-:Y:S04]  /*7390*/  ISETP.GE.AND P1, PT, R136, 0x1, PT ;  /* 0x000000018800780c */ /* 0x000fe80003f26270 */
[----:B------:R-:W-:Y:S05]  /*73a0*/  IADD3 R2, R2, -0x70, R0 ;  /* 0xffffff9002027810 */ /* 0x000fea0007ffe000 */
[----:B------:R-:W-:Y:S02]  /*73b0*/  IMAD.MOV.U32 R0, RZ, RZ, R2 ;  /* 0x000000ffff007224 */ /* 0x000fe400078e0002 */
[----:B------:R-:W-:Y:S05]  /*73c0*/  @P0 IMAD.HI.U32 R3, R2, c[0x0][0x2bc], RZ ;  /* 0x0000af0002030a27 */ /* 0x000fea00078e00ff */
[----:B------:R-:W-:Y:S04]  /*73d0*/  @P0 SHF.R.U32.HI R0, RZ, c[0x0][0x2c0], R3 ;  /* 0x0000b000ff000a19 */ /* 0x000fe80000011603 */
[C---:B------:R-:W-:Y:S01]  /*73e0*/  @!P4 IADD3 R3, P0, R0.reuse, R244, RZ ;  /* 0x000000f40003c210 */ /* 0x040fe20007f1e0ff */
[----:B------:R-:W-:Y:S03]  /*73f0*/  IMAD.MOV R68, RZ, RZ, -R0 ;  /* 0x000000ffff447224 */ /* 0x000fe600078e0a00 */
[----:B------:R-:W-:Y:S01]  /*7400*/  @!P4 LEA.HI.X.SX32 R0, R0, R252, 0x1, P0 ;  /* 0x000000fc0000c211 */ /* 0x000fe200000f0eff */
[----:B------:R-:W-:Y:S01]  /*7410*/  IMAD R205, R68, c[0x0][0x2b8], R2 ;  /* 0x0000ae0044cd7a24 */ /* 0x000fe200078e0202 */
[C---:B------:R-:W-:Y:S04]  /*7420*/  @!P4 LEA R2, P0, R3.reuse, c[0x0][0x2a0], 0x2 ;  /* 0x0000a8000302ca11 */ /* 0x040fe800078010ff */
[----:B------:R-:W-:Y:S02]  /*7430*/  @!P4 LEA.HI.X R3, R3, c[0x0][0x2a4], R0, 0x2, P0 ;  /* 0x0000a9000303ca11 */ /* 0x000fe400000f1400 */
[----:B------:R-:W-:Y:S03]  /*7440*/  SHF.R.S32.HI R0, RZ, 0x1f, R205 ;  /* 0x0000001fff007819 */ /* 0x000fe600000114cd */
[----:B------:R1:W2:Y:S02]  /*7450*/  @!P4 LDG.E R204, [R2.64] ;  /* 0x0000000802ccc981 */ /* 0x0002a4000c1e1900 */
[----:B------:R-:W-:Y:S04]  /*7460*/  IMAD R0, R0, c[0x0][0x1e0], RZ ;  /* 0x0000780000007a24 */ /* 0x000fe800078e02ff */
[C---:B------:R-:W-:Y:S02]  /*7470*/  IMAD R0, R205.reuse, c[0x0][0x1e4], R0 ;  /* 0x00007900cd007a24 */ /* 0x040fe400078e0200 */
[----:B-1----:R-:W-:Y:S04]  /*7480*/  IMAD.WIDE.U32 R2, R205, c[0x0][0x1e0], RZ ;  /* 0x00007800cd027a25 */ /* 0x002fe800078e00ff */
[----:B------:R-:W-:Y:S01]  /*7490*/  IMAD.IADD R3, R3, 0x1, R0 ;  /* 0x0000000103037824 */ /* 0x000fe200078e0200 */
[----:B--2---:R-:W-:Y:S03]  /*74a0*/  SHF.R.S32.HI R0, RZ, 0x1f, R204 ;  /* 0x0000001fff007819 */ /* 0x004fe600000114cc */
[----:B------:R-:W-:Y:S04]  /*74b0*/  IMAD.WIDE.U32 R2, R204, c[0x0][0x1f0], R2 ;  /* 0x00007c00cc027a25 */ /* 0x000fe800078e0002 */
[----:B------:R-:W-:Y:S01]  /*74c0*/  IMAD R68, R0, c[0x0][0x1f0], RZ ;  /* 0x00007c0000447a24 */ /* 0x000fe200078e02ff */
[----:B------:R-:W-:Y:S03]  /*74d0*/  IADD3 R0, P0, R242, R2, RZ ;  /* 0x00000002f2007210 */ /* 0x000fe60007f1e0ff */
[----:B------:R-:W-:Y:S05]  /*74e0*/  IMAD R68, R204, c[0x0][0x1f4], R68 ;  /* 0x00007d00cc447a24 */ /* 0x000fea00078e0244 */
[----:B------:R-:W-:Y:S02]  /*74f0*/  IADD3.X R2, R241, R3, R68, P0, !PT ;  /* 0x00000003f1027210 */ /* 0x000fe400007fe444 */
[C---:B------:R-:W-:Y:S04]  /*7500*/  LEA R68, P0, R0.reuse, c[0x0][0x1c8], 0x1 ;  /* 0x0000720000447a11 */ /* 0x040fe800078008ff */
[----:B------:R-:W-:Y:S01]  /*7510*/  LEA.HI.X R0, R0, c[0x0][0x1cc], R2, 0x1, P0 ;  /* 0x0000730000007a11 */ /* 0x000fe200000f0c02 */
[----:B------:R-:W-:-:S06]  /*7520*/  BRA.DIV ~URZ, `(.L_x_208) ;  /* 0x00006e727f007947 */ /* 0x000fcc000b800000 */
[----:B------:R1:W2:Y:S02]  /*7530*/  SHFL.IDX PT, R138, R0, RZ, 0x181f ;  /* 0x00181fff008a7589 */ /* 0x0002a400000e0000 */
.L_x_291:
[----:B------:R-:W-:-:S05]  /*7540*/  BRA.DIV ~URZ, `(.L_x_209) ;  /* 0x00006ec27f007947 */ /* 0x000fca000b800000 */
[----:B------:R3:W4:Y:S02]  /*7550*/  SHFL.IDX PT, R137, R68, RZ, 0x181f ;  /* 0x00181fff44897589 */ /* 0x00072400000e0000 */
.L_x_292:
[C---:B------:R-:W-:Y:S01]  /*7560*/  @P1 IADD3 R2, -R208.reuse, 0x10, RZ ;  /* 0x00000010d0021810 */ /* 0x040fe20007ffe1ff */
[----:B------:R-:W-:Y:S01]  /*7570*/  IMAD.SHL.U32 R3, R231, 0x2, RZ ;  /* 0x00000002e7037824 */ /* 0x000fe200078e00ff */
[----:B------:R-:W-:Y:S01]  /*7580*/  @P1 ISETP.NE.U32.AND P0, PT, R208, RZ, PT ;  /* 0x000000ffd000120c */ /* 0x000fe20003f05070 */
[----:B------:R-:W-:Y:S01]  /*7590*/  IMAD.SHL.U32 R139, R238, 0x2, RZ ;  /* 0x00000002ee8b7824 */ /* 0x000fe200078e00ff */
[----:B------:R-:W-:Y:S04]  /*75a0*/  @P1 LOP3.LUT R2, R2, 0xf, RZ, 0xc0, !PT ;  /* 0x0000000f02021812 */ /* 0x000fe800078ec0ff */
[-C--:B----4-:R-:W-:Y:S04]  /*75b0*/  @P1 IADD3 R2, P5, P2, R2, R137.reuse, R3 ;  /* 0x0000008902021210 */ /* 0x090fe80007abe003 */
[-C--:B--2---:R-:W-:Y:S05]  /*75c0*/  @P1 IADD3.X R3, RZ, R138.reuse, R202, P5, P2 ;  /* 0x0000008aff031210 */ /* 0x084fea0002fe44ca */
[----:B------:R-:W-:Y:S01]  /*75d0*/  @!PT LDS RZ, [RZ] ;  /* 0x00000000fffff984 */ /* 0x000fe20000000800 */
[----:B------:R-:W-:Y:S01]  /*75e0*/  @!PT LDS RZ, [RZ] ;  /* 0x00000000fffff984 */ /* 0x000fe20000000800 */
[----:B------:R-:W-:Y:S01]  /*75f0*/  @!PT LDS RZ, [RZ] ;  /* 0x00000000fffff984 */ /* 0x000fe20000000800 */
[----:B------:R2:W-:Y:S01]  /*7600*/  @P1 LDGSTS.E.BYPASS.LTC128B.128.ZFILL [R201+0x8100], [R2.64], P0 ;  /* 0x0810000002c91fae */ /* 0x0005e20008141d48 */
[C---:B------:R-:W-:Y:S02]  /*7610*/  @P1 ISETP.NE.U32.AND P0, PT, R200.reuse, RZ, PT ;  /* 0x000000ffc800120c */ /* 0x040fe40003f05070 */
[----:B--2---:R-:W-:Y:S04]  /*7620*/  @P1 IADD3 R2, -R200, 0x10, RZ ;  /* 0x00000010c8021810 */ /* 0x004fe80007ffe1ff */
[----:B------:R-:W-:Y:S04]  /*7630*/  @P1 LOP3.LUT R2, R2, 0xf, RZ, 0xc0, !PT ;  /* 0x0000000f02021812 */ /* 0x000fe800078ec0ff */
[----:B------:R-:W-:Y:S04]  /*7640*/  @P1 IADD3 R2, P5, P2, R2, R137, R139 ;  /* 0x0000008902021210 */ /* 0x000fe80007abe08b */
[----:B------:R-:W-:Y:S05]  /*7650*/  @P1 IADD3.X R3, RZ, R138, R203, P5, P2 ;  /* 0x0000008aff031210 */ /* 0x000fea0002fe44cb */
[----:B------:R2:W-:Y:S01]  /*7660*/  @P1 LDGSTS.E.BYPASS.LTC128B.128.ZFILL [R201+0xb900], [R2.64], P0 ;  /* 0x0b90000002c91fae */ /* 0x0005e20008141d48 */
[----:B------:R-:W-:Y:S01]  /*7670*/  ISETP.GE.AND P1, PT, R136, 0x21, PT ;  /* 0x000000218800780c */ /* 0x000fe20003f26270 */
[----:B------:R-:W-:-:S06]  /*7680*/  BRA.DIV ~URZ, `(.L_x_210) ;  /* 0x00006df27f007947 */ /* 0x000fcc000b800000 */
[----:B------:R4:W1:Y:S04]  /*7690*/  SHFL.IDX PT, R137, R0, 0x1, 0x181f ;  /* 0x00381f0000897f89 */ /* 0x00086800000e0000 */
[----:B------:R4:W2:Y:S02]  /*76a0*/  SHFL.IDX PT, R136, R68, 0x1, 0x181f ;  /* 0x00381f0044887f89 */ /* 0x0008a400000e0000 */
.L_x_293:
[C---:B--2---:R-:W-:Y:S01]  /*76b0*/  @P1 IADD3 R2, -R208.reuse, 0x10, RZ ;  /* 0x00000010d0021810 */ /* 0x044fe20007ffe1ff */
[----:B------:R-:W-:Y:S01]  /*76c0*/  IMAD.SHL.U32 R3, R231, 0x2, RZ ;  /* 0x00000002e7037824 */ /* 0x000fe200078e00ff */
[----:B------:R-:W-:Y:S01]  /*76d0*/  @P1 ISETP.NE.U32.AND P0, PT, R208, RZ, PT ;  /* 0x000000ffd000120c */ /* 0x000fe20003f05070 */
[----:B------:R-:W-:Y:S01]  /*76e0*/  IMAD.SHL.U32 R138, R238, 0x2, RZ ;  /* 0x00000002ee8a7824 */ /* 0x000fe200078e00ff */
[----:B------:R-:W-:Y:S04]  /*76f0*/  @P1 LOP3.LUT R2, R2, 0xf, RZ, 0xc0, !PT ;  /* 0x0000000f02021812 */ /* 0x000fe800078ec0ff */
[-C--:B------:R-:W-:Y:S04]  /*7700*/  @P1 IADD3 R2, P5, P2, R2, R136.reuse, R3 ;  /* 0x0000008802021210 */ /* 0x080fe80007abe003 */
[-C--:B-1----:R-:W-:Y:S05]  /*7710*/  @P1 IADD3.X R3, RZ, R137.reuse, R202, P5, P2 ;  /* 0x00000089ff031210 */ /* 0x082fea0002fe44ca */
[----:B------:R-:W-:Y:S01]  /*7720*/  @!PT LDS RZ, [RZ] ;  /* 0x00000000fffff984 */ /* 0x000fe20000000800 */
[----:B------:R-:W-:Y:S01]  /*7730*/  @!PT LDS RZ, [RZ] ;  /* 0x00000000fffff984 */ /* 0x000fe20000000800 */
[----:B------:R-:W-:Y:S01]  /*7740*/  @!PT LDS RZ, [RZ] ;  /* 0x00000000fffff984 */ /* 0x000fe20000000800 */
[----:B------:R1:W-:Y:S01]  /*7750*/  @P1 LDGSTS.E.BYPASS.LTC128B.128.ZFILL [R201+0x9100], [R2.64], P0 ;  /* 0x0910000002c91fae */ /* 0x0003e20008141d48 */
[C---:B------:R-:W-:Y:S02]  /*7760*/  @P1 ISETP.NE.U32.AND P0, PT, R200.reuse, RZ, PT ;  /* 0x000000ffc800120c */ /* 0x040fe40003f05070 */
[----:B-1----:R-:W-:Y:S04]  /*7770*/  @P1 IADD3 R2, -R200, 0x10, RZ ;  /* 0x00000010c8021810 */ /* 0x002fe80007ffe1ff */
[----:B------:R-:W-:Y:S04]  /*7780*/  @P1 LOP3.LUT R2, R2, 0xf, RZ, 0xc0, !PT ;  /* 0x0000000f02021812 */ /* 0x000fe800078ec0ff */
[----:B------:R-:W-:Y:S02]  /*7790*/  @P1 IADD3 R2, P5, P2, R2, R136, R138 ;  /* 0x0000008802021210 */ /* 0x000fe40007abe08a */
[----:B------:R-:W-:Y:S02]  /*77a0*/  IADD3 R136, -R235, 0x70, RZ ;  /* 0x00000070eb887810 */ /* 0x000fe40007ffe1ff */
[----:B------:R-:W-:Y:S05]  /*77b0*/  @P1 IADD3.X R3, RZ, R137, R203, P5, P2 ;  /* 0x00000089ff031210 */ /* 0x000fea0002fe44cb */
[----:B------:R1:W-:Y:S01]  /*77c0*/  @P1 LDGSTS.E.BYPASS.LTC128B.128.ZFILL [R201+0xc900], [R2.64], P0 ;  /* 0x0c90000002c91fae */ /* 0x0003e20008141d48 */
[----:B------:R-:W-:Y:S01]  /*77d0*/  ISETP.GE.AND P1, PT, R136, 0x41, PT ;  /* 0x000000418800780c */ /* 0x000fe20003f26270 */
[----:B------:R-:W-:-:S10]  /*77e0*/  BRA.DIV ~URZ, `(.L_x_211) ;  /* 0x00006d627f007947 */ /* 0x000fd4000b800000 */
[----:B------:R2:W1:Y:S02]  /*77f0*/  SHFL.IDX PT, R138, R0, 0x2, 0x181f ;  /* 0x00581f00008a7f89 */ /* 0x00046400000e0000 */
.L_x_294:
[----:B------:R-:W-:-:S05]  /*7800*/  BRA.DIV ~URZ, `(.L_x_212) ;  /* 0x00006db27f007947 */ /* 0x000fca000b800000 */
[----:B------:R2:W3:Y:S02]  /*7810*/  SHFL.IDX PT, R137, R68, 0x2, 0x181f ;  /* 0x00581f0044897f89 */ /* 0x0004e400000e0000 */
.L_x_295:
[C---:B-1----:R-:W-:Y:S01]  /*7820*/  @P1 IADD3 R2, -R208.reuse, 0x10, RZ ;  /* 0x00000010d0021810 */ /* 0x042fe20007ffe1ff */
[----:B------:R-:W-:Y:S01]  /*7830*/  IMAD.SHL.U32 R3, R231, 0x2, RZ ;  /* 0x00000002e7037824 */ /* 0x000fe200078e00ff */
[----:B------:R-:W-:Y:S01]  /*7840*/  @P1 ISETP.NE.U32.AND P0, PT, R208, RZ, PT ;  /* 0x000000ffd000120c */ /* 0x000fe20003f05070 */
[----:B------:R-:W-:Y:S01]  /*7850*/  IMAD.SHL.U32 R139, R238, 0x2, RZ ;  /* 0x00000002ee8b7824 */ /* 0x000fe200078e00ff */
[----:B------:R-:W-:Y:S04]  /*7860*/  @P1 LOP3.LUT R2, R2, 0xf, RZ, 0xc0, !PT ;  /* 0x0000000f02021812 */ /* 0x000fe800078ec0ff */
[-C--:B---3--:R-:W-:Y:S04]  /*7870*/  @P1 IADD3 R2, P5, P2, R2, R137.reuse, R3 ;  /* 0x0000008902021210 */ /* 0x088fe80007abe003 */
[-C--:B------:R-:W-:Y:S05]  /*7880*/  @P1 IADD3.X R3, RZ, R138.reuse, R202, P5, P2 ;  /* 0x0000008aff031210 */ /* 0x080fea0002fe44ca */
[----:B------:R-:W-:Y:S01]  /*7890*/  @!PT LDS RZ, [RZ] ;  /* 0x00000000fffff984 */ /* 0x000fe20000000800 */
[----:B------:R-:W-:Y:S01]  /*78a0*/  @!PT LDS RZ, [RZ] ;  /* 0x00000000fffff984 */ /* 0x000fe20000000800 */
[----:B------:R-:W-:Y:S01]  /*78b0*/  @!PT LDS RZ, [RZ] ;  /* 0x00000000fffff984 */ /* 0x000fe20000000800 */
[----:B------:R1:W-:Y:S01]  /*78c0*/  @P1 LDGSTS.E.BYPASS.LTC128B.128.ZFILL [R201+0xa100], [R2.64], P0 ;  /* 0x0a10000002c91fae */ /* 0x0003e20008141d48 */
[C---:B------:R-:W-:Y:S02]  /*78d0*/  @P1 ISETP.NE.U32.AND P0, PT, R200.reuse, RZ, PT ;  /* 0x000000ffc800120c */ /* 0x040fe40003f05070 */
[----:B-1----:R-:W-:Y:S04]  /*78e0*/  @P1 IADD3 R2, -R200, 0x10, RZ ;  /* 0x00000010c8021810 */ /* 0x002fe80007ffe1ff */
[----:B------:R-:W-:Y:S04]  /*78f0*/  @P1 LOP3.LUT R2, R2, 0xf, RZ, 0xc0, !PT ;  /* 0x0000000f02021812 */ /* 0x000fe800078ec0ff */
[----:B------:R-:W-:Y:S04]  /*7900*/  @P1 IADD3 R2, P5, P2, R2, R137, R139 ;  /* 0x0000008902021210 */ /* 0x000fe80007abe08b */
[----:B------:R-:W-:Y:S05]  /*7910*/  @P1 IADD3.X R3, RZ, R138, R203, P5, P2 ;  /* 0x0000008aff031210 */ /* 0x000fea0002fe44cb */
[----:B------:R1:W-:Y:S01]  /*7920*/  @P1 LDGSTS.E.BYPASS.LTC128B.128.ZFILL [R201+0xd900], [R2.64], P0 ;  /* 0x0d90000002c91fae */ /* 0x0003e20008141d48 */
[----:B------:R-:W-:Y:S01]  /*7930*/  ISETP.GE.AND P1, PT, R136, 0x61, PT ;  /* 0x000000618800780c */ /* 0x000fe20003f26270 */
[----:B------:R-:W-:-:S06]  /*7940*/  BRA.DIV ~URZ, `(.L_x_213) ;  /* 0x00006ce27f007947 */ /* 0x000fcc000b800000 */
[----:B------:R3:W1:Y:S04]  /*7950*/  SHFL.IDX PT, R136, R0, 0x3, 0x181f ;  /* 0x00781f0000887f89 */ /* 0x00066800000e0000 */
[----:B--2-4-:R3:W2:Y:S02]  /*7960*/  SHFL.IDX PT, R0, R68, 0x3, 0x181f ;  /* 0x00781f0044007f89 */ /* 0x0146a400000e0000 */
.L_x_296:
[C---:B-1----:R-:W-:Y:S01]  /*7970*/  @P1 IADD3 R2, -R208.reuse, 0x10, RZ ;  /* 0x00000010d0021810 */ /* 0x042fe20007ffe1ff */
[----:B------:R-:W-:Y:S01]  /*7980*/  IMAD.SHL.U32 R3, R231, 0x2, RZ ;  /* 0x00000002e7037824 */ /* 0x000fe200078e00ff */
[----:B------:R-:W-:Y:S01]  /*7990*/  @P1 ISETP.NE.U32.AND P0, PT, R208, RZ, PT ;  /* 0x000000ffd000120c */ /* 0x000fe20003f05070 */
[----:B---3--:R-:W-:Y:S01]  /*79a0*/  IMAD.SHL.U32 R68, R238, 0x2, RZ ;  /* 0x00000002ee447824 */ /* 0x008fe200078e00ff */
[----:B------:R-:W-:Y:S04]  /*79b0*/  @P1 LOP3.LUT R2, R2, 0xf, RZ, 0xc0, !PT ;  /* 0x0000000f02021812 */ /* 0x000fe800078ec0ff */
[----:B--2---:R-:W-:Y:S04]  /*79c0*/  @P1 IADD3 R2, P5, P2, R2, R0, R3 ;  /* 0x0000000002021210 */ /* 0x004fe80007abe003 */
[----:B------:R-:W-:Y:S05]  /*79d0*/  @P1 IADD3.X R3, RZ, R136, R202, P5, P2 ;  /* 0x00000088ff031210 */ /* 0x000fea0002fe44ca */
        /* <DEDUP_REMOVED lines=9> */
[----:B------:R1:W-:Y:S04]  /*7a70*/  @P1 LDGSTS.E.BYPASS.LTC128B.128.ZFILL [R201+0xe900], [R2.64], P0 ;  /* 0x0e90000002c91fae */ /* 0x0003e80008141d48 */
.L_x_207:
[----:B------:R-:W-:Y:S05]  /*7a80*/  BSYNC B0 ;  /* 0x0000000000007941 */ /* 0x000fea0003800000 */
.L_x_206:
        /* <DEDUP_REMOVED lines=58> */
[----:B------:R1:W2:Y:S02]  /*7e30*/  SHFL.BFLY PT, R0, R68, 0x2, 0x1f ;  /* 0x0c401f0044007f89 */ /* 0x0002a400000e0000 */
.L_x_297:
[----:B-12---:R-:W-:Y:S01]  /*7e40*/  FMNMX.FTZ R68, R68, R0, !PT ;  /* 0x0000000044447209 */ /* 0x006fe20007810000 */
[----:B------:R-:W-:-:S05]  /*7e50*/  BRA.DIV ~URZ, `(.L_x_215) ;  /* 0x000068e27f007947 */ /* 0x000fca000b800000 */
[----:B------:R-:W1:Y:S02]  /*7e60*/  SHFL.BFLY PT, R0, R68, 0x1, 0x1f ;  /* 0x0c201f0044007f89 */ /* 0x000e6400000e0000 */
[----:B-1----:R-:W-:Y:S02]  /*7e70*/  FMNMX.FTZ R70, R68, R0, !PT ;  /* 0x0000000044467209 */ /* 0x002fe40007810000 */
[----:B------:R-:W1:Y:S02]  /*7e80*/  SHFL.BFLY PT, R0, R136, 0x2, 0x1f ;  /* 0x0c401f0088007f89 */ /* 0x000e6400000e0000 */
[----:B-1----:R-:W-:Y:S05]  /*7e90*/  FMNMX.FTZ R68, R136, R0, !PT ;  /* 0x0000000088447209 */ /* 0x002fea0007810000 */
[----:B------:R1:W2:Y:S02]  /*7ea0*/  SHFL.BFLY PT, R0, R68, 0x1, 0x1f ;  /* 0x0c201f0044007f89 */ /* 0x0002a400000e0000 */
.L_x_298:
[----:B--2---:R-:W-:Y:S01]  /*7eb0*/  FMNMX.FTZ R3, R0, R68, !PT ;  /* 0x0000004400037209 */ /* 0x004fe20007810000 */
[C---:B-1----:R-:W-:Y:S01]  /*7ec0*/  FMUL.FTZ R68, R70.reuse, c[0x0][0x2d0] ;  /* 0x0000b40046447a20 */ /* 0x042fe20000410000 */
[----:B------:R-:W-:Y:S01]  /*7ed0*/  WARPSYNC 0xffffffff ;  /* 0xffffffff00007948 */ /* 0x000fe20003800000 */
[----:B------:R-:W-:Y:S01]  /*7ee0*/  FADD.FTZ R0, -R70, R71 ;  /* 0x0000004746007221 */ /* 0x000fe20000010100 */
[----:B------:R-:W-:Y:S01]  /*7ef0*/  ISETP.GT.AND P0, PT, R214, R239, PT ;  /* 0x000000efd600720c */ /* 0x000fe20003f04270 */
        /* <DEDUP_REMOVED lines=32> */
[----:B------:R-:W3:Y:S01]  /*8100*/  MUFU.EX2 R9, R9 ;  /* 0x0000000900097308 */ /* 0x000ee20000000800 */
[----:B------:R-:W-:Y:S09]  /*8110*/  FFMA.FTZ R68, R57, c[0x0][0x2d0], -R68 ;  /* 0x0000b40039447a23 */ /* 0x000ff20000010844 */
[----:B------:R-:W-:Y:S01]  /*8120*/  MUFU.EX2 R68, R68 ;  /* 0x0000004400447308 */ /* 0x000fe20000000800 */
[----:B-1----:R-:W-:Y:S01]  /*8130*/  FFMA.FTZ R0, R2, R209, R12 ;  /* 0x000000d102007223 */ /* 0x002fe2000001000c */
[----:B--2---:R-:W-:Y:S01]  /*8140*/  F2FP.BF16.PACK_AB R136, R4, R12 ;  /* 0x0000000c0488723e */ /* 0x004fe200000010ff */
[----:B------:R-:W-:Y:S02]  /*8150*/  FMUL.FTZ R56, R2, R72 ;  /* 0x0000004802387220 */ /* 0x000fe40000410000 */
[----:B------:R-:W-:Y:S02]  /*8160*/  FADD.FTZ R5, R4, R0 ;  /* 0x0000000004057221 */ /* 0x000fe40000010000 */
[C---:B------:R-:W-:Y:S02]  /*8170*/  FADD.FTZ R0, -R3.reuse, R69 ;  /* 0x0000004503007221 */ /* 0x040fe40000010100 */
[----:B------:R-:W-:Y:S01]  /*8180*/  FMUL.FTZ R4, R3, c[0x0][0x2d0] ;  /* 0x0000b40003047a20 */ /* 0x000fe20000410000 */
[----:B------:R-:W-:Y:S01]  /*8190*/  MUFU.EX2 R69, R148 ;  /* 0x0000009400457308 */ /* 0x000fe20000000800 */
[----:B------:R-:W-:Y:S02]  /*81a0*/  FMUL.FTZ R0, R0, c[0x0][0x2d0] ;  /* 0x0000b40000007a20 */ /* 0x000fe40000410000 */
[----:B------:R-:W-:Y:S01]  /*81b0*/  FMUL.FTZ R57, R2, R73 ;  /* 0x0000004902397220 */ /* 0x000fe20000410000 */
[----:B---3--:R-:W-:Y:S01]  /*81c0*/  F2FP.BF16.PACK_AB R138, R9, R8 ;  /* 0x00000008098a723e */ /* 0x008fe200000010ff */
[--C-:B------:R-:W-:Y:S02]  /*81d0*/  FFMA.FTZ R228, R58, c[0x0][0x2d0], -R4.reuse ;  /* 0x0000b4003ae47a23 */ /* 0x100fe40000010804 */
[--C-:B------:R-:W-:Y:S02]  /*81e0*/  FFMA.FTZ R229, R59, c[0x0][0x2d0], -R4.reuse ;  /* 0x0000b4003be57a23 */ /* 0x100fe40000010804 */
[--C-:B------:R-:W-:Y:S01]  /*81f0*/  FFMA.FTZ R6, R6, c[0x0][0x2d0], -R4.reuse ;  /* 0x0000b40006067a23 */ /* 0x100fe20000010804 */
[----:B------:R-:W1:Y:S01]  /*8200*/  MUFU.EX2 R0, R0 ;  /* 0x0000000000007308 */ /* 0x000e620000000800 */
[--C-:B------:R-:W-:Y:S02]  /*8210*/  FFMA.FTZ R7, R7, c[0x0][0x2d0], -R4.reuse ;  /* 0x0000b40007077a23 */ /* 0x100fe40000010804 */
[--C-:B------:R-:W-:Y:S02]  /*8220*/  FFMA.FTZ R71, R10, c[0x0][0x2d0], -R4.reuse ;  /* 0x0000b4000a477a23 */ /* 0x100fe40000010804 */
[--C-:B------:R-:W-:Y:S02]  /*8230*/  FFMA.FTZ R139, R11, c[0x0][0x2d0], -R4.reuse ;  /* 0x0000b4000b8b7a23 */ /* 0x100fe40000010804 */
[C---:B------:R-:W-:Y:S02]  /*8240*/  FMUL.FTZ R20, R2.reuse, R108 ;  /* 0x0000006c02147220 */ /* 0x040fe40000410000 */
[----:B------:R-:W-:Y:S01]  /*8250*/  FMUL.FTZ R21, R2, R109 ;  /* 0x0000006d02157220 */ /* 0x000fe20000410000 */
        /* <DEDUP_REMOVED lines=9> */
[C---:B-1----:R-:W-:Y:S02]  /*82f0*/  FMUL.FTZ R58, R0.reuse, R74 ;  /* 0x0000004a003a7220 */ /* 0x042fe40000410000 */
[----:B------:R-:W-:Y:S02]  /*8300*/  FMUL.FTZ R59, R0, R75 ;  /* 0x0000004b003b7220 */ /* 0x000fe40000410000 */
[----:B------:R-:W1:Y:S01]  /*8310*/  LDSM.16.MT88.4 R72, [R190] ;  /* 0x00000000be48783b */ /* 0x000e620000004200 */
        /* <DEDUP_REMOVED lines=9> */
[----:B--2---:R-:W-:Y:S01]  /*83b0*/  F2FP.BF16.PACK_AB R137, R7, R10 ;  /* 0x0000000a0789723e */ /* 0x004fe200000010ff */
[--C-:B------:R-:W-:Y:S02]  /*83c0*/  FFMA.FTZ R223, R54, c[0x0][0x2d0], -R4.reuse ;  /* 0x0000b40036df7a23 */ /* 0x100fe40000010804 */
[----:B------:R-:W-:Y:S02]  /*83d0*/  FFMA.FTZ R224, R55, c[0x0][0x2d0], -R4 ;  /* 0x0000b40037e07a23 */ /* 0x000fe40000010804 */
[----:B------:R-:W-:Y:S01]  /*83e0*/  FFMA.FTZ R6, R0, R230, R10 ;  /* 0x000000e600067223 */ /* 0x000fe2000001000a */
[----:B------:R-:W-:Y:S01]  /*83f0*/  MUFU.EX2 R71, R145 ;  /* 0x0000009100477308 */ /* 0x000fe20000000800 */
[--C-:B------:R-:W-:Y:S02]  /*8400*/  FFMA.FTZ R141, R14, c[0x0][0x2d0], -R4.reuse ;  /* 0x0000b4000e8d7a23 */ /* 0x100fe40000010804 */
[--C-:B------:R-:W-:Y:S02]  /*8410*/  FFMA.FTZ R140, R15, c[0x0][0x2d0], -R4.reuse ;  /* 0x0000b4000f8c7a23 */ /* 0x100fe40000010804 */
[--C-:B------:R-:W-:Y:S02]  /*8420*/  FFMA.FTZ R150, R22, c[0x0][0x2d0], -R4.reuse ;  /* 0x0000b40016967a23 */ /* 0x100fe40000010804 */
[--C-:B------:R-:W-:Y:S02]  /*8430*/  FFMA.FTZ R149, R23, c[0x0][0x2d0], -R4.reuse ;  /* 0x0000b40017957a23 */ /* 0x100fe40000010804 */
[--C-:B------:R-:W-:Y:S01]  /*8440*/  FFMA.FTZ R158, R30, c[0x0][0x2d0], -R4.reuse ;  /* 0x0000b4001e9e7a23 */ /* 0x100fe20000010804 */
[----:B------:R-:W-:Y:S01]  /*8450*/  MUFU.EX2 R233, R150 ;  /* 0x0000009600e97308 */ /* 0x000fe20000000800 */
[----:B------:R-:W-:Y:S02]  /*8460*/  FFMA.FTZ R157, R31, c[0x0][0x2d0], -R4 ;  /* 0x0000b4001f9d7a23 */ /* 0x000fe40000010804 */
[----:B------:R-:W-:Y:S01]  /*8470*/  FADD.FTZ R4, R8, R5 ;  /* 0x0000000508047221 */ /* 0x000fe20000010000 */
[----:B---3--:R-:W-:Y:S01]  /*8480*/  F2FP.BF16.PACK_AB R139, R109, R108 ;  /* 0x0000006c6d8b723e */ /* 0x008fe200000010ff */
[C---:B------:R-:W-:Y:S02]  /*8490*/  FMUL.FTZ R5, R2.reuse, R125 ;  /* 0x0000007d02057220 */ /* 0x040fe40000410000 */
[----:B------:R-:W-:Y:S02]  /*84a0*/  FADD.FTZ R142, R9, R4 ;  /* 0x00000004098e7221 */ /* 0x000fe40000010000 */
[C---:B------:R-:W-:Y:S01]  /*84b0*/  FMUL.FTZ R4, R2.reuse, R124 ;  /* 0x0000007c02047220 */ /* 0x040fe20000410000 */
[----:B------:R-:W-:Y:S01]  /*84c0*/  MUFU.EX2 R232, R149 ;  /* 0x0000009500e87308 */ /* 0x000fe20000000800 */
[----:B------:R-:W-:Y:S02]  /*84d0*/  FMUL.FTZ R29, R2, R101 ;  /* 0x00000065021d7220 */ /* 0x000fe40000410000 */
[----:B------:R-:W-:Y:S02]  /*84e0*/  FADD.FTZ R101, R7, R6 ;  /* 0x0000000607657221 */ /* 0x000fe40000010000 */
[C---:B------:R-:W-:Y:S02]  /*84f0*/  FMUL.FTZ R6, R0.reuse, R126 ;  /* 0x0000007e00067220 */ /* 0x040fe40000410000 */
[----:B------:R-:W-:Y:S02]  /*8500*/  FMUL.FTZ R7, R0, R127 ;  /* 0x0000007f00077220 */ /* 0x000fe40000410000 */
[C---:B------:R-:W-:Y:S01]  /*8510*/  FMUL.FTZ R8, R2.reuse, R120 ;  /* 0x0000007802087220 */ /* 0x040fe20000410000 */
[----:B------:R-:W-:Y:S01]  /*8520*/  MUFU.EX2 R230, R151 ;  /* 0x0000009700e67308 */ /* 0x000fe20000000800 */
[----:B------:R-:W-:Y:S02]  /*8530*/  FMUL.FTZ R9, R2, R121 ;  /* 0x0000007902097220 */ /* 0x000fe40000410000 */
[C---:B------:R-:W-:Y:S01]  /*8540*/  FMUL.FTZ R10, R0.reuse, R122 ;  /* 0x0000007a000a7220 */ /* 0x040fe20000410000 */
[C---:B-1----:R-:W-:Y:S05]  /*8550*/  HMMA.16816.F32.BF16 R4, R136.reuse, R72, R4 ;  /* 0x000000488804723c */ /* 0x042fea0000041804 */
[----:B------:R-:W-:Y:S01]  /*8560*/  FMUL.FTZ R11, R0, R123 ;  /* 0x0000007b000b7220 */ /* 0x000fe20000410000 */
[----:B------:R-:W-:Y:S01]  /*8570*/  MUFU.EX2 R151, R206 ;  /* 0x000000ce00977308 */ /* 0x000fe20000000800 */
[----:B------:R-:W-:Y:S01]  /*8580*/  LDSM.16.MT88.4 R120, [R190+0x3000] ;  /* 0x00300000be78783b */ /* 0x000fe20000004200 */
[C---:B------:R-:W-:Y:S04]  /*8590*/  FMUL.FTZ R16, R2.reuse, R112 ;  /* 0x0000007002107220 */ /* 0x040fe80000410000 */
[C---:B------:R-:W-:Y:S03]  /*85a0*/  HMMA.16816.F32.BF16 R8, R136.reuse, R74, R8 ;  /* 0x0000004a8808723c */ /* 0x040fe60000041808 */
[----:B------:R-:W1:Y:S01]  /*85b0*/  LDSM.16.MT88.4 R72, [R192] ;  /* 0x00000000c048783b */ /* 0x000e620000004200 */
[C---:B------:R-:W-:Y:S01]  /*85c0*/  FMUL.FTZ R12, R2.reuse, R116 ;  /* 0x00000074020c7220 */ /* 0x040fe20000410000 */
[----:B------:R-:W-:Y:S01]  /*85d0*/  MUFU.EX2 R150, R207 ;  /* 0x000000cf00967308 */ /* 0x000fe20000000800 */
[----:B------:R-:W-:Y:S02]  /*85e0*/  FMUL.FTZ R13, R2, R117 ;  /* 0x00000075020d7220 */ /* 0x000fe40000410000 */
[C---:B------:R-:W-:Y:S04]  /*85f0*/  FMUL.FTZ R14, R0.reuse, R118 ;  /* 0x00000076000e7220 */ /* 0x040fe80000410000 */
[----:B------:R-:W-:Y:S02]  /*8600*/  FMUL.FTZ R15, R0, R119 ;  /* 0x00000077000f7220 */ /* 0x000fe40000410000 */
[----:B------:R-:W-:Y:S01]  /*8610*/  FMUL.FTZ R17, R2, R113 ;  /* 0x0000007102117220 */ /* 0x000fe20000410000 */
[----:B------:R-:W-:Y:S01]  /*8620*/  MUFU.EX2 R149, R208 ;  /* 0x000000d000957308 */ /* 0x000fe20000000800 */
[C---:B------:R-:W-:Y:S02]  /*8630*/  FMUL.FTZ R18, R0.reuse, R114 ;  /* 0x0000007200127220 */ /* 0x040fe40000410000 */
[----:B------:R-:W-:Y:S02]  /*8640*/  FMUL.FTZ R19, R0, R115 ;  /* 0x0000007300137220 */ /* 0x000fe40000410000 */
[----:B------:R-:W-:Y:S01]  /*8650*/  LDSM.16.MT88.4 R112, [R192+0x3000] ;  /* 0x00300000c070783b */ /* 0x000fe20000004200 */
[C---:B------:R-:W-:Y:S02]  /*8660*/  FMUL.FTZ R24, R2.reuse, R104 ;  /* 0x0000006802187220 */ /* 0x040fe40000410000 */
[----:B------:R-:W-:Y:S02]  /*8670*/  FMUL.FTZ R25, R2, R105 ;  /* 0x0000006902197220 */ /* 0x000fe40000410000 */
[C---:B------:R-:W-:Y:S01]  /*8680*/  FMUL.FTZ R26, R0.reuse, R106 ;  /* 0x0000006a001a7220 */ /* 0x040fe20000410000 */
[----:B------:R-:W-:Y:S01]  /*8690*/  MUFU.EX2 R148, R209 ;  /* 0x000000d100947308 */ /* 0x000fe20000000800 */
[----:B------:R-:W-:Y:S02]  /*86a0*/  FMUL.FTZ R27, R0, R107 ;  /* 0x0000006b001b7220 */ /* 0x000fe40000410000 */
[----:B------:R-:W-:Y:S01]  /*86b0*/  LDSM.16.MT88.4 R104, [R191+0x3000] ;  /* 0x00300000bf68783b */ /* 0x000fe20000004200 */
[----:B------:R-:W-:Y:S02]  /*86c0*/  FMUL.FTZ R33, R2, R97 ;  /* 0x0000006102217220 */ /* 0x000fe40000410000 */
[C---:B------:R-:W-:Y:S02]  /*86d0*/  FMUL.FTZ R34, R0.reuse, R98 ;  /* 0x0000006200227220 */ /* 0x040fe40000410000 */
[----:B------:R-:W-:Y:S02]  /*86e0*/  FMUL.FTZ R35, R0, R99 ;  /* 0x0000006300237220 */ /* 0x000fe40000410000 */
[----:B------:R-:W-:Y:S01]  /*86f0*/  FMUL.FTZ R37, R2, R93 ;  /* 0x0000005d02257220 */ /* 0x000fe20000410000 */
[----:B------:R-:W-:Y:S01]  /*8700*/  MUFU.EX2 R237, R143 ;  /* 0x0000008f00ed7308 */ /* 0x000fe20000000800 */
[C---:B------:R-:W-:Y:S02]  /*8710*/  FMUL.FTZ R38, R0.reuse, R94 ;  /* 0x0000005e00267220 */ /* 0x040fe40000410000 */
[----:B------:R-:W-:Y:S02]  /*8720*/  FMUL.FTZ R39, R0, R95 ;  /* 0x0000005f00277220 */ /* 0x000fe40000410000 */
[C---:B------:R-:W-:Y:S01]  /*8730*/  FMUL.FTZ R40, R2.reuse, R88 ;  /* 0x0000005802287220 */ /* 0x040fe20000410000 */
[C---:B-1----:R-:W-:Y:S03]  /*8740*/  HMMA.16816.F32.BF16 R12, R136.reuse, R72, R12 ;  /* 0x00000048880c723c */ /* 0x042fe6000004180c */
[----:B------:R-:W-:Y:S01]  /*8750*/  FMUL.FTZ R41, R2, R89 ;  /* 0x0000005902297220 */ /* 0x000fe20000410000 */
[----:B------:R-:W-:Y:S01]  /*8760*/  MUFU.EX2 R236, R144 ;  /* 0x0000009000ec7308 */ /* 0x000fe20000000800 */
[C---:B------:R-:W-:Y:S02]  /*8770*/  FMUL.FTZ R42, R0.reuse, R90 ;  /* 0x0000005a002a7220 */ /* 0x040fe40000410000 */
[C---:B------:R-:W-:Y:S01]  /*8780*/  FMUL.FTZ R43, R0.reuse, R91 ;  /* 0x0000005b002b7220 */ /* 0x040fe20000410000 */
[C---:B------:R-:W-:Y:S01]  /*8790*/  HMMA.16816.F32.BF16 R16, R136.reuse, R74, R16 ;  /* 0x0000004a8810723c */ /* 0x040fe20000041810 */
[----:B------:R-:W1:Y:S03]  /*87a0*/  LDSM.16.MT88.4 R72, [R191] ;  /* 0x00000000bf48783b */ /* 0x000e660000004200 */
[C---:B------:R-:W-:Y:S02]  /*87b0*/  FMUL.FTZ R22, R0.reuse, R110 ;  /* 0x0000006e00167220 */ /* 0x040fe40000410000 */
[----:B------:R-:W-:Y:S01]  /*87c0*/  FMUL.FTZ R23, R0, R111 ;  /* 0x0000006f00177220 */ /* 0x000fe20000410000 */
[----:B------:R-:W-:Y:S01]  /*87d0*/  MUFU.EX2 R145, R217 ;  /* 0x000000d900917308 */ /* 0x000fe20000000800 */
[----:B------:R-:W-:Y:S01]  /*87e0*/  FMUL.FTZ R45, R2, R85 ;  /* 0x00000055022d7220 */ /* 0x000fe20000410000 */
[----:B------:R-:W-:Y:S03]  /*87f0*/  LDSM.16.MT88.4 R88, [R192+0x1800] ;  /* 0x00180000c058783b */ /* 0x000fe60000004200 */
[C---:B------:R-:W-:Y:S02]  /*8800*/  FMUL.FTZ R46, R0.reuse, R86 ;  /* 0x00000056002e7220 */ /* 0x040fe40000410000 */
[----:B------:R-:W-:Y:S02]  /*8810*/  FMUL.FTZ R47, R0, R87 ;  /* 0x00000057002f7220 */ /* 0x000fe40000410000 */
        /* <DEDUP_REMOVED lines=13> */
[C---:B------:R-:W-:Y:S01]  /*88f0*/  FMUL.FTZ R32, R2.reuse, R96 ;  /* 0x0000006002207220 */ /* 0x040fe20000410000 */
[----:B------:R-:W-:Y:S01]  /*8900*/  MUFU.EX2 R103, R141 ;  /* 0x0000008d00677308 */ /* 0x000fe20000000800 */
[C---:B------:R-:W-:Y:S01]  /*8910*/  FMUL.FTZ R36, R2.reuse, R92 ;  /* 0x0000005c02247220 */ /* 0x040fe20000410000 */
[C---:B-1----:R-:W-:Y:S03]  /*8920*/  HMMA.16816.F32.BF16 R20, R136.reuse, R72, R20 ;  /* 0x000000488814723c */ /* 0x042fe60000041814 */
[C---:B------:R-:W-:Y:S02]  /*8930*/  FMUL.FTZ R44, R2.reuse, R84 ;  /* 0x00000054022c7220 */ /* 0x040fe40000410000 */
[C---:B------:R-:W-:Y:S03]  /*8940*/  FMUL.FTZ R48, R2.reuse, R80 ;  /* 0x0000005002307220 */ /* 0x040fe60000410000 */
[----:B------:R-:W-:Y:S01]  /*8950*/  MUFU.EX2 R80, R146 ;  /* 0x0000009200507308 */ /* 0x000fe20000000800 */
[C---:B------:R-:W-:Y:S01]  /*8960*/  HMMA.16816.F32.BF16 R24, R136.reuse, R74, R24 ;  /* 0x0000004a8818723c */ /* 0x040fe20000041818 */
[----:B------:R-:W1:Y:S02]  /*8970*/  LDSM.16.MT88.4 R72, [R195] ;  /* 0x00000000c348783b */ /* 0x000e640000004200 */
[C---:B------:R-:W-:Y:S02]  /*8980*/  FMUL.FTZ R60, R2.reuse, R60 ;  /* 0x0000003c023c7220 */ /* 0x040fe40000410000 */
[C---:B------:R-:W-:Y:S02]  /*8990*/  FMUL.FTZ R61, R2.reuse, R61 ;  /* 0x0000003d023d7220 */ /* 0x040fe40000410000 */
[C---:B------:R-:W-:Y:S02]  /*89a0*/  FMUL.FTZ R64, R2.reuse, R64 ;  /* 0x0000004002407220 */ /* 0x040fe40000410000 */
[----:B------:R-:W-:Y:S03]  /*89b0*/  MUFU.EX2 R84, R154 ;  /* 0x0000009a00547308 */ /* 0x000fe60000000800 */
[----:B------:R-:W-:Y:S02]  /*89c0*/  FMUL.FTZ R65, R2, R65 ;  /* 0x0000004102417220 */ /* 0x000fe40000410000 */
[C---:B------:R-:W-:Y:S02]  /*89d0*/  FMUL.FTZ R62, R0.reuse, R62 ;  /* 0x0000003e003e7220 */ /* 0x040fe40000410000 */
[C---:B------:R-:W-:Y:S02]  /*89e0*/  FMUL.FTZ R63, R0.reuse, R63 ;  /* 0x0000003f003f7220 */ /* 0x040fe40000410000 */
[C---:B------:R-:W-:Y:S01]  /*89f0*/  FMUL.FTZ R66, R0.reuse, R66 ;  /* 0x0000004200427220 */ /* 0x040fe20000410000 */
[----:B------:R-:W-:Y:S01]  /*8a00*/  MUFU.EX2 R92, R162 ;  /* 0x000000a2005c7308 */ /* 0x000fe20000000800 */
[----:B------:R-:W-:Y:S02]  /*8a10*/  FMUL.FTZ R67, R0, R67 ;  /* 0x0000004300437220 */ /* 0x000fe40000410000 */
[----:B------:R-:W-:Y:S07]  /*8a20*/  FADD.FTZ R0, R69, R142 ;  /* 0x0000008e45007221 */ /* 0x000fee0000010000 */
[----:B------:R-:W-:Y:S10]  /*8a30*/  MUFU.EX2 R154, R157 ;  /* 0x0000009d009a7308 */ /* 0x000ff40000000800 */
[----:B------:R-:W-:Y:S01]  /*8a40*/  MUFU.EX2 R96, R211 ;  /* 0x000000d300607308 */ /* 0x000fe20000000800 */
[C---:B-1----:R-:W-:Y:S08]  /*8a50*/  HMMA.16816.F32.BF16 R28, R136.reuse, R72, R28 ;  /* 0x00000048881c723c */ /* 0x042ff0000004181c */
[C---:B------:R-:W-:Y:S01]  /*8a60*/  HMMA.16816.F32.BF16 R32, R136.reuse, R74, R32 ;  /* 0x0000004a8820723c */ /* 0x040fe20000041820 */
[----:B------:R-:W1:Y:S01]  /*8a70*/  LDSM.16.MT88.4 R72, [R190+0x3800] ;  /* 0x00380000be48783b */ /* 0x000e620000004200 */
[----:B------:R-:W2:Y:S10]  /*8a80*/  MUFU.EX2 R2, R147 ;  /* 0x0000009300027308 */ /* 0x000eb40000000800 */
[----:B------:R-:W3:Y:S10]  /*8a90*/  MUFU.EX2 R102, R140 ;  /* 0x0000008c00667308 */ /* 0x000ef40000000800 */
[----:B------:R-:W-:Y:S01]  /*8aa0*/  MUFU.EX2 R147, R215 ;  /* 0x000000d700937308 */ /* 0x000fe20000000800 */
[----:B--2---:R-:W-:Y:S04]  /*8ab0*/  FADD.FTZ R0, R2, R0 ;  /* 0x0000000002007221 */ /* 0x004fe80000010000 */
[----:B------:R-:W-:Y:S05]  /*8ac0*/  FADD.FTZ R0, R80, R0 ;  /* 0x0000000050007221 */ /* 0x000fea0000010000 */
[----:B------:R-:W-:Y:S01]  /*8ad0*/  MUFU.EX2 R146, R216 ;  /* 0x000000d800927308 */ /* 0x000fe20000000800 */
[C---:B------:R-:W-:Y:S01]  /*8ae0*/  FADD.FTZ R0, R71.reuse, R0 ;  /* 0x0000000047007221 */ /* 0x040fe20000010000 */
[C---:B-1----:R-:W-:Y:S08]  /*8af0*/  HMMA.16816.F32.BF16 R36, R136.reuse, R72, R36 ;  /* 0x000000488824723c */ /* 0x042ff00000041824 */
[----:B------:R-:W-:Y:S01]  /*8b00*/  MUFU.EX2 R100, R226 ;  /* 0x000000e200647308 */ /* 0x000fe20000000800 */
[C---:B------:R-:W-:Y:S01]  /*8b10*/  HMMA.16816.F32.BF16 R40, R136.reuse, R74, R40 ;  /* 0x0000004a8828723c */ /* 0x040fe20000041828 */
[----:B------:R-:W1:Y:S08]  /*8b20*/  LDSM.16.MT88.4 R72, [R192+0x3800] ;  /* 0x00380000c048783b */ /* 0x000e700000004200 */
[----:B------:R-:W2:Y:S10]  /*8b30*/  MUFU.EX2 R142, R224 ;  /* 0x000000e0008e7308 */ /* 0x000eb40000000800 */
[----:B------:R-:W-:Y:S10]  /*8b40*/  MUFU.EX2 R141, R228 ;  /* 0x000000e4008d7308 */ /* 0x000ff40000000800 */
[----:B------:R-:W4:Y:S01]  /*8b50*/  MUFU.EX2 R140, R229 ;  /* 0x000000e5008c7308 */ /* 0x000f220000000800 */
        /* <DEDUP_REMOVED lines=10> */
[----:B---3--:R-:W-:Y:S03]  /*8c00*/  F2FP.BF16.PACK_AB R73, R102, R103 ;  /* 0x000000676649723e */ /* 0x008fe600000010ff */
[----:B------:R-:W-:Y:S02]  /*8c10*/  F2FP.BF16.PACK_AB R74, R71, R80 ;  /* 0x00000050474a723e */ /* 0x000fe400000010ff */
[----:B------:R-:W3:Y:S02]  /*8c20*/  LDSM.16.MT88.4 R80, [R192+0x800] ;  /* 0x00080000c050783b */ /* 0x000ee40000004200 */
[----:B------:R-:W5:Y:S01]  /*8c30*/  MUFU.EX2 R2, R155 ;  /* 0x0000009b00027308 */ /* 0x000f620000000800 */
[----:B------:R-:W-:Y:S02]  /*8c40*/  F2FP.BF16.PACK_AB R75, R236, R237 ;  /* 0x000000edec4b723e */ /* 0x000fe400000010ff */
[----:B--2---:R-:W-:Y:S02]  /*8c50*/  F2FP.BF16.PACK_AB R137, R142, R143 ;  /* 0x0000008f8e89723e */ /* 0x004fe400000010ff */
[----:B----4-:R-:W-:Y:S03]  /*8c60*/  F2FP.BF16.PACK_AB R139, R140, R141 ;  /* 0x0000008d8c8b723e */ /* 0x010fe600000010ff */
[C---:B------:R-:W-:Y:S02]  /*8c70*/  HMMA.16816.F32.BF16 R4, R72.reuse, R76, R4 ;  /* 0x0000004c4804723c */ /* 0x040fe40000041804 */
[----:B------:R-:W2:Y:S03]  /*8c80*/  MUFU.EX2 R71, R153 ;  /* 0x0000009900477308 */ /* 0x000ea60000000800 */
[----:B-1----:R-:W-:Y:S03]  /*8c90*/  FADD.FTZ R0, R69, R0 ;  /* 0x0000000045007221 */ /* 0x002fe60000010000 */
[C---:B------:R-:W-:Y:S01]  /*8ca0*/  HMMA.16816.F32.BF16 R8, R72.reuse, R78, R8 ;  /* 0x0000004e4808723c */ /* 0x040fe20000041808 */
[----:B------:R-:W1:Y:S03]  /*8cb0*/  LDSM.16.MT88.4 R76, [R191+0x800] ;  /* 0x00080000bf4c783b */ /* 0x000e660000004200 */
[----:B------:R-:W4:Y:S01]  /*8cc0*/  MUFU.EX2 R156, R152 ;  /* 0x00000098009c7308 */ /* 0x000f220000000800 */
[----:B-----5:R-:W-:Y:S04]  /*8cd0*/  FADD.FTZ R0, R2, R0 ;  /* 0x0000000002007221 */ /* 0x020fe80000010000 */
[----:B------:R-:W-:Y:S05]  /*8ce0*/  FADD.FTZ R0, R84, R0 ;  /* 0x0000000054007221 */ /* 0x000fea0000010000 */
[----:B------:R-:W-:Y:S01]  /*8cf0*/  MUFU.EX2 R155, R158 ;  /* 0x0000009e009b7308 */ /* 0x000fe20000000800 */
[C---:B--2---:R-:W-:Y:S01]  /*8d00*/  FADD.FTZ R0, R71.reuse, R0 ;  /* 0x0000000047007221 */ /* 0x044fe20000010000 */
[C---:B---3--:R-:W-:Y:S08]  /*8d10*/  HMMA.16816.F32.BF16 R12, R72.reuse, R80, R12 ;  /* 0x00000050480c723c */ /* 0x048ff0000004180c */
[----:B------:R-:W-:Y:S01]  /*8d20*/  MUFU.EX2 R153, R159 ;  /* 0x0000009f00997308 */ /* 0x000fe20000000800 */
[C---:B------:R-:W-:Y:S01]  /*8d30*/  HMMA.16816.F32.BF16 R16, R72.reuse, R82, R16 ;  /* 0x000000524810723c */ /* 0x040fe20000041810 */
[----:B------:R-:W2:Y:S08]  /*8d40*/  LDSM.16.MT88.4 R80, [R193+0x800] ;  /* 0x00080000c150783b */ /* 0x000eb00000004200 */
[----:B------:R-:W-:Y:S01]  /*8d50*/  MUFU.EX2 R152, R160 ;  /* 0x000000a000987308 */ /* 0x000fe20000000800 */
        /* <DEDUP_REMOVED lines=23> */
[----:B----4-:R-:W-:Y:S04]  /*8ed0*/  F2FP.BF16.PACK_AB R75, R156, R230 ;  /* 0x000000e69c4b723e */ /* 0x010fe800000010ff */
        /* <DEDUP_REMOVED lines=14> */
[C---:B------:R-:W-:Y:S04]  /*8fc0*/  FADD.FTZ R0, R71.reuse, R0 ;  /* 0x0000000047007221 */ /* 0x040fe80000010000 */
        /* <DEDUP_REMOVED lines=61> */
[----:B-----5:R-:W-:Y:S03]  /*93a0*/  FADD.FTZ R0, R71, R0 ;  /* 0x0000000047007221 */ /* 0x020fe60000010000 */
[C---:B------:R-:W-:Y:S01]  /*93b0*/  HMMA.16816.F32.BF16 R8, R72.reuse, R86, R8 ;  /* 0x000000564808723c */ /* 0x040fe20000041808 */
[----:B------:R-:W3:Y:S03]  /*93c0*/  LDSM.16.MT88.4 R84, [R192+0x5800] ;  /* 0x00580000c054783b */ /* 0x000ee60000004200 */
[----:B------:R-:W-:Y:S04]  /*93d0*/  FADD.FTZ R0, R69, R0 ;  /* 0x0000000045007221 */ /* 0x000fe80000010000 */
[C---:B------:R-:W-:Y:S04]  /*93e0*/  HMMA.16816.F32.BF16 R12, R72.reuse, R92, R12 ;  /* 0x0000005c480c723c */ /* 0x040fe8000004180c */
[----:B-1----:R-:W-:Y:S04]  /*93f0*/  FADD.FTZ R0, R2, R0 ;  /* 0x0000000002007221 */ /* 0x002fe80000010000 */
[C---:B------:R-:W-:Y:S01]  /*9400*/  HMMA.16816.F32.BF16 R16, R72.reuse, R94, R16 ;  /* 0x0000005e4810723c */ /* 0x040fe20000041810 */
[----:B------:R-:W1:Y:S03]  /*9410*/  LDSM.16.MT88.4 R92, [R191+0x5800] ;  /* 0x00580000bf5c783b */ /* 0x000e660000004200 */
[----:B------:R-:W-:Y:S04]  /*9420*/  FADD.FTZ R0, R100, R0 ;  /* 0x0000000064007221 */ /* 0x000fe80000010000 */
        /* <DEDUP_REMOVED lines=12> */
[----:B------:R-:W2:Y:S01]  /*94f0*/  MUFU.EX2 R69, R227 ;  /* 0x000000e300457308 */ /* 0x000ea20000000800 */
[----:B------:R-:W-:Y:S02]  /*9500*/  FADD.FTZ R2, R108, R101 ;  /* 0x000000656c027221 */ /* 0x000fe40000010000 */
[C---:B------:R-:W-:Y:S01]  /*9510*/  HMMA.16816.F32.BF16 R40, R72.reuse, R82, R40 ;  /* 0x000000524828723c */ /* 0x040fe20000041828 */
[----:B------:R-:W4:Y:S07]  /*9520*/  LDSM.16.MT88.4 R80, [R190+0x2800] ;  /* 0x00280000be50783b */ /* 0x000f2e0000004200 */
[C---:B---3--:R-:W-:Y:S04]  /*9530*/  HMMA.16816.F32.BF16 R44, R72.reuse, R84, R44 ;  /* 0x00000054482c723c */ /* 0x048fe8000004182c */
[C---:B-----5:R-:W-:Y:S01]  /*9540*/  F2FP.BF16.PACK_AB R136, R71.reuse, R100 ;  /* 0x000000644788723e */ /* 0x060fe200000010ff */
[----:B------:R-:W-:Y:S03]  /*9550*/  FADD.FTZ R0, R71, R0 ;  /* 0x0000000047007221 */ /* 0x000fe60000010000 */
[C---:B------:R-:W-:Y:S01]  /*9560*/  HMMA.16816.F32.BF16 R48, R72.reuse, R86, R48 ;  /* 0x000000564830723c */ /* 0x040fe20000041830 */
[----:B------:R-:W3:Y:S03]  /*9570*/  LDSM.16.MT88.4 R84, [R192+0x2800] ;  /* 0x00280000c054783b */ /* 0x000ee60000004200 */
[C---:B--2---:R-:W-:Y:S01]  /*9580*/  F2FP.BF16.PACK_AB R138, R68.reuse, R69 ;  /* 0x00000045448a723e */ /* 0x044fe200000010ff */
[----:B------:R-:W-:Y:S01]  /*9590*/  FADD.FTZ R0, R69, R0 ;  /* 0x0000000045007221 */ /* 0x000fe20000010000 */
[----:B------:R-:W-:Y:S02]  /*95a0*/  MOV R69, R3 ;  /* 0x0000000300457202 */ /* 0x000fe40000000f00 */
[C---:B-1----:R-:W-:Y:S04]  /*95b0*/  HMMA.16816.F32.BF16 R52, R72.reuse, R92, R52 ;  /* 0x0000005c4834723c */ /* 0x042fe80000041834 */
[----:B------:R-:W-:Y:S02]  /*95c0*/  FADD.FTZ R209, R68, R0 ;  /* 0x0000000044d17221 */ /* 0x000fe40000010000 */
[----:B------:R-:W-:Y:S02]  /*95d0*/  FADD.FTZ R0, R109, R2 ;  /* 0x000000026d007221 */ /* 0x000fe40000010000 */
[C---:B------:R-:W-:Y:S01]  /*95e0*/  HMMA.16816.F32.BF16 R56, R72.reuse, R94, R56 ;  /* 0x0000005e4838723c */ /* 0x040fe20000041838 */
[----:B------:R-:W1:Y:S03]  /*95f0*/  LDSM.16.MT88.4 R92, [R191+0x2800] ;  /* 0x00280000bf5c783b */ /* 0x000e660000004200 */
[----:B------:R-:W-:Y:S04]  /*9600*/  FADD.FTZ R0, R103, R0 ;  /* 0x0000000067007221 */ /* 0x000fe80000010000 */
[C---:B----4-:R-:W-:Y:S04]  /*9610*/  HMMA.16816.F32.BF16 R60, R72.reuse, R88, R60 ;  /* 0x00000058483c723c */ /* 0x050fe8000004183c */
[----:B------:R-:W-:Y:S04]  /*9620*/  FADD.FTZ R0, R102, R0 ;  /* 0x0000000066007221 */ /* 0x000fe80000010000 */
[----:B------:R-:W-:Y:S01]  /*9630*/  HMMA.16816.F32.BF16 R64, R72, R90, R64 ;  /* 0x0000005a4840723c */ /* 0x000fe20000041840 */
[----:B------:R-:W2:Y:S03]  /*9640*/  LDSM.16.MT88.4 R72, [R193+0x2800] ;  /* 0x00280000c148783b */ /* 0x000ea60000004200 */
[----:B------:R-:W-:Y:S04]  /*9650*/  FADD.FTZ R0, R237, R0 ;  /* 0x00000000ed007221 */ /* 0x000fe80000010000 */
[C---:B------:R-:W-:Y:S01]  /*9660*/  HMMA.16816.F32.BF16 R4, R76.reuse, R80, R4 ;  /* 0x000000504c04723c */ /* 0x040fe20000041804 */
[----:B------:R-:W4:Y:S04]  /*9670*/  LDSM.16.MT88.4 R88, [R190+0x6000] ;  /* 0x00600000be58783b */ /* 0x000f280000004200 */
[----:B------:R-:W-:Y:S03]  /*9680*/  FADD.FTZ R0, R236, R0 ;  /* 0x00000000ec007221 */ /* 0x000fe60000010000 */
[C---:B------:R-:W-:Y:S01]  /*9690*/  HMMA.16816.F32.BF16 R8, R76.reuse, R82, R8 ;  /* 0x000000524c08723c */ /* 0x040fe20000041808 */
[----:B------:R-:W5:Y:S03]  /*96a0*/  LDSM.16.MT88.4 R80, [R191+0x6000] ;  /* 0x00600000bf50783b */ /* 0x000f660000004200 */
[----:B------:R-:W-:Y:S04]  /*96b0*/  FADD.FTZ R0, R233, R0 ;  /* 0x00000000e9007221 */ /* 0x000fe80000010000 */
[C---:B---3--:R-:W-:Y:S04]  /*96c0*/  HMMA.16816.F32.BF16 R12, R76.reuse, R84, R12 ;  /* 0x000000544c0c723c */ /* 0x048fe8000004180c */
[----:B------:R-:W-:Y:S04]  /*96d0*/  FADD.FTZ R0, R232, R0 ;  /* 0x00000000e8007221 */ /* 0x000fe80000010000 */
[C---:B------:R-:W-:Y:S01]  /*96e0*/  HMMA.16816.F32.BF16 R16, R76.reuse, R86, R16 ;  /* 0x000000564c10723c */ /* 0x040fe20000041810 */
[----:B------:R-:W3:Y:S03]  /*96f0*/  LDSM.16.MT88.4 R84, [R193+0x6000] ;  /* 0x00600000c154783b */ /* 0x000ee60000004200 */
[----:B------:R-:W-:Y:S04]  /*9700*/  FADD.FTZ R0, R230, R0 ;  /* 0x00000000e6007221 */ /* 0x000fe80000010000 */
[C---:B-1----:R-:W-:Y:S04]  /*9710*/  HMMA.16816.F32.BF16 R20, R76.reuse, R92, R20 ;  /* 0x0000005c4c14723c */ /* 0x042fe80000041814 */
[----:B------:R-:W-:Y:S04]  /*9720*/  FADD.FTZ R0, R156, R0 ;  /* 0x000000009c007221 */ /* 0x000fe80000010000 */
[C---:B------:R-:W-:Y:S04]  /*9730*/  HMMA.16816.F32.BF16 R24, R76.reuse, R94, R24 ;  /* 0x0000005e4c18723c */ /* 0x040fe80000041818 */
[----:B------:R-:W-:Y:S04]  /*9740*/  FADD.FTZ R0, R155, R0 ;  /* 0x000000009b007221 */ /* 0x000fe80000010000 */
[C---:B--2---:R-:W-:Y:S04]  /*9750*/  HMMA.16816.F32.BF16 R28, R76.reuse, R72, R28 ;  /* 0x000000484c1c723c */ /* 0x044fe8000004181c */
[----:B------:R-:W-:Y:S04]  /*9760*/  FADD.FTZ R0, R154, R0 ;  /* 0x000000009a007221 */ /* 0x000fe80000010000 */
[C---:B------:R-:W-:Y:S01]  /*9770*/  HMMA.16816.F32.BF16 R32, R76.reuse, R74, R32 ;  /* 0x0000004a4c20723c */ /* 0x040fe20000041820 */
[----:B------:R-:W-:Y:S03]  /*9780*/  LDSM.16.MT88.4 R72, [R191+0x6800] ;  /* 0x00680000bf48783b */ /* 0x000fe60000004200 */
[----:B------:R-:W-:Y:S04]  /*9790*/  FADD.FTZ R0, R153, R0 ;  /* 0x0000000099007221 */ /* 0x000fe80000010000 */
[C---:B----4-:R-:W-:Y:S04]  /*97a0*/  HMMA.16816.F32.BF16 R36, R76.reuse, R88, R36 ;  /* 0x000000584c24723c */ /* 0x050fe80000041824 */
[----:B------:R-:W-:Y:S04]  /*97b0*/  FADD.FTZ R0, R152, R0 ;  /* 0x0000000098007221 */ /* 0x000fe80000010000 */
[C---:B------:R-:W-:Y:S01]  /*97c0*/  HMMA.16816.F32.BF16 R40, R76.reuse, R90, R40 ;  /* 0x0000005a4c28723c */ /* 0x040fe20000041828 */
[----:B------:R-:W-:Y:S03]  /*97d0*/  LDSM.16.MT88.4 R88, [R190+0x6800] ;  /* 0x00680000be58783b */ /* 0x000fe60000004200 */
[----:B------:R-:W-:Y:S04]  /*97e0*/  FADD.FTZ R0, R151, R0 ;  /* 0x0000000097007221 */ /* 0x000fe80000010000 */
[C---:B------:R-:W-:Y:S04]  /*97f0*/  HMMA.16816.F32.BF16 R44, R76.reuse, R96, R44 ;  /* 0x000000604c2c723c */ /* 0x040fe8000004182c */
[----:B------:R-:W-:Y:S04]  /*9800*/  FADD.FTZ R0, R150, R0 ;  /* 0x0000000096007221 */ /* 0x000fe80000010000 */
[C---:B------:R-:W-:Y:S01]  /*9810*/  HMMA.16816.F32.BF16 R48, R76.reuse, R98, R48 ;  /* 0x000000624c30723c */ /* 0x040fe20000041830 */
[----:B------:R-:W1:Y:S03]  /*9820*/  LDSM.16.MT88.4 R96, [R193+0x3000] ;  /* 0x00300000c160783b */ /* 0x000e660000004200 */
[----:B------:R-:W-:Y:S04]  /*9830*/  FADD.FTZ R0, R149, R0 ;  /* 0x0000000095007221 */ /* 0x000fe80000010000 */
[C---:B-----5:R-:W-:Y:S04]  /*9840*/  HMMA.16816.F32.BF16 R52, R76.reuse, R80, R52 ;  /* 0x000000504c34723c */ /* 0x060fe80000041834 */
[----:B------:R-:W-:Y:S04]  /*9850*/  FADD.FTZ R0, R148, R0 ;  /* 0x0000000094007221 */ /* 0x000fe80000010000 */
[C---:B------:R-:W-:Y:S01]  /*9860*/  HMMA.16816.F32.BF16 R56, R76.reuse, R82, R56 ;  /* 0x000000524c38723c */ /* 0x040fe20000041838 */
[----:B------:R-:W2:Y:S03]  /*9870*/  LDSM.16.MT88.4 R80, [R192+0x6800] ;  /* 0x00680000c050783b */ /* 0x000ea60000004200 */
[----:B------:R-:W-:Y:S04]  /*9880*/  FADD.FTZ R0, R147, R0 ;  /* 0x0000000093007221 */ /* 0x000fe80000010000 */
[C---:B---3--:R-:W-:Y:S04]  /*9890*/  HMMA.16816.F32.BF16 R60, R76.reuse, R84, R60 ;  /* 0x000000544c3c723c */ /* 0x048fe8000004183c */
[----:B------:R-:W-:Y:S04]  /*98a0*/  FADD.FTZ R0, R146, R0 ;  /* 0x0000000092007221 */ /* 0x000fe80000010000 */
[----:B------:R-:W-:Y:S04]  /*98b0*/  HMMA.16816.F32.BF16 R64, R76, R86, R64 ;  /* 0x000000564c40723c */ /* 0x000fe80000041840 */
[----:B------:R-:W-:Y:S04]  /*98c0*/  FADD.FTZ R0, R145, R0 ;  /* 0x0000000091007221 */ /* 0x000fe80000010000 */
[C---:B------:R-:W-:Y:S01]  /*98d0*/  HMMA.16816.F32.BF16 R124, R136.reuse, R120, R4 ;  /* 0x00000078887c723c */ /* 0x040fe20000041804 */
[----:B------:R-:W3:Y:S04]  /*98e0*/  LDSM.16.MT88.4 R4, [R193+0x6800] ;  /* 0x00680000c104783b */ /* 0x000ee80000004200 */
[----:B------:R-:W-:Y:S03]  /*98f0*/  FADD.FTZ R0, R144, R0 ;  /* 0x0000000090007221 */ /* 0x000fe60000010000 */
[C---:B------:R-:W-:Y:S04]  /*9900*/  HMMA.16816.F32.BF16 R120, R136.reuse, R122, R8 ;  /* 0x0000007a8878723c */ /* 0x040fe80000041808 */
[----:B------:R-:W-:Y:S04]  /*9910*/  FADD.FTZ R0, R143, R0 ;  /* 0x000000008f007221 */ /* 0x000fe80000010000 */
[C---:B------:R-:W-:Y:S04]  /*9920*/  HMMA.16816.F32.BF16 R116, R136.reuse, R112, R12 ;  /* 0x000000708874723c */ /* 0x040fe8000004180c */
[----:B------:R-:W-:Y:S04]  /*9930*/  FADD.FTZ R0, R142, R0 ;  /* 0x000000008e007221 */ /* 0x000fe80000010000 */
[C---:B------:R-:W-:Y:S04]  /*9940*/  HMMA.16816.F32.BF16 R112, R136.reuse, R114, R16 ;  /* 0x000000728870723c */ /* 0x040fe80000041810 */
[----:B------:R-:W-:Y:S01]  /*9950*/  FADD.FTZ R2, R141, R0 ;  /* 0x000000008d027221 */ /* 0x000fe20000010000 */
[----:B------:R-:W-:Y:S03]  /*9960*/  IADD3 R0, R214, -0x1, RZ ;  /* 0xffffffffd6007810 */ /* 0x000fe60007ffe0ff */
[C---:B------:R-:W-:Y:S04]  /*9970*/  HMMA.16816.F32.BF16 R108, R136.reuse, R104, R20 ;  /* 0x00000068886c723c */ /* 0x040fe80000041814 */
[----:B------:R-:W-:Y:S01]  /*9980*/  FADD.FTZ R230, R140, R2 ;  /* 0x000000028ce67221 */ /* 0x000fe20000010000 */
[----:B------:R-:W-:Y:S03]  /*9990*/  MOV R214, R0 ;  /* 0x0000000000d67202 */ /* 0x000fe60000000f00 */
        /* <DEDUP_REMOVED lines=8> */
[C---:B------:R-:W-:Y:S08]  /*9a20*/  HMMA.16816.F32.BF16 R72, R136.reuse, R74, R56 ;  /* 0x0000004a8848723c */ /* 0x040ff00000041838 */
[C---:B---3--:R-:W-:Y:S08]  /*9a30*/  HMMA.16816.F32.BF16 R60, R136.reuse, R4, R60 ;  /* 0x00000004883c723c */ /* 0x048ff0000004183c */
[----:B------:R-:W-:Y:S01]  /*9a40*/  HMMA.16816.F32.BF16 R64, R136, R6, R64 ;  /* 0x000000068840723c */ /* 0x000fe20000041840 */
[----:B------:R-:W-:Y:S07]  /*9a50*/  @!UPT UIADD3 URZ, URZ, URZ, URZ ;  /* 0x0000003f3f3ff290 */ /* 0x000fee000fffe03f */
[----:B------:R-:W-:-:S11]  /*9a60*/  @P0 BRA `(.L_x_216) ;  /* 0xffffc84000000947 */ /* 0x000fd6000383ffff */
.L_x_201:
[----:B------:R-:W-:Y:S05]  /*9a70*/  BRA.DIV ~URZ, `(.L_x_217) ;  /* 0x00004d927f007947 */ /* 0x000fea000b800000 */
[----:B------:R-:W1:Y:S04]  /*9a80*/  SHFL.BFLY PT, R0, R209, 0x2, 0x1f ;  /* 0x0c401f00d1007f89 */ /* 0x000e6800000e0000 */
[----:B------:R-:W2:Y:S01]  /*9a90*/  SHFL.BFLY PT, R2, R230, 0x2, 0x1f ;  /* 0x0c401f00e6027f89 */ /* 0x000ea200000e0000 */
[----:B-1----:R-:W-:-:S02]  /*9aa0*/  FADD.FTZ R0, R0, R209 ;  /* 0x000000d100007221 */ /* 0x002fc40000010000 */
[----:B--2---:R-:W-:-:S03]  /*9ab0*/  FADD.FTZ R5, R2, R230 ;  /* 0x000000e602057221 */ /* 0x004fc60000010000 */
[----:B------:R-:W1:Y:S04]  /*9ac0*/  SHFL.BFLY PT, R4, R0, 0x1, 0x1f ;  /* 0x0c201f0000047f89 */ /* 0x000e6800000e0000 */
[----:B------:R2:W3:Y:S01]  /*9ad0*/  SHFL.BFLY PT, R3, R5, 0x1, 0x1f ;  /* 0x0c201f0005037f89 */ /* 0x0004e200000e0000 */
[----:B-1----:R-:W-:-:S05]  /*9ae0*/  FADD.FTZ R4, R0, R4 ;  /* 0x0000000400047221 */ /* 0x002fca0000010000 */
.L_x_299:
[----:B------:R-:W-:Y:S01]  /*9af0*/  FSETP.NE.FTZ.AND P1, PT, R4, RZ, PT ;  /* 0x000000ff0400720b */ /* 0x000fe20003f35000 */
[----:B---3--:R-:W-:Y:S01]  /*9b00*/  FADD.FTZ R3, R3, R5 ;  /* 0x0000000503037221 */ /* 0x008fe20000010000 */
[----:B------:R-:W-:Y:S02]  /*9b10*/  MOV R2, RZ ;  /* 0x000000ff00027202 */ /* 0x000fe40000000f00 */
[----:B------:R-:W-:Y:S02]  /*9b20*/  MOV R23, 0xff800000 ;  /* 0xff80000000177802 */ /* 0x000fe40000000f00 */
[----:B------:R-:W-:-:S02]  /*9b30*/  FSETP.NE.FTZ.AND P0, PT, R3, RZ, PT ;  /* 0x000000ff0300720b */ /* 0x000fc40003f15000 */
[----:B------:R-:W-:Y:S02]  /*9b40*/  MOV R0, RZ ;  /* 0x000000ff00007202 */ /* 0x000fe40000000f00 */
[----:B------:R-:W-:-:S03]  /*9b50*/  MOV R22, 0xff800000 ;  /* 0xff80000000167802 */ /* 0x000fc60000000f00 */
[----:B------:R-:W1:Y:S08]  /*9b60*/  @P1 MUFU.LG2 R6, R4 ;  /* 0x0000000400061308 */ /* 0x000e700000000c00 */
[----:B------:R3:W4:Y:S01]  /*9b70*/  @P1 MUFU.RCP R2, R4 ;  /* 0x0000000400021308 */ /* 0x0007220000001000 */
[----:B-1----:R-:W-:-:S07]  /*9b80*/  @P1 FMUL.FTZ R6, R6, 0.69314718246459960938 ;  /* 0x3f31721806061820 */ /* 0x002fce0000410000 */
[----:B------:R-:W1:Y:S01]  /*9b90*/  @P0 MUFU.RCP R0, R3 ;  /* 0x0000000300000308 */ /* 0x000e620000001000 */
[----:B---3--:R-:W-:Y:S01]  /*9ba0*/  @P1 MOV R4, 0x3f317218 ;  /* 0x3f31721800041802 */ /* 0x008fe20000000f00 */
[C---:B----4-:R-:W-:Y:S02]  /*9bb0*/  FMUL.FTZ R44, R2.reuse, R88 ;  /* 0x00000058022c7220 */ /* 0x050fe40000410000 */
[----:B------:R-:W-:Y:S02]  /*9bc0*/  FMUL.FTZ R45, R2, R89 ;  /* 0x00000059022d7220 */ /* 0x000fe40000410000 */
[----:B------:R-:W-:Y:S02]  /*9bd0*/  @P1 FMUL.FTZ R4, R4, c[0x0][0x2d0] ;  /* 0x0000b40004041a20 */ /* 0x000fe40000410000 */
[----:B------:R-:W-:Y:S02]  /*9be0*/  FMUL.FTZ R58, R2, R124 ;  /* 0x0000007c023a7220 */ /* 0x000fe40000410000 */
[----:B------:R-:W-:Y:S01]  /*9bf0*/  @P1 FFMA.FTZ R23, R4, R70, R6 ;  /* 0x0000004604171223 */ /* 0x000fe20000010006 */
[----:B------:R-:W-:Y:S01]  /*9c00*/  MOV R4, 0x1 ;  /* 0x0000000100047802 */ /* 0x000fe20000000f00 */
        /* <DEDUP_REMOVED lines=28> */
[----:B------:R-:W-:Y:S02]  /*9dd0*/  FMUL.FTZ R25, R2, R65 ;  /* 0x0000004102197220 */ /* 0x000fe40000410000 */
[----:B------:R3:W4:Y:S01]  /*9de0*/  @P0 MUFU.LG2 R2, R3 ;  /* 0x0000000300020308 */ /* 0x0007220000000c00 */
[C---:B-1----:R-:W-:Y:S02]  /*9df0*/  FMUL.FTZ R92, R0.reuse, R126 ;  /* 0x0000007e005c7220 */ /* 0x042fe40000410000 */
[----:B------:R-:W-:-:S02]  /*9e00*/  FMUL.FTZ R93, R0, R127 ;  /* 0x0000007f005d7220 */ /* 0x000fc40000410000 */
[C---:B------:R-:W-:Y:S02]  /*9e10*/  FMUL.FTZ R76, R0.reuse, R122 ;  /* 0x0000007a004c7220 */ /* 0x040fe40000410000 */
[C---:B------:R-:W-:Y:S02]  /*9e20*/  FMUL.FTZ R77, R0.reuse, R123 ;  /* 0x0000007b004d7220 */ /* 0x040fe40000410000 */
[C---:B------:R-:W-:Y:S02]  /*9e30*/  FMUL.FTZ R54, R0.reuse, R118 ;  /* 0x0000007600367220 */ /* 0x040fe40000410000 */
[C---:B------:R-:W-:Y:S02]  /*9e40*/  FMUL.FTZ R55, R0.reuse, R119 ;  /* 0x0000007700377220 */ /* 0x040fe40000410000 */
[C---:B------:R-:W-:Y:S02]  /*9e50*/  FMUL.FTZ R96, R0.reuse, R114 ;  /* 0x0000007200607220 */ /* 0x040fe40000410000 */
[----:B------:R-:W-:Y:S01]  /*9e60*/  FMUL.FTZ R97, R0, R115 ;  /* 0x0000007300617220 */ /* 0x000fe20000410000 */
[----:B---3--:R-:W-:Y:S01]  /*9e70*/  @P0 MOV R3, 0x3f317218 ;  /* 0x3f31721800030802 */ /* 0x008fe20000000f00 */
[----:B----4-:R-:W-:-:S02]  /*9e80*/  @P0 FMUL.FTZ R2, R2, 0.69314718246459960938 ;  /* 0x3f31721802020820 */ /* 0x010fc40000410000 */
[C---:B------:R-:W-:Y:S02]  /*9e90*/  FMUL.FTZ R80, R0.reuse, R110 ;  /* 0x0000006e00507220 */ /* 0x040fe40000410000 */
[----:B------:R-:W-:Y:S02]  /*9ea0*/  @P0 FMUL.FTZ R3, R3, c[0x0][0x2d0] ;  /* 0x0000b40003030a20 */ /* 0x000fe40000410000 */
        /* <DEDUP_REMOVED lines=22> */
[----:B------:R-:W-:Y:S01]  /*a010*/  FMUL.FTZ R27, R0, R67 ;  /* 0x00000043001b7220 */ /* 0x000fe20000410000 */
[----:B------:R-:W-:Y:S01]  /*a020*/  PRMT R0, R4, 0x7610, R0 ;  /* 0x0000761004007816 */ /* 0x000fe20000000000 */
[----:B------:R-:W-:Y:S02]  /*a030*/  @P0 FFMA.FTZ R22, R3, R69, R2 ;  /* 0x0000004503160223 */ /* 0x000fe40000010002 */
.L_x_181:
[----:B------:R-:W3:Y:S01]  /*a040*/  S2R R2, SR_TID.X ;  /* 0x0000000000027919 */ /* 0x000ee20000002100 */
[----:B------:R-:W-:Y:S01]  /*a050*/  BSSY B0, `(.L_x_218) ;  /* 0x0000010000007945 */ /* 0x000fe20003800000 */
[----:B---3--:R-:W-:-:S13]  /*a060*/  LOP3.LUT P0, RZ, R2, 0xff, RZ, 0xc0, !PT ;  /* 0x000000ff02ff7812 */ /* 0x008fda000780c0ff */
[----:B------:R-:W-:Y:S05]  /*a070*/  @P0 BRA `(.L_x_219) ;  /* 0x000000d000000947 */ /* 0x000fea0003800000 */
[----:B------:R-:W3:Y:S01]  /*a080*/  S2R R4, SR_LANEID ;  /* 0x0000000000047919 */ /* 0x000ee20000000000 */
[----:B------:R-:W-:Y:S01]  /*a090*/  VOTEU.ANY UR4, UPT, PT ;  /* 0x0000000000047886 */ /* 0x000fe200038e0100 */
[----:B-12---:R-:W-:Y:S01]  /*a0a0*/  IMAD.MOV.U32 R5, RZ, RZ, c[0x0][0x564] ;  /* 0x00015900ff057624 */ /* 0x006fe200078e00ff */
[----:B------:R-:W3:Y:S08]  /*a0b0*/  FLO.U32 R3, UR4 ;  /* 0x0000000400037d00 */ /* 0x000ef000080e0000 */
[----:B------:R-:W1:Y:S01]  /*a0c0*/  POPC R2, UR4 ;  /* 0x0000000400027d09 */ /* 0x000e620008000000 */
[----:B---3--:R-:W-:Y:S01]  /*a0d0*/  ISETP.EQ.U32.AND P0, PT, R3, R4, PT ;  /* 0x000000040300720c */ /* 0x008fe20003f02070 */
[----:B------:R-:W-:-:S12]  /*a0e0*/  IMAD.MOV.U32 R4, RZ, RZ, c[0x0][0x560] ;  /* 0x00015800ff047624 */ /* 0x000fd800078e00ff */
[----:B-1----:R1:W2:Y:S04]  /*a0f0*/  @P0 ATOMG.E.ADD.STRONG.GPU PT, R2, [R4.64], R2 ;  /* 0x00000002040209a8 */ /* 0x0022a800081ee1c8 */
[----:B-1----:R-:W1:Y:S04]  /*a100*/  S2R R4, SR_LTMASK ;  /* 0x0000000000047919 */ /* 0x002e680000003900 */
[----:B--2---:R1:W2:Y:S02]  /*a110*/  SHFL.IDX PT, R3, R2, R3, 0x1f ;  /* 0x00001f0302037589 */ /* 0x0042a400000e0000 */
[----:B-1----:R-:W-:-:S06]  /*a120*/  LOP3.LUT R2, R4, UR4, RZ, 0xc0, !PT ;  /* 0x0000000404027c12 */ /* 0x002fcc000f8ec0ff */
[----:B------:R-:W2:Y:S02]  /*a130*/  POPC R2, R2 ;  /* 0x0000000200027309 */ /* 0x000ea40000000000 */
[----:B--2---:R-:W-:-:S06]  /*a140*/  IADD3 R248, R3, c[0x0][0xc], R2 ;  /* 0x0000030003f87a10 */ /* 0x004fcc0007ffe002 */
.L_x_219:
[----:B------:R-:W-:Y:S05]  /*a150*/  BSYNC B0 ;  /* 0x0000000000007941 */ /* 0x000fea0003800000 */
.L_x_218:
[----:B------:R-:W-:Y:S01]  /*a160*/  PRMT R0, R0, 0x9910, RZ ;  /* 0x0000991000007816 */ /* 0x000fe200000000ff */
[----:B------:R-:W-:Y:S01]  /*a170*/  BSSY B1, `(.L_x_220) ;  /* 0x00002c5000017945 */ /* 0x000fe20003800000 */
[----:B------:R-:W-:Y:S02]  /*a180*/  IMAD.MOV.U32 R62, RZ, RZ, R248 ;  /* 0x000000ffff3e7224 */ /* 0x000fe400078e00f8 */
[----:B------:R-:W-:-:S13]  /*a190*/  ISETP.NE.AND P0, PT, R0, RZ, PT ;  /* 0x000000ff0000720c */ /* 0x000fda0003f05270 */
[----:B------:R-:W-:Y:S05]  /*a1a0*/  @!P0 BRA `(.L_x_221) ;  /* 0x0000206000008947 */ /* 0x000fea0003800000 */
[----:B------:R-:W3:Y:S04]  /*a1b0*/  LDL R7, [R1+0x5c] ;  /* 0x00005c0001077983 */ /* 0x000ee80000100800 */
[----:B------:R-:W4:Y:S04]  /*a1c0*/  LDL R13, [R1+0x60] ;  /* 0x00006000010d7983 */ /* 0x000f280000100800 */
[----:B--2---:R-:W2:Y:S04]  /*a1d0*/  LDL R6, [R1+0x68] ;  /* 0x0000680001067983 */ /* 0x004ea80000100800 */
[----:B------:R-:W2:Y:S04]  /*a1e0*/  LDL R12, [R1+0x64] ;  /* 0x00006400010c7983 */ /* 0x000ea80000100800 */
[----:B------:R-:W2:Y:S04]  /*a1f0*/  LDL R11, [R1+0x78] ;  /* 0x00007800010b7983 */ /* 0x000ea80000100800 */
[----:B-1----:R-:W2:Y:S04]  /*a200*/  LDL R5, [R1+0x70] ;  /* 0x0000700001057983 */ /* 0x002ea80000100800 */
[----:B------:R-:W2:Y:S04]  /*a210*/  LDL R10, [R1+0x74] ;  /* 0x00007400010a7983 */ /* 0x000ea80000100800 */
[----:B------:R-:W2:Y:S01]  /*a220*/  LDL R8, [R1+0x6c] ;  /* 0x00006c0001087983 */ /* 0x000ea20000100800 */
[----:B------:R-:W-:Y:S01]  /*a230*/  WARPSYNC 0xffffffff ;  /* 0xffffffff00007948 */ /* 0x000fe20003800000 */
[----:B------:R-:W-:-:S02]  /*a240*/  F2FP.BF16.PACK_AB R0, R59, R58 ;  /* 0x0000003a3b00723e */ /* 0x000fc400000010ff */
[----:B------:R-:W-:Y:S01]  /*a250*/  BAR.SYNC.DEFER_BLOCKING 0x1, 0x100 ;  /* 0x0044000000007b1d */ /* 0x000fe20000010000 */
[----:B------:R-:W-:Y:S02]  /*a260*/  F2FP.BF16.PACK_AB R2, R93, R92 ;  /* 0x0000005c5d02723e */ /* 0x000fe400000010ff */
[----:B------:R-:W-:Y:S02]  /*a270*/  F2FP.BF16.PACK_AB R3, R29, R28 ;  /* 0x0000001c1d03723e */ /* 0x000fe400000010ff */
[----:B------:R-:W-:Y:S01]  /*a280*/  F2FP.BF16.PACK_AB R4, R41, R40 ;  /* 0x000000282904723e */ /* 0x000fe200000010ff */
[----:B------:R-:W2:Y:S04]  /*a290*/  LDL.LU R9, [R1+0x8] ;  /* 0x0000080001097983 */ /* 0x000ea80000300800 */
[----:B---3--:R1:W-:Y:S04]  /*a2a0*/  STS [R7], R0 ;  /* 0x0000000007007388 */ /* 0x0083e80000000800 */
[----:B------:R3:W-:Y:S04]  /*a2b0*/  STS [R7+0x400], R2 ;  /* 0x0004000207007388 */ /* 0x0007e80000000800 */
[----:B----4-:R4:W-:Y:S01]  /*a2c0*/  STS [R13], R3 ;  /* 0x000000030d007388 */ /* 0x0109e20000000800 */
[----:B-1----:R-:W-:-:S02]  /*a2d0*/  F2FP.BF16.PACK_AB R0, R77, R76 ;  /* 0x0000004c4d00723e */ /* 0x002fc400000010ff */
[----:B---3--:R-:W-:-:S03]  /*a2e0*/  F2FP.BF16.PACK_AB R2, R31, R30 ;  /* 0x0000001e1f02723e */ /* 0x008fc600000010ff */
[----:B------:R1:W-:Y:S01]  /*a2f0*/  STS [R13+0x400], R0 ;  /* 0x000400000d007388 */ /* 0x0003e20000000800 */
[----:B----4-:R-:W-:-:S03]  /*a300*/  F2FP.BF16.PACK_AB R3, R55, R54 ;  /* 0x000000363703723e */ /* 0x010fc600000010ff */
[----:B--2---:R2:W-:Y:S04]  /*a310*/  STS [R6], R2 ;  /* 0x0000000206007388 */ /* 0x0045e80000000800 */
[----:B------:R3:W-:Y:S01]  /*a320*/  STS [R6+0x400], R3 ;  /* 0x0004000306007388 */ /* 0x0007e20000000800 */
[----:B-1----:R-:W-:Y:S02]  /*a330*/  F2FP.BF16.PACK_AB R0, R33, R32 ;  /* 0x000000202100723e */ /* 0x002fe400000010ff */
[----:B--2---:R-:W-:-:S03]  /*a340*/  F2FP.BF16.PACK_AB R2, R97, R96 ;  /* 0x000000606102723e */ /* 0x004fc600000010ff */
[----:B------:R1:W-:Y:S01]  /*a350*/  STS [R12], R0 ;  /* 0x000000000c007388 */ /* 0x0003e20000000800 */
[----:B---3--:R-:W-:-:S03]  /*a360*/  F2FP.BF16.PACK_AB R3, R35, R34 ;  /* 0x000000222303723e */ /* 0x008fc600000010ff */
[----:B------:R2:W-:Y:S04]  /*a370*/  STS [R12+0x400], R2 ;  /* 0x000400020c007388 */ /* 0x0005e80000000800 */
[----:B------:R3:W-:Y:S01]  /*a380*/  STS [R11], R3 ;  /* 0x000000030b007388 */ /* 0x0007e20000000800 */
[----:B-1----:R-:W-:Y:S02]  /*a390*/  F2FP.BF16.PACK_AB R0, R81, R80 ;  /* 0x000000505100723e */ /* 0x002fe400000010ff */
[----:B--2---:R-:W-:-:S03]  /*a3a0*/  F2FP.BF16.PACK_AB R2, R37, R36 ;  /* 0x000000242502723e */ /* 0x004fc600000010ff */
[----:B------:R1:W-:Y:S01]  /*a3b0*/  STS [R11+0x400], R0 ;  /* 0x000400000b007388 */ /* 0x0003e20000000800 */
[----:B---3--:R-:W-:-:S03]  /*a3c0*/  F2FP.BF16.PACK_AB R3, R57, R56 ;  /* 0x000000383903723e */ /* 0x008fc600000010ff */
[----:B------:R2:W-:Y:S04]  /*a3d0*/  STS [R5], R2 ;  /* 0x0000000205007388 */ /* 0x0005e80000000800 */
        /* <DEDUP_REMOVED lines=11> */
[----:B------:R-:W-:Y:S04]  /*a490*/  STS [R7+0x4000], R3 ;  /* 0x0040000307007388 */ /* 0x000fe80000000800 */
[----:B------:R2:W-:Y:S01]  /*a4a0*/  STS [R7+0x4400], R4 ;  /* 0x0044000407007388 */ /* 0x0005e20000000800 */
[----:B-1----:R-:W-:-:S03]  /*a4b0*/  F2FP.BF16.PACK_AB R0, R61, R60 ;  /* 0x0000003c3d00723e */ /* 0x002fc600000010ff */
[----:B--2---:R-:W2:Y:S01]  /*a4c0*/  LDL.LU R7, [R1+0xc] ;  /* 0x00000c0001077983 */ /* 0x004ea20000300800 */
[----:B------:R-:W-:Y:S02]  /*a4d0*/  F2FP.BF16.PACK_AB R4, R47, R46 ;  /* 0x0000002e2f04723e */ /* 0x000fe400000010ff */
[----:B------:R-:W-:Y:S01]  /*a4e0*/  F2FP.BF16.PACK_AB R3, R65, R64 ;  /* 0x000000404103723e */ /* 0x000fe200000010ff */
[----:B------:R1:W-:Y:S04]  /*a4f0*/  STS [R13+0x4000], R2 ;  /* 0x004000020d007388 */ /* 0x0003e80000000800 */
[----:B------:R3:W-:Y:S04]  /*a500*/  STS [R13+0x4400], R0 ;  /* 0x004400000d007388 */ /* 0x0007e80000000800 */
[----:B------:R4:W-:Y:S04]  /*a510*/  STS [R6+0x4000], R4 ;  /* 0x0040000406007388 */ /* 0x0009e80000000800 */
[----:B------:R4:W-:Y:S01]  /*a520*/  STS [R6+0x4400], R3 ;  /* 0x0044000306007388 */ /* 0x0009e20000000800 */
[----:B-1----:R-:W-:-:S02]  /*a530*/  F2FP.BF16.PACK_AB R2, R49, R48 ;  /* 0x000000303102723e */ /* 0x002fc400000010ff */
[----:B---3--:R-:W-:-:S03]  /*a540*/  F2FP.BF16.PACK_AB R0, R83, R82 ;  /* 0x000000525300723e */ /* 0x008fc600000010ff */
[----:B------:R-:W-:Y:S04]  /*a550*/  STS [R12+0x4000], R2 ;  /* 0x004000020c007388 */ /* 0x000fe80000000800 */
[----:B------:R1:W-:Y:S01]  /*a560*/  STS [R12+0x4400], R0 ;  /* 0x004400000c007388 */ /* 0x0003e20000000800 */
[----:B----4-:R-:W-:Y:S02]  /*a570*/  F2FP.BF16.PACK_AB R4, R79, R78 ;  /* 0x0000004e4f04723e */ /* 0x010fe400000010ff */
[----:B------:R-:W-:Y:S01]  /*a580*/  F2FP.BF16.PACK_AB R3, R73, R72 ;  /* 0x000000484903723e */ /* 0x000fe200000010ff */
[----:B------:R-:W3:Y:S01]  /*a590*/  LDL.LU R6, [R1+0x10] ;  /* 0x0000100001067983 */ /* 0x000ee20000300800 */
[----:B-1----:R-:W-:Y:S02]  /*a5a0*/  F2FP.BF16.PACK_AB R0, R89, R88 ;  /* 0x000000585900723e */ /* 0x002fe400000010ff */
[----:B------:R-:W-:-:S03]  /*a5b0*/  F2FP.BF16.PACK_AB R2, R75, R74 ;  /* 0x0000004a4b02723e */ /* 0x000fc600000010ff */
[----:B------:R1:W-:Y:S04]  /*a5c0*/  STS [R11+0x4000], R0 ;  /* 0x004000000b007388 */ /* 0x0003e80000000800 */
[----:B------:R-:W-:Y:S04]  /*a5d0*/  STS [R11+0x4400], R4 ;  /* 0x004400040b007388 */ /* 0x000fe80000000800 */
[----:B------:R4:W-:Y:S04]  /*a5e0*/  STS [R5+0x4000], R3 ;  /* 0x0040000305007388 */ /* 0x0009e80000000800 */
[----:B------:R4:W-:Y:S01]  /*a5f0*/  STS [R5+0x4400], R2 ;  /* 0x0044000205007388 */ /* 0x0009e20000000800 */
[----:B-1----:R-:W-:-:S05]  /*a600*/  F2FP.BF16.PACK_AB R0, R51, R50 ;  /* 0x000000323300723e */ /* 0x002fca00000010ff */
[----:B------:R1:W-:Y:S01]  /*a610*/  STS [R10+0x4000], R0 ;  /* 0x004000000a007388 */ /* 0x0003e20000000800 */
[----:B----4-:R-:W-:Y:S02]  /*a620*/  F2FP.BF16.PACK_AB R3, R27, R26 ;  /* 0x0000001a1b03723e */ /* 0x010fe400000010ff */
[----:B------:R-:W-:-:S05]  /*a630*/  F2FP.BF16.PACK_AB R2, R53, R52 ;  /* 0x000000343502723e */ /* 0x000fca00000010ff */
[----:B------:R4:W-:Y:S01]  /*a640*/  STS [R10+0x4400], R2 ;  /* 0x004400020a007388 */ /* 0x0009e20000000800 */
[----:B-1----:R-:W-:-:S05]  /*a650*/  F2FP.BF16.PACK_AB R0, R25, R24 ;  /* 0x000000181900723e */ /* 0x002fca00000010ff */
[----:B------:R1:W-:Y:S04]  /*a660*/  STS [R8+0x4000], R0 ;  /* 0x0040000008007388 */ /* 0x0003e80000000800 */
[----:B------:R2:W-:Y:S04]  /*a670*/  STS [R8+0x4400], R3 ;  /* 0x0044000308007388 */ /* 0x0005e80000000800 */
[----:B------:R-:W-:Y:S01]  /*a680*/  BAR.SYNC.DEFER_BLOCKING 0x1, 0x100 ;  /* 0x0044000000007b1d */ /* 0x000fe20000010000 */
[----:B------:R-:W-:-:S04]  /*a690*/  ISETP.NE.U32.AND P2, PT, RZ, c[0x0][0x500], PT ;  /* 0x00014000ff007a0c */ /* 0x000fc80003f45070 */
[----:B------:R-:W-:Y:S02]  /*a6a0*/  ISETP.NE.AND.EX P2, PT, RZ, c[0x0][0x504], PT, P2 ;  /* 0x00014100ff007a0c */ /* 0x000fe40003f45320 */
[----:B----4-:R-:W-:Y:S01]  /*a6b0*/  IADD3 R2, P1, R9, c[0x0][0x500], RZ ;  /* 0x0001400009027a10 */ /* 0x010fe20007f3e0ff */
[----:B-1----:R-:W-:-:S03]  /*a6c0*/  IMAD.MOV.U32 R0, RZ, RZ, RZ ;  /* 0x000000ffff007224 */ /* 0x002fc600078e00ff */
[----:B--2---:R-:W-:-:S07]  /*a6d0*/  IADD3.X R3, R7, c[0x0][0x504], RZ, P1, !PT ;  /* 0x0001410007037a10 */ /* 0x004fce0000ffe4ff */
[----:B------:R1:W5:Y:S01]  /*a6e0*/  @P2 LDG.E R0, [R2.64] ;  /* 0x0000000802002981 */ /* 0x000362000c1e1900 */
[----:B------:R-:W-:-:S04]  /*a6f0*/  ISETP.NE.U32.AND P3, PT, RZ, c[0x0][0x508], PT ;  /* 0x00014200ff007a0c */ /* 0x000fc80003f65070 */
[----:B------:R-:W-:Y:S01]  /*a700*/  ISETP.NE.AND.EX P3, PT, RZ, c[0x0][0x50c], PT, P3 ;  /* 0x00014300ff007a0c */ /* 0x000fe20003f65330 */
[----:B------:R-:W-:-:S12]  /*a710*/  IMAD.MOV.U32 R14, RZ, RZ, c[0x0][0x388] ;  /* 0x0000e200ff0e7624 */ /* 0x000fd800078e00ff */
[----:B------:R-:W-:-:S04]  /*a720*/  @P3 IADD3 R4, P0, R9, c[0x0][0x508], RZ ;  /* 0x0001420009043a10 */ /* 0x000fc80007f1e0ff */
[----:B------:R-:W-:-:S05]  /*a730*/  @P3 IADD3.X R5, R7, c[0x0][0x50c], RZ, P0, !PT ;  /* 0x0001430007053a10 */ /* 0x000fca00007fe4ff */
[----:B------:R2:W5:Y:S01]  /*a740*/  @P3 LDG.E R14, [R4.64] ;  /* 0x00000008040e3981 */ /* 0x000562000c1e1900 */
[----:B---3--:R-:W-:-:S04]  /*a750*/  ISETP.NE.AND P0, PT, R6, RZ, PT ;  /* 0x000000ff0600720c */ /* 0x008fc80003f05270 */
[----:B--2---:R-:W-:Y:S01]  /*a760*/  SEL R5, R6, c[0x0][0x3d4], P0 ;  /* 0x0000f50006057a07 */ /* 0x004fe20000000000 */
[----:B------:R-:W-:Y:S05]  /*a770*/  @P3 BRA `(.L_x_222) ;  /* 0x0000004000003947 */ /* 0x000fea0003800000 */
[----:B-1----:R-:W-:Y:S05]  /*a780*/  @!P2 BRA `(.L_x_222) ;  /* 0x000000300000a947 */ /* 0x002fea0003800000 */
[----:B------:R1:W2:Y:S04]  /*a790*/  LDG.E R4, [R2.64] ;  /* 0x0000000802047981 */ /* 0x0002a8000c1e1900 */
[----:B-1----:R-:W2:Y:S02]  /*a7a0*/  LDG.E R2, [R2.64+0x4] ;  /* 0x0000040802027981 */ /* 0x002ea4000c1e1900 */
[----:B--2--5:R-:W-:Y:S02]  /*a7b0*/  IADD3 R14, -R4, R2, RZ ;  /* 0x00000002040e7210 */ /* 0x024fe40007ffe1ff */
.L_x_222:
[----:B-1----:R-:W-:Y:S01]  /*a7c0*/  IMAD.MOV.U32 R2, RZ, RZ, 0x368 ;  /* 0x00000368ff027424 */ /* 0x002fe200078e00ff */
[----:B------:R-:W-:Y:S01]  /*a7d0*/  ISETP.GT.AND P3, PT, R5, 0x1, PT ;  /* 0x000000010500780c */ /* 0x000fe20003f64270 */
[----:B------:R-:W2:Y:S03]  /*a7e0*/  LDL.LU R7, [R1+0x4] ;  /* 0x0000040001077983 */ /* 0x000ea60000300800 */
[----:B------:R-:W-:Y:S01]  /*a7f0*/  SEL R2, R2, 0x328, P3 ;  /* 0x0000032802027807 */ /* 0x000fe20001800000 */
[----:B------:R-:W3:Y:S03]  /*a800*/  LDL R6, [R1+0xbc] ;  /* 0x0000bc0001067983 */ /* 0x000ee60000100800 */
[----:B------:R1:W4:Y:S01]  /*a810*/  LDC.64 R16, c[0x0][R2+0x168] ;  /* 0x00005a0002107b82 */ /* 0x0003220000000a00 */
[----:B------:R-:W3:Y:S04]  /*a820*/  LDL.LU R3, [R1+0x14] ;  /* 0x0000140001037983 */ /* 0x000ee80000300800 */
[----:B------:R-:W3:Y:S01]  /*a830*/  LDL R13, [R1+0x18] ;  /* 0x00001800010d7983 */ /* 0x000ee20000100800 */
[----:B------:R-:W-:-:S02]  /*a840*/  LOP3.LUT R9, R250, 0xffff, RZ, 0xc0, !PT ;  /* 0x0000fffffa097812 */ /* 0x000fc400078ec0ff */
[----:B------:R1:W2:Y:S01]  /*a850*/  LDC.64 R4, c[0x0][R2+0x170] ;  /* 0x00005c0002047b82 */ /* 0x0002a20000000a00 */
[----:B------:R-:W-:-:S04]  /*a860*/  ISETP.NE.U32.AND P0, PT, RZ, c[0x0][0x500], PT ;  /* 0x00014000ff007a0c */ /* 0x000fc80003f05070 */
[----:B------:R-:W-:-:S03]  /*a870*/  ISETP.NE.AND.EX P0, PT, RZ, c[0x0][0x504], PT, P0 ;  /* 0x00014100ff007a0c */ /* 0x000fc60003f05300 */
[----:B------:R1:W2:Y:S08]  /*a880*/  LDC.64 R18, c[0x0][R2+0x178] ;  /* 0x00005e0002127b82 */ /* 0x0002b00000000a00 */
[----:B------:R1:W2:Y:S02]  /*a890*/  LDC.64 R20, c[0x0][R2+0x160] ;  /* 0x0000580002147b82 */ /* 0x0002a40000000a00 */
[----:B-1----:R-:W-:-:S02]  /*a8a0*/  IMAD.MOV.U32 R2, RZ, RZ, c[0x0][0x4e8] ;  /* 0x00013a00ff027624 */ /* 0x002fc400078e00ff */
[----:B----4-:R-:W-:Y:S02]  /*a8b0*/  IMAD R11, R17, R9, RZ ;  /* 0x00000009110b7224 */ /* 0x010fe400078e02ff */
[----:B------:R-:W4:Y:S01]  /*a8c0*/  LDL R17, [R1+0xb8] ;  /* 0x0000b80001117983 */ /* 0x000f220000100800 */
[----:B------:R-:W-:-:S03]  /*a8d0*/  ISETP.NE.AND P2, PT, R2, 0x1, PT ;  /* 0x000000010200780c */ /* 0x000fc60003f45270 */
[----:B------:R-:W1:Y:S01]  /*a8e0*/  S2R R63, SR_TID.X ;  /* 0x00000000003f7919 */ /* 0x000e620000002100 */
[----:B--2---:R-:W-:Y:S01]  /*a8f0*/  SEL R8, R7, RZ, !P0 ;  /* 0x000000ff07087207 */ /* 0x004fe20004000000 */
[----:B---3--:R-:W-:-:S04]  /*a900*/  IMAD R10, R249, 0x80, R6 ;  /* 0x00000080f90a7824 */ /* 0x008fc800078e0206 */
[----:B------:R-:W-:Y:S01]  /*a910*/  IMAD R2, R5, R8, RZ ;  /* 0x0000000805027224 */ /* 0x000fe200078e02ff */
[----:B------:R-:W-:Y:S01]  /*a920*/  SEL R3, R3, RZ, !P0 ;  /* 0x000000ff03037207 */ /* 0x000fe20004000000 */
[----:B------:R-:W-:-:S04]  /*a930*/  IMAD.WIDE.U32 R6, R16, R9, RZ ;  /* 0x0000000910067225 */ /* 0x000fc800078e00ff */
[----:B------:R-:W-:Y:S02]  /*a940*/  IMAD R12, R4, R3, R2 ;  /* 0x00000003040c7224 */ /* 0x000fe400078e0202 */
[----:B------:R-:W-:-:S04]  /*a950*/  @P2 IMAD.HI.U32 R3, R10, c[0x0][0x4ec], RZ ;  /* 0x00013b000a032a27 */ /* 0x000fc800078e00ff */
[----:B------:R-:W-:-:S04]  /*a960*/  IMAD.WIDE.U32 R4, R4, R8, RZ ;  /* 0x0000000804047225 */ /* 0x000fc800078e00ff */
[----:B------:R-:W-:Y:S01]  /*a970*/  IMAD.MOV.U32 R2, RZ, RZ, R10 ;  /* 0x000000ffff027224 */ /* 0x000fe200078e000a */
[----:B------:R-:W-:Y:S02]  /*a980*/  @P2 SHF.R.U32.HI R2, RZ, c[0x0][0x4f0], R3 ;  /* 0x00013c00ff022a19 */ /* 0x000fe40000011603 */
[----:B------:R-:W-:Y:S02]  /*a990*/  SEL R3, R13, RZ, P3 ;  /* 0x000000ff0d037207 */ /* 0x000fe40001800000 */
[----:B-----5:R-:W-:Y:S01]  /*a9a0*/  IADD3 R15, P1, P0, R4, R6, R0 ;  /* 0x00000006040f7210 */ /* 0x020fe2000783e000 */
[----:B------:R-:W-:Y:S02]  /*a9b0*/  IMAD.IADD R6, R7, 0x1, R11 ;  /* 0x0000000107067824 */ /* 0x000fe400078e020b */
[----:B------:R-:W-:Y:S01]  /*a9c0*/  IMAD.IADD R13, R5, 0x1, R12 ;  /* 0x00000001050d7824 */ /* 0x000fe200078e020c */
[----:B------:R-:W-:Y:S01]  /*a9d0*/  SHF.R.S32.HI R12, RZ, 0x1f, R0 ;  /* 0x0000001fff0c7819 */ /* 0x000fe20000011400 */
[----:B------:R-:W-:-:S02]  /*a9e0*/  IMAD.MOV R7, RZ, RZ, -R2 ;  /* 0x000000ffff077224 */ /* 0x000fc400078e0a02 */
[-C--:B------:R-:W-:Y:S02]  /*a9f0*/  IMAD R11, R19, R3.reuse, RZ ;  /* 0x00000003130b7224 */ /* 0x080fe400078e02ff */
[----:B------:R-:W-:Y:S01]  /*aa00*/  IMAD.WIDE.U32 R4, R18, R3, RZ ;  /* 0x0000000312047225 */ /* 0x000fe200078e00ff */
[----:B------:R-:W-:-:S03]  /*aa10*/  IADD3.X R13, R13, R6, R12, P1, P0 ;  /* 0x000000060d0d7210 */ /* 0x000fc60000fe040c */
[----:B------:R-:W-:Y:S01]  /*aa20*/  IMAD R3, R7, c[0x0][0x4e8], R10 ;  /* 0x00013a0007037a24 */ /* 0x000fe200078e020a */
[----:B------:R-:W-:Y:S01]  /*aa30*/  IADD3 R4, P1, P0, R2, R15, R4 ;  /* 0x0000000f02047210 */ /* 0x000fe2000783e004 */
[----:B------:R-:W-:Y:S01]  /*aa40*/  IMAD.IADD R11, R5, 0x1, R11 ;  /* 0x00000001050b7824 */ /* 0x000fe200078e020b */
[----:B------:R-:W-:Y:S01]  /*aa50*/  SHF.R.S32.HI R5, RZ, 0x1f, R2 ;  /* 0x0000001fff057819 */ /* 0x000fe20000011402 */
[----:B------:R-:W-:Y:S01]  /*aa60*/  IMAD R2, R21, R3, RZ ;  /* 0x0000000315027224 */ /* 0x000fe200078e02ff */
[----:B------:R-:W-:Y:S02]  /*aa70*/  SHF.R.S32.HI R6, RZ, 0x1f, R3 ;  /* 0x0000001fff067819 */ /* 0x000fe40000011403 */
[----:B------:R-:W-:Y:S01]  /*aa80*/  IADD3.X R5, R5, R13, R11, P1, P0 ;  /* 0x0000000d05057210 */ /* 0x000fe20000fe040b */
[----:B------:R-:W-:Y:S02]  /*aa90*/  IMAD.MOV.U32 R7, RZ, RZ, c[0x0][0x4a8] ;  /* 0x00012a00ff077624 */ /* 0x000fe400078e00ff */
[----:B------:R-:W-:-:S02]  /*aaa0*/  IMAD R6, R20, R6, R2 ;  /* 0x0000000614067224 */ /* 0x000fc400078e0202 */
[----:B------:R-:W-:Y:S01]  /*aab0*/  IMAD.WIDE.U32 R2, R20, R3, R4 ;  /* 0x0000000314027225 */ /* 0x000fe200078e0004 */
[----:B------:R-:W-:-:S03]  /*aac0*/  SEL R4, R7, c[0x0][0x450], P3 ;  /* 0x0001140007047a07 */ /* 0x000fc60001800000 */
[----:B------:R-:W-:Y:S01]  /*aad0*/  IMAD.MOV.U32 R5, RZ, RZ, c[0x0][0x4ac] ;  /* 0x00012b00ff057624 */ /* 0x000fe200078e00ff */
[----:B-1----:R-:W-:Y:S01]  /*aae0*/  SHF.R.S32.HI R16, RZ, 0x1f, R63 ;  /* 0x0000001fff107819 */ /* 0x002fe2000001143f */
[----:B------:R-:W-:Y:S01]  /*aaf0*/  IMAD.IADD R3, R3, 0x1, R6 ;  /* 0x0000000103037824 */ /* 0x000fe200078e0206 */
[----:B------:R-:W-:Y:S02]  /*ab00*/  LEA R4, P0, R2, R4, 0x2 ;  /* 0x0000000402047211 */ /* 0x000fe400078010ff */
[----:B------:R-:W-:Y:S02]  /*ab10*/  SEL R5, R5, c[0x0][0x454], P3 ;  /* 0x0001150005057a07 */ /* 0x000fe40001800000 */
[----:B------:R-:W-:Y:S02]  /*ab20*/  LEA.HI R16, R16, R63, RZ, 0x5 ;  /* 0x0000003f10107211 */ /* 0x000fe400078f28ff */
[----:B------:R-:W-:Y:S02]  /*ab30*/  LEA.HI.X R2, R2, R5, R3, 0x2, P0 ;  /* 0x0000000502027211 */ /* 0x000fe400000f1403 */
[----:B------:R-:W-:Y:S01]  /*ab40*/  LOP3.LUT R16, R16, 0xffffffe0, RZ, 0xc0, !PT ;  /* 0xffffffe010107812 */ /* 0x000fe200078ec0ff */
[----:B------:R-:W-:Y:S04]  /*ab50*/  SHFL.IDX PT, R6, R4, RZ, 0x1c1f ;  /* 0x001c1fff04067589 */ /* 0x000fe800000e0000 */
[----:B------:R-:W1:Y:S01]  /*ab60*/  SHFL.IDX PT, R7, R2, RZ, 0x1c1f ;  /* 0x001c1fff02077589 */ /* 0x000e6200000e0000 */
[----:B------:R-:W-:-:S03]  /*ab70*/  IMAD.IADD R16, R63, 0x1, -R16 ;  /* 0x000000013f107824 */ /* 0x000fc600078e0a10 */
[----:B------:R-:W-:Y:S04]  /*ab80*/  SHFL.IDX PT, R4, R4, 0x1, 0x1c1f ;  /* 0x003c1f0004047f89 */ /* 0x000fe800000e0000 */
[----:B------:R4:W2:Y:S01]  /*ab90*/  SHFL.IDX PT, R5, R2, 0x1, 0x1c1f ;  /* 0x003c1f0002057f89 */ /* 0x0008a200000e0000 */
[----:B------:R-:W-:Y:S01]  /*aba0*/  IMAD R11, R14, c[0x0][0x4e8], RZ ;  /* 0x00013a000e0b7a24 */ /* 0x000fe200078e02ff */
[----:B------:R-:W-:Y:S01]  /*abb0*/  LOP3.LUT P0, RZ, R16, 0x3, RZ, 0xc0, !PT ;  /* 0x0000000310ff7812 */ /* 0x000fe2000780c0ff */
[----:B----4-:R-:W-:-:S05]  /*abc0*/  IMAD R2, R249, 0x80, R17 ;  /* 0x00000080f9027824 */ /* 0x010fca00078e0211 */
[C---:B------:R-:W-:Y:S02]  /*abd0*/  IADD3 R3, R2.reuse, 0x8, RZ ;  /* 0x0000000802037810 */ /* 0x040fe40007ffe0ff */
[-C--:B------:R-:W-:Y:S02]  /*abe0*/  ISETP.GE.OR P1, PT, R2, R11.reuse, P0 ;  /* 0x0000000b0200720c */ /* 0x080fe40000726670 */
[----:B------:R-:W-:-:S11]  /*abf0*/  ISETP.GE.OR P0, PT, R3, R11, P0 ;  /* 0x0000000b0300720c */ /* 0x000fd60000706670 */
[----:B-1----:R1:W-:Y:S01]  /*ac00*/  @!P1 ST.E [R6.64], R23 ;  /* 0x0000001706009985 */ /* 0x0023e2000c101908 */
[----:B------:R-:W-:-:S03]  /*ac10*/  ISETP.GE.AND P1, PT, R2, R11, PT ;  /* 0x0000000b0200720c */ /* 0x000fc60003f26270 */
[----:B--2---:R1:W-:Y:S01]  /*ac20*/  @!P0 ST.E [R4.64], R22 ;  /* 0x0000001604008985 */ /* 0x0043e2000c101908 */
[----:B------:R-:W-:Y:S01]  /*ac30*/  ISETP.GE.AND P0, PT, R3, R11, PT ;  /* 0x0000000b0300720c */ /* 0x000fe20003f06270 */
[----:B------:R-:W-:Y:S05]  /*ac40*/  @P3 BRA `(.L_x_223) ;  /* 0x0000070000003947 */ /* 0x000fea0003800000 */
[----:B------:R-:W-:Y:S01]  /*ac50*/  IMAD R12, R12, c[0x0][0x3a0], RZ ;  /* 0x0000e8000c0c7a24 */ /* 0x000fe200078e02ff */
[----:B-1----:R-:W-:Y:S01]  /*ac60*/  LEA R4, R234, R235, 0x5 ;  /* 0x000000ebea047211 */ /* 0x002fe200078e28ff */
[C---:B------:R-:W-:Y:S01]  /*ac70*/  IMAD.WIDE.U32 R2, R0.reuse, c[0x0][0x3a0], RZ ;  /* 0x0000e80000027a25 */ /* 0x040fe200078e00ff */
[----:B------:R-:W-:Y:S01]  /*ac80*/  SHF.R.S32.HI R5, RZ, 0x1f, R8 ;  /* 0x0000001fff057819 */ /* 0x000fe20000011408 */
[----:B------:R1:W2:Y:S01]  /*ac90*/  LDS.128 R16, [R201+0x80] ;  /* 0x00008000c9107984 */ /* 0x0002a20000000c00 */
[----:B------:R-:W-:Y:S01]  /*aca0*/  LEA R4, R249, R4, 0x7 ;  /* 0x00000004f9047211 */ /* 0x000fe200078e38ff */
[----:B------:R-:W-:Y:S02]  /*acb0*/  IMAD R0, R0, c[0x0][0x3a4], R12 ;  /* 0x0000e90000007a24 */ /* 0x000fe400078e020c */
[----:B------:R1:W3:Y:S01]  /*acc0*/  LDS.128 R24, [R201+0x1080] ;  /* 0x00108000c9187984 */ /* 0x0002e20000000c00 */
[----:B------:R-:W-:-:S02]  /*acd0*/  IMAD R5, R5, c[0x0][0x3f0], RZ ;  /* 0x0000fc0005057a24 */ /* 0x000fc400078e02ff */
[----:B------:R-:W-:Y:S01]  /*ace0*/  IADD3 R3, R3, R0, RZ ;  /* 0x0000000003037210 */ /* 0x000fe20007ffe0ff */
[----:B------:R-:W-:Y:S01]  /*acf0*/  @P2 IMAD.HI.U32 R6, R4, c[0x0][0x4ec], RZ ;  /* 0x00013b0004062a27 */ /* 0x000fe200078e00ff */
[----:B------:R1:W4:Y:S01]  /*ad00*/  LDS.128 R32, [R201+0x2080] ;  /* 0x00208000c9207984 */ /* 0x0003220000000c00 */
[----:B------:R-:W-:Y:S02]  /*ad10*/  MOV R0, R4 ;  /* 0x0000000400007202 */ /* 0x000fe40000000f00 */
[C---:B------:R-:W-:Y:S01]  /*ad20*/  IMAD.WIDE.U32 R2, R9.reuse, c[0x0][0x3e8], R2 ;  /* 0x0000fa0009027a25 */ /* 0x040fe200078e0002 */
[----:B------:R1:W1:Y:S01]  /*ad30*/  LDS.128 R36, [R201+0x3080] ;  /* 0x00308000c9247984 */ /* 0x0002620000000c00 */
[----:B------:R-:W-:Y:S02]  /*ad40*/  @P2 SHF.R.U32.HI R0, RZ, c[0x0][0x4f0], R6 ;  /* 0x00013c00ff002a19 */ /* 0x000fe40000011606 */
[----:B------:R-:W-:Y:S01]  /*ad50*/  IMAD R3, R9, c[0x0][0x3ec], R3 ;  /* 0x0000fb0009037a24 */ /* 0x000fe200078e0203 */
[----:B------:R1:W1:Y:S01]  /*ad60*/  LDS.128 R12, [R201+0x4080] ;  /* 0x00408000c90c7984 */ /* 0x0002620000000c00 */
[C---:B------:R-:W-:Y:S01]  /*ad70*/  IMAD R7, R8.reuse, c[0x0][0x3f4], R5 ;  /* 0x0000fd0008077a24 */ /* 0x040fe200078e0205 */
[----:B------:R-:W-:Y:S01]  /*ad80*/  SHF.R.S32.HI R6, RZ, 0x1f, R0 ;  /* 0x0000001fff067819 */ /* 0x000fe20000011400 */
[----:B------:R-:W-:Y:S01]  /*ad90*/  IMAD.WIDE.U32 R2, R8, c[0x0][0x3f0], R2 ;  /* 0x0000fc0008027a25 */ /* 0x000fe200078e0002 */
[----:B------:R1:W1:Y:S01]  /*ada0*/  LDS.128 R20, [R201+0x5080] ;  /* 0x00508000c9147984 */ /* 0x0002620000000c00 */
[----:B------:R-:W-:-:S02]  /*adb0*/  IADD3 R5, -R0, RZ, RZ ;  /* 0x000000ff00057210 */ /* 0x000fc40007ffe1ff */
[----:B------:R-:W-:Y:S01]  /*adc0*/  IMAD R6, R6, c[0x0][0x3e0], RZ ;  /* 0x0000f80006067a24 */ /* 0x000fe200078e02ff */
[----:B------:R1:W1:Y:S01]  /*add0*/  LDS.128 R28, [R201+0x6080] ;  /* 0x00608000c91c7984 */ /* 0x0002620000000c00 */
[----:B------:R-:W-:Y:S01]  /*ade0*/  IADD3 R3, R3, R7, RZ ;  /* 0x0000000703037210 */ /* 0x000fe20007ffe0ff */
[----:B------:R-:W-:Y:S02]  /*adf0*/  IMAD R4, R5, c[0x0][0x4e8], R4 ;  /* 0x00013a0005047a24 */ /* 0x000fe400078e0204 */
[----:B------:R1:W1:Y:S01]  /*ae00*/  LDS.128 R40, [R201+0x7080] ;  /* 0x00708000c9287984 */ /* 0x0002620000000c00 */
[C---:B------:R-:W-:Y:S02]  /*ae10*/  IMAD R5, R0.reuse, c[0x0][0x3e4], R6 ;  /* 0x0000f90000057a24 */ /* 0x040fe400078e0206 */
[----:B------:R-:W-:Y:S01]  /*ae20*/  IMAD.WIDE.U32 R2, R0, c[0x0][0x3e0], R2 ;  /* 0x0000f80000027a25 */ /* 0x000fe200078e0002 */
[----:B------:R-:W-:-:S04]  /*ae30*/  SHF.R.S32.HI R0, RZ, 0x1f, R4 ;  /* 0x0000001fff007819 */ /* 0x000fc80000011404 */
[----:B------:R-:W-:Y:S01]  /*ae40*/  IADD3 R3, R3, R5, RZ ;  /* 0x0000000503037210 */ /* 0x000fe20007ffe0ff */
[----:B------:R-:W-:-:S04]  /*ae50*/  IMAD R0, R0, c[0x0][0x3d8], RZ ;  /* 0x0000f60000007a24 */ /* 0x000fc800078e02ff */
[----:B------:R-:W-:-:S04]  /*ae60*/  IMAD.WIDE.U32 R2, R4, c[0x0][0x3d8], R2 ;  /* 0x0000f60004027a25 */ /* 0x000fc800078e0002 */
[----:B------:R-:W-:Y:S01]  /*ae70*/  IMAD R0, R4, c[0x0][0x3dc], R0 ;  /* 0x0000f70004007a24 */ /* 0x000fe200078e0200 */
[----:B------:R-:W-:-:S04]  /*ae80*/  LEA R9, P0, R2, c[0x0][0x380], 0x1 ;  /* 0x0000e00002097a11 */ /* 0x000fc800078008ff */
[----:B------:R-:W-:-:S04]  /*ae90*/  IADD3 R0, R3, R0, RZ ;  /* 0x0000000003007210 */ /* 0x000fc80007ffe0ff */
[----:B------:R-:W-:Y:S01]  /*aea0*/  LEA.HI.X R7, R2, c[0x0][0x384], R0, 0x1, P0 ;  /* 0x0000e10002077a11 */ /* 0x000fe200000f0c00 */
[----:B------:R-:W-:Y:S05]  /*aeb0*/  BRA.DIV ~URZ, `(.L_x_224) ;  /* 0x00003a927f007947 */ /* 0x000fea000b800000 */
[----:B--234-:R2:W3:Y:S02]  /*aec0*/  SHFL.IDX PT, R8, R7, RZ, 0x181f ;  /* 0x00181fff07087589 */ /* 0x01c4e400000e0000 */
.L_x_300:
[----:B------:R-:W-:Y:S05]  /*aed0*/  BRA.DIV ~URZ, `(.L_x_225) ;  /* 0x00003ae27f007947 */ /* 0x000fea000b800000 */
[----:B------:R4:W2:Y:S02]  /*aee0*/  SHFL.IDX PT, R0, R9, RZ, 0x181f ;  /* 0x00181fff09007589 */ /* 0x0008a400000e0000 */
.L_x_301:
[----:B------:R-:W-:Y:S01]  /*aef0*/  LEA R6, R249, R235, 0x7 ;  /* 0x000000ebf9067211 */ /* 0x000fe200078e38ff */
[----:B------:R-:W-:Y:S03]  /*af00*/  BSSY B0, `(.L_x_226) ;  /* 0x000000d000007945 */ /* 0x000fe60003800000 */
[----:B------:R-:W-:-:S13]  /*af10*/  ISETP.GE.AND P0, PT, R6, R11, PT ;  /* 0x0000000b0600720c */ /* 0x000fda0003f06270 */
[----:B------:R-:W-:Y:S05]  /*af20*/  @P0 BRA `(.L_x_227) ;  /* 0x000000a000000947 */ /* 0x000fea0003800000 */
[----:B------:R-:W-:Y:S02]  /*af30*/  ISETP.GE.AND P3, PT, R231, c[0x0][0x3c8], PT ;  /* 0x0000f200e7007a0c */ /* 0x000fe40003f66270 */
[----:B------:R-:W-:Y:S02]  /*af40*/  ISETP.GE.AND P2, PT, R238, c[0x0][0x3c8], PT ;  /* 0x0000f200ee007a0c */ /* 0x000fe40003f46270 */
[----:B------:R-:W-:Y:S02]  /*af50*/  SHF.R.S32.HI R44, RZ, 0x1f, R231 ;  /* 0x0000001fff2c7819 */ /* 0x000fe400000114e7 */
[----:B------:R-:W-:-:S07]  /*af60*/  SHF.R.S32.HI R10, RZ, 0x1f, R238 ;  /* 0x0000001fff0a7819 */ /* 0x000fce00000114ee */
[CC--:B--2---:R-:W-:Y:S02]  /*af70*/  @!P3 LEA R4, P1, R231.reuse, R0.reuse, 0x1 ;  /* 0x00000000e704b211 */ /* 0x0c4fe400078208ff */
[C---:B------:R-:W-:Y:S02]  /*af80*/  @!P2 LEA R2, P0, R238.reuse, R0, 0x1 ;  /* 0x00000000ee02a211 */ /* 0x040fe400078008ff */
[-C--:B---3--:R-:W-:Y:S02]  /*af90*/  @!P3 LEA.HI.X R5, R231, R8.reuse, R44, 0x1, P1 ;  /* 0x00000008e705b211 */ /* 0x088fe400008f0c2c */
[----:B------:R-:W-:-:S03]  /*afa0*/  @!P2 LEA.HI.X R3, R238, R8, R10, 0x1, P0 ;  /* 0x00000008ee03a211 */ /* 0x000fc600000f0c0a */
[----:B------:R2:W-:Y:S04]  /*afb0*/  @!P3 ST.E.128 [R4.64], R16 ;  /* 0x000000100400b985 */ /* 0x0005e8000c101d08 */
[----:B-1----:R2:W-:Y:S02]  /*afc0*/  @!P2 ST.E.128 [R2.64], R12 ;  /* 0x0000000c0200a985 */ /* 0x0025e4000c101d08 */
.L_x_227:
[----:B------:R-:W-:Y:S05]  /*afd0*/  BSYNC B0 ;  /* 0x0000000000007941 */ /* 0x000fea0003800000 */
.L_x_226:
[----:B------:R-:W-:Y:S05]  /*afe0*/  BRA.DIV ~URZ, `(.L_x_228) ;  /* 0x00003a427f007947 */ /* 0x000fea000b800000 */
[----:B---3--:R3:W4:Y:S04]  /*aff0*/  SHFL.IDX PT, R8, R7, 0x1, 0x181f ;  /* 0x00381f0007087f89 */ /* 0x00872800000e0000 */
[----:B--2---:R3:W2:Y:S02]  /*b000*/  SHFL.IDX PT, R0, R9, 0x1, 0x181f ;  /* 0x00381f0009007f89 */ /* 0x0046a400000e0000 */
.L_x_302:
[----:B------:R-:W-:Y:S01]  /*b010*/  IADD3 R2, R6, 0x20, RZ ;  /* 0x0000002006027810 */ /* 0x000fe20007ffe0ff */
[----:B------:R-:W-:Y:S03]  /*b020*/  BSSY B0, `(.L_x_229) ;  /* 0x000000d000007945 */ /* 0x000fe60003800000 */
[----:B------:R-:W-:-:S13]  /*b030*/  ISETP.GE.AND P0, PT, R2, R11, PT ;  /* 0x0000000b0200720c */ /* 0x000fda0003f06270 */
[----:B------:R-:W-:Y:S05]  /*b040*/  @P0 BRA `(.L_x_230) ;  /* 0x000000a000000947 */ /* 0x000fea0003800000 */
[----:B------:R-:W-:Y:S02]  /*b050*/  ISETP.GE.AND P1, PT, R231, c[0x0][0x3c8], PT ;  /* 0x0000f200e7007a0c */ /* 0x000fe40003f26270 */
[----:B------:R-:W-:Y:S02]  /*b060*/  ISETP.GE.AND P0, PT, R238, c[0x0][0x3c8], PT ;  /* 0x0000f200ee007a0c */ /* 0x000fe40003f06270 */
[----:B-1----:R-:W-:Y:S02]  /*b070*/  SHF.R.S32.HI R12, RZ, 0x1f, R231 ;  /* 0x0000001fff0c7819 */ /* 0x002fe400000114e7 */
[----:B------:R-:W-:-:S07]  /*b080*/  SHF.R.S32.HI R10, RZ, 0x1f, R238 ;  /* 0x0000001fff0a7819 */ /* 0x000fce00000114ee */
[CC--:B--2---:R-:W-:Y:S02]  /*b090*/  @!P1 LEA R4, P3, R231.reuse, R0.reuse, 0x1 ;  /* 0x00000000e7049211 */ /* 0x0c4fe400078608ff */
[C---:B------:R-:W-:Y:S02]  /*b0a0*/  @!P0 LEA R2, P2, R238.reuse, R0, 0x1 ;  /* 0x00000000ee028211 */ /* 0x040fe400078408ff */
[-C--:B----4-:R-:W-:Y:S02]  /*b0b0*/  @!P1 LEA.HI.X R5, R231, R8.reuse, R12, 0x1, P3 ;  /* 0x00000008e7059211 */ /* 0x090fe400018f0c0c */
[----:B------:R-:W-:-:S03]  /*b0c0*/  @!P0 LEA.HI.X R3, R238, R8, R10, 0x1, P2 ;  /* 0x00000008ee038211 */ /* 0x000fc600010f0c0a */
[----:B------:R1:W-:Y:S04]  /*b0d0*/  @!P1 ST.E.128 [R4.64], R24 ;  /* 0x0000001804009985 */ /* 0x0003e8000c101d08 */
[----:B------:R1:W-:Y:S02]  /*b0e0*/  @!P0 ST.E.128 [R2.64], R20 ;  /* 0x0000001402008985 */ /* 0x0003e4000c101d08 */
.L_x_230:
[----:B------:R-:W-:Y:S05]  /*b0f0*/  BSYNC B0 ;  /* 0x0000000000007941 */ /* 0x000fea0003800000 */
.L_x_229:
[----:B------:R-:W-:Y:S05]  /*b100*/  BRA.DIV ~URZ, `(.L_x_231) ;  /* 0x000039f27f007947 */ /* 0x000fea000b800000 */
[----:B----4-:R4:W3:Y:S02]  /*b110*/  SHFL.IDX PT, R8, R7, 0x2, 0x181f ;  /* 0x00581f0007087f89 */ /* 0x0108e400000e0000 */
.L_x_303:
[----:B------:R-:W-:Y:S05]  /*b120*/  BRA.DIV ~URZ, `(.L_x_232) ;  /* 0x00003a427f007947 */ /* 0x000fea000b800000 */
[----:B--2---:R2:W4:Y:S02]  /*b130*/  SHFL.IDX PT, R0, R9, 0x2, 0x181f ;  /* 0x00581f0009007f89 */ /* 0x00452400000e0000 */
.L_x_304:
[----:B-1----:R-:W-:Y:S01]  /*b140*/  IADD3 R2, R6, 0x40, RZ ;  /* 0x0000004006027810 */ /* 0x002fe20007ffe0ff */
[----:B------:R-:W-:Y:S03]  /*b150*/  BSSY B0, `(.L_x_233) ;  /* 0x000000d000007945 */ /* 0x000fe60003800000 */
[----:B------:R-:W-:-:S13]  /*b160*/  ISETP.GE.AND P0, PT, R2, R11, PT ;  /* 0x0000000b0200720c */ /* 0x000fda0003f06270 */
[----:B------:R-:W-:Y:S05]  /*b170*/  @P0 BRA `(.L_x_234) ;  /* 0x000000a000000947 */ /* 0x000fea0003800000 */
[----:B------:R-:W-:Y:S02]  /*b180*/  ISETP.GE.AND P1, PT, R231, c[0x0][0x3c8], PT ;  /* 0x0000f200e7007a0c */ /* 0x000fe40003f26270 */
[----:B------:R-:W-:Y:S02]  /*b190*/  ISETP.GE.AND P0, PT, R238, c[0x0][0x3c8], PT ;  /* 0x0000f200ee007a0c */ /* 0x000fe40003f06270 */
[----:B------:R-:W-:Y:S02]  /*b1a0*/  SHF.R.S32.HI R12, RZ, 0x1f, R231 ;  /* 0x0000001fff0c7819 */ /* 0x000fe400000114e7 */
[----:B------:R-:W-:-:S07]  /*b1b0*/  SHF.R.S32.HI R10, RZ, 0x1f, R238 ;  /* 0x0000001fff0a7819 */ /* 0x000fce00000114ee */
[CC--:B----4-:R-:W-:Y:S02]  /*b1c0*/  @!P1 LEA R4, P3, R231.reuse, R0.reuse, 0x1 ;  /* 0x00000000e7049211 */ /* 0x0d0fe400078608ff */
[C---:B------:R-:W-:Y:S02]  /*b1d0*/  @!P0 LEA R2, P2, R238.reuse, R0, 0x1 ;  /* 0x00000000ee028211 */ /* 0x040fe400078408ff */
[-C--:B---3--:R-:W-:Y:S02]  /*b1e0*/  @!P1 LEA.HI.X R5, R231, R8.reuse, R12, 0x1, P3 ;  /* 0x00000008e7059211 */ /* 0x088fe400018f0c0c */
[----:B------:R-:W-:-:S03]  /*b1f0*/  @!P0 LEA.HI.X R3, R238, R8, R10, 0x1, P2 ;  /* 0x00000008ee038211 */ /* 0x000fc600010f0c0a */
[----:B------:R1:W-:Y:S04]  /*b200*/  @!P1 ST.E.128 [R4.64], R32 ;  /* 0x0000002004009985 */ /* 0x0003e8000c101d08 */
[----:B------:R1:W-:Y:S02]  /*b210*/  @!P0 ST.E.128 [R2.64], R28 ;  /* 0x0000001c02008985 */ /* 0x0003e4000c101d08 */
.L_x_234:
[----:B------:R-:W-:Y:S05]  /*b220*/  BSYNC B0 ;  /* 0x0000000000007941 */ /* 0x000fea0003800000 */
.L_x_233:
[----:B------:R-:W-:Y:S05]  /*b230*/  BRA.DIV ~URZ, `(.L_x_235) ;  /* 0x000039a27f007947 */ /* 0x000fea000b800000 */
[----:B---34-:R-:W3:Y:S04]  /*b240*/  SHFL.IDX PT, R7, R7, 0x3, 0x181f ;  /* 0x00781f0007077f89 */ /* 0x018ee800000e0000 */
[----:B------:R4:W1:Y:S02]  /*b250*/  SHFL.IDX PT, R0, R9, 0x3, 0x181f ;  /* 0x00781f0009007f89 */ /* 0x00086400000e0000 */
.L_x_305:
[----:B-1----:R-:W-:-:S04]  /*b260*/  IADD3 R2, R6, 0x60, RZ ;  /* 0x0000006006027810 */ /* 0x002fc80007ffe0ff */
[----:B------:R-:W-:-:S13]  /*b270*/  ISETP.GE.AND P0, PT, R2, R11, PT ;  /* 0x0000000b0200720c */ /* 0x000fda0003f06270 */
[----:B------:R-:W-:Y:S05]  /*b280*/  @P0 BRA `(.L_x_236) ;  /* 0x00001b3000000947 */ /* 0x000fea0003800000 */
[----:B------:R-:W-:Y:S02]  /*b290*/  ISETP.GE.AND P0, PT, R231, c[0x0][0x3c8], PT ;  /* 0x0000f200e7007a0c */ /* 0x000fe40003f06270 */
[----:B------:R-:W-:-:S11]  /*b2a0*/  SHF.R.S32.HI R4, RZ, 0x1f, R231 ;  /* 0x0000001fff047819 */ /* 0x000fd600000114e7 */
[----:B------:R-:W-:-:S04]  /*b2b0*/  @!P0 LEA R2, P1, R231, R0, 0x1 ;  /* 0x00000000e7028211 */ /* 0x000fc800078208ff */
[----:B---3--:R-:W-:-:S05]  /*b2c0*/  @!P0 LEA.HI.X R3, R231, R7, R4, 0x1, P1 ;  /* 0x00000007e7038211 */ /* 0x008fca00008f0c04 */
[----:B------:R1:W-:Y:S01]  /*b2d0*/  @!P0 ST.E.128 [R2.64], R36 ;  /* 0x0000002402008985 */ /* 0x0003e2000c101d08 */
[----:B------:R-:W-:-:S13]  /*b2e0*/  ISETP.GE.AND P0, PT, R238, c[0x0][0x3c8], PT ;  /* 0x0000f200ee007a0c */ /* 0x000fda0003f06270 */
[----:B------:R-:W-:Y:S05]  /*b2f0*/  @P0 BRA `(.L_x_236) ;  /* 0x00001ac000000947 */ /* 0x000fea0003800000 */
[----:B------:R-:W-:Y:S02]  /*b300*/  SHF.R.S32.HI R4, RZ, 0x1f, R238 ;  /* 0x0000001fff047819 */ /* 0x000fe400000114ee */
[----:B-1----:R-:W-:-:S04]  /*b310*/  LEA R2, P0, R238, R0, 0x1 ;  /* 0x00000000ee027211 */ /* 0x002fc800078008ff */
[----:B------:R-:W-:-:S05]  /*b320*/  LEA.HI.X R3, R238, R7, R4, 0x1, P0 ;  /* 0x00000007ee037211 */ /* 0x000fca00000f0c04 */
[----:B------:R1:W-:Y:S01]  /*b330*/  ST.E.128 [R2.64], R40 ;  /* 0x0000002802007985 */ /* 0x0003e2000c101d08 */
[----:B------:R-:W-:Y:S05]  /*b340*/  BRA `(.L_x_236) ;  /* 0x00001a7000007947 */ /* 0x000fea0003800000 */
.L_x_223:
[----:B-1----:R-:W2:Y:S01]  /*b350*/  LDL.LU R6, [R1+0x18] ;  /* 0x0000180001067983 */ /* 0x002ea20000300800 */
[----:B------:R-:W-:Y:S02]  /*b360*/  IMAD R12, R12, c[0x0][0x408], RZ ;  /* 0x000102000c0c7a24 */ /* 0x000fe400078e02ff */
[----:B------:R-:W-:-:S04]  /*b370*/  IMAD.WIDE.U32 R2, R0, c[0x0][0x408], RZ ;  /* 0x0001020000027a25 */ /* 0x000fc800078e00ff */
[----:B------:R-:W-:Y:S02]  /*b380*/  IMAD R0, R0, c[0x0][0x40c], R12 ;  /* 0x0001030000007a24 */ /* 0x000fe400078e020c */
[----:B------:R-:W-:-:S03]  /*b390*/  @P2 IMAD.HI.U32 R5, R10, c[0x0][0x4ec], RZ ;  /* 0x00013b000a052a27 */ /* 0x000fc600078e00ff */
[----:B------:R-:W-:Y:S02]  /*b3a0*/  IADD3 R3, R3, R0, RZ ;  /* 0x0000000003037210 */ /* 0x000fe40007ffe0ff */
[----:B------:R-:W-:-:S03]  /*b3b0*/  SHF.R.S32.HI R0, RZ, 0x1f, R8 ;  /* 0x0000001fff007819 */ /* 0x000fc60000011408 */
[----:B------:R-:W-:-:S04]  /*b3c0*/  IMAD.WIDE.U32 R2, R9, c[0x0][0x438], R2 ;  /* 0x00010e0009027a25 */ /* 0x000fc800078e0002 */
[----:B------:R-:W-:Y:S02]  /*b3d0*/  IMAD R0, R0, c[0x0][0x440], RZ ;  /* 0x0001100000007a24 */ /* 0x000fe400078e02ff */
[----:B------:R-:W-:Y:S02]  /*b3e0*/  IMAD R3, R9, c[0x0][0x43c], R3 ;  /* 0x00010f0009037a24 */ /* 0x000fe400078e0203 */
[C---:B------:R-:W-:Y:S01]  /*b3f0*/  IMAD R4, R8.reuse, c[0x0][0x444], R0 ;  /* 0x0001110008047a24 */ /* 0x040fe200078e0200 */
[----:B------:R-:W-:Y:S01]  /*b400*/  MOV R0, R10 ;  /* 0x0000000a00007202 */ /* 0x000fe20000000f00 */
[----:B------:R-:W-:Y:S01]  /*b410*/  IMAD.WIDE.U32 R2, R8, c[0x0][0x440], R2 ;  /* 0x0001100008027a25 */ /* 0x000fe200078e0002 */
[----:B------:R-:W-:-:S04]  /*b420*/  @P2 SHF.R.U32.HI R0, RZ, c[0x0][0x4f0], R5 ;  /* 0x00013c00ff002a19 */ /* 0x000fc80000011605 */
[----:B------:R-:W-:Y:S02]  /*b430*/  IADD3 R3, R3, R4, RZ ;  /* 0x0000000403037210 */ /* 0x000fe40007ffe0ff */
[----:B------:R-:W-:Y:S02]  /*b440*/  SHF.R.S32.HI R5, RZ, 0x1f, R0 ;  /* 0x0000001fff057819 */ /* 0x000fe40000011400 */
[----:B------:R-:W-:-:S03]  /*b450*/  IADD3 R4, -R0, RZ, RZ ;  /* 0x000000ff00047210 */ /* 0x000fc60007ffe1ff */
[----:B------:R-:W-:Y:S02]  /*b460*/  IMAD R5, R5, c[0x0][0x430], RZ ;  /* 0x00010c0005057a24 */ /* 0x000fe400078e02ff */
[----:B------:R-:W-:Y:S02]  /*b470*/  IMAD R4, R4, c[0x0][0x4e8], R10 ;  /* 0x00013a0004047a24 */ /* 0x000fe400078e020a */
[----:B------:R-:W-:Y:S02]  /*b480*/  IMAD R5, R0, c[0x0][0x434], R5 ;  /* 0x00010d0000057a24 */ /* 0x000fe400078e0205 */
[----:B--2---:R-:W-:-:S04]  /*b490*/  IMAD.WIDE.U32 R2, R6, c[0x0][0x448], R2 ;  /* 0x0001120006027a25 */ /* 0x004fc800078e0002 */
[----:B------:R-:W-:-:S04]  /*b4a0*/  IMAD R3, R6, c[0x0][0x44c], R3 ;  /* 0x0001130006037a24 */ /* 0x000fc800078e0203 */
        /* <DEDUP_REMOVED lines=10> */
[----:B------:R1:W2:Y:S02]  /*b550*/  SHFL.IDX PT, R4, R5, RZ, 0x1c1f ;  /* 0x001c1fff05047589 */ /* 0x0002a400000e0000 */
.L_x_306:
[----:B------:R-:W-:Y:S05]  /*b560*/  BRA.DIV ~URZ, `(.L_x_238) ;  /* 0x000037b27f007947 */ /* 0x000fea000b800000 */
[----:B------:R3:W4:Y:S02]  /*b570*/  SHFL.IDX PT, R0, R12, RZ, 0x1c1f ;  /* 0x001c1fff0c007589 */ /* 0x00072400000e0000 */
.L_x_307:
[----:B------:R-:W-:Y:S01]  /*b580*/  BSSY B0, `(.L_x_239) ;  /* 0x0000062000007945 */ /* 0x000fe20003800000 */
[----:B------:R-:W-:Y:S05]  /*b590*/  @P1 BRA `(.L_x_240) ;  /* 0x0000060000001947 */ /* 0x000fea0003800000 */
[----:B------:R-:W5:Y:S04]  /*b5a0*/  LDL R20, [R1+0x58] ;  /* 0x0000580001147983 */ /* 0x000f680000100800 */
[----:B---3--:R-:W3:Y:S04]  /*b5b0*/  LDL R17, [R1+0x54] ;  /* 0x0000540001117983 */ /* 0x008ee80000100800 */
[----:B----4-:R-:W4:Y:S04]  /*b5c0*/  LDL R9, [R1+0x50] ;  /* 0x0000500001097983 */ /* 0x010f280000100800 */
[----:B--2---:R-:W2:Y:S04]  /*b5d0*/  LDL R13, [R1+0x4c] ;  /* 0x00004c00010d7983 */ /* 0x004ea80000100800 */
[----:B------:R-:W2:Y:S04]  /*b5e0*/  LDL R19, [R1+0xb4] ;  /* 0x0000b40001137983 */ /* 0x000ea80000100800 */
        /* <DEDUP_REMOVED lines=12> */
[----:B------:R-:W2:Y:S01]  /*b6b0*/  LDL R22, [R1+0x90] ;  /* 0x0000900001167983 */ /* 0x000ea20000100800 */
[----:B-----5:R-:W-:-:S02]  /*b6c0*/  ISETP.GE.AND P4, PT, R20, c[0x0][0x3c8], PT ;  /* 0x0000f20014007a0c */ /* 0x020fc40003f86270 */
[----:B---3--:R-:W-:Y:S02]  /*b6d0*/  ISETP.GE.AND P2, PT, R17, c[0x0][0x3c8], PT ;  /* 0x0000f20011007a0c */ /* 0x008fe40003f46270 */
[----:B----4-:R-:W-:-:S09]  /*b6e0*/  ISETP.GE.AND P5, PT, R9, c[0x0][0x3c8], PT ;  /* 0x0000f20009007a0c */ /* 0x010fd20003fa6270 */
[----:B------:R-:W-:Y:S02]  /*b6f0*/  @!P4 IMAD.MOV.U32 R6, RZ, RZ, R0 ;  /* 0x000000ffff06c224 */ /* 0x000fe400078e0000 */
[----:B------:R-:W-:-:S04]  /*b700*/  @!P4 IMAD.MOV.U32 R7, RZ, RZ, R4 ;  /* 0x000000ffff07c224 */ /* 0x000fc800078e0004 */
[----:B------:R-:W-:Y:S01]  /*b710*/  @!P4 IMAD.WIDE R6, R20, 0x4, R6 ;  /* 0x000000041406c825 */ /* 0x000fe200078e0206 */
[----:B--2---:R-:W-:Y:S01]  /*b720*/  ISETP.GE.AND P1, PT, R13, c[0x0][0x3c8], PT ;  /* 0x0000f2000d007a0c */ /* 0x004fe20003f26270 */
[----:B------:R-:W2:Y:S01]  /*b730*/  LDL R20, [R1+0x88] ;  /* 0x0000880001147983 */ /* 0x000ea20000100800 */
[----:B------:R-:W-:-:S03]  /*b740*/  @!P2 LEA R2, P3, R17, R0, 0x2 ;  /* 0x000000001102a211 */ /* 0x000fc600078610ff */
[----:B------:R3:W-:Y:S01]  /*b750*/  @!P4 ST.E.64 [R6.64], R58 ;  /* 0x0000003a0600c985 */ /* 0x0007e2000c101b08 */
[----:B------:R-:W-:-:S03]  /*b760*/  @!P2 LEA.HI.X R3, R17, R4, R19, 0x2, P3 ;  /* 0x000000041103a211 */ /* 0x000fc600018f1413 */
[----:B------:R-:W4:Y:S04]  /*b770*/  LDL R19, [R1+0x28] ;  /* 0x0000280001137983 */ /* 0x000f280000100800 */
[----:B------:R5:W-:Y:S01]  /*b780*/  @!P2 ST.E.64 [R2.64], R28 ;  /* 0x0000001c0200a985 */ /* 0x000be2000c101b08 */
[----:B------:R-:W-:Y:S02]  /*b790*/  ISETP.GE.AND P2, PT, R11, c[0x0][0x3c8], PT ;  /* 0x0000f2000b007a0c */ /* 0x000fe40003f46270 */
[----:B------:R-:W-:Y:S01]  /*b7a0*/  ISETP.GE.AND P6, PT, R16, c[0x0][0x3c8], PT ;  /* 0x0000f20010007a0c */ /* 0x000fe20003fc6270 */
[----:B------:R-:W2:Y:S01]  /*b7b0*/  LDL R17, [R1+0x24] ;  /* 0x0000240001117983 */ /* 0x000ea20000100800 */
[----:B---3--:R-:W-:-:S04]  /*b7c0*/  @!P5 LEA R6, P4, R9, R0, 0x2 ;  /* 0x000000000906d211 */ /* 0x008fc800078810ff */
[----:B------:R-:W-:Y:S02]  /*b7d0*/  @!P5 LEA.HI.X R7, R9, R4, R10, 0x2, P4 ;  /* 0x000000040907d211 */ /* 0x000fe400020f140a */
[----:B------:R-:W3:Y:S01]  /*b7e0*/  LDL R9, [R1+0x9c] ;  /* 0x00009c0001097983 */ /* 0x000ee20000100800 */
[----:B-----5:R-:W-:-:S03]  /*b7f0*/  @!P1 LEA R2, P3, R13, R0, 0x2 ;  /* 0x000000000d029211 */ /* 0x020fc600078610ff */
[----:B------:R-:W5:Y:S04]  /*b800*/  LDL R10, [R1+0x2c] ;  /* 0x00002c00010a7983 */ /* 0x000f680000100800 */
[----:B------:R-:W2:Y:S01]  /*b810*/  LDL R29, [R1+0x98] ;  /* 0x00009800011d7983 */ /* 0x000ea20000100800 */
[----:B------:R-:W-:-:S03]  /*b820*/  @!P1 LEA.HI.X R3, R13, R4, R15, 0x2, P3 ;  /* 0x000000040d039211 */ /* 0x000fc600018f140f */
[----:B------:R-:W4:Y:S04]  /*b830*/  LDL R28, [R1+0x94] ;  /* 0x00009400011c7983 */ /* 0x000f280000100800 */
[----:B------:R-:W-:Y:S04]  /*b840*/  @!P5 ST.E.64 [R6.64], R30 ;  /* 0x0000001e0600d985 */ /* 0x000fe8000c101b08 */
[----:B------:R1:W-:Y:S04]  /*b850*/  @!P1 ST.E.64 [R2.64], R32 ;  /* 0x0000002002009985 */ /* 0x0003e8000c101b08 */
[----:B------:R-:W4:Y:S04]  /*b860*/  LDL R15, [R1+0x20] ;  /* 0x00002000010f7983 */ /* 0x000f280000100800 */
[----:B------:R-:W4:Y:S01]  /*b870*/  LDL R13, [R1+0x1c] ;  /* 0x00001c00010d7983 */ /* 0x000f220000100800 */
[----:B-1----:R-:W-:-:S04]  /*b880*/  @!P2 LEA R2, P3, R11, R0, 0x2 ;  /* 0x000000000b02a211 */ /* 0x002fc800078610ff */
[----:B------:R-:W-:Y:S02]  /*b890*/  @!P2 LEA.HI.X R3, R11, R4, R14, 0x2, P3 ;  /* 0x000000040b03a211 */ /* 0x000fe400018f140e */
[----:B------:R-:W4:Y:S01]  /*b8a0*/  LDL R11, [R1+0x8c] ;  /* 0x00008c00010b7983 */ /* 0x000f220000100800 */
[----:B------:R-:W-:-:S03]  /*b8b0*/  @!P6 LEA R6, P4, R16, R0, 0x2 ;  /* 0x000000001006e211 */ /* 0x000fc600078810ff */
[----:B------:R-:W4:Y:S01]  /*b8c0*/  LDL R14, [R1+0x7c] ;  /* 0x00007c00010e7983 */ /* 0x000f220000100800 */
[----:B------:R-:W-:-:S03]  /*b8d0*/  @!P6 LEA.HI.X R7, R16, R4, R18, 0x2, P4 ;  /* 0x000000041007e211 */ /* 0x000fc600020f1412 */
[----:B------:R-:W4:Y:S04]  /*b8e0*/  LDL R18, [R1+0x84] ;  /* 0x0000840001127983 */ /* 0x000f280000100800 */
[----:B------:R-:W4:Y:S01]  /*b8f0*/  LDL R16, [R1+0x80] ;  /* 0x0000800001107983 */ /* 0x000f220000100800 */
[----:B------:R-:W-:Y:S02]  /*b900*/  ISETP.GE.AND P5, PT, R66, c[0x0][0x3c8], PT ;  /* 0x0000f20042007a0c */ /* 0x000fe40003fa6270 */
[----:B------:R-:W-:Y:S01]  /*b910*/  ISETP.GE.AND P1, PT, R8, c[0x0][0x3c8], PT ;  /* 0x0000f20008007a0c */ /* 0x000fe20003f26270 */
[----:B------:R1:W-:Y:S01]  /*b920*/  @!P6 ST.E.64 [R6.64], R34 ;  /* 0x000000220600e985 */ /* 0x0003e2000c101b08 */
[----:B------:R-:W-:Y:S02]  /*b930*/  ISETP.GE.AND P6, PT, R63, c[0x0][0x3c8], PT ;  /* 0x0000f2003f007a0c */ /* 0x000fe40003fc6270 */
[----:B------:R-:W-:Y:S01]  /*b940*/  ISETP.GE.AND P4, PT, R23, c[0x0][0x3c8], PT ;  /* 0x0000f20017007a0c */ /* 0x000fe20003f86270 */
[----:B------:R1:W-:Y:S06]  /*b950*/  @!P2 ST.E.64 [R2.64], R36 ;  /* 0x000000240200a985 */ /* 0x0003ec000c101b08 */
[----:B-1----:R-:W-:-:S02]  /*b960*/  @!P5 LEA R6, P3, R66, R0, 0x2 ;  /* 0x000000004206d211 */ /* 0x002fc400078610ff */
[----:B------:R-:W-:Y:S02]  /*b970*/  @!P1 LEA R2, P2, R8, R0, 0x2 ;  /* 0x0000000008029211 */ /* 0x000fe400078410ff */
[----:B------:R-:W-:Y:S02]  /*b980*/  @!P5 LEA.HI.X R7, R66, R4, R67, 0x2, P3 ;  /* 0x000000044207d211 */ /* 0x000fe400018f1443 */
[----:B------:R-:W-:-:S03]  /*b990*/  ISETP.GE.AND P3, PT, R21, c[0x0][0x3c8], PT ;  /* 0x0000f20015007a0c */ /* 0x000fc60003f66270 */
[----:B------:R1:W-:Y:S01]  /*b9a0*/  @!P5 ST.E.64 [R6.64], R38 ;  /* 0x000000260600d985 */ /* 0x0003e2000c101b08 */
[----:B---3--:R-:W-:Y:S02]  /*b9b0*/  @!P1 LEA.HI.X R3, R8, R4, R9, 0x2, P2 ;  /* 0x0000000408039211 */ /* 0x008fe400010f1409 */
[----:B------:R-:W-:-:S03]  /*b9c0*/  @!P6 LEA R8, P2, R63, R0, 0x2 ;  /* 0x000000003f08e211 */ /* 0x000fc600078410ff */
[----:B------:R3:W-:Y:S01]  /*b9d0*/  @!P1 ST.E.64 [R2.64], R40 ;  /* 0x0000002802009985 */ /* 0x0007e2000c101b08 */
[----:B-----5:R-:W-:Y:S02]  /*b9e0*/  ISETP.GE.AND P1, PT, R10, c[0x0][0x3c8], PT ;  /* 0x0000f2000a007a0c */ /* 0x020fe40003f26270 */
[----:B--2---:R-:W-:Y:S02]  /*b9f0*/  @!P6 LEA.HI.X R9, R63, R4, R29, 0x2, P2 ;  /* 0x000000043f09e211 */ /* 0x004fe400010f141d */
[----:B-1----:R-:W-:-:S03]  /*ba00*/  @!P3 LEA R6, P2, R21, R0, 0x2 ;  /* 0x000000001506b211 */ /* 0x002fc600078410ff */
[----:B------:R-:W-:Y:S01]  /*ba10*/  @!P6 ST.E.64 [R8.64], R70 ;  /* 0x000000460800e985 */ /* 0x000fe2000c101b08 */
[----:B----4-:R-:W-:Y:S02]  /*ba20*/  ISETP.GE.AND P6, PT, R19, c[0x0][0x3c8], PT ;  /* 0x0000f20013007a0c */ /* 0x010fe40003fc6270 */
[----:B------:R-:W-:Y:S02]  /*ba30*/  @!P3 LEA.HI.X R7, R21, R4, R22, 0x2, P2 ;  /* 0x000000041507b211 */ /* 0x000fe400010f1416 */
[----:B---3--:R-:W-:-:S04]  /*ba40*/  @!P4 LEA R2, P5, R23, R0, 0x2 ;  /* 0x000000001702c211 */ /* 0x008fc800078a10ff */
[----:B------:R-:W-:Y:S02]  /*ba50*/  @!P4 LEA.HI.X R3, R23, R4, R28, 0x2, P5 ;  /* 0x000000041703c211 */ /* 0x000fe400028f141c */
[----:B------:R-:W-:-:S03]  /*ba60*/  ISETP.GE.AND P5, PT, R17, c[0x0][0x3c8], PT ;  /* 0x0000f20011007a0c */ /* 0x000fc60003fa6270 */
[----:B------:R1:W-:Y:S01]  /*ba70*/  @!P4 ST.E.64 [R2.64], R44 ;  /* 0x0000002c0200c985 */ /* 0x0003e2000c101b08 */
[----:B------:R-:W-:-:S03]  /*ba80*/  ISETP.GE.AND P4, PT, R15, c[0x0][0x3c8], PT ;  /* 0x0000f2000f007a0c */ /* 0x000fc60003f86270 */
[----:B------:R2:W-:Y:S01]  /*ba90*/  @!P3 ST.E.64 [R6.64], R46 ;  /* 0x0000002e0600b985 */ /* 0x0005e2000c101b08 */
[----:B------:R-:W-:Y:S02]  /*baa0*/  ISETP.GE.AND P3, PT, R13, c[0x0][0x3c8], PT ;  /* 0x0000f2000d007a0c */ /* 0x000fe40003f66270 */
[----:B-1----:R-:W-:-:S04]  /*bab0*/  @!P1 LEA R2, P2, R10, R0, 0x2 ;  /* 0x000000000a029211 */ /* 0x002fc800078410ff */
[----:B------:R-:W-:Y:S02]  /*bac0*/  @!P1 LEA.HI.X R3, R10, R4, R11, 0x2, P2 ;  /* 0x000000040a039211 */ /* 0x000fe400010f140b */
[----:B------:R-:W-:-:S03]  /*bad0*/  @!P6 LEA R10, P2, R19, R0, 0x2 ;  /* 0x00000000130ae211 */ /* 0x000fc600078410ff */
[----:B------:R1:W-:Y:S01]  /*bae0*/  @!P1 ST.E.64 [R2.64], R48 ;  /* 0x0000003002009985 */ /* 0x0003e2000c101b08 */
[----:B------:R-:W-:Y:S02]  /*baf0*/  @!P5 LEA R8, P1, R17, R0, 0x2 ;  /* 0x000000001108d211 */ /* 0x000fe400078210ff */
[----:B------:R-:W-:Y:S02]  /*bb00*/  @!P6 LEA.HI.X R11, R19, R4, R20, 0x2, P2 ;  /* 0x00000004130be211 */ /* 0x000fe400010f1414 */
[----:B--2---:R-:W-:Y:S02]  /*bb10*/  @!P4 LEA R6, P2, R15, R0, 0x2 ;  /* 0x000000000f06c211 */ /* 0x004fe400078410ff */
[-C--:B------:R-:W-:Y:S02]  /*bb20*/  @!P5 LEA.HI.X R9, R17, R4.reuse, R18, 0x2, P1 ;  /* 0x000000041109d211 */ /* 0x080fe400008f1412 */
[----:B------:R-:W-:Y:S01]  /*bb30*/  @!P4 LEA.HI.X R7, R15, R4, R16, 0x2, P2 ;  /* 0x000000040f07c211 */ /* 0x000fe200010f1410 */
[----:B------:R2:W-:Y:S04]  /*bb40*/  @!P6 ST.E.64 [R10.64], R88 ;  /* 0x000000580a00e985 */ /* 0x0005e8000c101b08 */
[----:B------:R2:W-:Y:S04]  /*bb50*/  @!P5 ST.E.64 [R8.64], R72 ;  /* 0x000000480800d985 */ /* 0x0005e8000c101b08 */
[----:B------:R2:W-:Y:S01]  /*bb60*/  @!P4 ST.E.64 [R6.64], R50 ;  /* 0x000000320600c985 */ /* 0x0005e2000c101b08 */
[----:B-1----:R-:W-:-:S04]  /*bb70*/  @!P3 LEA R2, P1, R13, R0, 0x2 ;  /* 0x000000000d02b211 */ /* 0x002fc800078210ff */
[----:B------:R-:W-:-:S05]  /*bb80*/  @!P3 LEA.HI.X R3, R13, R4, R14, 0x2, P1 ;  /* 0x000000040d03b211 */ /* 0x000fca00008f140e */
[----:B------:R2:W-:Y:S04]  /*bb90*/  @!P3 ST.E.64 [R2.64], R24 ;  /* 0x000000180200b985 */ /* 0x0005e8000c101b08 */
.L_x_240:
[----:B------:R-:W-:Y:S05]  /*bba0*/  BSYNC B0 ;  /* 0x0000000000007941 */ /* 0x000fea0003800000 */
.L_x_239:
[----:B------:R-:W-:Y:S05]  /*bbb0*/  BRA.DIV ~URZ, `(.L_x_241) ;  /* 0x000031d27f007947 */ /* 0x000fea000b800000 */
[----:B--2---:R2:W1:Y:S04]  /*bbc0*/  SHFL.IDX PT, R4, R5, 0x1, 0x1c1f ;  /* 0x003c1f0005047f89 */ /* 0x00446800000e0000 */
[----:B----4-:R2:W4:Y:S02]  /*bbd0*/  SHFL.IDX PT, R0, R12, 0x1, 0x1c1f ;  /* 0x003c1f000c007f89 */ /* 0x01052400000e0000 */
.L_x_308:
[----:B------:R-:W-:Y:S05]  /*bbe0*/  @P0 BRA `(.L_x_236) ;  /* 0x000011d000000947 */ /* 0x000fea0003800000 */
[----:B------:R-:W5:Y:S04]  /*bbf0*/  LDL R10, [R1+0x50] ;  /* 0x00005000010a7983 */ /* 0x000f680000100800 */
[----:B--2---:R-:W2:Y:S04]  /*bc00*/  LDL R18, [R1+0x58] ;  /* 0x0000580001127983 */ /* 0x004ea80000100800 */
[----:B---3--:R-:W3:Y:S04]  /*bc10*/  LDL R14, [R1+0x54] ;  /* 0x00005400010e7983 */ /* 0x008ee80000100800 */
[----:B----4-:R-:W4:Y:S04]  /*bc20*/  LDL R12, [R1+0xb0] ;  /* 0x0000b000010c7983 */ /* 0x010f280000100800 */
[----:B------:R-:W4:Y:S04]  /*bc30*/  LDL R11, [R1+0x4c] ;  /* 0x00004c00010b7983 */ /* 0x000f280000100800 */
[----:B------:R-:W4:Y:S04]  /*bc40*/  LDL R16, [R1+0xb4] ;  /* 0x0000b40001107983 */ /* 0x000f280000100800 */
[----:B------:R-:W4:Y:S04]  /*bc50*/  LDL R15, [R1+0x48] ;  /* 0x00004800010f7983 */ /* 0x000f280000100800 */
[----:B-1----:R-:W4:Y:S04]  /*bc60*/  LDL R5, [R1+0x44] ;  /* 0x0000440001057983 */ /* 0x002f280000100800 */
[----:B------:R-:W4:Y:S04]  /*bc70*/  LDL R19, [R1+0xac] ;  /* 0x0000ac0001137983 */ /* 0x000f280000100800 */
        /* <DEDUP_REMOVED lines=9> */
[----:B------:R-:W4:Y:S01]  /*bd10*/  LDL R21, [R1+0x94] ;  /* 0x0000940001157983 */ /* 0x000f220000100800 */
[----:B-----5:R-:W-:-:S02]  /*bd20*/  ISETP.GE.AND P0, PT, R10, c[0x0][0x3c8], PT ;  /* 0x0000f2000a007a0c */ /* 0x020fc40003f06270 */
[----:B--2---:R-:W-:Y:S02]  /*bd30*/  ISETP.GE.AND P2, PT, R18, c[0x0][0x3c8], PT ;  /* 0x0000f20012007a0c */ /* 0x004fe40003f46270 */
[----:B---3--:R-:W-:-:S09]  /*bd40*/  ISETP.GE.AND P1, PT, R14, c[0x0][0x3c8], PT ;  /* 0x0000f2000e007a0c */ /* 0x008fd20003f26270 */
[C---:B------:R-:W-:Y:S02]  /*bd50*/  @!P0 LEA R2, P6, R10.reuse, R0, 0x2 ;  /* 0x000000000a028211 */ /* 0x040fe400078c10ff */
[----:B----4-:R-:W-:Y:S02]  /*bd60*/  ISETP.GE.AND P5, PT, R11, c[0x0][0x3c8], PT ;  /* 0x0000f2000b007a0c */ /* 0x010fe40003fa6270 */
[----:B------:R-:W-:Y:S01]  /*bd70*/  @!P0 LEA.HI.X R3, R10, R4, R12, 0x2, P6 ;  /* 0x000000040a038211 */ /* 0x000fe200030f140c */
[----:B------:R-:W-:Y:S01]  /*bd80*/  @!P2 IMAD.MOV.U32 R8, RZ, RZ, R0 ;  /* 0x000000ffff08a224 */ /* 0x000fe200078e0000 */
[----:B------:R-:W2:Y:S01]  /*bd90*/  LDL R10, [R1+0x30] ;  /* 0x00003000010a7983 */ /* 0x000ea20000100800 */
[----:B------:R-:W-:Y:S01]  /*bda0*/  @!P2 IMAD.MOV.U32 R9, RZ, RZ, R4 ;  /* 0x000000ffff09a224 */ /* 0x000fe200078e0004 */
[----:B------:R-:W-:Y:S02]  /*bdb0*/  @!P1 LEA R6, P3, R14, R0, 0x2 ;  /* 0x000000000e069211 */ /* 0x000fe400078610ff */
[----:B------:R-:W-:Y:S01]  /*bdc0*/  ISETP.GE.AND P4, PT, R15, c[0x0][0x3c8], PT ;  /* 0x0000f2000f007a0c */ /* 0x000fe20003f86270 */
[----:B------:R-:W-:Y:S01]  /*bdd0*/  @!P2 IMAD.WIDE R8, R18, 0x4, R8 ;  /* 0x000000041208a825 */ /* 0x000fe200078e0208 */
[----:B------:R-:W3:Y:S01]  /*bde0*/  LDL R12, [R1+0x20] ;  /* 0x00002000010c7983 */ /* 0x000ee20000100800 */
[----:B------:R-:W-:-:S03]  /*bdf0*/  @!P1 LEA.HI.X R7, R14, R4, R16, 0x2, P3 ;  /* 0x000000040e079211 */ /* 0x000fc600018f1410 */
[----:B------:R-:W4:Y:S01]  /*be00*/  LDL R18, [R1+0x2c] ;  /* 0x00002c0001127983 */ /* 0x000f220000100800 */
[----:B------:R-:W-:-:S03]  /*be10*/  ISETP.GE.AND P3, PT, R5, c[0x0][0x3c8], PT ;  /* 0x0000f20005007a0c */ /* 0x000fc60003f66270 */
[----:B------:R-:W5:Y:S04]  /*be20*/  LDL R16, [R1+0x28] ;  /* 0x0000280001107983 */ /* 0x000f680000100800 */
[----:B------:R-:W5:Y:S04]  /*be30*/  LDL R14, [R1+0x24] ;  /* 0x00002400010e7983 */ /* 0x000f680000100800 */
[----:B------:R1:W-:Y:S04]  /*be40*/  @!P2 ST.E.64 [R8.64], R92 ;  /* 0x0000005c0800a985 */ /* 0x0003e8000c101b08 */
[----:B------:R1:W-:Y:S04]  /*be50*/  @!P1 ST.E.64 [R6.64], R76 ;  /* 0x0000004c06009985 */ /* 0x0003e8000c101b08 */
[----:B------:R1:W-:Y:S02]  /*be60*/  @!P0 ST.E.64 [R2.64], R54 ;  /* 0x0000003602008985 */ /* 0x0003e4000c101b08 */
[----:B-1----:R-:W-:-:S04]  /*be70*/  @!P5 LEA R8, P6, R11, R0, 0x2 ;  /* 0x000000000b08d211 */ /* 0x002fc800078c10ff */
[----:B------:R-:W-:Y:S02]  /*be80*/  @!P5 LEA.HI.X R9, R11, R4, R19, 0x2, P6 ;  /* 0x000000040b09d211 */ /* 0x000fe400030f1413 */
[----:B------:R-:W5:Y:S01]  /*be90*/  LDL R11, [R1+0x90] ;  /* 0x00009000010b7983 */ /* 0x000f620000100800 */
[-C--:B------:R-:W-:Y:S02]  /*bea0*/  @!P4 LEA R6, P0, R15, R0.reuse, 0x2 ;  /* 0x000000000f06c211 */ /* 0x080fe400078010ff */
[----:B------:R-:W-:Y:S01]  /*beb0*/  @!P3 LEA R2, P6, R5, R0, 0x2 ;  /* 0x000000000502b211 */ /* 0x000fe200078c10ff */
[----:B------:R-:W5:Y:S01]  /*bec0*/  LDL R19, [R1+0x8c] ;  /* 0x00008c0001137983 */ /* 0x000f620000100800 */
[-C--:B------:R-:W-:Y:S02]  /*bed0*/  @!P4 LEA.HI.X R7, R15, R4.reuse, R17, 0x2, P0 ;  /* 0x000000040f07c211 */ /* 0x080fe400000f1411 */
[----:B------:R-:W-:Y:S01]  /*bee0*/  @!P3 LEA.HI.X R3, R5, R4, R13, 0x2, P6 ;  /* 0x000000040503b211 */ /* 0x000fe200030f140d */
[----:B------:R-:W5:Y:S04]  /*bef0*/  LDL R17, [R1+0x88] ;  /* 0x0000880001117983 */ /* 0x000f680000100800 */
[----:B------:R-:W5:Y:S04]  /*bf00*/  LDL R15, [R1+0x84] ;  /* 0x00008400010f7983 */ /* 0x000f680000100800 */
[----:B------:R-:W5:Y:S04]  /*bf10*/  LDL R13, [R1+0x80] ;  /* 0x00008000010d7983 */ /* 0x000f680000100800 */
[----:B------:R-:W5:Y:S01]  /*bf20*/  LDL R5, [R1+0x1c] ;  /* 0x00001c0001057983 */ /* 0x000f620000100800 */
[----:B------:R-:W-:-:S02]  /*bf30*/  ISETP.GE.AND P2, PT, R28, c[0x0][0x3c8], PT ;  /* 0x0000f2001c007a0c */ /* 0x000fc40003f46270 */
[----:B------:R-:W-:Y:S02]  /*bf40*/  ISETP.GE.AND P1, PT, R24, c[0x0][0x3c8], PT ;  /* 0x0000f20018007a0c */ /* 0x000fe40003f26270 */
[----:B------:R-:W-:Y:S01]  /*bf50*/  ISETP.GE.AND P0, PT, R22, c[0x0][0x3c8], PT ;  /* 0x0000f20016007a0c */ /* 0x000fe20003f06270 */
[----:B------:R1:W-:Y:S04]  /*bf60*/  @!P5 ST.E.64 [R8.64], R96 ;  /* 0x000000600800d985 */ /* 0x0003e8000c101b08 */
[----:B------:R1:W-:Y:S01]  /*bf70*/  @!P4 ST.E.64 [R6.64], R80 ;  /* 0x000000500600c985 */ /* 0x0003e2000c101b08 */
[----:B------:R-:W-:-:S03]  /*bf80*/  ISETP.GE.AND P4, PT, R20, c[0x0][0x3c8], PT ;  /* 0x0000f20014007a0c */ /* 0x000fc60003f86270 */
[----:B------:R1:W-:Y:S02]  /*bf90*/  @!P3 ST.E.64 [R2.64], R56 ;  /* 0x000000380200b985 */ /* 0x0003e4000c101b08 */
[-C--:B-1----:R-:W-:Y:S02]  /*bfa0*/  @!P2 LEA R8, P5, R28, R0.reuse, 0x2 ;  /* 0x000000001c08a211 */ /* 0x082fe400078a10ff */
[----:B------:R-:W-:Y:S02]  /*bfb0*/  @!P1 LEA R6, P6, R24, R0, 0x2 ;  /* 0x0000000018069211 */ /* 0x000fe400078c10ff */
[----:B------:R-:W-:Y:S02]  /*bfc0*/  @!P2 LEA.HI.X R9, R28, R4, R29, 0x2, P5 ;  /* 0x000000041c09a211 */ /* 0x000fe400028f141d */
[----:B------:R-:W-:Y:S02]  /*bfd0*/  @!P0 LEA R2, P3, R22, R0, 0x2 ;  /* 0x0000000016028211 */ /* 0x000fe400078610ff */
[----:B------:R-:W-:-:S02]  /*bfe0*/  @!P1 LEA.HI.X R7, R24, R4, R25, 0x2, P6 ;  /* 0x0000000418079211 */ /* 0x000fc400030f1419 */
[----:B------:R-:W-:Y:S01]  /*bff0*/  @!P0 LEA.HI.X R3, R22, R4, R23, 0x2, P3 ;  /* 0x0000000416038211 */ /* 0x000fe200018f1417 */
[----:B------:R-:W-:Y:S04]  /*c000*/  @!P2 ST.E.64 [R8.64], R102 ;  /* 0x000000660800a985 */ /* 0x000fe8000c101b08 */
[----:B------:R1:W-:Y:S04]  /*c010*/  @!P1 ST.E.64 [R6.64], R84 ;  /* 0x0000005406009985 */ /* 0x0003e8000c101b08 */
[----:B------:R2:W-:Y:S01]  /*c020*/  @!P0 ST.E.64 [R2.64], R42 ;  /* 0x0000002a02008985 */ /* 0x0005e2000c101b08 */
[----:B-1----:R-:W-:-:S04]  /*c030*/  @!P4 LEA R6, P0, R20, R0, 0x2 ;  /* 0x000000001406c211 */ /* 0x002fc800078010ff */
[----:B------:R-:W-:-:S05]  /*c040*/  @!P4 LEA.HI.X R7, R20, R4, R21, 0x2, P0 ;  /* 0x000000041407c211 */ /* 0x000fca00000f1415 */
[----:B------:R1:W-:Y:S01]  /*c050*/  @!P4 ST.E.64 [R6.64], R60 ;  /* 0x0000003c0600c985 */ /* 0x0003e2000c101b08 */
[----:B--2---:R-:W-:Y:S02]  /*c060*/  ISETP.GE.AND P5, PT, R10, c[0x0][0x3c8], PT ;  /* 0x0000f2000a007a0c */ /* 0x004fe40003fa6270 */
[----:B----4-:R-:W-:Y:S02]  /*c070*/  ISETP.GE.AND P3, PT, R18, c[0x0][0x3c8], PT ;  /* 0x0000f20012007a0c */ /* 0x010fe40003f66270 */
[----:B---3--:R-:W-:Y:S02]  /*c080*/  ISETP.GE.AND P0, PT, R12, c[0x0][0x3c8], PT ;  /* 0x0000f2000c007a0c */ /* 0x008fe40003f06270 */
[----:B-----5:R-:W-:Y:S02]  /*c090*/  ISETP.GE.AND P2, PT, R16, c[0x0][0x3c8], PT ;  /* 0x0000f20010007a0c */ /* 0x020fe40003f46270 */
[----:B------:R-:W-:-:S05]  /*c0a0*/  ISETP.GE.AND P1, PT, R14, c[0x0][0x3c8], PT ;  /* 0x0000f2000e007a0c */ /* 0x000fca0003f26270 */
[----:B------:R-:W-:-:S04]  /*c0b0*/  @!P5 LEA R2, P6, R10, R0, 0x2 ;  /* 0x000000000a02d211 */ /* 0x000fc800078c10ff */
[----:B------:R-:W-:Y:S02]  /*c0c0*/  @!P5 LEA.HI.X R3, R10, R4, R11, 0x2, P6 ;  /* 0x000000040a03d211 */ /* 0x000fe400030f140b */
[-C--:B------:R-:W-:Y:S02]  /*c0d0*/  @!P3 LEA R10, P4, R18, R0.reuse, 0x2 ;  /* 0x00000000120ab211 */ /* 0x080fe400078810ff */
[-C--:B------:R-:W-:Y:S01]  /*c0e0*/  @!P2 LEA R8, P6, R16, R0.reuse, 0x2 ;  /* 0x000000001008a211 */ /* 0x080fe200078c10ff */
[----:B------:R2:W-:Y:S01]  /*c0f0*/  @!P5 ST.E.64 [R2.64], R64 ;  /* 0x000000400200d985 */ /* 0x0005e2000c101b08 */
[----:B-1----:R-:W-:Y:S02]  /*c100*/  @!P1 LEA R6, P5, R14, R0, 0x2 ;  /* 0x000000000e069211 */ /* 0x002fe400078a10ff */
[-C--:B------:R-:W-:Y:S02]  /*c110*/  @!P3 LEA.HI.X R11, R18, R4.reuse, R19, 0x2, P4 ;  /* 0x00000004120bb211 */ /* 0x080fe400020f1413 */
[----:B------:R-:W-:-:S02]  /*c120*/  @!P2 LEA.HI.X R9, R16, R4, R17, 0x2, P6 ;  /* 0x000000041009a211 */ /* 0x000fc400030f1411 */
[----:B------:R-:W-:Y:S01]  /*c130*/  @!P1 LEA.HI.X R7, R14, R4, R15, 0x2, P5 ;  /* 0x000000040e079211 */ /* 0x000fe200028f140f */
[----:B------:R1:W-:Y:S04]  /*c140*/  @!P3 ST.E.64 [R10.64], R82 ;  /* 0x000000520a00b985 */ /* 0x0003e8000c101b08 */
[----:B------:R1:W-:Y:S04]  /*c150*/  @!P2 ST.E.64 [R8.64], R78 ;  /* 0x0000004e0800a985 */ /* 0x0003e8000c101b08 */
[----:B------:R1:W-:Y:S01]  /*c160*/  @!P1 ST.E.64 [R6.64], R74 ;  /* 0x0000004a06009985 */ /* 0x0003e2000c101b08 */
[----:B--2---:R-:W-:-:S04]  /*c170*/  @!P0 LEA R2, P4, R12, R0, 0x2 ;  /* 0x000000000c028211 */ /* 0x004fc800078810ff */
[----:B------:R-:W-:-:S05]  /*c180*/  @!P0 LEA.HI.X R3, R12, R4, R13, 0x2, P4 ;  /* 0x000000040c038211 */ /* 0x000fca00020f140d */
[----:B------:R1:W-:Y:S01]  /*c190*/  @!P0 ST.E.64 [R2.64], R52 ;  /* 0x0000003402008985 */ /* 0x0003e2000c101b08 */
[----:B------:R-:W-:-:S13]  /*c1a0*/  ISETP.GE.AND P0, PT, R5, c[0x0][0x3c8], PT ;  /* 0x0000f20005007a0c */ /* 0x000fda0003f06270 */
[----:B------:R-:W-:Y:S05]  /*c1b0*/  @P0 BRA `(.L_x_236) ;  /* 0x00000c0000000947 */ /* 0x000fea0003800000 */
[----:B------:R-:W2:Y:S01]  /*c1c0*/  LDL R12, [R1+0x7c] ;  /* 0x00007c00010c7983 */ /* 0x000ea20000100800 */
[----:B-1----:R-:W-:-:S04]  /*c1d0*/  LEA R2, P0, R5, R0, 0x2 ;  /* 0x0000000005027211 */ /* 0x002fc800078010ff */
[----:B--2---:R-:W-:-:S05]  /*c1e0*/  LEA.HI.X R3, R5, R4, R12, 0x2, P0 ;  /* 0x0000000405037211 */ /* 0x004fca00000f140c */
[----:B------:R1:W-:Y:S01]  /*c1f0*/  ST.E.64 [R2.64], R26 ;  /* 0x0000001a02007985 */ /* 0x0003e2000c101b08 */
[----:B------:R-:W-:Y:S05]  /*c200*/  BRA `(.L_x_236) ;  /* 0x00000bb000007947 */ /* 0x000fea0003800000 */
.L_x_221:
[----:B------:R-:W3:Y:S04]  /*c210*/  LDL.LU R4, [R1+0x8] ;  /* 0x0000080001047983 */ /* 0x000ee80000300800 */
[----:B------:R-:W4:Y:S01]  /*c220*/  LDL.LU R6, [R1+0xc] ;  /* 0x00000c0001067983 */ /* 0x000f220000300800 */
[----:B------:R-:W-:Y:S02]  /*c230*/  ISETP.NE.U32.AND P1, PT, RZ, c[0x0][0x508], PT ;  /* 0x00014200ff007a0c */ /* 0x000fe40003f25070 */
[----:B------:R-:W-:Y:S01]  /*c240*/  ISETP.NE.U32.AND P3, PT, RZ, c[0x0][0x500], PT ;  /* 0x00014000ff007a0c */ /* 0x000fe20003f65070 */
[----:B--2---:R-:W2:Y:S01]  /*c250*/  LDL.LU R0, [R1+0x10] ;  /* 0x0000100001007983 */ /* 0x004ea20000300800 */
[----:B------:R-:W-:Y:S01]  /*c260*/  ISETP.NE.AND.EX P1, PT, RZ, c[0x0][0x50c], PT, P1 ;  /* 0x00014300ff007a0c */ /* 0x000fe20003f25310 */
[----:B------:R-:W-:Y:S01]  /*c270*/  IMAD.MOV.U32 R8, RZ, RZ, RZ ;  /* 0x000000ffff087224 */ /* 0x000fe200078e00ff */
[----:B------:R-:W-:Y:S01]  /*c280*/  ISETP.NE.AND.EX P3, PT, RZ, c[0x0][0x504], PT, P3 ;  /* 0x00014100ff007a0c */ /* 0x000fe20003f65330 */
[----:B------:R-:W-:Y:S01]  /*c290*/  IMAD.MOV.U32 R20, RZ, RZ, c[0x0][0x388] ;  /* 0x0000e200ff147624 */ /* 0x000fe200078e00ff */
[----:B---3--:R-:W-:-:S09]  /*c2a0*/  IADD3 R2, P2, R4, c[0x0][0x500], RZ ;  /* 0x0001400004027a10 */ /* 0x008fd20007f5e0ff */
[----:B------:R-:W-:Y:S02]  /*c2b0*/  @P1 IADD3 R4, P0, R4, c[0x0][0x508], RZ ;  /* 0x0001420004041a10 */ /* 0x000fe40007f1e0ff */
[C---:B----4-:R-:W-:Y:S02]  /*c2c0*/  IADD3.X R3, R6.reuse, c[0x0][0x504], RZ, P2, !PT ;  /* 0x0001410006037a10 */ /* 0x050fe400017fe4ff */
[----:B-1----:R-:W-:-:S03]  /*c2d0*/  @P1 IADD3.X R5, R6, c[0x0][0x50c], RZ, P0, !PT ;  /* 0x0001430006051a10 */ /* 0x002fc600007fe4ff */
[----:B------:R1:W5:Y:S04]  /*c2e0*/  @P3 LDG.E R8, [R2.64] ;  /* 0x0000000802083981 */ /* 0x000368000c1e1900 */
[----:B------:R1:W5:Y:S01]  /*c2f0*/  @P1 LDG.E R20, [R4.64] ;  /* 0x0000000804141981 */ /* 0x000362000c1e1900 */
[----:B--2---:R-:W-:-:S04]  /*c300*/  ISETP.NE.AND P0, PT, R0, RZ, PT ;  /* 0x000000ff0000720c */ /* 0x004fc80003f05270 */
[----:B------:R-:W-:Y:S01]  /*c310*/  SEL R19, R0, c[0x0][0x3d4], P0 ;  /* 0x0000f50000137a07 */ /* 0x000fe20000000000 */
[----:B------:R-:W-:Y:S05]  /*c320*/  @P1 BRA `(.L_x_242) ;  /* 0x0000004000001947 */ /* 0x000fea0003800000 */
[----:B------:R-:W-:Y:S05]  /*c330*/  @!P3 BRA `(.L_x_242) ;  /* 0x000000300000b947 */ /* 0x000fea0003800000 */
[----:B------:R2:W3:Y:S04]  /*c340*/  LDG.E R0, [R2.64] ;  /* 0x0000000802007981 */ /* 0x0004e8000c1e1900 */
[----:B-12---:R-:W3:Y:S02]  /*c350*/  LDG.E R2, [R2.64+0x4] ;  /* 0x0000040802027981 */ /* 0x006ee4000c1e1900 */
[----:B---3-5:R-:W-:Y:S02]  /*c360*/  IADD3 R20, -R0, R2, RZ ;  /* 0x0000000200147210 */ /* 0x028fe40007ffe1ff */
.L_x_242:
[----:B-1----:R-:W2:Y:S04]  /*c370*/  LDL.LU R3, [R1+0x4] ;  /* 0x0000040001037983 */ /* 0x002ea80000300800 */
[----:B------:R-:W3:Y:S01]  /*c380*/  LDL.LU R0, [R1+0x14] ;  /* 0x0000140001007983 */ /* 0x000ee20000300800 */
[----:B------:R-:W-:Y:S01]  /*c390*/  BSSY B0, `(.L_x_243) ;  /* 0x0000038000007945 */ /* 0x000fe20003800000 */
[----:B------:R-:W-:-:S02]  /*c3a0*/  LOP3.LUT R9, R250, 0xffff, RZ, 0xc0, !PT ;  /* 0x0000fffffa097812 */ /* 0x000fc400078ec0ff */
[----:B------:R-:W1:Y:S01]  /*c3b0*/  S2R R2, SR_TID.X ;  /* 0x0000000000027919 */ /* 0x000e620000002100 */
[----:B-----5:R-:W-:Y:S02]  /*c3c0*/  SHF.R.S32.HI R18, RZ, 0x1f, R8 ;  /* 0x0000001fff127819 */ /* 0x020fe40000011408 */
[----:B-1----:R-:W-:Y:S02]  /*c3d0*/  ISETP.GT.AND P0, PT, R2, 0x7f, PT ;  /* 0x0000007f0200780c */ /* 0x002fe40003f04270 */
[----:B--2---:R-:W-:Y:S02]  /*c3e0*/  SEL R15, R3, RZ, !P3 ;  /* 0x000000ff030f7207 */ /* 0x004fe40005800000 */
[----:B---3--:R-:W-:-:S09]  /*c3f0*/  SEL R21, R0, RZ, !P3 ;  /* 0x000000ff00157207 */ /* 0x008fd20005800000 */
[----:B------:R-:W-:Y:S05]  /*c400*/  @P0 BRA `(.L_x_244) ;  /* 0x0000030000000947 */ /* 0x000fea0003800000 */
[----:B------:R-:W-:Y:S01]  /*c410*/  IMAD R0, R20, c[0x0][0x4e8], RZ ;  /* 0x00013a0014007a24 */ /* 0x000fe200078e02ff */
[----:B------:R-:W-:-:S04]  /*c420*/  LEA R14, R249, R2, 0x7 ;  /* 0x00000002f90e7211 */ /* 0x000fc800078e38ff */
[----:B------:R-:W-:-:S13]  /*c430*/  ISETP.GE.AND P0, PT, R14, R0, PT ;  /* 0x000000000e00720c */ /* 0x000fda0003f06270 */
[----:B------:R-:W-:Y:S05]  /*c440*/  @P0 BRA `(.L_x_244) ;  /* 0x000002c000000947 */ /* 0x000fea0003800000 */
[----:B------:R-:W2:Y:S01]  /*c450*/  LDL.LU R22, [R1+0x18] ;  /* 0x0000180001167983 */ /* 0x000ea20000300800 */
[----:B------:R-:W-:Y:S01]  /*c460*/  IMAD.MOV.U32 R0, RZ, RZ, 0x368 ;  /* 0x00000368ff007424 */ /* 0x000fe200078e00ff */
[----:B------:R-:W-:-:S04]  /*c470*/  ISETP.GT.AND P2, PT, R19, 0x1, PT ;  /* 0x000000011300780c */ /* 0x000fc80003f44270 */
[----:B------:R-:W-:-:S04]  /*c480*/  SEL R0, R0, 0x328, P2 ;  /* 0x0000032800007807 */ /* 0x000fc80001000000 */
[----:B------:R1:W3:Y:S08]  /*c490*/  LDC.64 R6, c[0x0][R0+0x170] ;  /* 0x00005c0000067b82 */ /* 0x0002f00000000a00 */
[----:B------:R1:W4:Y:S08]  /*c4a0*/  LDC.64 R4, c[0x0][R0+0x168] ;  /* 0x00005a0000047b82 */ /* 0x0003300000000a00 */
[----:B------:R1:W5:Y:S08]  /*c4b0*/  LDC.64 R12, c[0x0][R0+0x178] ;  /* 0x00005e00000c7b82 */ /* 0x0003700000000a00 */
[----:B------:R1:W2:Y:S02]  /*c4c0*/  LDC.64 R10, c[0x0][R0+0x160] ;  /* 0x00005800000a7b82 */ /* 0x0002a40000000a00 */
[----:B-1----:R-:W-:-:S02]  /*c4d0*/  IMAD.MOV.U32 R0, RZ, RZ, c[0x0][0x4e8] ;  /* 0x00013a00ff007624 */ /* 0x002fc400078e00ff */
[-C--:B---3--:R-:W-:Y:S02]  /*c4e0*/  IMAD R7, R7, R15.reuse, RZ ;  /* 0x0000000f07077224 */ /* 0x088fe400078e02ff */
[----:B------:R-:W-:Y:S01]  /*c4f0*/  IMAD.WIDE.U32 R2, R6, R15, RZ ;  /* 0x0000000f06027225 */ /* 0x000fe200078e00ff */
[----:B------:R-:W-:Y:S02]  /*c500*/  ISETP.NE.AND P0, PT, R0, 0x1, PT ;  /* 0x000000010000780c */ /* 0x000fe40003f05270 */
[----:B------:R-:W-:Y:S01]  /*c510*/  MOV R0, R14 ;  /* 0x0000000e00007202 */ /* 0x000fe20000000f00 */
[----:B------:R-:W-:Y:S02]  /*c520*/  IMAD R7, R6, R21, R7 ;  /* 0x0000001506077224 */ /* 0x000fe400078e0207 */
[-C--:B----4-:R-:W-:Y:S02]  /*c530*/  IMAD R16, R5, R9.reuse, RZ ;  /* 0x0000000905107224 */ /* 0x090fe400078e02ff */
[----:B------:R-:W-:Y:S01]  /*c540*/  IMAD.WIDE.U32 R4, R4, R9, RZ ;  /* 0x0000000904047225 */ /* 0x000fe200078e00ff */
[----:B------:R-:W-:-:S03]  /*c550*/  IADD3 R3, R3, R7, RZ ;  /* 0x0000000703037210 */ /* 0x000fc60007ffe0ff */
[----:B------:R-:W-:Y:S02]  /*c560*/  IMAD.IADD R16, R5, 0x1, R16 ;  /* 0x0000000105107824 */ /* 0x000fe400078e0210 */
[----:B------:R-:W-:-:S05]  /*c570*/  @P0 IMAD.HI.U32 R17, R14, c[0x0][0x4ec], RZ ;  /* 0x00013b000e110a27 */ /* 0x000fca00078e00ff */
[----:B------:R-:W-:Y:S02]  /*c580*/  @P0 SHF.R.U32.HI R0, RZ, c[0x0][0x4f0], R17 ;  /* 0x00013c00ff000a19 */ /* 0x000fe40000011611 */
[----:B------:R-:W-:-:S03]  /*c590*/  IADD3 R17, P1, P0, R2, R4, R8 ;  /* 0x0000000402117210 */ /* 0x000fc6000783e008 */
[----:B------:R-:W-:-:S04]  /*c5a0*/  IMAD.MOV R2, RZ, RZ, -R0 ;  /* 0x000000ffff027224 */ /* 0x000fc800078e0a00 */
[----:B------:R-:W-:Y:S01]  /*c5b0*/  IMAD R2, R2, c[0x0][0x4e8], R14 ;  /* 0x00013a0002027a24 */ /* 0x000fe200078e020e */
[----:B--2---:R-:W-:-:S05]  /*c5c0*/  SEL R6, R22, RZ, P2 ;  /* 0x000000ff16067207 */ /* 0x004fca0001000000 */
[-C--:B-----5:R-:W-:Y:S02]  /*c5d0*/  IMAD R7, R13, R6.reuse, RZ ;  /* 0x000000060d077224 */ /* 0x0a0fe400078e02ff */
[----:B------:R-:W-:Y:S01]  /*c5e0*/  IMAD.WIDE.U32 R4, R12, R6, RZ ;  /* 0x000000060c047225 */ /* 0x000fe200078e00ff */
[----:B------:R-:W-:Y:S02]  /*c5f0*/  IADD3.X R12, R3, R16, R18, P1, P0 ;  /* 0x00000010030c7210 */ /* 0x000fe40000fe0412 */
[----:B------:R-:W-:Y:S02]  /*c600*/  SHF.R.S32.HI R3, RZ, 0x1f, R0 ;  /* 0x0000001fff037819 */ /* 0x000fe40000011400 */
[----:B------:R-:W-:Y:S01]  /*c610*/  IADD3 R5, R5, R7, RZ ;  /* 0x0000000705057210 */ /* 0x000fe20007ffe0ff */
[----:B------:R-:W-:Y:S01]  /*c620*/  IMAD.MOV.U32 R7, RZ, RZ, c[0x0][0x4a8] ;  /* 0x00012a00ff077624 */ /* 0x000fe200078e00ff */
[----:B------:R-:W-:Y:S01]  /*c630*/  IADD3 R4, P1, P0, R0, R17, R4 ;  /* 0x0000001100047210 */ /* 0x000fe2000783e004 */
[----:B------:R-:W-:Y:S01]  /*c640*/  IMAD R0, R11, R2, RZ ;  /* 0x000000020b007224 */ /* 0x000fe200078e02ff */
[----:B------:R-:W-:-:S02]  /*c650*/  SHF.R.S32.HI R6, RZ, 0x1f, R2 ;  /* 0x0000001fff067819 */ /* 0x000fc40000011402 */
[----:B------:R-:W-:-:S03]  /*c660*/  IADD3.X R5, R3, R12, R5, P1, P0 ;  /* 0x0000000c03057210 */ /* 0x000fc60000fe0405 */
[C---:B------:R-:W-:Y:S02]  /*c670*/  IMAD R0, R10.reuse, R6, R0 ;  /* 0x000000060a007224 */ /* 0x040fe400078e0200 */
[----:B------:R-:W-:Y:S01]  /*c680*/  IMAD.WIDE.U32 R2, R10, R2, R4 ;  /* 0x000000020a027225 */ /* 0x000fe200078e0004 */
[----:B------:R-:W-:Y:S02]  /*c690*/  MOV R5, c[0x0][0x4ac] ;  /* 0x00012b0000057a02 */ /* 0x000fe40000000f00 */
[----:B------:R-:W-:Y:S01]  /*c6a0*/  SEL R4, R7, c[0x0][0x450], P2 ;  /* 0x0001140007047a07 */ /* 0x000fe20001000000 */
[----:B------:R-:W-:Y:S01]  /*c6b0*/  IMAD.IADD R0, R3, 0x1, R0 ;  /* 0x0000000103007824 */ /* 0x000fe200078e0200 */
[----:B------:R-:W-:Y:S02]  /*c6c0*/  SEL R5, R5, c[0x0][0x454], P2 ;  /* 0x0001150005057a07 */ /* 0x000fe40001000000 */
[----:B------:R-:W-:-:S04]  /*c6d0*/  LEA R4, P0, R2, R4, 0x2 ;  /* 0x0000000402047211 */ /* 0x000fc800078010ff */
[----:B------:R-:W-:Y:S02]  /*c6e0*/  LEA.HI.X R5, R2, R5, R0, 0x2, P0 ;  /* 0x0000000502057211 */ /* 0x000fe400000f1400 */
[----:B------:R-:W-:-:S05]  /*c6f0*/  MOV R0, 0xff800000 ;  /* 0xff80000000007802 */ /* 0x000fca0000000f00 */
[----:B------:R1:W-:Y:S02]  /*c700*/  STG.E [R4.64], R0 ;  /* 0x0000000004007986 */ /* 0x0003e4000c101908 */
.L_x_244:
[----:B------:R-:W-:Y:S05]  /*c710*/  BSYNC B0 ;  /* 0x0000000000007941 */ /* 0x000fea0003800000 */
.L_x_243:
[----:B------:R-:W-:-:S13]  /*c720*/  ISETP.GT.AND P0, PT, R19, 0x1, PT ;  /* 0x000000011300780c */ /* 0x000fda0003f04270 */
[----:B------:R-:W-:Y:S05]  /*c730*/  @P0 BRA `(.L_x_236) ;  /* 0x0000068000000947 */ /* 0x000fea0003800000 */
[----:B------:R-:W-:Y:S01]  /*c740*/  MOV R2, c[0x0][0x4e8] ;  /* 0x00013a0000027a02 */ /* 0x000fe20000000f00 */
[----:B-1----:R-:W-:Y:S01]  /*c750*/  IMAD R0, R18, c[0x0][0x3a0], RZ ;  /* 0x0000e80012007a24 */ /* 0x002fe200078e02ff */
[----:B------:R-:W-:Y:S01]  /*c760*/  LEA R4, R234, R235, 0x5 ;  /* 0x000000ebea047211 */ /* 0x000fe200078e28ff */
[----:B------:R-:W-:Y:S01]  /*c770*/  IMAD R5, R21, c[0x0][0x3f0], RZ ;  /* 0x0000fc0015057a24 */ /* 0x000fe200078e02ff */
[----:B------:R-:W-:Y:S01]  /*c780*/  ISETP.NE.AND P0, PT, R2, 0x1, PT ;  /* 0x000000010200780c */ /* 0x000fe20003f05270 */
[----:B------:R-:W-:Y:S01]  /*c790*/  IMAD.WIDE.U32 R2, R8, c[0x0][0x3a0], RZ ;  /* 0x0000e80008027a25 */ /* 0x000fe200078e00ff */
[----:B------:R-:W-:-:S03]  /*c7a0*/  LEA R4, R249, R4, 0x7 ;  /* 0x00000004f9047211 */ /* 0x000fc600078e38ff */
[----:B------:R-:W-:Y:S01]  /*c7b0*/  IMAD R8, R8, c[0x0][0x3a4], R0 ;  /* 0x0000e90008087a24 */ /* 0x000fe200078e0200 */
[----:B------:R-:W-:Y:S01]  /*c7c0*/  MOV R0, R4 ;  /* 0x0000000400007202 */ /* 0x000fe20000000f00 */
[----:B------:R-:W-:-:S03]  /*c7d0*/  IMAD R7, R15, c[0x0][0x3f4], R5 ;  /* 0x0000fd000f077a24 */ /* 0x000fc600078e0205 */
[----:B------:R-:W-:-:S03]  /*c7e0*/  IADD3 R3, R3, R8, RZ ;  /* 0x0000000803037210 */ /* 0x000fc60007ffe0ff */
[----:B------:R-:W-:-:S04]  /*c7f0*/  @P0 IMAD.HI.U32 R6, R4, c[0x0][0x4ec], RZ ;  /* 0x00013b0004060a27 */ /* 0x000fc800078e00ff */
[----:B------:R-:W-:Y:S01]  /*c800*/  IMAD.WIDE.U32 R2, R9, c[0x0][0x3e8], R2 ;  /* 0x0000fa0009027a25 */ /* 0x000fe200078e0002 */
[----:B------:R-:W-:-:S03]  /*c810*/  @P0 SHF.R.U32.HI R0, RZ, c[0x0][0x4f0], R6 ;  /* 0x00013c00ff000a19 */ /* 0x000fc60000011606 */
[----:B------:R-:W-:Y:S01]  /*c820*/  IMAD R3, R9, c[0x0][0x3ec], R3 ;  /* 0x0000fb0009037a24 */ /* 0x000fe200078e0203 */
[----:B------:R-:W-:Y:S02]  /*c830*/  SHF.R.S32.HI R6, RZ, 0x1f, R0 ;  /* 0x0000001fff067819 */ /* 0x000fe40000011400 */
[----:B------:R-:W-:Y:S01]  /*c840*/  IADD3 R5, -R0, RZ, RZ ;  /* 0x000000ff00057210 */ /* 0x000fe20007ffe1ff */
[----:B------:R-:W-:-:S04]  /*c850*/  IMAD.WIDE.U32 R2, R15, c[0x0][0x3f0], R2 ;  /* 0x0000fc000f027a25 */ /* 0x000fc800078e0002 */
[----:B------:R-:W-:Y:S01]  /*c860*/  IMAD R6, R6, c[0x0][0x3e0], RZ ;  /* 0x0000f80006067a24 */ /* 0x000fe200078e02ff */
[----:B------:R-:W-:Y:S01]  /*c870*/  IADD3 R3, R3, R7, RZ ;  /* 0x0000000703037210 */ /* 0x000fe20007ffe0ff */
[----:B------:R-:W-:Y:S02]  /*c880*/  IMAD R4, R5, c[0x0][0x4e8], R4 ;  /* 0x00013a0005047a24 */ /* 0x000fe400078e0204 */
        /* <DEDUP_REMOVED lines=12> */
.L_x_309:
[----:B------:R-:W-:Y:S05]  /*c950*/  BRA.DIV ~URZ, `(.L_x_246) ;  /* 0x000025727f007947 */ /* 0x000fea000b800000 */
[----:B------:R3:W4:Y:S02]  /*c960*/  SHFL.IDX PT, R0, R10, RZ, 0x181f ;  /* 0x00181fff0a007589 */ /* 0x00072400000e0000 */
.L_x_310:
[----:B------:R-:W-:Y:S01]  /*c970*/  IMAD R9, R20, c[0x0][0x4e8], RZ ;  /* 0x00013a0014097a24 */ /* 0x000fe200078e02ff */
        /* <DEDUP_REMOVED lines=10> */
[-C--:B--2---:R-:W-:Y:S02]  /*ca20*/  @!P1 LEA.HI.X R5, R231, R8.reuse, R12, 0x1, P3 ;  /* 0x00000008e7059211 */ /* 0x084fe400018f0c0c */
[----:B------:R-:W-:-:S03]  /*ca30*/  @!P0 LEA.HI.X R3, R238, R8, R11, 0x1, P2 ;  /* 0x00000008ee038211 */ /* 0x000fc600010f0c0b */
[----:B------:R2:W-:Y:S04]  /*ca40*/  @!P1 ST.E.128 [R4.64], RZ ;  /* 0x000000ff04009985 */ /* 0x0005e8000c101d08 */
[----:B------:R2:W-:Y:S02]  /*ca50*/  @!P0 ST.E.128 [R2.64], RZ ;  /* 0x000000ff02008985 */ /* 0x0005e4000c101d08 */
.L_x_248:
[----:B------:R-:W-:Y:S05]  /*ca60*/  BSYNC B0 ;  /* 0x0000000000007941 */ /* 0x000fea0003800000 */
.L_x_247:
[----:B------:R-:W-:Y:S05]  /*ca70*/  BRA.DIV ~URZ, `(.L_x_249) ;  /* 0x000024c27f007947 */ /* 0x000fea000b800000 */
[----:B--2---:R2:W1:Y:S04]  /*ca80*/  SHFL.IDX PT, R8, R7, 0x1, 0x181f ;  /* 0x00381f0007087f89 */ /* 0x00446800000e0000 */
[----:B----4-:R2:W4:Y:S02]  /*ca90*/  SHFL.IDX PT, R0, R10, 0x1, 0x181f ;  /* 0x00381f000a007f89 */ /* 0x01052400000e0000 */
.L_x_311:
[----:B------:R-:W-:Y:S01]  /*caa0*/  IADD3 R2, R6, 0x20, RZ ;  /* 0x0000002006027810 */ /* 0x000fe20007ffe0ff */
        /* <DEDUP_REMOVED lines=9> */
[-C--:B-1----:R-:W-:Y:S02]  /*cb40*/  @!P1 LEA.HI.X R5, R231, R8.reuse, R12, 0x1, P3 ;  /* 0x00000008e7059211 */ /* 0x082fe400018f0c0c */
[----:B------:R-:W-:-:S03]  /*cb50*/  @!P0 LEA.HI.X R3, R238, R8, R11, 0x1, P2 ;  /* 0x00000008ee038211 */ /* 0x000fc600010f0c0b */
[----:B------:R1:W-:Y:S04]  /*cb60*/  @!P1 ST.E.128 [R4.64], RZ ;  /* 0x000000ff04009985 */ /* 0x0003e8000c101d08 */
[----:B------:R1:W-:Y:S02]  /*cb70*/  @!P0 ST.E.128 [R2.64], RZ ;  /* 0x000000ff02008985 */ /* 0x0003e4000c101d08 */
.L_x_251:
[----:B------:R-:W-:Y:S05]  /*cb80*/  BSYNC B0 ;  /* 0x0000000000007941 */ /* 0x000fea0003800000 */
.L_x_250:
[----:B------:R-:W-:Y:S05]  /*cb90*/  BRA.DIV ~URZ, `(.L_x_252) ;  /* 0x000024727f007947 */ /* 0x000fea000b800000 */
[----:B-1----:R1:W2:Y:S02]  /*cba0*/  SHFL.IDX PT, R8, R7, 0x2, 0x181f ;  /* 0x00581f0007087f89 */ /* 0x0022a400000e0000 */
.L_x_312:
[----:B------:R-:W-:Y:S05]  /*cbb0*/  BRA.DIV ~URZ, `(.L_x_253) ;  /* 0x000024c27f007947 */ /* 0x000fea000b800000 */
[----:B----4-:R4:W1:Y:S02]  /*cbc0*/  SHFL.IDX PT, R0, R10, 0x2, 0x181f ;  /* 0x00581f000a007f89 */ /* 0x01086400000e0000 */
.L_x_313:
        /* <DEDUP_REMOVED lines=8> */
[CC--:B-1----:R-:W-:Y:S02]  /*cc50*/  @!P1 LEA R4, P3, R231.reuse, R0.reuse, 0x1 ;  /* 0x00000000e7049211 */ /* 0x0c2fe400078608ff */
[C---:B------:R-:W-:Y:S02]  /*cc60*/  @!P0 LEA R2, P2, R238.reuse, R0, 0x1 ;  /* 0x00000000ee028211 */ /* 0x040fe400078408ff */
[-C--:B--2---:R-:W-:Y:S02]  /*cc70*/  @!P1 LEA.HI.X R5, R231, R8.reuse, R12, 0x1, P3 ;  /* 0x00000008e7059211 */ /* 0x084fe400018f0c0c */
[----:B------:R-:W-:-:S03]  /*cc80*/  @!P0 LEA.HI.X R3, R238, R8, R11, 0x1, P2 ;  /* 0x00000008ee038211 */ /* 0x000fc600010f0c0b */
[----:B------:R1:W-:Y:S04]  /*cc90*/  @!P1 ST.E.128 [R4.64], RZ ;  /* 0x000000ff04009985 */ /* 0x0003e8000c101d08 */
[----:B------:R1:W-:Y:S02]  /*cca0*/  @!P0 ST.E.128 [R2.64], RZ ;  /* 0x000000ff02008985 */ /* 0x0003e4000c101d08 */
.L_x_255:
[----:B------:R-:W-:Y:S05]  /*ccb0*/  BSYNC B0 ;  /* 0x0000000000007941 */ /* 0x000fea0003800000 */
.L_x_254:
[----:B------:R-:W-:Y:S05]  /*ccc0*/  BRA.DIV ~URZ, `(.L_x_256) ;  /* 0x000024227f007947 */ /* 0x000fea000b800000 */
[----:B-12---:R-:W1:Y:S04]  /*ccd0*/  SHFL.IDX PT, R7, R7, 0x3, 0x181f ;  /* 0x00781f0007077f89 */ /* 0x006e6800000e0000 */
[----:B------:R2:W3:Y:S02]  /*cce0*/  SHFL.IDX PT, R0, R10, 0x3, 0x181f ;  /* 0x00781f000a007f89 */ /* 0x0004e400000e0000 */
.L_x_314:
[----:B------:R-:W-:-:S04]  /*ccf0*/  IADD3 R6, R6, 0x60, RZ ;  /* 0x0000006006067810 */ /* 0x000fc80007ffe0ff */
[----:B------:R-:W-:-:S13]  /*cd00*/  ISETP.GE.AND P0, PT, R6, R9, PT ;  /* 0x000000090600720c */ /* 0x000fda0003f06270 */
[----:B------:R-:W-:Y:S05]  /*cd10*/  @P0 BRA `(.L_x_236) ;  /* 0x000000a000000947 */ /* 0x000fea0003800000 */
[----:B------:R-:W-:Y:S02]  /*cd20*/  ISETP.GE.AND P1, PT, R231, c[0x0][0x3c8], PT ;  /* 0x0000f200e7007a0c */ /* 0x000fe40003f26270 */
[----:B------:R-:W-:Y:S02]  /*cd30*/  ISETP.GE.AND P0, PT, R238, c[0x0][0x3c8], PT ;  /* 0x0000f200ee007a0c */ /* 0x000fe40003f06270 */
[----:B--234-:R-:W-:Y:S02]  /*cd40*/  SHF.R.S32.HI R10, RZ, 0x1f, R231 ;  /* 0x0000001fff0a7819 */ /* 0x01cfe400000114e7 */
[----:B------:R-:W-:-:S07]  /*cd50*/  SHF.R.S32.HI R8, RZ, 0x1f, R238 ;  /* 0x0000001fff087819 */ /* 0x000fce00000114ee */
[CC--:B------:R-:W-:Y:S02]  /*cd60*/  @!P1 LEA R4, P3, R231.reuse, R0.reuse, 0x1 ;  /* 0x00000000e7049211 */ /* 0x0c0fe400078608ff */
[C---:B------:R-:W-:Y:S02]  /*cd70*/  @!P0 LEA R2, P2, R238.reuse, R0, 0x1 ;  /* 0x00000000ee028211 */ /* 0x040fe400078408ff */
[-C--:B-1----:R-:W-:Y:S02]  /*cd80*/  @!P1 LEA.HI.X R5, R231, R7.reuse, R10, 0x1, P3 ;  /* 0x00000007e7059211 */ /* 0x082fe400018f0c0a */
[----:B------:R-:W-:-:S03]  /*cd90*/  @!P0 LEA.HI.X R3, R238, R7, R8, 0x1, P2 ;  /* 0x00000007ee038211 */ /* 0x000fc600010f0c08 */
[----:B------:R1:W-:Y:S04]  /*cda0*/  @!P1 ST.E.128 [R4.64], RZ ;  /* 0x000000ff04009985 */ /* 0x0003e8000c101d08 */
[----:B------:R1:W-:Y:S02]  /*cdb0*/  @!P0 ST.E.128 [R2.64], RZ ;  /* 0x000000ff02008985 */ /* 0x0003e4000c101d08 */
.L_x_236:
[----:B------:R-:W-:Y:S05]  /*cdc0*/  BSYNC B1 ;  /* 0x0000000000017941 */ /* 0x000fea0003800000 */
.L_x_220:
[----:B------:R-:W-:-:S13]  /*cdd0*/  ISETP.NE.AND P0, PT, RZ, UR6, PT ;  /* 0x00000006ff007c0c */ /* 0x000fda000bf05270 */
[----:B------:R-:W-:Y:S01]  /*cde0*/  @P0 WARPSYNC 0xffffffff ;  /* 0xffffffff00000948 */ /* 0x000fe20003800000 */
[----:B------:R-:W-:Y:S06]  /*cdf0*/  @P0 BAR.SYNC.DEFER_BLOCKING 0x5, 0x100 ;  /* 0x0144000000000b1d */ /* 0x000fec0000010000 */
[----:B------:R-:W2:Y:S04]  /*ce00*/  @P0 LDS.128 R248, [0xf100] ;  /* 0x00f10000fff80984 */ /* 0x000ea80000000c00 */
[----:B------:R-:W-:Y:S06]  /*ce10*/  @P0 BAR.ARV 0x4, 0x100 ;  /* 0x0104000000000b1d */ /* 0x000fec0000002000 */
[----:B------:R-:W-:Y:S05]  /*ce20*/  @P0 BRA `(.L_x_257) ;  /* 0x00000ad000000947 */ /* 0x000fea0003800000 */
[----:B-1-34-:R-:W1:Y:S01]  /*ce30*/  S2R R0, SR_TID.X ;  /* 0x0000000000007919 */ /* 0x01ae620000002100 */
[----:B------:R-:W-:Y:S01]  /*ce40*/  IMAD.MOV.U32 R7, RZ, RZ, RZ ;  /* 0x000000ffff077224 */ /* 0x000fe200078e00ff */
[----:B-1----:R-:W-:-:S04]  /*ce50*/  LOP3.LUT R13, R0, 0x1f, RZ, 0xc0, !PT ;  /* 0x0000001f000d7812 */ /* 0x002fc800078ec0ff */
[----:B------:R-:W-:Y:S01]  /*ce60*/  ISETP.NE.AND P5, PT, R13, 0x1f, PT ;  /* 0x0000001f0d00780c */ /* 0x000fe20003fa5270 */
[----:B------:R-:W-:Y:S10]  /*ce70*/  BRA.DIV ~URZ, `(.L_x_258) ;  /* 0x000023427f007947 */ /* 0x000ff4000b800000 */
[----:B--2---:R1:W2:Y:S02]  /*ce80*/  SHFL.IDX PT, R9, R62, RZ, 0x1f ;  /* 0x00001fff3e097589 */ /* 0x0042a400000e0000 */
.L_x_315:
[----:B------:R-:W-:Y:S05]  /*ce90*/  BRA.DIV ~URZ, `(.L_x_259) ;  /* 0x000023927f007947 */ /* 0x000fea000b800000 */
[----:B------:R3:W4:Y:S02]  /*cea0*/  SHFL.IDX PT, R8, R62, 0x1, 0x1f ;  /* 0x00201f003e087f89 */ /* 0x00072400000e0000 */
.L_x_316:
[----:B------:R-:W-:Y:S02]  /*ceb0*/  IMAD.IADD R0, R251, 0x1, R13 ;  /* 0x00000001fb007824 */ /* 0x000fe400078e020d */
[----:B------:R-:W-:-:S03]  /*cec0*/  IMAD.MOV.U32 R6, RZ, RZ, RZ ;  /* 0x000000ffff067224 */ /* 0x000fc600078e00ff */
[----:B------:R-:W-:-:S13]  /*ced0*/  ISETP.GE.OR P0, PT, R0, c[0x0][0x53c], !P5 ;  /* 0x00014f0000007a0c */ /* 0x000fda0006f06670 */
[----:B------:R-:W-:Y:S01]  /*cee0*/  @!P0 IMAD.MOV.U32 R2, RZ, RZ, 0x4 ;  /* 0x00000004ff028424 */ /* 0x000fe200078e00ff */
[----:B------:R-:W-:-:S03]  /*cef0*/  @!P0 MOV R3, 0x4 ;  /* 0x0000000400038802 */ /* 0x000fc60000000f00 */
[----:B------:R-:W-:-:S04]  /*cf00*/  @!P0 IMAD.WIDE R4, R0, R2, c[0x0][0x580] ;  /* 0x0001600000048625 */ /* 0x000fc800078e0202 */
[----:B------:R-:W-:Y:S01]  /*cf10*/  @!P0 IMAD.WIDE R2, R0, R3, c[0x0][0x578] ;  /* 0x00015e0000028625 */ /* 0x000fe200078e0203 */
[----:B------:R-:W5:Y:S04]  /*cf20*/  @!P0 LDG.E R6, [R4.64] ;  /* 0x0000000804068981 */ /* 0x000f68000c1e1900 */
[----:B------:R-:W5:Y:S01]  /*cf30*/  @!P0 LDG.E R7, [R2.64] ;  /* 0x0000000802078981 */ /* 0x000f62000c1e1900 */
[C---:B------:R-:W-:Y:S02]  /*cf40*/  ISETP.GE.U32.AND P4, PT, R13.reuse, 0x10, PT ;  /* 0x000000100d00780c */ /* 0x040fe40003f86070 */
[C---:B------:R-:W-:Y:S02]  /*cf50*/  ISETP.GE.U32.AND P3, PT, R13.reuse, 0x8, PT ;  /* 0x000000080d00780c */ /* 0x040fe40003f66070 */
[----:B------:R-:W-:-:S02]  /*cf60*/  ISETP.GE.U32.AND P2, PT, R13, 0x4, PT ;  /* 0x000000040d00780c */ /* 0x000fc40003f46070 */
[C---:B------:R-:W-:Y:S02]  /*cf70*/  ISETP.GE.U32.AND P1, PT, R13.reuse, 0x2, PT ;  /* 0x000000020d00780c */ /* 0x040fe40003f26070 */
[----:B------:R-:W-:Y:S02]  /*cf80*/  ISETP.NE.AND P0, PT, R13, RZ, PT ;  /* 0x000000ff0d00720c */ /* 0x000fe40003f05270 */
[----:B------:R-:W-:Y:S01]  /*cf90*/  MOV R10, RZ ;  /* 0x000000ff000a7202 */ /* 0x000fe20000000f00 */
[----:B-----5:R-:W-:Y:S01]  /*cfa0*/  IMAD R0, R7, R6, RZ ;  /* 0x0000000607007224 */ /* 0x020fe200078e02ff */
[----:B------:R-:W-:Y:S07]  /*cfb0*/  BRA.DIV ~URZ, `(.L_x_260) ;  /* 0x000022e27f007947 */ /* 0x000fee000b800000 */
[----:B------:R1:W3:Y:S02]  /*cfc0*/  SHFL.UP PT, R4, R0, 0x1, RZ ;  /* 0x0420000000047989 */ /* 0x0002e400000e00ff */
.L_x_317:
[----:B---3--:R-:W-:-:S04]  /*cfd0*/  SEL R4, R4, RZ, P0 ;  /* 0x000000ff04047207 */ /* 0x008fc80000000000 */
[----:B-1----:R-:W-:Y:S01]  /*cfe0*/  IADD3 R0, R0, R4, RZ ;  /* 0x0000000400007210 */ /* 0x002fe20007ffe0ff */
[----:B------:R-:W-:Y:S05]  /*cff0*/  BRA.DIV ~URZ, `(.L_x_261) ;  /* 0x000022e27f007947 */ /* 0x000fea000b800000 */
[----:B------:R-:W1:Y:S02]  /*d000*/  SHFL.UP PT, R2, R0, 0x2, RZ ;  /* 0x0440000000027989 */ /* 0x000e6400000e00ff */
[----:B-1----:R-:W-:-:S05]  /*d010*/  SEL R2, R2, RZ, P1 ;  /* 0x000000ff02027207 */ /* 0x002fca0000800000 */
[----:B------:R-:W-:-:S05]  /*d020*/  IMAD.IADD R4, R0, 0x1, R2 ;  /* 0x0000000100047824 */ /* 0x000fca00078e0202 */
        /* <DEDUP_REMOVED lines=9> */
[----:B------:R1:W3:Y:S02]  /*d0c0*/  SHFL.IDX PT, R0, R4, 0x1f, 0x1f ;  /* 0x03e01f0004007f89 */ /* 0x0002e400000e0000 */
.L_x_318:
[----:B---3--:R-:W-:Y:S01]  /*d0d0*/  IMAD R0, R0, c[0x0][0x538], RZ ;  /* 0x00014e0000007a24 */ /* 0x008fe200078e02ff */
[----:B------:R-:W-:Y:S04]  /*d0e0*/  BSSY B1, `(.L_x_262) ;  /* 0x000007c000017945 */ /* 0x000fe80003800000 */
[----:B----4-:R-:W-:-:S04]  /*d0f0*/  IADD3 R8, R0, R8, RZ ;  /* 0x0000000800087210 */ /* 0x010fc80007ffe0ff */
[----:B--2---:R-:W-:-:S13]  /*d100*/  ISETP.GT.AND P6, PT, R8, R9, PT ;  /* 0x000000090800720c */ /* 0x004fda0003fc4270 */
[----:B------:R-:W-:Y:S05]  /*d110*/  @P6 BRA `(.L_x_263) ;  /* 0x0000024000006947 */ /* 0x000fea0003800000 */
.L_x_267:
[----:B------:R-:W-:-:S04]  /*d120*/  IADD3 R0, R251, 0x1f, RZ ;  /* 0x0000001ffb007810 */ /* 0x000fc80007ffe0ff */
[----:B------:R-:W-:-:S13]  /*d130*/  ISETP.GE.AND P6, PT, R0, c[0x0][0x53c], PT ;  /* 0x00014f0000007a0c */ /* 0x000fda0003fc6270 */
[----:B------:R-:W-:Y:S05]  /*d140*/  @P6 BRA `(.L_x_264) ;  /* 0x0000071000006947 */ /* 0x000fea0003800000 */
[----:B------:R-:W-:Y:S01]  /*d150*/  MOV R251, R0 ;  /* 0x0000000000fb7202 */ /* 0x000fe20000000f00 */
[----:B------:R-:W-:-:S03]  /*d160*/  CS2R R6, SRZ ;  /* 0x0000000000067805 */ /* 0x000fc6000001ff00 */
[----:B------:R-:W-:-:S04]  /*d170*/  IADD3 R0, R251, R13, RZ ;  /* 0x0000000dfb007210 */ /* 0x000fc80007ffe0ff */
[----:B------:R-:W-:-:S13]  /*d180*/  ISETP.GE.OR P6, PT, R0, c[0x0][0x53c], !P5 ;  /* 0x00014f0000007a0c */ /* 0x000fda0006fc6670 */
[----:B------:R-:W-:Y:S02]  /*d190*/  @!P6 MOV R2, 0x4 ;  /* 0x000000040002e802 */ /* 0x000fe40000000f00 */
[----:B------:R-:W-:-:S03]  /*d1a0*/  @!P6 MOV R3, 0x4 ;  /* 0x000000040003e802 */ /* 0x000fc60000000f00 */
[----:B-1----:R-:W-:-:S04]  /*d1b0*/  @!P6 IMAD.WIDE R4, R0, R2, c[0x0][0x580] ;  /* 0x000160000004e625 */ /* 0x002fc800078e0202 */
[----:B------:R-:W-:Y:S01]  /*d1c0*/  @!P6 IMAD.WIDE R2, R0, R3, c[0x0][0x578] ;  /* 0x00015e000002e625 */ /* 0x000fe200078e0203 */
[----:B------:R-:W2:Y:S04]  /*d1d0*/  @!P6 LDG.E R6, [R4.64] ;  /* 0x000000080406e981 */ /* 0x000ea8000c1e1900 */
[----:B------:R-:W2:Y:S02]  /*d1e0*/  @!P6 LDG.E R7, [R2.64] ;  /* 0x000000080207e981 */ /* 0x000ea4000c1e1900 */
[----:B--2---:R-:W-:Y:S01]  /*d1f0*/  IMAD R0, R7, R6, RZ ;  /* 0x0000000607007224 */ /* 0x004fe200078e02ff */
[----:B------:R-:W-:Y:S05]  /*d200*/  BRA.DIV ~URZ, `(.L_x_265) ;  /* 0x000022827f007947 */ /* 0x000fea000b800000 */
[----:B------:R1:W2:Y:S02]  /*d210*/  SHFL.UP PT, R2, R0, 0x1, RZ ;  /* 0x0420000000027989 */ /* 0x0002a400000e00ff */
.L_x_319:
[----:B--2---:R-:W-:-:S04]  /*d220*/  SEL R2, R2, RZ, P0 ;  /* 0x000000ff02027207 */ /* 0x004fc80000000000 */
        /* <DEDUP_REMOVED lines=14> */
[----:B------:R1:W2:Y:S02]  /*d310*/  SHFL.IDX PT, R0, R4, 0x1f, 0x1f ;  /* 0x03e01f0004007f89 */ /* 0x0002a400000e0000 */
.L_x_320:
[----:B--2---:R-:W-:-:S05]  /*d320*/  IMAD R0, R0, c[0x0][0x538], RZ ;  /* 0x00014e0000007a24 */ /* 0x004fca00078e02ff */
[----:B------:R-:W-:-:S04]  /*d330*/  IADD3 R8, R0, R8, RZ ;  /* 0x0000000800087210 */ /* 0x000fc80007ffe0ff */
[----:B------:R-:W-:-:S13]  /*d340*/  ISETP.GT.AND P6, PT, R8, R9, PT ;  /* 0x000000090800720c */ /* 0x000fda0003fc4270 */
[----:B-1----:R-:W-:Y:S05]  /*d350*/  @!P6 BRA `(.L_x_267) ;  /* 0xfffffdc00000e947 */ /* 0x002fea000383ffff */
.L_x_263:
[----:B------:R-:W-:-:S05]  /*d360*/  IADD3 R8, -R0, R8, RZ ;  /* 0x0000000800087210 */ /* 0x000fca0007ffe1ff */
[----:B------:R-:W-:-:S05]  /*d370*/  IMAD R0, R4, c[0x0][0x538], R8 ;  /* 0x00014e0004007a24 */ /* 0x000fca00078e0208 */
[----:B------:R-:W-:Y:S01]  /*d380*/  ISETP.GT.AND P0, PT, R0, R9, PT ;  /* 0x000000090000720c */ /* 0x000fe20003f04270 */
[----:B------:R-:W-:-:S12]  /*d390*/  BRA.DIV ~URZ, `(.L_x_268) ;  /* 0x000022f27f007947 */ /* 0x000fd8000b800000 */
[----:B------:R-:W-:-:S04]  /*d3a0*/  VOTE.ANY R0, PT, !P0 ;  /* 0x0000000000007806 */ /* 0x000fc800040e0100 */
.L_x_321:
[----:B------:R2:W3:Y:S01]  /*d3b0*/  POPC R11, R0 ;  /* 0x00000000000b7309 */ /* 0x0004e20000000000 */
[----:B------:R-:W-:Y:S05]  /*d3c0*/  BRA.DIV ~URZ, `(.L_x_269) ;  /* 0x000023027f007947 */ /* 0x000fea000b800000 */
[----:B---3--:R3:W4:Y:S04]  /*d3d0*/  SHFL.IDX PT, R6, R6, R11, 0x1f ;  /* 0x00001f0b06067589 */ /* 0x00872800000e0000 */
[----:B------:R3:W1:Y:S02]  /*d3e0*/  SHFL.IDX PT, R7, R7, R11, 0x1f ;  /* 0x00001f0b07077589 */ /* 0x00066400000e0000 */
.L_x_322:
[----:B------:R-:W-:Y:S01]  /*d3f0*/  ISETP.NE.AND P0, PT, R0, RZ, PT ;  /* 0x000000ff0000720c */ /* 0x000fe20003f05270 */
[----:B------:R-:W-:-:S12]  /*d400*/  BSSY B0, `(.L_x_270) ;  /* 0x0000005000007945 */ /* 0x000fd80003800000 */
[----:B------:R-:W-:Y:S05]  /*d410*/  @!P0 BRA `(.L_x_271) ;  /* 0x0000003000008947 */ /* 0x000fea0003800000 */
[----:B--2---:R-:W-:Y:S01]  /*d420*/  IADD3 R0, R11, -0x1, RZ ;  /* 0xffffffff0b007810 */ /* 0x004fe20007ffe0ff */
[----:B------:R-:W-:Y:S05]  /*d430*/  BRA.DIV ~URZ, `(.L_x_272) ;  /* 0x000023627f007947 */ /* 0x000fea000b800000 */
[----:B------:R2:W3:Y:S02]  /*d440*/  SHFL.IDX PT, R10, R4, R0, 0x1f ;  /* 0x00001f00040a7589 */ /* 0x0004e400000e0000 */
.L_x_271:
[----:B------:R-:W-:Y:S05]  /*d450*/  BSYNC B0 ;  /* 0x0000000000007941 */ /* 0x000fea0003800000 */
.L_x_270:
[-C--:B-12-4-:R-:W-:Y:S01]  /*d460*/  IABS R4, R6.reuse ;  /* 0x0000000600047213 */ /* 0x096fe20000000000 */
[----:B---3--:R-:W-:Y:S01]  /*d470*/  IMAD R248, R10, c[0x0][0x538], R8 ;  /* 0x00014e000af87a24 */ /* 0x008fe200078e0208 */
[----:B------:R-:W-:Y:S01]  /*d480*/  IABS R0, R7 ;  /* 0x0000000700007213 */ /* 0x000fe20000000000 */
[----:B------:R-:W-:Y:S01]  /*d490*/  IMAD.IADD R251, R11, 0x1, R251 ;  /* 0x000000010bfb7824 */ /* 0x000fe200078e02fb */
[----:B------:R-:W1:Y:S01]  /*d4a0*/  I2F.RP R2, R4 ;  /* 0x0000000400027306 */ /* 0x000e620000209400 */
[----:B------:R-:W-:Y:S02]  /*d4b0*/  IMAD.IADD R10, R9, 0x1, -R248 ;  /* 0x00000001090a7824 */ /* 0x000fe400078e0af8 */
[----:B------:R-:W-:Y:S01]  /*d4c0*/  IMAD.MOV.U32 R5, RZ, RZ, R0 ;  /* 0x000000ffff057224 */ /* 0x000fe200078e0000 */
[----:B------:R-:W-:Y:S02]  /*d4d0*/  IABS R0, R6 ;  /* 0x0000000600007213 */ /* 0x000fe40000000000 */
[----:B------:R-:W-:-:S02]  /*d4e0*/  IABS R9, R10 ;  /* 0x0000000a00097213 */ /* 0x000fc40000000000 */
[----:B------:R-:W-:Y:S01]  /*d4f0*/  I2F.RP R12, R5 ;  /* 0x00000005000c7306 */ /* 0x000fe20000209400 */
[----:B------:R-:W-:-:S07]  /*d500*/  IMAD.MOV R0, RZ, RZ, -R0 ;  /* 0x000000ffff007224 */ /* 0x000fce00078e0a00 */
[----:B-1----:R-:W1:Y:S02]  /*d510*/  MUFU.RCP R2, R2 ;  /* 0x0000000200027308 */ /* 0x002e640000001000 */
[----:B-1----:R-:W-:-:S06]  /*d520*/  IADD3 R2, R2, 0xffffffe, RZ ;  /* 0x0ffffffe02027810 */ /* 0x002fcc0007ffe0ff */
[----:B------:R-:W1:Y:S02]  /*d530*/  F2I.FTZ.U32.TRUNC.NTZ R3, R2 ;  /* 0x0000000200037305 */ /* 0x000e64000021f000 */
[----:B-1----:R-:W-:-:S04]  /*d540*/  IMAD.MOV R2, RZ, RZ, -R3 ;  /* 0x000000ffff027224 */ /* 0x002fc800078e0a03 */
[----:B------:R-:W-:Y:S01]  /*d550*/  IMAD R8, R2, R4, RZ ;  /* 0x0000000402087224 */ /* 0x000fe200078e02ff */
[----:B------:R-:W-:-:S05]  /*d560*/  MOV R2, RZ ;  /* 0x000000ff00027202 */ /* 0x000fca0000000f00 */
[----:B------:R-:W-:-:S04]  /*d570*/  IMAD.HI.U32 R8, R3, R8, R2 ;  /* 0x0000000803087227 */ /* 0x000fc800078e0002 */
[----:B------:R-:W-:Y:S02]  /*d580*/  IMAD.MOV.U32 R2, RZ, RZ, R9 ;  /* 0x000000ffff027224 */ /* 0x000fe400078e0009 */
[----:B------:R-:W-:Y:S02]  /*d590*/  IMAD.MOV.U32 R3, RZ, RZ, R0 ;  /* 0x000000ffff037224 */ /* 0x000fe400078e0000 */
[----:B------:R-:W-:-:S04]  /*d5a0*/  IMAD.HI.U32 R0, R8, R2, RZ ;  /* 0x0000000208007227 */ /* 0x000fc800078e00ff */
[----:B------:R-:W-:Y:S02]  /*d5b0*/  IMAD R2, R0, R3, R2 ;  /* 0x0000000300027224 */ /* 0x000fe400078e0202 */
[----:B------:R-:W1:Y:S03]  /*d5c0*/  MUFU.RCP R3, R12 ;  /* 0x0000000c00037308 */ /* 0x000e660000001000 */
[----:B------:R-:W-:Y:S02]  /*d5d0*/  ISETP.GT.U32.AND P1, PT, R4, R2, PT ;  /* 0x000000020400720c */ /* 0x000fe40003f24070 */
[----:B-1----:R-:W-:-:S11]  /*d5e0*/  IADD3 R3, R3, 0xffffffe, RZ ;  /* 0x0ffffffe03037810 */ /* 0x002fd60007ffe0ff */
[-C--:B------:R-:W-:Y:S02]  /*d5f0*/  @!P1 IADD3 R2, R2, -R4.reuse, RZ ;  /* 0x8000000402029210 */ /* 0x080fe40007ffe0ff */
[----:B------:R-:W-:Y:S01]  /*d600*/  @!P1 IADD3 R0, R0, 0x1, RZ ;  /* 0x0000000100009810 */ /* 0x000fe20007ffe0ff */
[----:B------:R-:W1:Y:S01]  /*d610*/  F2I.FTZ.U32.TRUNC.NTZ R3, R3 ;  /* 0x0000000300037305 */ /* 0x000e62000021f000 */
[----:B------:R-:W-:Y:S02]  /*d620*/  ISETP.GE.U32.AND P2, PT, R2, R4, PT ;  /* 0x000000040200720c */ /* 0x000fe40003f46070 */
[----:B------:R-:W-:Y:S02]  /*d630*/  LOP3.LUT R2, R10, R6, RZ, 0x3c, !PT ;  /* 0x000000060a027212 */ /* 0x000fe400078e3cff */
[----:B------:R-:W-:Y:S02]  /*d640*/  ISETP.NE.AND P1, PT, R6, RZ, PT ;  /* 0x000000ff0600720c */ /* 0x000fe40003f25270 */
[----:B------:R-:W-:-:S07]  /*d650*/  ISETP.GE.AND P0, PT, R2, RZ, PT ;  /* 0x000000ff0200720c */ /* 0x000fce0003f06270 */
[----:B------:R-:W-:Y:S01]  /*d660*/  @P2 IADD3 R0, R0, 0x1, RZ ;  /* 0x0000000100002810 */ /* 0x000fe20007ffe0ff */
[----:B-1----:R-:W-:-:S04]  /*d670*/  IMAD.MOV R2, RZ, RZ, -R3 ;  /* 0x000000ffff027224 */ /* 0x002fc800078e0a03 */
[----:B------:R-:W-:Y:S01]  /*d680*/  IMAD.MOV.U32 R4, RZ, RZ, R2 ;  /* 0x000000ffff047224 */ /* 0x000fe200078e0002 */
[----:B------:R-:W-:Y:S01]  /*d690*/  IABS R2, R7 ;  /* 0x0000000700027213 */ /* 0x000fe20000000000 */
[----:B------:R-:W-:Y:S01]  /*d6a0*/  @!P0 IMAD.MOV R0, RZ, RZ, -R0 ;  /* 0x000000ffff008224 */ /* 0x000fe200078e0a00 */
[----:B------:R-:W-:Y:S01]  /*d6b0*/  @!P1 LOP3.LUT R0, RZ, R6, RZ, 0x33, !PT ;  /* 0x00000006ff009212 */ /* 0x000fe200078e33ff */
[----:B------:R-:W-:Y:S01]  /*d6c0*/  IMAD R4, R4, R5, RZ ;  /* 0x0000000504047224 */ /* 0x000fe200078e02ff */
[----:B------:R-:W-:Y:S01]  /*d6d0*/  IADD3 R8, RZ, -R2, RZ ;  /* 0x80000002ff087210 */ /* 0x000fe20007ffe0ff */
[----:B------:R-:W-:Y:S01]  /*d6e0*/  IMAD.MOV.U32 R2, RZ, RZ, RZ ;  /* 0x000000ffff027224 */ /* 0x000fe200078e00ff */
[----:B------:R-:W-:Y:S01]  /*d6f0*/  IABS R9, R0 ;  /* 0x0000000000097213 */ /* 0x000fe20000000000 */
[----:B------:R-:W-:Y:S02]  /*d700*/  IMAD R6, R0, R6, RZ ;  /* 0x0000000600067224 */ /* 0x000fe400078e02ff */
[----:B------:R-:W-:Y:S01]  /*d710*/  IMAD.HI.U32 R2, R3, R4, R2 ;  /* 0x0000000403027227 */ /* 0x000fe200078e0002 */
[----:B------:R-:W-:-:S02]  /*d720*/  MOV R4, R8 ;  /* 0x0000000800047202 */ /* 0x000fc40000000f00 */
[----:B------:R-:W-:Y:S01]  /*d730*/  IADD3 R249, R10, -R6, RZ ;  /* 0x800000060af97210 */ /* 0x000fe20007ffe0ff */
[----:B------:R-:W-:-:S04]  /*d740*/  IMAD.MOV.U32 R3, RZ, RZ, R9 ;  /* 0x000000ffff037224 */ /* 0x000fc800078e0009 */
        /* <DEDUP_REMOVED lines=11> */
[----:B------:R-:W-:-:S04]  /*d800*/  @!P1 LOP3.LUT R2, RZ, R7, RZ, 0x33, !PT ;  /* 0x00000007ff029212 */ /* 0x000fc800078e33ff */
[----:B------:R-:W-:Y:S01]  /*d810*/  IADD3 R3, -R2, RZ, RZ ;  /* 0x000000ff02037210 */ /* 0x000fe20007ffe1ff */
[----:B------:R-:W-:-:S04]  /*d820*/  IMAD R2, R7, 0x1000000, R2 ;  /* 0x0100000007027824 */ /* 0x000fc800078e0202 */
[----:B------:R-:W-:-:S04]  /*d830*/  IMAD R0, R7, R3, R0 ;  /* 0x0000000307007224 */ /* 0x000fc800078e0200 */
[----:B------:R-:W-:Y:S01]  /*d840*/  IMAD R250, R0, 0x10000, R2 ;  /* 0x0001000000fa7824 */ /* 0x000fe200078e0202 */
[----:B------:R-:W-:Y:S05]  /*d850*/  BRA `(.L_x_273) ;  /* 0x0000004000007947 */ /* 0x000fea0003800000 */
.L_x_264:
[----:B------:R-:W-:Y:S01]  /*d860*/  IMAD.MOV.U32 R248, RZ, RZ, R9 ;  /* 0x000000fffff87224 */ /* 0x000fe200078e0009 */
[----:B------:R-:W-:Y:S01]  /*d870*/  MOV R250, RZ ;  /* 0x000000ff00fa7202 */ /* 0x000fe20000000f00 */
[----:B------:R-:W-:Y:S01]  /*d880*/  IMAD.MOV.U32 R249, RZ, RZ, RZ ;  /* 0x000000fffff97224 */ /* 0x000fe200078e00ff */
[----:B------:R-:W-:Y:S02]  /*d890*/  MOV R251, c[0x0][0x53c] ;  /* 0x00014f0000fb7a02 */ /* 0x000fe40000000f00 */
.L_x_273:
[----:B------:R-:W-:Y:S05]  /*d8a0*/  BSYNC B1 ;  /* 0x0000000000017941 */ /* 0x000fea0003800000 */
.L_x_262:
[----:B------:R-:W-:Y:S01]  /*d8b0*/  WARPSYNC 0xffffffff ;  /* 0xffffffff00007948 */ /* 0x000fe20003800000 */
[----:B------:R-:W-:Y:S01]  /*d8c0*/  BAR.SYNC.DEFER_BLOCKING 0x4, 0x100 ;  /* 0x0104000000007b1d */ /* 0x000fe20000010000 */
[----:B------:R-:W-:-:S13]  /*d8d0*/  ISETP.NE.AND P0, PT, R13, RZ, PT ;  /* 0x000000ff0d00720c */ /* 0x000fda0003f05270 */
[----:B------:R2:W-:Y:S04]  /*d8e0*/  @!P0 STS.128 [0xf100], R248 ;  /* 0x00f100f8ff008388 */ /* 0x0005e80000000c00 */
[----:B------:R-:W-:Y:S06]  /*d8f0*/  BAR.ARV 0x5, 0x100 ;  /* 0x0144000000007b1d */ /* 0x000fec0000002000 */
.L_x_257:
[----:B--2---:R-:W-:-:S13]  /*d900*/  ISETP.GE.AND P0, PT, R251, c[0x0][0x53c], PT ;  /* 0x00014f00fb007a0c */ /* 0x004fda0003f06270 */
[----:B-1-34-:R-:W-:Y:S01]  /*d910*/  @P0 CALL.REL.NOINC `(.L_x_274) ;  /* 0x0000001000000944 */ /* 0x01afe20003c00000 */
[----:B------:R-:W-:Y:S05]  /*d920*/  BRA `(.L_x_275) ;  /* 0xffff3da000007947 */ /* 0x000fea000383ffff */
.L_x_274:
[----:B------:R-:W-:Y:S05]  /*d930*/  EXIT ;  /* 0x000000000000794d */ /* 0x000fea0003800000 */
.L_x_167:
[----:B------:R-:W-:Y:S01]  /*d940*/  IMAD.MOV.U32 R0, RZ, RZ, R5 ;  /* 0x000000ffff007224 */ /* 0x000fe200078e0005 */
[----:B------:R-:W-:Y:S02]  /*d950*/  MOV R2, 0x1 ;  /* 0x0000000100027802 */ /* 0x000fe40000000f00 */
[----:B------:R-:W-:Y:S02]  /*d960*/  MOV R3, 0xd980 ;  /* 0x0000d98000037802 */ /* 0x000fe40000000f00 */
[----:B-1----:R-:W-:Y:S05]  /*d970*/  CALL.REL.NOINC `($__internal_4_$__cuda_sm70_shflsync_up_p) ;  /* 0x00001f4000007944 */ /* 0x002fea0003c00000 */
[----:B------:R-:W-:Y:S01]  /*d980*/  MOV R0, R4 ;  /* 0x0000000400007202 */ /* 0x000fe20000000f00 */
[----:B------:R-:W-:Y:S05]  /*d990*/  BRA `(.L_x_276) ;  /* 0xffff2ab000007947 */ /* 0x000fea000383ffff */
.L_x_168:
[----:B------:R-:W-:Y:S01]  /*d9a0*/  IMAD.MOV.U32 R0, RZ, RZ, R5 ;  /* 0x000000ffff007224 */ /* 0x000fe200078e0005 */
[----:B------:R-:W-:Y:S02]  /*d9b0*/  MOV R2, 0x2 ;  /* 0x0000000200027802 */ /* 0x000fe40000000f00 */
[----:B------:R-:W-:Y:S02]  /*d9c0*/  MOV R3, 0xd9e0 ;  /* 0x0000d9e000037802 */ /* 0x000fe40000000f00 */
[----:B-1----:R-:W-:Y:S05]  /*d9d0*/  CALL.REL.NOINC `($__internal_4_$__cuda_sm70_shflsync_up_p) ;  /* 0x00001ee000007944 */ /* 0x002fea0003c00000 */
[----:B------:R-:W-:Y:S01]  /*d9e0*/  SEL R0, R4, RZ, P4 ;  /* 0x000000ff04007207 */ /* 0x000fe20002000000 */
[----:B------:R-:W-:Y:S01]  /*d9f0*/  IMAD.MOV.U32 R2, RZ, RZ, 0x4 ;  /* 0x00000004ff027424 */ /* 0x000fe200078e00ff */
[----:B------:R-:W-:-:S03]  /*da00*/  MOV R3, 0xda30 ;  /* 0x0000da3000037802 */ /* 0x000fc60000000f00 */
[----:B------:R-:W-:Y:S02]  /*da10*/  IMAD.IADD R0, R5, 0x1, R0 ;  /* 0x0000000105007824 */ /* 0x000fe400078e0200 */
[----:B------:R-:W-:Y:S05]  /*da20*/  CALL.REL.NOINC `($__internal_4_$__cuda_sm70_shflsync_up_p) ;  /* 0x00001e9000007944 */ /* 0x000fea0003c00000 */
        /* <DEDUP_REMOVED lines=12> */
[----:B------:R-:W-:Y:S02]  /*daf0*/  MOV R3, 0x1f ;  /* 0x0000001f00037802 */ /* 0x000fe40000000f00 */
[----:B------:R-:W-:Y:S01]  /*db00*/  MOV R2, 0xdb40 ;  /* 0x0000db4000027802 */ /* 0x000fe20000000f00 */
[----:B------:R-:W-:-:S04]  /*db10*/  IMAD.IADD R4, R0, 0x1, R4 ;  /* 0x0000000100047824 */ /* 0x000fc800078e0204 */
[----:B------:R-:W-:Y:S02]  /*db20*/  IMAD.MOV.U32 R207, RZ, RZ, R4 ;  /* 0x000000ffffcf7224 */ /* 0x000fe400078e0004 */
[----:B------:R-:W-:Y:S05]  /*db30*/  CALL.REL.NOINC `($__internal_3_$__cuda_sm70_shflsync_idx_p) ;  /* 0x00001d3000007944 */ /* 0x000fea0003c00000 */
[----:B------:R-:W-:Y:S01]  /*db40*/  MOV R0, R206 ;  /* 0x000000ce00007202 */ /* 0x000fe20000000f00 */
[----:B------:R-:W-:Y:S05]  /*db50*/  BRA `(.L_x_277) ;  /* 0xffff29f000007947 */ /* 0x000fea000383ffff */
.L_x_170:
[----:B------:R-:W-:Y:S02]  /*db60*/  SEL R0, RZ, 0x1, P0 ;  /* 0x00000001ff007807 */ /* 0x000fe40000000000 */
[----:B------:R-:W-:Y:S02]  /*db70*/  MOV R2, 0xdb90 ;  /* 0x0000db9000027802 */ /* 0x000fe40000000f00 */
[----:B-1----:R-:W-:Y:S05]  /*db80*/  CALL.REL.NOINC `($__internal_5_$__cuda_sm70_votesync_ballot) ;  /* 0x00001da000007944 */ /* 0x002fea0003c00000 */
[----:B------:R-:W-:Y:S05]  /*db90*/  BRA `(.L_x_278) ;  /* 0xffff2a4000007947 */ /* 0x000fea000383ffff */
.L_x_171:
[----:B------:R-:W-:Y:S01]  /*dba0*/  IMAD.MOV.U32 R207, RZ, RZ, R8 ;  /* 0x000000ffffcf7224 */ /* 0x000fe200078e0008 */
[----:B--2---:R-:W-:Y:S01]  /*dbb0*/  MOV R206, R251 ;  /* 0x000000fb00ce7202 */ /* 0x004fe20000000f00 */
[----:B------:R-:W-:Y:S01]  /*dbc0*/  IMAD.MOV.U32 R3, RZ, RZ, 0x1f ;  /* 0x0000001fff037424 */ /* 0x000fe200078e00ff */
[----:B------:R-:W-:Y:S02]  /*dbd0*/  MOV R2, 0xdbf0 ;  /* 0x0000dbf000027802 */ /* 0x000fe40000000f00 */
[----:B-1----:R-:W-:Y:S05]  /*dbe0*/  CALL.REL.NOINC `($__internal_3_$__cuda_sm70_shflsync_idx_p) ;  /* 0x00001c8000007944 */ /* 0x002fea0003c00000 */
[----:B------:R-:W-:Y:S01]  /*dbf0*/  IMAD.MOV.U32 R11, RZ, RZ, R206 ;  /* 0x000000ffff0b7224 */ /* 0x000fe200078e00ce */
[----:B------:R-:W-:Y:S01]  /*dc00*/  MOV R207, R7 ;  /* 0x0000000700cf7202 */ /* 0x000fe20000000f00 */
[----:B------:R-:W-:Y:S01]  /*dc10*/  IMAD.MOV.U32 R6, RZ, RZ, RZ ;  /* 0x000000ffff067224 */ /* 0x000fe200078e00ff */
[----:B------:R-:W-:Y:S01]  /*dc20*/  MOV R206, R251 ;  /* 0x000000fb00ce7202 */ /* 0x000fe20000000f00 */
[----:B------:R-:W-:Y:S01]  /*dc30*/  IMAD.MOV.U32 R3, RZ, RZ, 0x1f ;  /* 0x0000001fff037424 */ /* 0x000fe200078e00ff */
[----:B------:R-:W-:-:S02]  /*dc40*/  MOV R2, 0xdc60 ;  /* 0x0000dc6000027802 */ /* 0x000fc40000000f00 */
[----:B------:R-:W-:Y:S05]  /*dc50*/  CALL.REL.NOINC `($__internal_3_$__cuda_sm70_shflsync_idx_p) ;  /* 0x00001c1000007944 */ /* 0x000fea0003c00000 */
[----:B------:R-:W-:Y:S01]  /*dc60*/  MOV R10, R206 ;  /* 0x000000ce000a7202 */ /* 0x000fe20000000f00 */
[----:B------:R-:W-:Y:S05]  /*dc70*/  BRA `(.L_x_279) ;  /* 0xffff29b000007947 */ /* 0x000fea000383ffff */
.L_x_174:
[----:B------:R-:W-:Y:S01]  /*dc80*/  IMAD.MOV.U32 R207, RZ, RZ, R4 ;  /* 0x000000ffffcf7224 */ /* 0x000fe200078e0004 */
[----:B------:R-:W-:-:S02]  /*dc90*/  MOV R3, 0x1f ;  /* 0x0000001f00037802 */ /* 0x000fc40000000f00 */
[----:B------:R-:W-:Y:S02]  /*dca0*/  MOV R2, 0xdcc0 ;  /* 0x0000dcc000027802 */ /* 0x000fe40000000f00 */
[----:B-1234-:R-:W-:Y:S05]  /*dcb0*/  CALL.REL.NOINC `($__internal_3_$__cuda_sm70_shflsync_idx_p) ;  /* 0x00001bb000007944 */ /* 0x01efea0003c00000 */
[----:B------:R-:W-:Y:S01]  /*dcc0*/  MOV R6, R206 ;  /* 0x000000ce00067202 */ /* 0x000fe20000000f00 */
[----:B------:R-:W-:Y:S05]  /*dcd0*/  BRA `(.L_x_173) ;  /* 0xffff29b000007947 */ /* 0x000fea000383ffff */
.L_x_184:
[----:B------:R-:W-:Y:S01]  /*dce0*/  IMAD.MOV.U32 R207, RZ, RZ, R15 ;  /* 0x000000ffffcf7224 */ /* 0x000fe200078e000f */
[----:B------:R-:W-:Y:S01]  /*dcf0*/  MOV R206, 0x3 ;  /* 0x0000000300ce7802 */ /* 0x000fe20000000f00 */
[----:B------:R-:W-:Y:S01]  /*dd00*/  IMAD.MOV.U32 R3, RZ, RZ, 0x181f ;  /* 0x0000181fff037424 */ /* 0x000fe200078e00ff */
[----:B------:R-:W-:Y:S02]  /*dd10*/  MOV R2, 0xdd30 ;  /* 0x0000dd3000027802 */ /* 0x000fe40000000f00 */
[----:B------:R-:W-:Y:S05]  /*dd20*/  CALL.REL.NOINC `($__internal_3_$__cuda_sm70_shflsync_idx_p) ;  /* 0x00001b4000007944 */ /* 0x000fea0003c00000 */
[----:B------:R-:W-:Y:S01]  /*dd30*/  IMAD.MOV.U32 R0, RZ, RZ, R206 ;  /* 0x000000ffff007224 */ /* 0x000fe200078e00ce */
[----:B------:R-:W-:Y:S01]  /*dd40*/  MOV R206, 0x3 ;  /* 0x0000000300ce7802 */ /* 0x000fe20000000f00 */
[----:B------:R-:W-:Y:S01]  /*dd50*/  IMAD.MOV.U32 R207, RZ, RZ, R14 ;  /* 0x000000ffffcf7224 */ /* 0x000fe200078e000e */
[----:B------:R-:W-:Y:S02]  /*dd60*/  MOV R3, 0x181f ;  /* 0x0000181f00037802 */ /* 0x000fe40000000f00 */
[----:B------:R-:W-:Y:S02]  /*dd70*/  MOV R2, 0xdd90 ;  /* 0x0000dd9000027802 */ /* 0x000fe40000000f00 */
[----:B------:R-:W-:Y:S05]  /*dd80*/  CALL.REL.NOINC `($__internal_3_$__cuda_sm70_shflsync_idx_p) ;  /* 0x00001ae000007944 */ /* 0x000fea0003c00000 */
[----:B------:R-:W-:Y:S01]  /*dd90*/  MOV R2, R206 ;  /* 0x000000ce00027202 */ /* 0x000fe20000000f00 */
[----:B------:R-:W-:Y:S05]  /*dda0*/  BRA `(.L_x_280) ;  /* 0xffff524000007947 */ /* 0x000fea000383ffff */
.L_x_187:
[----:B------:R-:W-:Y:S01]  /*ddb0*/  IMAD.MOV.U32 R207, RZ, RZ, R0 ;  /* 0x000000ffffcf7224 */ /* 0x000fe200078e0000 */
[----:B------:R-:W-:Y:S01]  /*ddc0*/  MOV R206, RZ ;  /* 0x000000ff00ce7202 */ /* 0x000fe20000000f00 */
[----:B------:R-:W-:Y:S01]  /*ddd0*/  IMAD.MOV.U32 R3, RZ, RZ, 0x181f ;  /* 0x0000181fff037424 */ /* 0x000fe200078e00ff */
[----:B------:R-:W-:-:S02]  /*dde0*/  MOV R2, 0xde00 ;  /* 0x0000de0000027802 */ /* 0x000fc40000000f00 */
[----:B------:R-:W-:Y:S05]  /*ddf0*/  CALL.REL.NOINC `($__internal_3_$__cuda_sm70_shflsync_idx_p) ;  /* 0x00001a7000007944 */ /* 0x000fea0003c00000 */
[----:B------:R-:W-:Y:S01]  /*de00*/  MOV R5, R206 ;  /* 0x000000ce00057202 */ /* 0x000fe20000000f00 */
[----:B------:R-:W-:Y:S05]  /*de10*/  BRA `(.L_x_281) ;  /* 0xffff5f4000007947 */ /* 0x000fea000383ffff */
.L_x_188:
[----:B------:R-:W-:Y:S01]  /*de20*/  IMAD.MOV.U32 R207, RZ, RZ, R4 ;  /* 0x000000ffffcf7224 */ /* 0x000fe200078e0004 */
[----:B------:R-:W-:Y:S01]  /*de30*/  MOV R206, RZ ;  /* 0x000000ff00ce7202 */ /* 0x000fe20000000f00 */
[----:B------:R-:W-:Y:S01]  /*de40*/  IMAD.MOV.U32 R3, RZ, RZ, 0x181f ;  /* 0x0000181fff037424 */ /* 0x000fe200078e00ff */
[----:B------:R-:W-:-:S02]  /*de50*/  MOV R2, 0xde70 ;  /* 0x0000de7000027802 */ /* 0x000fc40000000f00 */
[----:B-12---:R-:W-:Y:S05]  /*de60*/  CALL.REL.NOINC `($__internal_3_$__cuda_sm70_shflsync_idx_p) ;  /* 0x00001a0000007944 */ /* 0x006fea0003c00000 */
[----:B------:R-:W-:Y:S01]  /*de70*/  MOV R2, R206 ;  /* 0x000000ce00027202 */ /* 0x000fe20000000f00 */
[----:B------:R-:W-:Y:S05]  /*de80*/  BRA `(.L_x_282) ;  /* 0xffff5ef000007947 */ /* 0x000fea000383ffff */
.L_x_191:
[----:B------:R-:W-:Y:S01]  /*de90*/  IMAD.MOV.U32 R207, RZ, RZ, R0 ;  /* 0x000000ffffcf7224 */ /* 0x000fe200078e0000 */
[----:B------:R-:W-:Y:S01]  /*dea0*/  MOV R206, 0x1 ;  /* 0x0000000100ce7802 */ /* 0x000fe20000000f00 */
[----:B--2---:R-:W-:Y:S01]  /*deb0*/  IMAD.MOV.U32 R3, RZ, RZ, 0x181f ;  /* 0x0000181fff037424 */ /* 0x004fe200078e00ff */
[----:B----4-:R-:W-:-:S03]  /*dec0*/  MOV R2, 0xdee0 ;  /* 0x0000dee000027802 */ /* 0x010fc60000000f00 */
[----:B-1-3--:R-:W-:Y:S05]  /*ded0*/  CALL.REL.NOINC `($__internal_3_$__cuda_sm70_shflsync_idx_p) ;  /* 0x0000199000007944 */ /* 0x00afea0003c00000 */
[----:B------:R-:W-:Y:S01]  /*dee0*/  IMAD.MOV.U32 R5, RZ, RZ, R206 ;  /* 0x000000ffff057224 */ /* 0x000fe200078e00ce */
[----:B------:R-:W-:Y:S01]  /*def0*/  MOV R206, 0x1 ;  /* 0x0000000100ce7802 */ /* 0x000fe20000000f00 */
[----:B------:R-:W-:Y:S01]  /*df00*/  IMAD.MOV.U32 R207, RZ, RZ, R4 ;  /* 0x000000ffffcf7224 */ /* 0x000fe200078e0004 */
[----:B------:R-:W-:-:S02]  /*df10*/  MOV R3, 0x181f ;  /* 0x0000181f00037802 */ /* 0x000fc40000000f00 */
[----:B------:R-:W-:Y:S02]  /*df20*/  MOV R2, 0xdf40 ;  /* 0x0000df4000027802 */ /* 0x000fe40000000f00 */
[----:B------:R-:W-:Y:S05]  /*df30*/  CALL.REL.NOINC `($__internal_3_$__cuda_sm70_shflsync_idx_p) ;  /* 0x0000193000007944 */ /* 0x000fea0003c00000 */
[----:B------:R-:W-:Y:S01]  /*df40*/  MOV R2, R206 ;  /* 0x000000ce00027202 */ /* 0x000fe20000000f00 */
[----:B------:R-:W-:Y:S05]  /*df50*/  BRA `(.L_x_283) ;  /* 0xffff5f4000007947 */ /* 0x000fea000383ffff */
.L_x_194:
[----:B------:R-:W-:Y:S01]  /*df60*/  IMAD.MOV.U32 R207, RZ, RZ, R0 ;  /* 0x000000ffffcf7224 */ /* 0x000fe200078e0000 */
[----:B------:R-:W-:Y:S01]  /*df70*/  MOV R206, 0x2 ;  /* 0x0000000200ce7802 */ /* 0x000fe20000000f00 */
[----:B-1----:R-:W-:Y:S01]  /*df80*/  IMAD.MOV.U32 R3, RZ, RZ, 0x181f ;  /* 0x0000181fff037424 */ /* 0x002fe200078e00ff */
[----:B----4-:R-:W-:Y:S02]  /*df90*/  MOV R2, 0xdfb0 ;  /* 0x0000dfb000027802 */ /* 0x010fe40000000f00 */
[----:B--23--:R-:W-:Y:S05]  /*dfa0*/  CALL.REL.NOINC `($__internal_3_$__cuda_sm70_shflsync_idx_p) ;  /* 0x000018c000007944 */ /* 0x00cfea0003c00000 */
[----:B------:R-:W-:Y:S01]  /*dfb0*/  MOV R5, R206 ;  /* 0x000000ce00057202 */ /* 0x000fe20000000f00 */
[----:B------:R-:W-:Y:S05]  /*dfc0*/  BRA `(.L_x_284) ;  /* 0xffff5ff000007947 */ /* 0x000fea000383ffff */
.L_x_195:
[----:B------:R-:W-:Y:S01]  /*dfd0*/  IMAD.MOV.U32 R207, RZ, RZ, R4 ;  /* 0x000000ffffcf7224 */ /* 0x000fe200078e0004 */
[----:B------:R-:W-:Y:S01]  /*dfe0*/  MOV R206, 0x2 ;  /* 0x0000000200ce7802 */ /* 0x000fe20000000f00 */
[----:B------:R-:W-:Y:S01]  /*dff0*/  IMAD.MOV.U32 R3, RZ, RZ, 0x181f ;  /* 0x0000181fff037424 */ /* 0x000fe200078e00ff */
[----:B----4-:R-:W-:Y:S02]  /*e000*/  MOV R2, 0xe020 ;  /* 0x0000e02000027802 */ /* 0x010fe40000000f00 */
[----:B-123--:R-:W-:Y:S05]  /*e010*/  CALL.REL.NOINC `($__internal_3_$__cuda_sm70_shflsync_idx_p) ;  /* 0x0000185000007944 */ /* 0x00efea0003c00000 */
[----:B------:R-:W-:Y:S01]  /*e020*/  MOV R2, R206 ;  /* 0x000000ce00027202 */ /* 0x000fe20000000f00 */
[----:B------:R-:W-:Y:S05]  /*e030*/  BRA `(.L_x_285) ;  /* 0xffff5fa000007947 */ /* 0x000fea000383ffff */
.L_x_198:
[----:B------:R-:W-:Y:S01]  /*e040*/  IMAD.MOV.U32 R207, RZ, RZ, R0 ;  /* 0x000000ffffcf7224 */ /* 0x000fe200078e0000 */
[----:B------:R-:W-:Y:S01]  /*e050*/  MOV R206, 0x3 ;  /* 0x0000000300ce7802 */ /* 0x000fe20000000f00 */
[----:B-1----:R-:W-:Y:S01]  /*e060*/  IMAD.MOV.U32 R3, RZ, RZ, 0x181f ;  /* 0x0000181fff037424 */ /* 0x002fe200078e00ff */
[----:B------:R-:W-:-:S03]  /*e070*/  MOV R2, 0xe090 ;  /* 0x0000e09000027802 */ /* 0x000fc60000000f00 */
[----:B--234-:R-:W-:Y:S05]  /*e080*/  CALL.REL.NOINC `($__internal_3_$__cuda_sm70_shflsync_idx_p) ;  /* 0x000017e000007944 */ /* 0x01cfea0003c00000 */
        /* <DEDUP_REMOVED lines=8> */
.L_x_199:
[----:B------:R-:W-:Y:S01]  /*e110*/  IMAD.MOV.U32 R68, RZ, RZ, R4 ;  /* 0x000000ffff447224 */ /* 0x000fe200078e0004 */
[----:B------:R-:W-:Y:S02]  /*e120*/  MOV R0, 0x2 ;  /* 0x0000000200007802 */ /* 0x000fe40000000f00 */
[----:B------:R-:W-:Y:S02]  /*e130*/  MOV R2, 0xe150 ;  /* 0x0000e15000027802 */ /* 0x000fe40000000f00 */
[----:B------:R-:W-:Y:S05]  /*e140*/  CALL.REL.NOINC `($__internal_2_$__cuda_sm70_shflsync_bfly_p) ;  /* 0x000016c000007944 */ /* 0x000fea0003c00000 */
[----:B------:R-:W-:Y:S05]  /*e150*/  BRA `(.L_x_287) ;  /* 0xffff696000007947 */ /* 0x000fea000383ffff */
.L_x_200:
[----:B------:R-:W-:Y:S01]  /*e160*/  IMAD.MOV.U32 R68, RZ, RZ, R4 ;  /* 0x000000ffff447224 */ /* 0x000fe200078e0004 */
[----:B------:R-:W-:Y:S02]  /*e170*/  MOV R0, 0x1 ;  /* 0x0000000100007802 */ /* 0x000fe40000000f00 */
[----:B------:R-:W-:Y:S02]  /*e180*/  MOV R2, 0xe1a0 ;  /* 0x0000e1a000027802 */ /* 0x000fe40000000f00 */
[----:B------:R-:W-:Y:S05]  /*e190*/  CALL.REL.NOINC `($__internal_2_$__cuda_sm70_shflsync_bfly_p) ;  /* 0x0000167000007944 */ /* 0x000fea0003c00000 */
[----:B------:R-:W-:Y:S01]  /*e1a0*/  FMNMX.FTZ R70, R4, R0, !PT ;  /* 0x0000000004467209 */ /* 0x000fe20007810000 */
[----:B------:R-:W-:Y:S01]  /*e1b0*/  IMAD.MOV.U32 R68, RZ, RZ, R5 ;  /* 0x000000ffff447224 */ /* 0x000fe200078e0005 */
[----:B------:R-:W-:Y:S01]  /*e1c0*/  MOV R2, 0xe1f0 ;  /* 0x0000e1f000027802 */ /* 0x000fe20000000f00 */
[----:B------:R-:W-:-:S02]  /*e1d0*/  IMAD.MOV.U32 R0, RZ, RZ, 0x2 ;  /* 0x00000002ff007424 */ /* 0x000fc400078e00ff */
[----:B------:R-:W-:Y:S05]  /*e1e0*/  CALL.REL.NOINC `($__internal_2_$__cuda_sm70_shflsync_bfly_p) ;  /* 0x0000162000007944 */ /* 0x000fea0003c00000 */
[----:B------:R-:W-:Y:S01]  /*e1f0*/  FMNMX.FTZ R5, R5, R0, !PT ;  /* 0x0000000005057209 */ /* 0x000fe20007810000 */
[----:B------:R-:W-:Y:S01]  /*e200*/  IMAD.MOV.U32 R0, RZ, RZ, 0x1 ;  /* 0x00000001ff007424 */ /* 0x000fe200078e00ff */
[----:B------:R-:W-:-:S03]  /*e210*/  MOV R2, 0xe240 ;  /* 0x0000e24000027802 */ /* 0x000fc60000000f00 */
[----:B------:R-:W-:Y:S02]  /*e220*/  IMAD.MOV.U32 R68, RZ, RZ, R5 ;  /* 0x000000ffff447224 */ /* 0x000fe400078e0005 */
[----:B------:R-:W-:Y:S05]  /*e230*/  CALL.REL.NOINC `($__internal_2_$__cuda_sm70_shflsync_bfly_p) ;  /* 0x000015d000007944 */ /* 0x000fea0003c00000 */
[----:B------:R-:W-:Y:S01]  /*e240*/  MOV R3, R0 ;  /* 0x0000000000037202 */ /* 0x000fe20000000f00 */
[----:B------:R-:W-:Y:S05]  /*e250*/  BRA `(.L_x_288) ;  /* 0xffff68d000007947 */ /* 0x000fea000383ffff */
.L_x_202:
[----:B-1-34-:R-:W-:Y:S01]  /*e260*/  MOV R206, RZ ;  /* 0x000000ff00ce7202 */ /* 0x01afe20000000f00 */
[----:B------:R-:W-:Y:S01]  /*e270*/  IMAD.MOV.U32 R207, RZ, RZ, R4 ;  /* 0x000000ffffcf7224 */ /* 0x000fe200078e0004 */
[----:B------:R-:W-:Y:S01]  /*e280*/  MOV R2, 0xe2b0 ;  /* 0x0000e2b000027802 */ /* 0x000fe20000000f00 */
[----:B------:R-:W-:Y:S02]  /*e290*/  IMAD.MOV.U32 R3, RZ, RZ, 0x181f ;  /* 0x0000181fff037424 */ /* 0x000fe400078e00ff */
[----:B------:R-:W-:Y:S05]  /*e2a0*/  CALL.REL.NOINC `($__internal_3_$__cuda_sm70_shflsync_idx_p) ;  /* 0x000015c000007944 */ /* 0x000fea0003c00000 */
[----:B------:R-:W-:Y:S01]  /*e2b0*/  MOV R0, R206 ;  /* 0x000000ce00007202 */ /* 0x000fe20000000f00 */
[----:B------:R-:W-:-:S05]  /*e2c0*/  BRA `(.L_x_289) ;  /* 0xffff824000007947 */ /* 0x000fca000383ffff */
.L_x_205:
[----:B------:R-:W-:Y:S01]  /*e2d0*/  MOV R206, 0x3 ;  /* 0x0000000300ce7802 */ /* 0x000fe20000000f00 */
[----:B------:R-:W-:Y:S01]  /*e2e0*/  IMAD.MOV.U32 R207, RZ, RZ, R4 ;  /* 0x000000ffffcf7224 */ /* 0x000fe200078e0004 */
[----:B------:R-:W-:Y:S01]  /*e2f0*/  MOV R2, 0xe320 ;  /* 0x0000e32000027802 */ /* 0x000fe20000000f00 */
[----:B------:R-:W-:Y:S02]  /*e300*/  IMAD.MOV.U32 R3, RZ, RZ, 0x181f ;  /* 0x0000181fff037424 */ /* 0x000fe400078e00ff */
[----:B-1----:R-:W-:Y:S05]  /*e310*/  CALL.REL.NOINC `($__internal_3_$__cuda_sm70_shflsync_idx_p) ;  /* 0x0000155000007944 */ /* 0x002fea0003c00000 */
[----:B------:R-:W-:Y:S01]  /*e320*/  MOV R3, 0x181f ;  /* 0x0000181f00037802 */ /* 0x000fe20000000f00 */
[----:B------:R-:W-:Y:S01]  /*e330*/  IMAD.MOV.U32 R4, RZ, RZ, R206 ;  /* 0x000000ffff047224 */ /* 0x000fe200078e00ce */
[----:B------:R-:W-:Y:S01]  /*e340*/  MOV R206, 0x3 ;  /* 0x0000000300ce7802 */ /* 0x000fe20000000f00 */
[----:B------:R-:W-:Y:S01]  /*e350*/  IMAD.MOV.U32 R207, RZ, RZ, R5 ;  /* 0x000000ffffcf7224 */ /* 0x000fe200078e0005 */
[----:B------:R-:W-:Y:S02]  /*e360*/  MOV R2, 0xe380 ;  /* 0x0000e38000027802 */ /* 0x000fe40000000f00 */
[----:B------:R-:W-:Y:S05]  /*e370*/  CALL.REL.NOINC `($__internal_3_$__cuda_sm70_shflsync_idx_p) ;  /* 0x000014f000007944 */ /* 0x000fea0003c00000 */
[----:B------:R-:W-:Y:S01]  /*e380*/  MOV R0, R206 ;  /* 0x000000ce00007202 */ /* 0x000fe20000000f00 */
[----:B------:R-:W-:-:S05]  /*e390*/  BRA `(.L_x_290) ;  /* 0xffff842000007947 */ /* 0x000fca000383ffff */
.L_x_208:
[----:B------:R-:W-:Y:S01]  /*e3a0*/  MOV R206, RZ ;  /* 0x000000ff00ce7202 */ /* 0x000fe20000000f00 */
[----:B------:R-:W-:Y:S01]  /*e3b0*/  IMAD.MOV.U32 R207, RZ, RZ, R0 ;  /* 0x000000ffffcf7224 */ /* 0x000fe200078e0000 */
[----:B------:R-:W-:Y:S01]  /*e3c0*/  MOV R2, 0xe3f0 ;  /* 0x0000e3f000027802 */ /* 0x000fe20000000f00 */
[----:B------:R-:W-:Y:S02]  /*e3d0*/  IMAD.MOV.U32 R3, RZ, RZ, 0x181f ;  /* 0x0000181fff037424 */ /* 0x000fe400078e00ff */
[----:B------:R-:W-:Y:S05]  /*e3e0*/  CALL.REL.NOINC `($__internal_3_$__cuda_sm70_shflsync_idx_p) ;  /* 0x0000148000007944 */ /* 0x000fea0003c00000 */
[----:B------:R-:W-:Y:S01]  /*e3f0*/  MOV R138, R206 ;  /* 0x000000ce008a7202 */ /* 0x000fe20000000f00 */
[----:B------:R-:W-:-:S05]  /*e400*/  BRA `(.L_x_291) ;  /* 0xffff913000007947 */ /* 0x000fca000383ffff */
.L_x_209:
[----:B------:R-:W-:Y:S01]  /*e410*/  MOV R206, RZ ;  /* 0x000000ff00ce7202 */ /* 0x000fe20000000f00 */
[----:B------:R-:W-:Y:S01]  /*e420*/  IMAD.MOV.U32 R207, RZ, RZ, R68 ;  /* 0x000000ffffcf7224 */ /* 0x000fe200078e0044 */
[----:B------:R-:W-:Y:S01]  /*e430*/  MOV R2, 0xe460 ;  /* 0x0000e46000027802 */ /* 0x000fe20000000f00 */
[----:B------:R-:W-:Y:S02]  /*e440*/  IMAD.MOV.U32 R3, RZ, RZ, 0x181f ;  /* 0x0000181fff037424 */ /* 0x000fe400078e00ff */
[----:B-12---:R-:W-:Y:S05]  /*e450*/  CALL.REL.NOINC `($__internal_3_$__cuda_sm70_shflsync_idx_p) ;  /* 0x0000141000007944 */ /* 0x006fea0003c00000 */
[----:B------:R-:W-:Y:S01]  /*e460*/  MOV R137, R206 ;  /* 0x000000ce00897202 */ /* 0x000fe20000000f00 */
[----:B------:R-:W-:-:S05]  /*e470*/  BRA `(.L_x_292) ;  /* 0xffff90e000007947 */ /* 0x000fca000383ffff */
.L_x_210:
[----:B------:R-:W-:Y:S01]  /*e480*/  MOV R206, 0x1 ;  /* 0x0000000100ce7802 */ /* 0x000fe20000000f00 */
[----:B------:R-:W-:Y:S01]  /*e490*/  IMAD.MOV.U32 R207, RZ, RZ, R0 ;  /* 0x000000ffffcf7224 */ /* 0x000fe200078e0000 */
[----:B--2---:R-:W-:Y:S01]  /*e4a0*/  MOV R2, 0xe4d0 ;  /* 0x0000e4d000027802 */ /* 0x004fe20000000f00 */
[----:B------:R-:W-:Y:S03]  /*e4b0*/  IMAD.MOV.U32 R3, RZ, RZ, 0x181f ;  /* 0x0000181fff037424 */ /* 0x000fe600078e00ff */
[----:B-1-3--:R-:W-:Y:S05]  /*e4c0*/  CALL.REL.NOINC `($__internal_3_$__cuda_sm70_shflsync_idx_p) ;  /* 0x000013a000007944 */ /* 0x00afea0003c00000 */
        /* <DEDUP_REMOVED lines=8> */
.L_x_211:
[----:B------:R-:W-:Y:S01]  /*e550*/  MOV R206, 0x2 ;  /* 0x0000000200ce7802 */ /* 0x000fe20000000f00 */
[----:B------:R-:W-:Y:S01]  /*e560*/  IMAD.MOV.U32 R207, RZ, RZ, R0 ;  /* 0x000000ffffcf7224 */ /* 0x000fe200078e0000 */
[----:B-1----:R-:W-:Y:S01]  /*e570*/  MOV R2, 0xe5a0 ;  /* 0x0000e5a000027802 */ /* 0x002fe20000000f00 */
[----:B------:R-:W-:Y:S02]  /*e580*/  IMAD.MOV.U32 R3, RZ, RZ, 0x181f ;  /* 0x0000181fff037424 */ /* 0x000fe400078e00ff */
[----:B---34-:R-:W-:Y:S05]  /*e590*/  CALL.REL.NOINC `($__internal_3_$__cuda_sm70_shflsync_idx_p) ;  /* 0x000012d000007944 */ /* 0x018fea0003c00000 */
[----:B------:R-:W-:Y:S01]  /*e5a0*/  MOV R138, R206 ;  /* 0x000000ce008a7202 */ /* 0x000fe20000000f00 */
[----:B------:R-:W-:-:S05]  /*e5b0*/  BRA `(.L_x_294) ;  /* 0xffff924000007947 */ /* 0x000fca000383ffff */
.L_x_212:
[----:B------:R-:W-:Y:S01]  /*e5c0*/  MOV R206, 0x2 ;  /* 0x0000000200ce7802 */ /* 0x000fe20000000f00 */
[----:B------:R-:W-:Y:S01]  /*e5d0*/  IMAD.MOV.U32 R207, RZ, RZ, R68 ;  /* 0x000000ffffcf7224 */ /* 0x000fe200078e0044 */
[----:B-1----:R-:W-:Y:S01]  /*e5e0*/  MOV R2, 0xe610 ;  /* 0x0000e61000027802 */ /* 0x002fe20000000f00 */
[----:B------:R-:W-:Y:S02]  /*e5f0*/  IMAD.MOV.U32 R3, RZ, RZ, 0x181f ;  /* 0x0000181fff037424 */ /* 0x000fe400078e00ff */
[----:B--234-:R-:W-:Y:S05]  /*e600*/  CALL.REL.NOINC `($__internal_3_$__cuda_sm70_shflsync_idx_p) ;  /* 0x0000126000007944 */ /* 0x01cfea0003c00000 */
[----:B------:R-:W-:Y:S01]  /*e610*/  MOV R137, R206 ;  /* 0x000000ce00897202 */ /* 0x000fe20000000f00 */
[----:B------:R-:W-:-:S05]  /*e620*/  BRA `(.L_x_295) ;  /* 0xffff91f000007947 */ /* 0x000fca000383ffff */
.L_x_213:
[----:B------:R-:W-:Y:S01]  /*e630*/  MOV R206, 0x3 ;  /* 0x0000000300ce7802 */ /* 0x000fe20000000f00 */
[----:B------:R-:W-:Y:S01]  /*e640*/  IMAD.MOV.U32 R207, RZ, RZ, R0 ;  /* 0x000000ffffcf7224 */ /* 0x000fe200078e0000 */
[----:B-1----:R-:W-:Y:S01]  /*e650*/  MOV R2, 0xe680 ;  /* 0x0000e68000027802 */ /* 0x002fe20000000f00 */
[----:B------:R-:W-:Y:S03]  /*e660*/  IMAD.MOV.U32 R3, RZ, RZ, 0x181f ;  /* 0x0000181fff037424 */ /* 0x000fe600078e00ff */
[----:B--2-4-:R-:W-:Y:S05]  /*e670*/  CALL.REL.NOINC `($__internal_3_$__cuda_sm70_shflsync_idx_p) ;  /* 0x000011f000007944 */ /* 0x014fea0003c00000 */
        /* <DEDUP_REMOVED lines=8> */
.L_x_214:
[----:B------:R-:W-:Y:S02]  /*e700*/  MOV R0, 0x2 ;  /* 0x0000000200007802 */ /* 0x000fe40000000f00 */
[----:B------:R-:W-:Y:S02]  /*e710*/  MOV R2, 0xe730 ;  /* 0x0000e73000027802 */ /* 0x000fe40000000f00 */
[----:B------:R-:W-:Y:S05]  /*e720*/  CALL.REL.NOINC `($__internal_2_$__cuda_sm70_shflsync_bfly_p) ;  /* 0x000010e000007944 */ /* 0x000fea0003c00000 */
[----:B------:R-:W-:-:S05]  /*e730*/  BRA `(.L_x_297) ;  /* 0xffff970000007947 */ /* 0x000fca000383ffff */
.L_x_215:
[----:B------:R-:W-:Y:S02]  /*e740*/  MOV R0, 0x1 ;  /* 0x0000000100007802 */ /* 0x000fe40000000f00 */
[----:B------:R-:W-:Y:S02]  /*e750*/  MOV R2, 0xe770 ;  /* 0x0000e77000027802 */ /* 0x000fe40000000f00 */
[----:B------:R-:W-:Y:S05]  /*e760*/  CALL.REL.NOINC `($__internal_2_$__cuda_sm70_shflsync_bfly_p) ;  /* 0x000010a000007944 */ /* 0x000fea0003c00000 */
[----:B------:R-:W-:Y:S01]  /*e770*/  FMNMX.FTZ R70, R68, R0, !PT ;  /* 0x0000000044467209 */ /* 0x000fe20007810000 */
[----:B------:R-:W-:Y:S01]  /*e780*/  IMAD.MOV.U32 R68, RZ, RZ, R136 ;  /* 0x000000ffff447224 */ /* 0x000fe200078e0088 */
[----:B------:R-:W-:Y:S01]  /*e790*/  MOV R2, 0xe7c0 ;  /* 0x0000e7c000027802 */ /* 0x000fe20000000f00 */
[----:B------:R-:W-:Y:S02]  /*e7a0*/  IMAD.MOV.U32 R0, RZ, RZ, 0x2 ;  /* 0x00000002ff007424 */ /* 0x000fe400078e00ff */
[----:B------:R-:W-:Y:S05]  /*e7b0*/  CALL.REL.NOINC `($__internal_2_$__cuda_sm70_shflsync_bfly_p) ;  /* 0x0000105000007944 */ /* 0x000fea0003c00000 */
[----:B------:R-:W-:Y:S01]  /*e7c0*/  FMNMX.FTZ R68, R136, R0, !PT ;  /* 0x0000000088447209 */ /* 0x000fe20007810000 */
[----:B------:R-:W-:Y:S01]  /*e7d0*/  IMAD.MOV.U32 R0, RZ, RZ, 0x1 ;  /* 0x00000001ff007424 */ /* 0x000fe200078e00ff */
[----:B------:R-:W-:Y:S02]  /*e7e0*/  MOV R2, 0xe800 ;  /* 0x0000e80000027802 */ /* 0x000fe40000000f00 */
[----:B------:R-:W-:Y:S05]  /*e7f0*/  CALL.REL.NOINC `($__internal_2_$__cuda_sm70_shflsync_bfly_p) ;  /* 0x0000101000007944 */ /* 0x000fea0003c00000 */
[----:B------:R-:W-:-:S05]  /*e800*/  BRA `(.L_x_298) ;  /* 0xffff96a000007947 */ /* 0x000fca000383ffff */
.L_x_217:
[----:B------:R-:W-:Y:S01]  /*e810*/  IMAD.MOV.U32 R68, RZ, RZ, R209 ;  /* 0x000000ffff447224 */ /* 0x000fe200078e00d1 */
[----:B------:R-:W-:-:S02]  /*e820*/  MOV R0, 0x2 ;  /* 0x0000000200007802 */ /* 0x000fc40000000f00 */
[----:B------:R-:W-:Y:S02]  /*e830*/  MOV R2, 0xe850 ;  /* 0x0000e85000027802 */ /* 0x000fe40000000f00 */
[----:B------:R-:W-:Y:S05]  /*e840*/  CALL.REL.NOINC `($__internal_2_$__cuda_sm70_shflsync_bfly_p) ;  /* 0x00000fc000007944 */ /* 0x000fea0003c00000 */
[----:B------:R-:W-:Y:S01]  /*e850*/  FADD.FTZ R68, R209, R0 ;  /* 0x00000000d1447221 */ /* 0x000fe20000010000 */
[----:B------:R-:W-:Y:S02]  /*e860*/  MOV R0, 0x1 ;  /* 0x0000000100007802 */ /* 0x000fe40000000f00 */
[----:B------:R-:W-:Y:S02]  /*e870*/  MOV R2, 0xe890 ;  /* 0x0000e89000027802 */ /* 0x000fe40000000f00 */
[----:B------:R-:W-:Y:S05]  /*e880*/  CALL.REL.NOINC `($__internal_2_$__cuda_sm70_shflsync_bfly_p) ;  /* 0x00000f8000007944 */ /* 0x000fea0003c00000 */
[----:B------:R-:W-:Y:S01]  /*e890*/  FADD.FTZ R4, R68, R0 ;  /* 0x0000000044047221 */ /* 0x000fe20000010000 */
[----:B------:R-:W-:Y:S02]  /*e8a0*/  MOV R68, R230 ;  /* 0x000000e600447202 */ /* 0x000fe40000000f00 */
[----:B------:R-:W-:Y:S02]  /*e8b0*/  MOV R0, 0x2 ;  /* 0x0000000200007802 */ /* 0x000fe40000000f00 */
[----:B------:R-:W-:Y:S02]  /*e8c0*/  MOV R2, 0xe8e0 ;  /* 0x0000e8e000027802 */ /* 0x000fe40000000f00 */
[----:B------:R-:W-:Y:S05]  /*e8d0*/  CALL.REL.NOINC `($__internal_2_$__cuda_sm70_shflsync_bfly_p) ;  /* 0x00000f3000007944 */ /* 0x000fea0003c00000 */
[----:B------:R-:W-:Y:S01]  /*e8e0*/  FADD.FTZ R5, R230, R0 ;  /* 0x00000000e6057221 */ /* 0x000fe20000010000 */
[----:B------:R-:W-:Y:S02]  /*e8f0*/  MOV R0, 0x1 ;  /* 0x0000000100007802 */ /* 0x000fe40000000f00 */
[----:B------:R-:W-:-:S02]  /*e900*/  MOV R2, 0xe930 ;  /* 0x0000e93000027802 */ /* 0x000fc40000000f00 */
[----:B------:R-:W-:Y:S02]  /*e910*/  MOV R68, R5 ;  /* 0x0000000500447202 */ /* 0x000fe40000000f00 */
[----:B------:R-:W-:Y:S05]  /*e920*/  CALL.REL.NOINC `($__internal_2_$__cuda_sm70_shflsync_bfly_p) ;  /* 0x00000ee000007944 */ /* 0x000fea0003c00000 */
[----:B------:R-:W-:Y:S01]  /*e930*/  MOV R3, R0 ;  /* 0x0000000000037202 */ /* 0x000fe20000000f00 */
[----:B------:R-:W-:Y:S05]  /*e940*/  BRA `(.L_x_299) ;  /* 0xffffb1a000007947 */ /* 0x000fea000383ffff */
.L_x_224:
[----:B--234-:R-:W-:Y:S01]  /*e950*/  IMAD.MOV.U32 R207, RZ, RZ, R7 ;  /* 0x000000ffffcf7224 */ /* 0x01cfe200078e0007 */
[----:B------:R-:W-:Y:S01]  /*e960*/  MOV R206, RZ ;  /* 0x000000ff00ce7202 */ /* 0x000fe20000000f00 */
[----:B------:R-:W-:Y:S01]  /*e970*/  IMAD.MOV.U32 R3, RZ, RZ, 0x181f ;  /* 0x0000181fff037424 */ /* 0x000fe200078e00ff */
[----:B------:R-:W-:Y:S02]  /*e980*/  MOV R2, 0xe9a0 ;  /* 0x0000e9a000027802 */ /* 0x000fe40000000f00 */
[----:B-1----:R-:W-:Y:S05]  /*e990*/  CALL.REL.NOINC `($__internal_3_$__cuda_sm70_shflsync_idx_p) ;  /* 0x00000ed000007944 */ /* 0x002fea0003c00000 */
[----:B------:R-:W-:Y:S01]  /*e9a0*/  MOV R8, R206 ;  /* 0x000000ce00087202 */ /* 0x000fe20000000f00 */
[----:B------:R-:W-:Y:S05]  /*e9b0*/  BRA `(.L_x_300) ;  /* 0xffffc51000007947 */ /* 0x000fea000383ffff */
.L_x_225:
[----:B------:R-:W-:Y:S01]  /*e9c0*/  IMAD.MOV.U32 R207, RZ, RZ, R9 ;  /* 0x000000ffffcf7224 */ /* 0x000fe200078e0009 */
[----:B------:R-:W-:Y:S01]  /*e9d0*/  MOV R206, RZ ;  /* 0x000000ff00ce7202 */ /* 0x000fe20000000f00 */
[----:B------:R-:W-:Y:S01]  /*e9e0*/  IMAD.MOV.U32 R3, RZ, RZ, 0x181f ;  /* 0x0000181fff037424 */ /* 0x000fe200078e00ff */
[----:B------:R-:W-:Y:S02]  /*e9f0*/  MOV R2, 0xea10 ;  /* 0x0000ea1000027802 */ /* 0x000fe40000000f00 */
[----:B-123--:R-:W-:Y:S05]  /*ea00*/  CALL.REL.NOINC `($__internal_3_$__cuda_sm70_shflsync_idx_p) ;  /* 0x00000e6000007944 */ /* 0x00efea0003c00000 */
[----:B------:R-:W-:Y:S01]  /*ea10*/  MOV R0, R206 ;  /* 0x000000ce00007202 */ /* 0x000fe20000000f00 */
[----:B------:R-:W-:Y:S05]  /*ea20*/  BRA `(.L_x_301) ;  /* 0xffffc4c000007947 */ /* 0x000fea000383ffff */
.L_x_228:
[----:B------:R-:W-:Y:S01]  /*ea30*/  IMAD.MOV.U32 R207, RZ, RZ, R7 ;  /* 0x000000ffffcf7224 */ /* 0x000fe200078e0007 */
[----:B------:R-:W-:Y:S01]  /*ea40*/  MOV R206, 0x1 ;  /* 0x0000000100ce7802 */ /* 0x000fe20000000f00 */
[----:B--2---:R-:W-:Y:S01]  /*ea50*/  IMAD.MOV.U32 R3, RZ, RZ, 0x181f ;  /* 0x0000181fff037424 */ /* 0x004fe200078e00ff */
[----:B------:R-:W-:-:S02]  /*ea60*/  MOV R2, 0xea80 ;  /* 0x0000ea8000027802 */ /* 0x000fc40000000f00 */
[----:B-1-34-:R-:W-:Y:S05]  /*ea70*/  CALL.REL.NOINC `($__internal_3_$__cuda_sm70_shflsync_idx_p) ;  /* 0x00000df000007944 */ /* 0x01afea0003c00000 */
        /* <DEDUP_REMOVED lines=8> */
.L_x_231:
[----:B------:R-:W-:Y:S01]  /*eb00*/  IMAD.MOV.U32 R207, RZ, RZ, R7 ;  /* 0x000000ffffcf7224 */ /* 0x000fe200078e0007 */
[----:B------:R-:W-:Y:S01]  /*eb10*/  MOV R206, 0x2 ;  /* 0x0000000200ce7802 */ /* 0x000fe20000000f00 */
[----:B-1----:R-:W-:Y:S01]  /*eb20*/  IMAD.MOV.U32 R3, RZ, RZ, 0x181f ;  /* 0x0000181fff037424 */ /* 0x002fe200078e00ff */
[----:B------:R-:W-:Y:S02]  /*eb30*/  MOV R2, 0xeb50 ;  /* 0x0000eb5000027802 */ /* 0x000fe40000000f00 */
[----:B--234-:R-:W-:Y:S05]  /*eb40*/  CALL.REL.NOINC `($__internal_3_$__cuda_sm70_shflsync_idx_p) ;  /* 0x00000d2000007944 */ /* 0x01cfea0003c00000 */
[----:B------:R-:W-:Y:S01]  /*eb50*/  MOV R8, R206 ;  /* 0x000000ce00087202 */ /* 0x000fe20000000f00 */
[----:B------:R-:W-:Y:S05]  /*eb60*/  BRA `(.L_x_303) ;  /* 0xffffc5b000007947 */ /* 0x000fea000383ffff */
.L_x_232:
[----:B------:R-:W-:Y:S01]  /*eb70*/  IMAD.MOV.U32 R207, RZ, RZ, R9 ;  /* 0x000000ffffcf7224 */ /* 0x000fe200078e0009 */
[----:B------:R-:W-:Y:S01]  /*eb80*/  MOV R206, 0x2 ;  /* 0x0000000200ce7802 */ /* 0x000fe20000000f00 */
[----:B-1----:R-:W-:Y:S01]  /*eb90*/  IMAD.MOV.U32 R3, RZ, RZ, 0x181f ;  /* 0x0000181fff037424 */ /* 0x002fe200078e00ff */
[----:B------:R-:W-:Y:S02]  /*eba0*/  MOV R2, 0xebc0 ;  /* 0x0000ebc000027802 */ /* 0x000fe40000000f00 */
[----:B--234-:R-:W-:Y:S05]  /*ebb0*/  CALL.REL.NOINC `($__internal_3_$__cuda_sm70_shflsync_idx_p) ;  /* 0x00000cb000007944 */ /* 0x01cfea0003c00000 */
[----:B------:R-:W-:Y:S01]  /*ebc0*/  MOV R0, R206 ;  /* 0x000000ce00007202 */ /* 0x000fe20000000f00 */
[----:B------:R-:W-:Y:S05]  /*ebd0*/  BRA `(.L_x_304) ;  /* 0xffffc56000007947 */ /* 0x000fea000383ffff */
.L_x_235:
[----:B------:R-:W-:Y:S01]  /*ebe0*/  IMAD.MOV.U32 R207, RZ, RZ, R7 ;  /* 0x000000ffffcf7224 */ /* 0x000fe200078e0007 */
[----:B------:R-:W-:Y:S01]  /*ebf0*/  MOV R206, 0x3 ;  /* 0x0000000300ce7802 */ /* 0x000fe20000000f00 */
[----:B-1----:R-:W-:Y:S01]  /*ec00*/  IMAD.MOV.U32 R3, RZ, RZ, 0x181f ;  /* 0x0000181fff037424 */ /* 0x002fe200078e00ff */
[----:B------:R-:W-:-:S02]  /*ec10*/  MOV R2, 0xec30 ;  /* 0x0000ec3000027802 */ /* 0x000fc40000000f00 */
        /* <DEDUP_REMOVED lines=9> */
.L_x_237:
[----:B------:R-:W-:Y:S01]  /*ecb0*/  IMAD.MOV.U32 R207, RZ, RZ, R5 ;  /* 0x000000ffffcf7224 */ /* 0x000fe200078e0005 */
[----:B------:R-:W-:Y:S01]  /*ecc0*/  MOV R206, RZ ;  /* 0x000000ff00ce7202 */ /* 0x000fe20000000f00 */
[----:B------:R-:W-:Y:S01]  /*ecd0*/  IMAD.MOV.U32 R3, RZ, RZ, 0x1c1f ;  /* 0x00001c1fff037424 */ /* 0x000fe200078e00ff */
[----:B------:R-:W-:Y:S02]  /*ece0*/  MOV R2, 0xed00 ;  /* 0x0000ed0000027802 */ /* 0x000fe40000000f00 */
[----:B------:R-:W-:Y:S05]  /*ecf0*/  CALL.REL.NOINC `($__internal_3_$__cuda_sm70_shflsync_idx_p) ;  /* 0x00000b7000007944 */ /* 0x000fea0003c00000 */
[----:B------:R-:W-:Y:S01]  /*ed00*/  MOV R4, R206 ;  /* 0x000000ce00047202 */ /* 0x000fe20000000f00 */
[----:B------:R-:W-:Y:S05]  /*ed10*/  BRA `(.L_x_306) ;  /* 0xffffc84000007947 */ /* 0x000fea000383ffff */
.L_x_238:
[----:B------:R-:W-:Y:S01]  /*ed20*/  IMAD.MOV.U32 R207, RZ, RZ, R12 ;  /* 0x000000ffffcf7224 */ /* 0x000fe200078e000c */
[----:B------:R-:W-:Y:S01]  /*ed30*/  MOV R206, RZ ;  /* 0x000000ff00ce7202 */ /* 0x000fe20000000f00 */
[----:B------:R-:W-:Y:S01]  /*ed40*/  IMAD.MOV.U32 R3, RZ, RZ, 0x1c1f ;  /* 0x00001c1fff037424 */ /* 0x000fe200078e00ff */
[----:B------:R-:W-:Y:S02]  /*ed50*/  MOV R2, 0xed70 ;  /* 0x0000ed7000027802 */ /* 0x000fe40000000f00 */
[----:B-12---:R-:W-:Y:S05]  /*ed60*/  CALL.REL.NOINC `($__internal_3_$__cuda_sm70_shflsync_idx_p) ;  /* 0x00000b0000007944 */ /* 0x006fea0003c00000 */
[----:B------:R-:W-:Y:S01]  /*ed70*/  MOV R0, R206 ;  /* 0x000000ce00007202 */ /* 0x000fe20000000f00 */
[----:B------:R-:W-:Y:S05]  /*ed80*/  BRA `(.L_x_307) ;  /* 0xffffc7f000007947 */ /* 0x000fea000383ffff */
.L_x_241:
        /* <DEDUP_REMOVED lines=13> */
.L_x_245:
[----:B------:R-:W-:Y:S01]  /*ee60*/  IMAD.MOV.U32 R207, RZ, RZ, R7 ;  /* 0x000000ffffcf7224 */ /* 0x000fe200078e0007 */
[----:B------:R-:W-:Y:S01]  /*ee70*/  MOV R206, RZ ;  /* 0x000000ff00ce7202 */ /* 0x000fe20000000f00 */
[----:B------:R-:W-:Y:S01]  /*ee80*/  IMAD.MOV.U32 R3, RZ, RZ, 0x181f ;  /* 0x0000181fff037424 */ /* 0x000fe200078e00ff */
[----:B------:R-:W-:Y:S02]  /*ee90*/  MOV R2, 0xeeb0 ;  /* 0x0000eeb000027802 */ /* 0x000fe40000000f00 */
[----:B------:R-:W-:Y:S05]  /*eea0*/  CALL.REL.NOINC `($__internal_3_$__cuda_sm70_shflsync_idx_p) ;  /* 0x000009c000007944 */ /* 0x000fea0003c00000 */
[----:B------:R-:W-:Y:S01]  /*eeb0*/  MOV R8, R206 ;  /* 0x000000ce00087202 */ /* 0x000fe20000000f00 */
[----:B------:R-:W-:Y:S05]  /*eec0*/  BRA `(.L_x_309) ;  /* 0xffffda8000007947 */ /* 0x000fea000383ffff */
.L_x_246:
[----:B------:R-:W-:Y:S01]  /*eed0*/  IMAD.MOV.U32 R207, RZ, RZ, R10 ;  /* 0x000000ffffcf7224 */ /* 0x000fe200078e000a */
[----:B------:R-:W-:Y:S01]  /*eee0*/  MOV R206, RZ ;  /* 0x000000ff00ce7202 */ /* 0x000fe20000000f00 */
[----:B------:R-:W-:Y:S01]  /*eef0*/  IMAD.MOV.U32 R3, RZ, RZ, 0x181f ;  /* 0x0000181fff037424 */ /* 0x000fe200078e00ff */
[----:B------:R-:W-:Y:S02]  /*ef00*/  MOV R2, 0xef20 ;  /* 0x0000ef2000027802 */ /* 0x000fe40000000f00 */
[----:B-12---:R-:W-:Y:S05]  /*ef10*/  CALL.REL.NOINC `($__internal_3_$__cuda_sm70_shflsync_idx_p) ;  /* 0x0000095000007944 */ /* 0x006fea0003c00000 */
[----:B------:R-:W-:Y:S01]  /*ef20*/  MOV R0, R206 ;  /* 0x000000ce00007202 */ /* 0x000fe20000000f00 */
[----:B------:R-:W-:Y:S05]  /*ef30*/  BRA `(.L_x_310) ;  /* 0xffffda3000007947 */ /* 0x000fea000383ffff */
.L_x_249:
        /* <DEDUP_REMOVED lines=13> */
.L_x_252:
[----:B------:R-:W-:Y:S01]  /*f010*/  IMAD.MOV.U32 R207, RZ, RZ, R7 ;  /* 0x000000ffffcf7224 */ /* 0x000fe200078e0007 */
[----:B------:R-:W-:Y:S01]  /*f020*/  MOV R206, 0x2 ;  /* 0x0000000200ce7802 */ /* 0x000fe20000000f00 */
[----:B-1----:R-:W-:Y:S01]  /*f030*/  IMAD.MOV.U32 R3, RZ, RZ, 0x181f ;  /* 0x0000181fff037424 */ /* 0x002fe200078e00ff */
[----:B------:R-:W-:Y:S02]  /*f040*/  MOV R2, 0xf060 ;  /* 0x0000f06000027802 */ /* 0x000fe40000000f00 */
[----:B--234-:R-:W-:Y:S05]  /*f050*/  CALL.REL.NOINC `($__internal_3_$__cuda_sm70_shflsync_idx_p) ;  /* 0x0000081000007944 */ /* 0x01cfea0003c00000 */
[----:B------:R-:W-:Y:S01]  /*f060*/  MOV R8, R206 ;  /* 0x000000ce00087202 */ /* 0x000fe20000000f00 */
[----:B------:R-:W-:Y:S05]  /*f070*/  BRA `(.L_x_312) ;  /* 0xffffdb3000007947 */ /* 0x000fea000383ffff */
.L_x_253:
[----:B------:R-:W-:Y:S01]  /*f080*/  IMAD.MOV.U32 R207, RZ, RZ, R10 ;  /* 0x000000ffffcf7224 */ /* 0x000fe200078e000a */
[----:B------:R-:W-:Y:S01]  /*f090*/  MOV R206, 0x2 ;  /* 0x0000000200ce7802 */ /* 0x000fe20000000f00 */
[----:B------:R-:W-:Y:S01]  /*f0a0*/  IMAD.MOV.U32 R3, RZ, RZ, 0x181f ;  /* 0x0000181fff037424 */ /* 0x000fe200078e00ff */
[----:B------:R-:W-:Y:S02]  /*f0b0*/  MOV R2, 0xf0d0 ;  /* 0x0000f0d000027802 */ /* 0x000fe40000000f00 */
[----:B-1234-:R-:W-:Y:S05]  /*f0c0*/  CALL.REL.NOINC `($__internal_3_$__cuda_sm70_shflsync_idx_p) ;  /* 0x000007a000007944 */ /* 0x01efea0003c00000 */
[----:B------:R-:W-:Y:S01]  /*f0d0*/  MOV R0, R206 ;  /* 0x000000ce00007202 */ /* 0x000fe20000000f00 */
[----:B------:R-:W-:Y:S05]  /*f0e0*/  BRA `(.L_x_313) ;  /* 0xffffdae000007947 */ /* 0x000fea000383ffff */
.L_x_256:
        /* <DEDUP_REMOVED lines=13> */
.L_x_258:
[----:B------:R-:W-:Y:S01]  /*f1c0*/  IMAD.MOV.U32 R207, RZ, RZ, R62 ;  /* 0x000000ffffcf7224 */ /* 0x000fe200078e003e */
[----:B------:R-:W-:Y:S01]  /*f1d0*/  MOV R206, RZ ;  /* 0x000000ff00ce7202 */ /* 0x000fe20000000f00 */
[----:B------:R-:W-:Y:S01]  /*f1e0*/  IMAD.MOV.U32 R3, RZ, RZ, 0x1f ;  /* 0x0000001fff037424 */ /* 0x000fe200078e00ff */
[----:B------:R-:W-:Y:S02]  /*f1f0*/  MOV R2, 0xf210 ;  /* 0x0000f21000027802 */ /* 0x000fe40000000f00 */
[----:B--2---:R-:W-:Y:S05]  /*f200*/  CALL.REL.NOINC `($__internal_3_$__cuda_sm70_shflsync_idx_p) ;  /* 0x0000066000007944 */ /* 0x004fea0003c00000 */
[----:B------:R-:W-:Y:S01]  /*f210*/  MOV R9, R206 ;  /* 0x000000ce00097202 */ /* 0x000fe20000000f00 */
[----:B------:R-:W-:Y:S05]  /*f220*/  BRA `(.L_x_315) ;  /* 0xffffdc6000007947 */ /* 0x000fea000383ffff */
.L_x_259:
[----:B------:R-:W-:Y:S01]  /*f230*/  IMAD.MOV.U32 R207, RZ, RZ, R62 ;  /* 0x000000ffffcf7224 */ /* 0x000fe200078e003e */
[----:B------:R-:W-:Y:S01]  /*f240*/  MOV R206, 0x1 ;  /* 0x0000000100ce7802 */ /* 0x000fe20000000f00 */
[----:B------:R-:W-:Y:S01]  /*f250*/  IMAD.MOV.U32 R3, RZ, RZ, 0x1f ;  /* 0x0000001fff037424 */ /* 0x000fe200078e00ff */
[----:B------:R-:W-:Y:S02]  /*f260*/  MOV R2, 0xf280 ;  /* 0x0000f28000027802 */ /* 0x000fe40000000f00 */
[----:B-12---:R-:W-:Y:S05]  /*f270*/  CALL.REL.NOINC `($__internal_3_$__cuda_sm70_shflsync_idx_p) ;  /* 0x000005f000007944 */ /* 0x006fea0003c00000 */
[----:B------:R-:W-:Y:S01]  /*f280*/  MOV R8, R206 ;  /* 0x000000ce00087202 */ /* 0x000fe20000000f00 */
[----:B------:R-:W-:Y:S05]  /*f290*/  BRA `(.L_x_316) ;  /* 0xffffdc1000007947 */ /* 0x000fea000383ffff */
.L_x_260:
[----:B------:R-:W-:Y:S02]  /*f2a0*/  MOV R2, 0x1 ;  /* 0x0000000100027802 */ /* 0x000fe40000000f00 */
[----:B------:R-:W-:-:S02]  /*f2b0*/  MOV R3, 0xf2d0 ;  /* 0x0000f2d000037802 */ /* 0x000fc40000000f00 */
[----:B-1234-:R-:W-:Y:S05]  /*f2c0*/  CALL.REL.NOINC `($__internal_4_$__cuda_sm70_shflsync_up_p) ;  /* 0x000005f000007944 */ /* 0x01efea0003c00000 */
[----:B------:R-:W-:Y:S05]  /*f2d0*/  BRA `(.L_x_317) ;  /* 0xffffdcf000007947 */ /* 0x000fea000383ffff */
.L_x_261:
[----:B------:R-:W-:Y:S02]  /*f2e0*/  MOV R2, 0x2 ;  /* 0x0000000200027802 */ /* 0x000fe40000000f00 */
[----:B------:R-:W-:-:S02]  /*f2f0*/  MOV R3, 0xf310 ;  /* 0x0000f31000037802 */ /* 0x000fc40000000f00 */
[----:B--2-4-:R-:W-:Y:S05]  /*f300*/  CALL.REL.NOINC `($__internal_4_$__cuda_sm70_shflsync_up_p) ;  /* 0x000005b000007944 */ /* 0x014fea0003c00000 */
        /* <DEDUP_REMOVED lines=24> */
.L_x_265:
[----:B------:R-:W-:Y:S02]  /*f490*/  MOV R2, 0x1 ;  /* 0x0000000100027802 */ /* 0x000fe40000000f00 */
[----:B------:R-:W-:Y:S02]  /*f4a0*/  MOV R3, 0xf4c0 ;  /* 0x0000f4c000037802 */ /* 0x000fe40000000f00 */
[----:B------:R-:W-:Y:S05]  /*f4b0*/  CALL.REL.NOINC `($__internal_4_$__cuda_sm70_shflsync_up_p) ;  /* 0x0000040000007944 */ /* 0x000fea0003c00000 */
[----:B------:R-:W-:Y:S01]  /*f4c0*/  MOV R2, R4 ;  /* 0x0000000400027202 */ /* 0x000fe20000000f00 */
[----:B------:R-:W-:Y:S05]  /*f4d0*/  BRA `(.L_x_319) ;  /* 0xffffdd4000007947 */ /* 0x000fea000383ffff */
.L_x_266:
[----:B------:R-:W-:Y:S02]  /*f4e0*/  MOV R2, 0x2 ;  /* 0x0000000200027802 */ /* 0x000fe40000000f00 */
[----:B------:R-:W-:Y:S02]  /*f4f0*/  MOV R3, 0xf510 ;  /* 0x0000f51000037802 */ /* 0x000fe40000000f00 */
        /* <DEDUP_REMOVED lines=25> */
.L_x_268:
[----:B------:R-:W-:Y:S02]  /*f690*/  SEL R0, RZ, 0x1, P0 ;  /* 0x00000001ff007807 */ /* 0x000fe40000000000 */
[----:B------:R-:W-:Y:S02]  /*f6a0*/  MOV R2, 0xf6c0 ;  /* 0x0000f6c000027802 */ /* 0x000fe40000000f00 */
[----:B-1----:R-:W-:Y:S05]  /*f6b0*/  CALL.REL.NOINC `($__internal_5_$__cuda_sm70_votesync_ballot) ;  /* 0x0000027000007944 */ /* 0x002fea0003c00000 */
[----:B------:R-:W-:Y:S05]  /*f6c0*/  BRA `(.L_x_321) ;  /* 0xffffdce000007947 */ /* 0x000fea000383ffff */
.L_x_269:
[----:B------:R-:W-:Y:S01]  /*f6d0*/  IMAD.MOV.U32 R207, RZ, RZ, R6 ;  /* 0x000000ffffcf7224 */ /* 0x000fe200078e0006 */
[----:B---3--:R-:W-:Y:S01]  /*f6e0*/  MOV R206, R11 ;  /* 0x0000000b00ce7202 */ /* 0x008fe20000000f00 */
[----:B------:R-:W-:Y:S01]  /*f6f0*/  IMAD.MOV.U32 R3, RZ, RZ, 0x1f ;  /* 0x0000001fff037424 */ /* 0x000fe200078e00ff */
[----:B------:R-:W-:Y:S02]  /*f700*/  MOV R2, 0xf720 ;  /* 0x0000f72000027802 */ /* 0x000fe40000000f00 */
[----:B-12---:R-:W-:Y:S05]  /*f710*/  CALL.REL.NOINC `($__internal_3_$__cuda_sm70_shflsync_idx_p) ;  /* 0x0000015000007944 */ /* 0x006fea0003c00000 */
[----:B------:R-:W-:Y:S01]  /*f720*/  IMAD.MOV.U32 R6, RZ, RZ, R206 ;  /* 0x000000ffff067224 */ /* 0x000fe200078e00ce */
[----:B------:R-:W-:Y:S01]  /*f730*/  MOV R206, R11 ;  /* 0x0000000b00ce7202 */ /* 0x000fe20000000f00 */
[----:B------:R-:W-:Y:S01]  /*f740*/  IMAD.MOV.U32 R207, RZ, RZ, R7 ;  /* 0x000000ffffcf7224 */ /* 0x000fe200078e0007 */
[----:B------:R-:W-:Y:S02]  /*f750*/  MOV R3, 0x1f ;  /* 0x0000001f00037802 */ /* 0x000fe40000000f00 */
[----:B------:R-:W-:-:S02]  /*f760*/  MOV R2, 0xf780 ;  /* 0x0000f78000027802 */ /* 0x000fc40000000f00 */
[----:B------:R-:W-:Y:S05]  /*f770*/  CALL.REL.NOINC `($__internal_3_$__cuda_sm70_shflsync_idx_p) ;  /* 0x000000f000007944 */ /* 0x000fea0003c00000 */
[----:B------:R-:W-:Y:S01]  /*f780*/  MOV R7, R206 ;  /* 0x000000ce00077202 */ /* 0x000fe20000000f00 */
[----:B------:R-:W-:Y:S05]  /*f790*/  BRA `(.L_x_322) ;  /* 0xffffdc5000007947 */ /* 0x000fea000383ffff */
.L_x_272:
[----:B------:R-:W-:Y:S01]  /*f7a0*/  IMAD.MOV.U32 R207, RZ, RZ, R4 ;  /* 0x000000ffffcf7224 */ /* 0x000fe200078e0004 */
[----:B------:R-:W-:Y:S01]  /*f7b0*/  MOV R206, R0 ;  /* 0x0000000000ce7202 */ /* 0x000fe20000000f00 */
[----:B------:R-:W-:Y:S01]  /*f7c0*/  IMAD.MOV.U32 R3, RZ, RZ, 0x1f ;  /* 0x0000001fff037424 */ /* 0x000fe200078e00ff */
[----:B------:R-:W-:-:S02]  /*f7d0*/  MOV R2, 0xf7f0 ;  /* 0x0000f7f000027802 */ /* 0x000fc40000000f00 */
[----:B-1-34-:R-:W-:Y:S05]  /*f7e0*/  CALL.REL.NOINC `($__internal_3_$__cuda_sm70_shflsync_idx_p) ;  /* 0x0000008000007944 */ /* 0x01afea0003c00000 */
[----:B------:R-:W-:Y:S01]  /*f7f0*/  MOV R10, R206 ;  /* 0x000000ce000a7202 */ /* 0x000fe20000000f00 */
[----:B------:R-:W-:Y:S05]  /*f800*/  BRA `(.L_x_271) ;  /* 0xffffdc4000007947 */ /* 0x000fea000383ffff */
        .weak           $__internal_2_$__cuda_sm70_shflsync_bfly_p
        .type           $__internal_2_$__cuda_sm70_shflsync_bfly_p,@function
        .size           $__internal_2_$__cuda_sm70_shflsync_bfly_p,($__internal_3_$__cuda_sm70_shflsync_idx_p - $__internal_2_$__cuda_sm70_shflsync_bfly_p)
$__internal_2_$__cuda_sm70_shflsync_bfly_p:
[----:B------:R-:W-:Y:S02]  /*f810*/  MOV R143, 0xffffffff ;  /* 0xffffffff008f7802 */ /* 0x000fe40000000f00 */
[----:B------:R-:W-:-:S02]  /*f820*/  MOV R3, 0x1f ;  /* 0x0000001f00037802 */ /* 0x000fc40000000f00 */
[----:B------:R-:W-:Y:S04]  /*f830*/  WARPSYNC R143 ;  /* 0x0000008f00007348 */ /* 0x000fe80003800000 */
[----:B------:R1:W2:Y:S02]  /*f840*/  SHFL.BFLY PT, R0, R68, R0, R3 ;  /* 0x0c00000044007389 */ /* 0x0002a400000e0003 */
[----:B-1----:R-:W-:-:S04]  /*f850*/  MOV R3, 0x0 ;  /* 0x0000000000037802 */ /* 0x002fc80000000f00 */
[----:B--2---:R-:W-:Y:S05]  /*f860*/  RET.REL.NODEC R2 `(_ZN7cutlass13device_kernelIN5flash19enable_sm80_to_sm89INS1_16FlashAttnFwdSm80INS1_25CollectiveMainloopFwdSm80ILi8ELi1ELb1EN4cute5tupleIJNS5_1CILi128EEENS7_ILi112EEES8_EEELi128ENS_10bfloat16_tEfNS_4arch4Sm80ELb0ELb0ELb0ELb1ELb1ELb0ELb1ELb1EEENS1_21CollectiveEpilogueFwdINS6_IJS8_S8_S9_EEENS6_IJNS7_ILi1EEESH_SH_EEESB_SD_Li256ELb1ELb1ELb1ELb0EEENS1_36VarlenDynamicPersistentTileSchedulerILi128ELi112ELi256ELi256ELb1ELb1ELb0ELb0ELb1ELb1EEEEEEEEEvNT_6ParamsE) ;  /* 0xffff079002007950 */ /* 0x004fea0003c3ffff */
        .weak           $__internal_3_$__cuda_sm70_shflsync_idx_p
        .type           $__internal_3_$__cuda_sm70_shflsync_idx_p,@function
        .size           $__internal_3_$__cuda_sm70_shflsync_idx_p,($__internal_4_$__cuda_sm70_shflsync_up_p - $__internal_3_$__cuda_sm70_shflsync_idx_p)
$__internal_3_$__cuda_sm70_shflsync_idx_p:
[----:B------:R-:W-:-:S04]  /*f870*/  MOV R210, 0xffffffff ;  /* 0xffffffff00d27802 */ /* 0x000fc80000000f00 */
[----:B------:R-:W-:Y:S04]  /*f880*/  WARPSYNC R210 ;  /* 0x000000d200007348 */ /* 0x000fe80003800000 */
[----:B------:R1:W2:Y:S02]  /*f890*/  SHFL.IDX PT, R206, R207, R206, R3 ;  /* 0x000000cecfce7389 */ /* 0x0002a400000e0003 */
[----:B-1----:R-:W-:-:S04]  /*f8a0*/  MOV R3, 0x0 ;  /* 0x0000000000037802 */ /* 0x002fc80000000f00 */
[----:B--2---:R-:W-:Y:S05]  /*f8b0*/  RET.REL.NODEC R2 `(_ZN7cutlass13device_kernelIN5flash19enable_sm80_to_sm89INS1_16FlashAttnFwdSm80INS1_25CollectiveMainloopFwdSm80ILi8ELi1ELb1EN4cute5tupleIJNS5_1CILi128EEENS7_ILi112EEES8_EEELi128ENS_10bfloat16_tEfNS_4arch4Sm80ELb0ELb0ELb0ELb1ELb1ELb0ELb1ELb1EEENS1_21CollectiveEpilogueFwdINS6_IJS8_S8_S9_EEENS6_IJNS7_ILi1EEESH_SH_EEESB_SD_Li256ELb1ELb1ELb1ELb0EEENS1_36VarlenDynamicPersistentTileSchedulerILi128ELi112ELi256ELi256ELb1ELb1ELb0ELb0ELb1ELb1EEEEEEEEEvNT_6ParamsE) ;  /* 0xffff074002007950 */ /* 0x004fea0003c3ffff */
        .weak           $__internal_4_$__cuda_sm70_shflsync_up_p
        .type           $__internal_4_$__cuda_sm70_shflsync_up_p,@function
        .size           $__internal_4_$__cuda_sm70_shflsync_up_p,($__internal_5_$__cuda_sm70_votesync_ballot - $__internal_4_$__cuda_sm70_shflsync_up_p)
$__internal_4_$__cuda_sm70_shflsync_up_p:
[----:B------:R-:W-:Y:S02]  /*f8c0*/  IMAD.MOV.U32 R4, RZ, RZ, RZ ;  /* 0x000000ffff047224 */ /* 0x000fe400078e00ff */
[----:B------:R-:W-:-:S04]  /*f8d0*/  IMAD.MOV.U32 R11, RZ, RZ, -0x1 ;  /* 0xffffffffff0b7424 */ /* 0x000fc800078e00ff */
[----:B------:R-:W-:Y:S04]  /*f8e0*/  WARPSYNC R11 ;  /* 0x0000000b00007348 */ /* 0x000fe80003800000 */
[----:B------:R1:W2:Y:S02]  /*f8f0*/  SHFL.UP PT, R4, R0, R2, R4 ;  /* 0x0400000200047389 */ /* 0x0002a400000e0004 */
[----:B-1----:R-:W-:Y:S02]  /*f900*/  MOV R2, R3 ;  /* 0x0000000300027202 */ /* 0x002fe40000000f00 */
[----:B------:R-:W-:-:S04]  /*f910*/  MOV R3, 0x0 ;  /* 0x0000000000037802 */ /* 0x000fc80000000f00 */
[----:B--2---:R-:W-:Y:S05]  /*f920*/  RET.REL.NODEC R2 `(_ZN7cutlass13device_kernelIN5flash19enable_sm80_to_sm89INS1_16FlashAttnFwdSm80INS1_25CollectiveMainloopFwdSm80ILi8ELi1ELb1EN4cute5tupleIJNS5_1CILi128EEENS7_ILi112EEES8_EEELi128ENS_10bfloat16_tEfNS_4arch4Sm80ELb0ELb0ELb0ELb1ELb1ELb0ELb1ELb1EEENS1_21CollectiveEpilogueFwdINS6_IJS8_S8_S9_EEENS6_IJNS7_ILi1EEESH_SH_EEESB_SD_Li256ELb1ELb1ELb1ELb0EEENS1_36VarlenDynamicPersistentTileSchedulerILi128ELi112ELi256ELi256ELb1ELb1ELb0ELb0ELb1ELb1EEEEEEEEEvNT_6ParamsE) ;  /* 0xffff06d002007950 */ /* 0x004fea0003c3ffff */
        .weak           $__internal_5_$__cuda_sm70_votesync_ballot
        .type           $__internal_5_$__cuda_sm70_votesync_ballot,@function
        .size           $__internal_5_$__cuda_sm70_votesync_ballot,(.L_x_1790 - $__internal_5_$__cuda_sm70_votesync_ballot)
$__internal_5_$__cuda_sm70_votesync_ballot:
[----:B------:R-:W-:Y:S01]  /*f930*/  ISETP.NE.U32.AND P0, PT, R0, 0x1, PT ;  /* 0x000000010000780c */ /* 0x000fe20003f05070 */
[----:B------:R-:W-:-:S04]  /*f940*/  IMAD.MOV.U32 R3, RZ, RZ, -0x1 ;  /* 0xffffffffff037424 */ /* 0x000fc800078e00ff */
[----:B------:R-:W-:Y:S08]  /*f950*/  WARPSYNC R3 ;  /* 0x0000000300007348 */ /* 0x000ff00003800000 */
[----:B------:R-:W-:-:S04]  /*f960*/  VOTE.ANY R0, PT, !P0 ;  /* 0x0000000000007806 */ /* 0x000fc800040e0100 */
[----:B------:R-:W-:Y:S01]  /*f970*/  LOP3.LUT R0, R0, R3, RZ, 0xc0, !PT ;  /* 0x0000000300007212 */ /* 0x000fe200078ec0ff */
[----:B------:R-:W-:-:S04]  /*f980*/  IMAD.MOV.U32 R3, RZ, RZ, 0x0 ;  /* 0x00000000ff037424 */ /* 0x000fc800078e00ff */
[----:B------:R-:W-:Y:S05]  /*f990*/  RET.REL.NODEC R2 `(_ZN7cutlass13device_kernelIN5flash19enable_sm80_to_sm89INS1_16FlashAttnFwdSm80INS1_25CollectiveMainloopFwdSm80ILi8ELi1ELb1EN4cute5tupleIJNS5_1CILi128EEENS7_ILi112EEES8_EEELi128ENS_10bfloat16_tEfNS_4arch4Sm80ELb0ELb0ELb0ELb1ELb1ELb0ELb1ELb1EEENS1_21CollectiveEpilogueFwdINS6_IJS8_S8_S9_EEENS6_IJNS7_ILi1EEESH_SH_EEESB_SD_Li256ELb1ELb1ELb1ELb0EEENS1_36VarlenDynamicPersistentTileSchedulerILi128ELi112ELi256ELi256ELb1ELb1ELb0ELb0ELb1ELb1EEEEEEEEEvNT_6ParamsE) ;  /* 0xffff066002007950 */ /* 0x000fea0003c3ffff */
.L_x_323:
        /* <DEDUP_REMOVED lines=14> */
.L_x_1790:


//--------------------- .text._ZN7cutlass13device_kernelIN5flash19enable_sm80_to_sm89INS1_16FlashAttnFwdSm80INS1_25CollectiveMainloopFwdSm80ILi8ELi1ELb1EN4cute5tupleIJNS5_1CILi128EEENS7_ILi112EEES8_EEELi128ENS_10bfloat16_tEfNS_4arch4Sm80ELb0ELb0ELb0ELb1ELb1ELb1ELb1ELb1EEENS1_21CollectiveEpilogueFwdINS6_IJS8_S8_S9_EEENS6_IJNS7_ILi1EEESH_SH_EEESB_SD_Li256ELb1ELb1ELb1ELb0EEENS1_36VarlenDynamicPersistentTileSchedulerILi128ELi112ELi256ELi256ELb1ELb1ELb0ELb0ELb1ELb1EEEEEEEEEvNT_6ParamsE --------------------------
	.section	.text._ZN7cutlass13device_kernelIN5flash19enable_sm80_to_sm89INS1_16FlashAttnFwdSm80INS1_25CollectiveMainloopFwdSm80ILi8ELi1ELb1EN4cute5tupleIJNS5_1CILi128EEENS7_ILi112EEES8_EEELi128ENS_10bfloat16_tEfNS_4arch4Sm80ELb0ELb0ELb0ELb1ELb1ELb1ELb1ELb1EEENS1_21CollectiveEpilogueFwdINS6_IJS8_S8_S9_EEENS6_IJNS7_ILi1EEESH_SH_EEESB_SD_Li256ELb1ELb1ELb1ELb0EEENS1_36VarlenDynamicPersistentTileSchedulerILi128ELi112ELi256ELi256ELb1ELb1ELb0ELb0ELb1ELb1EEEEEEEEEvNT_6ParamsE,"ax",@progbits
	.sectioninfo	@"SHI_REGISTERS=255"
	.align	128
.text._ZN7cutlass13device_kernelIN5flash19enable_sm80_to_sm89INS1_16FlashAttnFwdSm80INS1_25CollectiveMainloopFwdSm80ILi8ELi1ELb1EN4cute5tupleIJNS5_1CILi128EEENS7_ILi112EEES8_EEELi128ENS_10bfloat16_tEfNS_4arch4Sm80ELb0ELb0ELb0ELb1ELb1ELb1ELb1ELb1EEENS1_21CollectiveEpilogueFwdINS6_IJS8_S8_S9_EEENS6_IJNS7_ILi1EEESH_SH_EEESB_SD_Li256ELb1ELb1ELb1ELb0EEENS1_36VarlenDynamicPersistentTileSchedulerILi128ELi112ELi256ELi256ELb1ELb1ELb0ELb0ELb1ELb1EEEEEEEEEvNT_6ParamsE:
        .type           _ZN7cutlass13device_kernelIN5flash19enable_sm80_to_sm89INS1_16FlashAttnFwdSm80INS1_25CollectiveMainloopFwdSm80ILi8ELi1ELb1EN4cute5tupleIJNS5_1CILi128EEENS7_ILi112EEES8_EEELi128ENS_10bfloat16_tEfNS_4arch4Sm80ELb0ELb0ELb0ELb1ELb1ELb1ELb1ELb1EEENS1_21CollectiveEpilogueFwdINS6_IJS8_S8_S9_EEENS6_IJNS7_ILi1EEESH_SH_EEESB_SD_Li256ELb1ELb1ELb1ELb0EEENS1_36VarlenDynamicPersistentTileSchedulerILi128ELi112ELi256ELi256ELb1ELb1ELb0ELb0ELb1ELb1EEEEEEEEEvNT_6ParamsE,@function
        .size           _ZN7cutlass13device_kernelIN5flash19enable_sm80_to_sm89INS1_16FlashAttnFwdSm80INS1_25CollectiveMainloopFwdSm80ILi8ELi1ELb1EN4cute5tupleIJNS5_1CILi128EEENS7_ILi112EEES8_EEELi128ENS_10bfloat16_tEfNS_4arch4Sm80ELb0ELb0ELb0ELb1ELb1ELb1ELb1ELb1EEENS1_21CollectiveEpilogueFwdINS6_IJS8_S8_S9_EEENS6_IJNS7_ILi1EEESH_SH_EEESB_SD_Li256ELb1ELb1ELb1ELb0EEENS1_36VarlenDynamicPersistentTileSchedulerILi128ELi112ELi256ELi256ELb1ELb1ELb0ELb0ELb1ELb1EEEEEEEEEvNT_6ParamsE,(.L_x_1795 - _ZN7cutlass13device_kernelIN5flash19enable_sm80_to_sm89INS1_16FlashAttnFwdSm80INS1_25CollectiveMainloopFwdSm80ILi8ELi1ELb1EN4cute5tupleIJNS5_1CILi128EEENS7_ILi112EEES8_EEELi128ENS_10bfloat16_tEfNS_4arch4Sm80ELb0ELb0ELb0ELb1ELb1ELb1ELb1ELb1EEENS1_21CollectiveEpilogueFwdINS6_IJS8_S8_S9_EEENS6_IJNS7_ILi1EEESH_SH_EEESB_SD_Li256ELb1ELb1ELb1ELb0EEENS1_36VarlenDynamicPersistentTileSchedulerILi128ELi112ELi256ELi256ELb1ELb1ELb0ELb0ELb1ELb1EEEEEEEEEvNT_6ParamsE)
        .other          _ZN7cutlass13device_kernelIN5flash19enable_sm80_to_sm89INS1_16FlashAttnFwdSm80INS1_25CollectiveMainloopFwdSm80ILi8ELi1ELb1EN4cute5tupleIJNS5_1CILi128EEENS7_ILi112EEES8_EEELi128ENS_10bfloat16_tEfNS_4arch4Sm80ELb0ELb0ELb0ELb1ELb1ELb1ELb1ELb1EEENS1_21CollectiveEpilogueFwdINS6_IJS8_S8_S9_EEENS6_IJNS7_ILi1EEESH_SH_EEESB_SD_Li256ELb1ELb1ELb1ELb0EEENS1_36VarlenDynamicPersistentTileSchedulerILi128ELi112ELi256ELi256ELb1ELb1ELb0ELb0ELb1ELb1EEEEEEEEEvNT_6ParamsE,@"STO_CUDA_ENTRY STV_DEFAULT"
_ZN7cutlass13device_kernelIN5flash19enable_sm80_to_sm89INS1_16FlashAttnFwdSm80INS1_25CollectiveMainloopFwdSm80ILi8ELi1ELb1EN4cute5tupleIJNS5_1CILi128EEENS7_ILi112EEES8_EEELi128ENS_10bfloat16_tEfNS_4arch4Sm80ELb0ELb0ELb0ELb1ELb1ELb1ELb1ELb1EEENS1_21CollectiveEpilogueFwdINS6_IJS8_S8_S9_EEENS6_IJNS7_ILi1EEESH_SH_EEESB_SD_Li256ELb1ELb1ELb1ELb0EEENS1_36VarlenDynamicPersistentTileSchedulerILi128ELi112ELi256ELi256ELb1ELb1ELb0ELb0ELb1ELb1EEEEEEEEEvNT_6ParamsE:
[----:B------:R-:W-:-:S03]  /*0000*/  MOV R1, c[0x0][0x28] ;  /* 0x00000a0000017a02 */ /* 0x000fc60000000f00 */
[----:B------:R-:W1:Y:S01]  /*0010*/  S2R R2, SR_TID.X ;  /* 0x0000000000027919 */ /* 0x000e620000002100 */
[----:B------:R-:W-:Y:S01]  /*0020*/  IADD3 R1, R1, -0x110, RZ ;  /* 0xfffffef001017810 */ /* 0x000fe20007ffe0ff */
[----:B------:R-:W-:Y:S01]  /*0030*/  ULDC.64 UR8, c[0x0][0x118] ;  /* 0x0000460000087ab9 */ /* 0x000fe20000000a00 */
[----:B-1----:R-:W-:-:S06]  /*0040*/  SHF.R.U32.HI R0, RZ, 0x5, R2 ;  /* 0x00000005ff007819 */ /* 0x002fcc0000011602 */
[----:B------:R-:W1:Y:S02]  /*0050*/  SHFL.IDX PT, R0, R0, RZ, 0x1f ;  /* 0x00001fff00007589 */ /* 0x000e6400000e0000 */
[----:B-1----:R-:W1:Y:S02]  /*0060*/  R2UR UR7, R0 ;  /* 0x00000000000773c2 */ /* 0x002e6400000e0000 */
[----:B-1----:R-:W-:-:S13]  /*0070*/  ISETP.NE.AND P0, PT, RZ, UR7, PT ;  /* 0x00000007ff007c0c */ /* 0x002fda000bf05270 */
[----:B------:R-:W-:Y:S06]  /*0080*/  @P0 BAR.SYNC.DEFER_BLOCKING 0x5, 0x100 ;  /* 0x0144000000000b1d */ /* 0x000fec0000010000 */
[----:B------:R-:W1:Y:S04]  /*0090*/  @P0 LDS.128 R4, [0xf100] ;  /* 0x00f10000ff040984 */ /* 0x000e680000000c00 */
[----:B-1----:R1:W-:Y:S04]  /*00a0*/  @P0 STL.64 [R1+0x28], R4 ;  /* 0x0000280401000387 */ /* 0x0023e80000100a00 */
[----:B------:R1:W-:Y:S04]  /*00b0*/  @P0 STL.64 [R1+0x30], R6 ;  /* 0x0000300601000387 */ /* 0x0003e80000100a00 */
[----:B------:R-:W-:Y:S06]  /*00c0*/  @P0 BAR.ARV 0x4, 0x100 ;  /* 0x0104000000000b1d */ /* 0x000fec0000002000 */
[----:B------:R-:W-:Y:S05]  /*00d0*/  @P0 BRA `(.L_x_324) ;  /* 0x00000b1000000947 */ /* 0x000fea0003800000 */
[----:B------:R-:W-:Y:S01]  /*00e0*/  LOP3.LUT R14, R2, 0x1f, RZ, 0xc0, !PT ;  /* 0x0000001f020e7812 */ /* 0x000fe200078ec0ff */
[----:B------:R-:W-:Y:S01]  /*00f0*/  CS2R R8, SRZ ;  /* 0x0000000000087805 */ /* 0x000fe2000001ff00 */
[----:B-1----:R-:W-:-:S02]  /*0100*/  IMAD.MOV.U32 R7, RZ, RZ, RZ ;  /* 0x000000ffff077224 */ /* 0x002fc400078e00ff */
        /* <DEDUP_REMOVED lines=9> */
[----:B------:R-:W1:Y:S01]  /*01a0*/  S2UR UR4, SR_CTAID.X ;  /* 0x00000000000479c3 */ /* 0x000e620000002500 */
        /* <DEDUP_REMOVED lines=23> */
[----:B-1----:R-:W-:-:S13]  /*0320*/  ISETP.GT.AND P0, PT, R6, UR4, PT ;  /* 0x0000000406007c0c */ /* 0x002fda000bf04270 */
[----:B------:R-:W-:Y:S05]  /*0330*/  @P0 BRA `(.L_x_325) ;  /* 0x0000027000000947 */ /* 0x000fea0003800000 */
[----:B------:R-:W-:Y:S02]  /*0340*/  MOV R6, R0 ;  /* 0x0000000000067202 */ /* 0x000fe40000000f00 */
[----:B------:R-:W-:-:S04]  /*0350*/  MOV R9, RZ ;  /* 0x000000ff00097202 */ /* 0x000fc80000000f00 */
.L_x_329:
        /* <DEDUP_REMOVED lines=16> */
[----:B------:R1:W2:Y:S02]  /*0460*/  SHFL.UP PT, R0, R2, 0x1, RZ ;  /* 0x0420000002007989 */ /* 0x0002a400000e00ff */
.L_x_518:
        /* <DEDUP_REMOVED lines=16> */
.L_x_519:
[----:B--2---:R-:W-:-:S05]  /*0570*/  IMAD R0, R0, c[0x0][0x538], RZ ;  /* 0x00014e0000007a24 */ /* 0x004fca00078e02ff */
[----:B------:R-:W-:-:S04]  /*0580*/  IADD3 R6, R0, R6, RZ ;  /* 0x0000000600067210 */ /* 0x000fc80007ffe0ff */
[----:B------:R-:W-:-:S13]  /*0590*/  ISETP.GT.AND P0, PT, R6, UR4, PT ;  /* 0x0000000406007c0c */ /* 0x000fda000bf04270 */
[----:B-1----:R-:W-:Y:S05]  /*05a0*/  @!P0 BRA `(.L_x_329) ;  /* 0xfffffdb000008947 */ /* 0x002fea000383ffff */
.L_x_325:
[----:B------:R-:W-:-:S05]  /*05b0*/  IADD3 R12, -R0, R6, RZ ;  /* 0x00000006000c7210 */ /* 0x000fca0007ffe1ff */
[----:B------:R-:W-:-:S05]  /*05c0*/  IMAD R0, R4, c[0x0][0x538], R12 ;  /* 0x00014e0004007a24 */ /* 0x000fca00078e020c */
[----:B------:R-:W-:Y:S01]  /*05d0*/  ISETP.GT.AND P0, PT, R0, UR4, PT ;  /* 0x0000000400007c0c */ /* 0x000fe2000bf04270 */
[----:B------:R-:W-:-:S12]  /*05e0*/  BRA.DIV ~URZ, `(.L_x_330) ;  /* 0x000186627f007947 */ /* 0x000fd8000b800000 */
[----:B------:R-:W-:-:S04]  /*05f0*/  VOTE.ANY R5, PT, !P0 ;  /* 0x0000000000057806 */ /* 0x000fc800040e0100 */
.L_x_520:
[----:B------:R1:W2:Y:S01]  /*0600*/  POPC R13, R5 ;  /* 0x00000005000d7309 */ /* 0x0002a20000000000 */
[----:B------:R-:W-:Y:S05]  /*0610*/  BRA.DIV ~URZ, `(.L_x_331) ;  /* 0x000186727f007947 */ /* 0x000fea000b800000 */
[----:B--2---:R2:W3:Y:S01]  /*0620*/  SHFL.IDX PT, R11, R8, R13, 0x1f ;  /* 0x00001f0d080b7589 */ /* 0x0044e200000e0000 */
[----:B------:R-:W-:-:S03]  /*0630*/  MOV R6, RZ ;  /* 0x000000ff00067202 */ /* 0x000fc60000000f00 */
[----:B------:R2:W4:Y:S04]  /*0640*/  SHFL.IDX PT, R10, R7, R13, 0x1f ;  /* 0x00001f0d070a7589 */ /* 0x00052800000e0000 */
.L_x_521:
[----:B------:R-:W-:Y:S01]  /*0650*/  ISETP.NE.AND P0, PT, R5, RZ, PT ;  /* 0x000000ff0500720c */ /* 0x000fe20003f05270 */
[----:B------:R-:W-:-:S12]  /*0660*/  BSSY B0, `(.L_x_332) ;  /* 0x0000005000007945 */ /* 0x000fd80003800000 */
[----:B------:R-:W-:Y:S05]  /*0670*/  @!P0 BRA `(.L_x_333) ;  /* 0x0000003000008947 */ /* 0x000fea0003800000 */
[----:B------:R-:W-:Y:S01]  /*0680*/  IADD3 R221, R13, -0x1, RZ ;  /* 0xffffffff0ddd7810 */ /* 0x000fe20007ffe0ff */
[----:B------:R-:W-:Y:S05]  /*0690*/  BRA.DIV ~URZ, `(.L_x_334) ;  /* 0x000186d27f007947 */ /* 0x000fea000b800000 */
[----:B------:R1:W2:Y:S02]  /*06a0*/  SHFL.IDX PT, R6, R4, R221, 0x1f ;  /* 0x00001fdd04067589 */ /* 0x0002a400000e0000 */
.L_x_333:
[----:B------:R-:W-:Y:S05]  /*06b0*/  BSYNC B0 ;  /* 0x0000000000007941 */ /* 0x000fea0003800000 */
.L_x_332:
[----:B---3--:R-:W-:Y:S01]  /*06c0*/  IABS R0, R11 ;  /* 0x0000000b00007213 */ /* 0x008fe20000000000 */
[----:B-12---:R-:W-:-:S04]  /*06d0*/  IMAD R4, R6, c[0x0][0x538], R12 ;  /* 0x00014e0006047a24 */ /* 0x006fc800078e020c */
[----:B------:R-:W-:Y:S01]  /*06e0*/  IMAD.MOV.U32 R5, RZ, RZ, R0 ;  /* 0x000000ffff057224 */ /* 0x000fe200078e0000 */
[----:B----4-:R-:W-:Y:S01]  /*06f0*/  IABS R0, R10 ;  /* 0x0000000a00007213 */ /* 0x010fe20000000000 */
[----:B------:R1:W-:Y:S01]  /*0700*/  STL [R1+0x28], R4 ;  /* 0x0000280401007387 */ /* 0x0003e20000100800 */
[----:B------:R-:W-:Y:S01]  /*0710*/  IADD3 R12, -R4, UR4, RZ ;  /* 0x00000004040c7c10 */ /* 0x000fe2000fffe1ff */
[----:B------:R-:W2:Y:S02]  /*0720*/  I2F.RP R2, R5 ;  /* 0x0000000500027306 */ /* 0x000ea40000209400 */
[----:B------:R-:W-:Y:S01]  /*0730*/  IMAD.MOV.U32 R7, RZ, RZ, R0 ;  /* 0x000000ffff077224 */ /* 0x000fe200078e0000 */
[----:B------:R-:W-:Y:S02]  /*0740*/  IABS R6, R12 ;  /* 0x0000000c00067213 */ /* 0x000fe40000000000 */
[----:B------:R-:W-:-:S03]  /*0750*/  IABS R0, R11 ;  /* 0x0000000b00007213 */ /* 0x000fc60000000000 */
[----:B------:R-:W-:Y:S01]  /*0760*/  I2F.RP R8, R7 ;  /* 0x0000000700087306 */ /* 0x000fe20000209400 */
[----:B------:R-:W-:-:S07]  /*0770*/  IADD3 R0, RZ, -R0, RZ ;  /* 0x80000000ff007210 */ /* 0x000fce0007ffe0ff */
[----:B--2---:R-:W2:Y:S02]  /*0780*/  MUFU.RCP R2, R2 ;  /* 0x0000000200027308 */ /* 0x004ea40000001000 */
[----:B--2---:R-:W-:-:S06]  /*0790*/  IADD3 R2, R2, 0xffffffe, RZ ;  /* 0x0ffffffe02027810 */ /* 0x004fcc0007ffe0ff */
[----:B------:R-:W2:Y:S02]  /*07a0*/  F2I.FTZ.U32.TRUNC.NTZ R3, R2 ;  /* 0x0000000200037305 */ /* 0x000ea4000021f000 */
[----:B--2---:R-:W-:-:S04]  /*07b0*/  IMAD.MOV R2, RZ, RZ, -R3 ;  /* 0x000000ffff027224 */ /* 0x004fc800078e0a03 */
[----:B-1----:R-:W-:Y:S02]  /*07c0*/  IMAD R4, R2, R5, RZ ;  /* 0x0000000502047224 */ /* 0x002fe400078e02ff */
        /* <DEDUP_REMOVED lines=45> */
[----:B------:R-:W-:Y:S02]  /*0aa0*/  IMAD R2, R10, R2, R4 ;  /* 0x000000020a027224 */ /* 0x000fe400078e0204 */
[----:B------:R-:W-:Y:S02]  /*0ab0*/  IMAD.IADD R4, R13, 0x1, R9 ;  /* 0x000000010d047824 */ /* 0x000fe400078e0209 */
[----:B------:R-:W-:-:S03]  /*0ac0*/  IMAD R0, R2, 0x10000, R0 ;  /* 0x0001000002007824 */ /* 0x000fc600078e0200 */
[----:B------:R1:W-:Y:S04]  /*0ad0*/  STL [R1+0x34], R4 ;  /* 0x0000340401007387 */ /* 0x0003e80000100800 */
[----:B------:R1:W-:Y:S04]  /*0ae0*/  STL [R1+0x30], R0 ;  /* 0x0000300001007387 */ /* 0x0003e80000100800 */
[----:B------:R1:W-:Y:S01]  /*0af0*/  STL [R1+0x2c], R3 ;  /* 0x00002c0301007387 */ /* 0x0003e20000100800 */
[----:B------:R-:W-:Y:S05]  /*0b00*/  BRA `(.L_x_335) ;  /* 0x0000006000007947 */ /* 0x000fea0003800000 */
.L_x_326:
[----:B------:R-:W-:Y:S01]  /*0b10*/  MOV R0, UR4 ;  /* 0x0000000400007c02 */ /* 0x000fe20008000f00 */
[----:B------:R-:W-:Y:S04]  /*0b20*/  STL [R1+0x2c], RZ ;  /* 0x00002cff01007387 */ /* 0x000fe80000100800 */
[----:B------:R-:W-:Y:S04]  /*0b30*/  STL [R1+0x30], RZ ;  /* 0x000030ff01007387 */ /* 0x000fe80000100800 */
[----:B------:R1:W-:Y:S02]  /*0b40*/  STL [R1+0x28], R0 ;  /* 0x0000280001007387 */ /* 0x0003e40000100800 */
[----:B-1----:R-:W-:-:S05]  /*0b50*/  MOV R0, c[0x0][0x53c] ;  /* 0x00014f0000007a02 */ /* 0x002fca0000000f00 */
[----:B------:R1:W-:Y:S02]  /*0b60*/  STL [R1+0x34], R0 ;  /* 0x0000340001007387 */ /* 0x0003e40000100800 */
.L_x_335:
[----:B-1----:R-:W2:Y:S04]  /*0b70*/  LDL R4, [R1+0x28] ;  /* 0x0000280001047983 */ /* 0x002ea80000100800 */
[----:B------:R-:W2:Y:S04]  /*0b80*/  LDL R5, [R1+0x2c] ;  /* 0x00002c0001057983 */ /* 0x000ea80000100800 */
[----:B------:R-:W2:Y:S04]  /*0b90*/  LDL R6, [R1+0x30] ;  /* 0x0000300001067983 */ /* 0x000ea80000100800 */
[----:B------:R-:W2:Y:S01]  /*0ba0*/  LDL R7, [R1+0x34] ;  /* 0x0000340001077983 */ /* 0x000ea20000100800 */
[----:B------:R-:W-:Y:S01]  /*0bb0*/  ISETP.NE.AND P0, PT, R14, RZ, PT ;  /* 0x000000ff0e00720c */ /* 0x000fe20003f05270 */
[----:B------:R-:W-:-:S12]  /*0bc0*/  WARPSYNC 0xffffffff ;  /* 0xffffffff00007948 */ /* 0x000fd80003800000 */
[----:B--2---:R1:W-:Y:S04]  /*0bd0*/  @!P0 STS.128 [0xf100], R4 ;  /* 0x00f10004ff008388 */ /* 0x0043e80000000c00 */
[----:B------:R-:W-:Y:S06]  /*0be0*/  BAR.ARV 0x5, 0x100 ;  /* 0x0144000000007b1d */ /* 0x000fec0000002000 */
.L_x_324:
[----:B------:R-:W2:Y:S02]  /*0bf0*/  LDL R0, [R1+0x34] ;  /* 0x0000340001007983 */ /* 0x000ea40000100800 */
[----:B--2---:R-:W-:-:S13]  /*0c00*/  ISETP.GE.AND P0, PT, R0, c[0x0][0x53c], PT ;  /* 0x00014f0000007a0c */ /* 0x004fda0003f06270 */
[----:B------:R-:W-:Y:S05]  /*0c10*/  @P0 EXIT ;  /* 0x000000000000094d */ /* 0x000fea0003800000 */
[----:B------:R-:W2:Y:S01]  /*0c20*/  S2R R15, SR_TID.X ;  /* 0x00000000000f7919 */ /* 0x000ea20000002100 */
[----:B------:R-:W-:Y:S01]  /*0c30*/  IMAD.MOV.U32 R19, RZ, RZ, 0x20 ;  /* 0x00000020ff137424 */ /* 0x000fe200078e00ff */
[----:B------:R-:W-:Y:S01]  /*0c40*/  ULDC UR4, c[0x0][0x2ac] ;  /* 0x0000ab0000047ab9 */ /* 0x000fe20000000800 */
[----:B------:R-:W-:Y:S01]  /*0c50*/  IMAD.MOV.U32 R18, RZ, RZ, 0x40 ;  /* 0x00000040ff127424 */ /* 0x000fe200078e00ff */
[----:B------:R-:W-:Y:S02]  /*0c60*/  ULDC UR6, c[0x0][0x1d0] ;  /* 0x0000740000067ab9 */ /* 0x000fe40000000800 */
[----:B------:R-:W-:Y:S01]  /*0c70*/  UIMAD UR6, UR4, UR6, URZ ;  /* 0x00000006040672a4 */ /* 0x000fe2000f8e023f */
[----:B--2---:R-:W-:-:S04]  /*0c80*/  SHF.R.S32.HI R14, RZ, 0x1f, R15 ;  /* 0x0000001fff0e7819 */ /* 0x004fc8000001140f */
[CC--:B------:R-:W-:Y:S02]  /*0c90*/  LEA.HI R2, R14.reuse, R15.reuse, RZ, 0x4 ;  /* 0x0000000f0e027211 */ /* 0x0c0fe400078f20ff */
[----:B-1----:R-:W-:Y:S02]  /*0ca0*/  LEA.HI R7, R14, R15, RZ, 0x2 ;  /* 0x0000000f0e077211 */ /* 0x002fe400078f10ff */
[C---:B------:R-:W-:Y:S02]  /*0cb0*/  LOP3.LUT R0, R2.reuse, 0xfffffff0, RZ, 0xc0, !PT ;  /* 0xfffffff002007812 */ /* 0x040fe400078ec0ff */
[----:B------:R-:W-:Y:S02]  /*0cc0*/  SHF.R.S32.HI R4, RZ, 0x4, R2 ;  /* 0x00000004ff047819 */ /* 0x000fe40000011402 */
[----:B------:R-:W-:Y:S01]  /*0cd0*/  SHF.R.S32.HI R8, RZ, 0x2, R7 ;  /* 0x00000002ff087819 */ /* 0x000fe20000011407 */
[----:B------:R-:W-:Y:S01]  /*0ce0*/  IMAD.IADD R0, R15, 0x1, -R0 ;  /* 0x000000010f007824 */ /* 0x000fe200078e0a00 */
[----:B------:R-:W-:-:S02]  /*0cf0*/  LEA.HI R2, R2, R4, RZ, 0x1 ;  /* 0x0000000402027211 */ /* 0x000fc400078f08ff */
[----:B------:R-:W-:Y:S02]  /*0d00*/  SHF.R.S32.HI R5, RZ, 0x1f, R7 ;  /* 0x0000001fff057819 */ /* 0x000fe40000011407 */
[----:B------:R-:W-:Y:S02]  /*0d10*/  SHF.R.S32.HI R6, RZ, 0x1f, R0 ;  /* 0x0000001fff067819 */ /* 0x000fe40000011400 */
[----:B------:R-:W-:Y:S02]  /*0d20*/  LOP3.LUT R3, R2, 0xfffffffe, RZ, 0xc0, !PT ;  /* 0xfffffffe02037812 */ /* 0x000fe400078ec0ff */
[----:B------:R-:W-:Y:S02]  /*0d30*/  LEA.HI R2, R5, R8, RZ, 0x3 ;  /* 0x0000000805027211 */ /* 0x000fe400078f18ff */
[----:B------:R-:W-:Y:S01]  /*0d40*/  LEA.HI R12, R6, R0, RZ, 0x3 ;  /* 0x00000000060c7211 */ /* 0x000fe200078f18ff */
[----:B------:R-:W-:Y:S01]  /*0d50*/  IMAD.IADD R11, R4, 0x1, -R3 ;  /* 0x00000001040b7824 */ /* 0x000fe200078e0a03 */
[----:B------:R-:W-:-:S02]  /*0d60*/  LEA.HI R81, R14, R15, RZ, 0x3 ;  /* 0x0000000f0e517211 */ /* 0x000fc400078f18ff */
[----:B------:R-:W-:Y:S02]  /*0d70*/  LOP3.LUT R2, R2, 0xfffffff8, RZ, 0xc0, !PT ;  /* 0xfffffff802027812 */ /* 0x000fe400078ec0ff */
[----:B------:R-:W-:Y:S02]  /*0d80*/  LOP3.LUT R3, R12, 0xfffffff8, RZ, 0xc0, !PT ;  /* 0xfffffff80c037812 */ /* 0x000fe400078ec0ff */
[----:B------:R-:W-:Y:S01]  /*0d90*/  LOP3.LUT R4, R81, 0xfffffff8, RZ, 0xc0, !PT ;  /* 0xfffffff851047812 */ /* 0x000fe200078ec0ff */
[----:B------:R-:W-:Y:S01]  /*0da0*/  IMAD.IADD R6, R8, 0x1, -R2 ;  /* 0x0000000108067824 */ /* 0x000fe200078e0a02 */
[----:B------:R-:W-:Y:S01]  /*0db0*/  LEA.HI R5, R14, R15, RZ, 0x5 ;  /* 0x0000000f0e057211 */ /* 0x000fe200078f28ff */
[----:B------:R-:W-:Y:S01]  /*0dc0*/  IMAD.IADD R9, R0, 0x1, -R3 ;  /* 0x0000000100097824 */ /* 0x000fe200078e0a03 */
[----:B------:R-:W-:Y:S01]  /*0dd0*/  LOP3.LUT R3, R7, 0xfffffffc, RZ, 0xc0, !PT ;  /* 0xfffffffc07037812 */ /* 0x000fe200078ec0ff */
[----:B------:R-:W-:Y:S01]  /*0de0*/  IMAD.IADD R82, R15, 0x1, -R4 ;  /* 0x000000010f527824 */ /* 0x000fe200078e0a04 */
[----:B------:R-:W-:-:S02]  /*0df0*/  SHF.R.S32.HI R0, RZ, 0x5, R5 ;  /* 0x00000005ff007819 */ /* 0x000fc40000011405 */
[----:B------:R-:W-:Y:S01]  /*0e00*/  SHF.R.S32.HI R2, RZ, 0x1f, R5 ;  /* 0x0000001fff027819 */ /* 0x000fe20000011405 */
[----:B------:R-:W-:Y:S01]  /*0e10*/  IMAD.SHL.U32 R7, R82, 0x40, RZ ;  /* 0x0000004052077824 */ /* 0x000fe200078e00ff */
[----:B------:R-:W-:Y:S01]  /*0e20*/  LOP3.LUT R4, R5, 0xffffffe0, RZ, 0xc0, !PT ;  /* 0xffffffe005047812 */ /* 0x000fe200078ec0ff */
[----:B------:R-:W-:Y:S01]  /*0e30*/  IMAD.SHL.U32 R16, R0, 0x400, RZ ;  /* 0x0000040000107824 */ /* 0x000fe200078e00ff */
[----:B------:R-:W-:Y:S01]  /*0e40*/  LEA.HI R5, R2, R0, RZ, 0x3 ;  /* 0x0000000002057211 */ /* 0x000fe200078f18ff */
[----:B------:R-:W-:Y:S01]  /*0e50*/  IMAD.IADD R2, R15, 0x1, -R3 ;  /* 0x000000010f027824 */ /* 0x000fe200078e0a03 */
[----:B------:R-:W-:Y:S01]  /*0e60*/  LOP3.LUT R3, R7, 0x1c0, RZ, 0xc0, !PT ;  /* 0x000001c007037812 */ /* 0x000fe200078ec0ff */
[----:B------:R-:W-:Y:S01]  /*0e70*/  IMAD.IADD R27, R15, 0x1, -R4 ;  /* 0x000000010f1b7824 */ /* 0x000fe200078e0a04 */
[----:B------:R-:W-:Y:S01]  /*0e80*/  LOP3.LUT R5, R5, 0xffffff8, RZ, 0xc0, !PT ;  /* 0x0ffffff805057812 */ /* 0x000fe200078ec0ff */
[----:B------:R-:W-:Y:S01]  /*0e90*/  IMAD.SHL.U32 R76, R82, 0x8, RZ ;  /* 0x00000008524c7824 */ /* 0x000fe200078e00ff */
[----:B------:R-:W-:Y:S01]  /*0ea0*/  LEA.HI R4, R2, R2, RZ, 0x1 ;  /* 0x0000000202047211 */ /* 0x000fe200078f08ff */
[----:B------:R-:W-:Y:S01]  /*0eb0*/  IMAD.SHL.U32 R78, R82, 0x4, RZ ;  /* 0x00000004524e7824 */ /* 0x000fe200078e00ff */
[----:B------:R-:W-:Y:S01]  /*0ec0*/  LOP3.LUT R8, R3, 0x8, R81, 0xf8, !PT ;  /* 0x0000000803087812 */ /* 0x000fe200078ef851 */
[----:B------:R-:W-:Y:S01]  /*0ed0*/  IMAD.IADD R10, R0, 0x1, -R5 ;  /* 0x00000001000a7824 */ /* 0x000fe200078e0a05 */
[----:B------:R-:W-:Y:S01]  /*0ee0*/  SHF.R.U32.HI R7, RZ, 0x3, R3 ;  /* 0x00000003ff077819 */ /* 0x000fe20000011603 */
[----:B------:R-:W-:Y:S01]  /*0ef0*/  IMAD.SHL.U32 R0, R6, 0x40, RZ ;  /* 0x0000004006007824 */ /* 0x000fe200078e00ff */
[----:B------:R-:W-:Y:S01]  /*0f00*/  LOP3.LUT R3, R4, 0x1ffffffe, RZ, 0xc0, !PT ;  /* 0x1ffffffe04037812 */ /* 0x000fe200078ec0ff */
[----:B------:R-:W-:Y:S01]  /*0f10*/  IMAD.SHL.U32 R5, R11, 0x8, RZ ;  /* 0x000000080b057824 */ /* 0x000fe200078e00ff */
[----:B------:R-:W-:Y:S01]  /*0f20*/  LOP3.LUT R8, R8, R7, RZ, 0x3c, !PT ;  /* 0x0000000708087212 */ /* 0x000fe200078e3cff */
[----:B------:R-:W-:Y:S01]  /*0f30*/  IMAD R7, R2, 0x2, R16 ;  /* 0x0000000202077824 */ /* 0x000fe200078e0210 */
[----:B------:R-:W-:Y:S01]  /*0f40*/  LOP3.LUT R0, R0, 0x1c0, RZ, 0xc0, !PT ;  /* 0x000001c000007812 */ /* 0x000fe200078ec0ff */
[----:B------:R-:W-:Y:S01]  /*0f50*/  IMAD.IADD R17, R2, 0x1, -R3 ;  /* 0x0000000102117824 */ /* 0x000fe200078e0a03 */
[----:B------:R-:W-:Y:S01]  /*0f60*/  SHF.R.S32.HI R4, RZ, 0x1f, R27 ;  /* 0x0000001fff047819 */ /* 0x000fe2000001141b */
[----:B------:R-:W-:Y:S01]  /*0f70*/  IMAD.SHL.U32 R3, R9, 0x40, RZ ;  /* 0x0000004009037824 */ /* 0x000fe200078e00ff */
[----:B------:R-:W-:-:S02]  /*0f80*/  LEA.HI R2, R0, R0, RZ, 0x1d ;  /* 0x0000000000027211 */ /* 0x000fc400078fe8ff */
[C---:B------:R-:W-:Y:S02]  /*0f90*/  R2P PR, R6.reuse, 0x6 ;  /* 0x0000000606007804 */ /* 0x040fe40000000000 */
[----:B------:R-:W-:Y:S01]  /*0fa0*/  LOP3.LUT R0, R3, 0x1c0, RZ, 0xc0, !PT ;  /* 0x000001c003007812 */ /* 0x000fe200078ec0ff */
[----:B------:R-:W-:Y:S01]  /*0fb0*/  IMAD.IADD R2, R7, 0x1, R2 ;  /* 0x0000000107027824 */ /* 0x000fe200078e0202 */
[----:B------:R-:W-:Y:S02]  /*0fc0*/  LOP3.LUT R6, R6, 0x1, RZ, 0xc0, !PT ;  /* 0x0000000106067812 */ /* 0x000fe400078ec0ff */
[----:B------:R-:W-:Y:S01]  /*0fd0*/  LOP3.LUT R3, R0, 0x8, R5, 0xf8, !PT ;  /* 0x0000000800037812 */ /* 0x000fe200078ef805 */
[----:B------:R-:W-:Y:S01]  /*0fe0*/  IMAD.SHL.U32 R21, R2, 0x2, RZ ;  /* 0x0000000202157824 */ /* 0x000fe200078e00ff */
[----:B------:R-:W-:Y:S01]  /*0ff0*/  SHF.R.U32.HI R0, RZ, 0x3, R0 ;  /* 0x00000003ff007819 */ /* 0x000fe20000011600 */
[----:B------:R-:W-:Y:S01]  /*1000*/  IMAD.SHL.U32 R2, R12, 0x40, RZ ;  /* 0x000000400c027824 */ /* 0x000fe200078e00ff */
[----:B------:R-:W-:-:S02]  /*1010*/  LEA.HI R13, R4, R27, RZ, 0x2 ;  /* 0x0000001b040d7211 */ /* 0x000fc400078f10ff */
[----:B------:R-:W-:Y:S02]  /*1020*/  LOP3.LUT R0, R3, R0, RZ, 0x3c, !PT ;  /* 0x0000000003007212 */ /* 0x000fe400078e3cff */
[----:B------:R-:W-:Y:S02]  /*1030*/  SHF.R.S32.HI R81, RZ, 0x3, R81 ;  /* 0x00000003ff517819 */ /* 0x000fe40000011451 */
[----:B------:R-:W-:Y:S02]  /*1040*/  LOP3.LUT R5, R0, 0xfffffe00, R2, 0xf8, !PT ;  /* 0xfffffe0000057812 */ /* 0x000fe400078ef802 */
[----:B------:R-:W-:Y:S02]  /*1050*/  LEA.HI R0, R14, R15, RZ, 0x6 ;  /* 0x0000000f0e007211 */ /* 0x000fe400078f30ff */
[----:B------:R-:W-:Y:S01]  /*1060*/  ISETP.NE.U32.AND P0, PT, R6, 0x1, PT ;  /* 0x000000010600780c */ /* 0x000fe20003f05070 */
[----:B------:R-:W-:Y:S01]  /*1070*/  IMAD R6, R11, 0x200, R8 ;  /* 0x000002000b067824 */ /* 0x000fe200078e0208 */
[----:B------:R-:W-:Y:S01]  /*1080*/  SHF.R.S32.HI R4, RZ, 0x2, R13 ;  /* 0x00000002ff047819 */ /* 0x000fe2000001140d */
[----:B------:R-:W-:Y:S01]  /*1090*/  IMAD.SHL.U32 R0, R0, 0x8, RZ ;  /* 0x0000000800007824 */ /* 0x000fe200078e00ff */
[----:B------:R-:W-:-:S02]  /*10a0*/  IADD3 R15, R81, 0x20, RZ ;  /* 0x00000020510f7810 */ /* 0x000fc40007ffe0ff */
[C---:B------:R-:W-:Y:S01]  /*10b0*/  IADD3 R22, R81.reuse, 0x40, RZ ;  /* 0x0000004051167810 */ /* 0x040fe20007ffe0ff */
[----:B------:R-:W-:Y:S01]  /*10c0*/  IMAD R25, R10, 0x10, R4 ;  /* 0x000000100a197824 */ /* 0x000fe200078e0204 */
[----:B------:R-:W-:Y:S01]  /*10d0*/  LOP3.LUT R7, R0, 0xfffffe00, RZ, 0xc0, !PT ;  /* 0xfffffe0000077812 */ /* 0x000fe200078ec0ff */
[C---:B------:R-:W-:Y:S01]  /*10e0*/  IMAD.SHL.U32 R0, R81.reuse, 0x40, RZ ;  /* 0x0000004051007824 */ /* 0x040fe200078e00ff */
[----:B------:R-:W-:Y:S01]  /*10f0*/  IADD3 R12, R81, 0x60, RZ ;  /* 0x00000060510c7810 */ /* 0x000fe20007ffe0ff */
[----:B------:R-:W-:Y:S01]  /*1100*/  IMAD.SHL.U32 R4, R15, 0x40, RZ ;  /* 0x000000400f047824 */ /* 0x000fe200078e00ff */
[C---:B------:R-:W-:Y:S01]  /*1110*/  LOP3.LUT P4, RZ, R9.reuse, 0x2, RZ, 0xc0, !PT ;  /* 0x0000000209ff7812 */ /* 0x040fe2000788c0ff */
[----:B------:R1:W-:Y:S01]  /*1120*/  STL [R1+0x104], R25 ;  /* 0x0001041901007387 */ /* 0x0003e20000100800 */
[----:B------:R-:W-:Y:S02]  /*1130*/  LOP3.LUT P3, RZ, R9, 0x4, RZ, 0xc0, !PT ;  /* 0x0000000409ff7812 */ /* 0x000fe4000786c0ff */
[----:B------:R-:W-:Y:S01]  /*1140*/  SHF.R.S32.HI R9, RZ, 0x1f, R15 ;  /* 0x0000001fff097819 */ /* 0x000fe2000001140f */
[----:B------:R-:W-:Y:S01]  /*1150*/  STL [R1+0x90], R21 ;  /* 0x0000901501007387 */ /* 0x000fe20000100800 */
[----:B------:R-:W-:-:S02]  /*1160*/  IADD3 R3, R21, 0x80, RZ ;  /* 0x0000008015037810 */ /* 0x000fc40007ffe0ff */
[--C-:B------:R-:W-:Y:S01]  /*1170*/  SHF.R.S32.HI R2, RZ, 0x1f, R81.reuse ;  /* 0x0000001fff027819 */ /* 0x100fe20000011451 */
[----:B------:R-:W-:Y:S01]  /*1180*/  IMAD.SHL.U32 R2, R12, 0x40, RZ ;  /* 0x000000400c027824 */ /* 0x000fe200078e00ff */
[----:B------:R-:W-:Y:S02]  /*1190*/  SHF.R.S32.HI R8, RZ, 0x1f, R22 ;  /* 0x0000001fff087819 */ /* 0x000fe40000011416 */
[----:B------:R-:W-:Y:S02]  /*11a0*/  SHF.R.S32.HI R10, RZ, 0x1f, R12 ;  /* 0x0000001fff0a7819 */ /* 0x000fe4000001140c */
[----:B------:R-:W-:Y:S01]  /*11b0*/  LOP3.LUT R11, R0, 0x1c0, RZ, 0xc0, !PT ;  /* 0x000001c0000b7812 */ /* 0x000fe200078ec0ff */
[----:B------:R-:W-:Y:S01]  /*11c0*/  IMAD R0, R82, 0x20, R81 ;  /* 0x0000002052007824 */ /* 0x000fe200078e0251 */
[----:B------:R-:W-:Y:S02]  /*11d0*/  IADD3 R20, R21, 0x70, RZ ;  /* 0x0000007015147810 */ /* 0x000fe40007ffe0ff */
[----:B------:R-:W-:-:S02]  /*11e0*/  LEA.HI R9, R9, R15, RZ, 0x3 ;  /* 0x0000000f09097211 */ /* 0x000fc400078f18ff */
[----:B------:R-:W-:Y:S01]  /*11f0*/  @P0 IADD3 R20, R3, 0x10, RZ ;  /* 0x0000001003140810 */ /* 0x000fe20007ffe0ff */
[----:B------:R-:W-:Y:S01]  /*1200*/  IMAD.SHL.U32 R3, R22, 0x40, RZ ;  /* 0x0000004016037824 */ /* 0x000fe200078e00ff */
[----:B------:R-:W-:Y:S02]  /*1210*/  LOP3.LUT R15, R4, 0x1c0, RZ, 0xc0, !PT ;  /* 0x000001c0040f7812 */ /* 0x000fe400078ec0ff */
[----:B------:R-:W-:Y:S01]  /*1220*/  LEA.HI R8, R8, R22, RZ, 0x3 ;  /* 0x0000001608087211 */ /* 0x000fe200078f18ff */
[----:B------:R-:W-:Y:S01]  /*1230*/  STL [R1+0x94], R20 ;  /* 0x0000941401007387 */ /* 0x000fe20000100800 */
[----:B------:R-:W-:Y:S02]  /*1240*/  LEA.HI R4, R10, R12, RZ, 0x3 ;  /* 0x0000000c0a047211 */ /* 0x000fe400078f18ff */
[----:B------:R-:W-:Y:S02]  /*1250*/  LOP3.LUT R10, R11, 0x38, R76, 0xf8, !PT ;  /* 0x000000380b0a7812 */ /* 0x000fe400078ef84c */
[----:B------:R-:W-:Y:S01]  /*1260*/  SHF.R.U32.HI R22, RZ, 0x3, R11 ;  /* 0x00000003ff167819 */ /* 0x000fe2000001160b */
[----:B------:R-:W-:Y:S01]  /*1270*/  IMAD.SHL.U32 R4, R4, 0x40, RZ ;  /* 0x0000004004047824 */ /* 0x000fe200078e00ff */
[----:B------:R-:W-:Y:S01]  /*1280*/  LOP3.LUT R12, R2, 0x1c0, RZ, 0xc0, !PT ;  /* 0x000001c0020c7812 */ /* 0x000fe200078ec0ff */
[----:B------:R-:W-:Y:S01]  /*1290*/  IMAD.SHL.U32 R2, R9, 0x40, RZ ;  /* 0x0000004009027824 */ /* 0x000fe200078e00ff */
[----:B------:R-:W-:-:S02]  /*12a0*/  IADD3 R80, R78, 0x20, RZ ;  /* 0x000000204e507810 */ /* 0x000fc40007ffe0ff */
[----:B------:R-:W-:Y:S02]  /*12b0*/  LOP3.LUT R26, R10, R22, RZ, 0x3c, !PT ;  /* 0x000000160a1a7212 */ /* 0x000fe400078e3cff */
[--C-:B------:R-:W-:Y:S02]  /*12c0*/  LOP3.LUT R9, R15, 0x38, R76.reuse, 0xf8, !PT ;  /* 0x000000380f097812 */ /* 0x100fe400078ef84c */
[----:B------:R-:W-:Y:S01]  /*12d0*/  SHF.R.U32.HI R24, RZ, 0x3, R15 ;  /* 0x00000003ff187819 */ /* 0x000fe2000001160f */
[----:B------:R-:W-:Y:S01]  /*12e0*/  STL [R1+0x100], R26 ;  /* 0x0001001a01007387 */ /* 0x000fe20000100800 */
[----:B------:R-:W-:Y:S02]  /*12f0*/  LOP3.LUT R15, R12, 0x38, R76, 0xf8, !PT ;  /* 0x000000380c0f7812 */ /* 0x000fe400078ef84c */
[----:B------:R-:W-:Y:S01]  /*1300*/  SHF.R.U32.HI R22, RZ, 0x3, R12 ;  /* 0x00000003ff167819 */ /* 0x000fe2000001160c */
[----:B------:R-:W-:Y:S01]  /*1310*/  IMAD.SHL.U32 R12, R80, 0x2, RZ ;  /* 0x00000002500c7824 */ /* 0x000fe200078e00ff */
[----:B------:R-:W-:-:S02]  /*1320*/  LOP3.LUT R11, R13, 0x7ffffffc, RZ, 0xc0, !PT ;  /* 0x7ffffffc0d0b7812 */ /* 0x000fc400078ec0ff */
[----:B------:R-:W-:Y:S01]  /*1330*/  LOP3.LUT R14, R3, 0x1c0, RZ, 0xc0, !PT ;  /* 0x000001c0030e7812 */ /* 0x000fe200078ec0ff */
[----:B------:R-:W-:Y:S01]  /*1340*/  IMAD.SHL.U32 R3, R8, 0x40, RZ ;  /* 0x0000004008037824 */ /* 0x000fe200078e00ff */
[----:B------:R2:W-:Y:S01]  /*1350*/  STL [R1+0xfc], R12 ;  /* 0x0000fc0c01007387 */ /* 0x0005e20000100800 */
[----:B------:R-:W-:Y:S01]  /*1360*/  IMAD.IADD R11, R27, 0x1, -R11 ;  /* 0x000000011b0b7824 */ /* 0x000fe200078e0a0b */
[----:B------:R-:W-:Y:S02]  /*1370*/  LOP3.LUT R10, R14, 0x38, R76, 0xf8, !PT ;  /* 0x000000380e0a7812 */ /* 0x000fe400078ef84c */
[----:B------:R-:W-:Y:S01]  /*1380*/  SHF.R.U32.HI R23, RZ, 0x3, R14 ;  /* 0x00000003ff177819 */ /* 0x000fe2000001160e */
[----:B------:R-:W-:Y:S01]  /*1390*/  IMAD.SHL.U32 R30, R11, 0x2, RZ ;  /* 0x000000020b1e7824 */ /* 0x000fe200078e00ff */
[----:B------:R-:W-:Y:S02]  /*13a0*/  SHF.R.S32.HI R8, RZ, 0x1f, R80 ;  /* 0x0000001fff087819 */ /* 0x000fe40000011450 */
[----:B------:R-:W-:Y:S01]  /*13b0*/  LOP3.LUT R13, R3, 0xfffffe00, RZ, 0xc0, !PT ;  /* 0xfffffe00030d7812 */ /* 0x000fe200078ec0ff */
[----:B------:R-:W-:Y:S01]  /*13c0*/  IMAD R3, R17, 0x8, R25 ;  /* 0x0000000811037824 */ /* 0x000fe200078e0219 */
[----:B------:R-:W-:-:S02]  /*13d0*/  LOP3.LUT R14, R4, 0xfffffe00, RZ, 0xc0, !PT ;  /* 0xfffffe00040e7812 */ /* 0x000fc400078ec0ff */
[----:B------:R-:W-:Y:S02]  /*13e0*/  LOP3.LUT R10, R13, R10, R23, 0xf6, !PT ;  /* 0x0000000a0d0a7212 */ /* 0x000fe400078ef617 */
[----:B------:R-:W-:Y:S02]  /*13f0*/  LEA R200, R6, 0x8100, 0x1 ;  /* 0x0000810006c87811 */ /* 0x000fe400078e08ff */
[----:B------:R-:W-:Y:S02]  /*1400*/  LEA R10, R10, 0x100, 0x1 ;  /* 0x000001000a0a7811 */ /* 0x000fe400078e08ff */
[C---:B------:R-:W-:Y:S02]  /*1410*/  IADD3 R29, R30.reuse, 0x8, RZ ;  /* 0x000000081e1d7810 */ /* 0x040fe40007ffe0ff */
[C---:B------:R-:W-:Y:S02]  /*1420*/  IADD3 R28, R30.reuse, 0x10, RZ ;  /* 0x000000101e1c7810 */ /* 0x040fe40007ffe0ff */
[----:B------:R-:W-:-:S02]  /*1430*/  IADD3 R27, R30, 0x18, RZ ;  /* 0x000000181e1b7810 */ /* 0x000fc40007ffe0ff */
[----:B-1----:R-:W-:Y:S02]  /*1440*/  IADD3 R25, R30, 0x28, RZ ;  /* 0x000000281e197810 */ /* 0x002fe40007ffe0ff */
[----:B--2---:R-:W-:Y:S02]  /*1450*/  LOP3.LUT R12, R2, 0xfffffe00, RZ, 0xc0, !PT ;  /* 0xfffffe00020c7812 */ /* 0x004fe400078ec0ff */
[----:B------:R-:W-:Y:S02]  /*1460*/  SHF.L.U64.HI R2, R80, 0x1, R8 ;  /* 0x0000000150027819 */ /* 0x000fe40000010208 */
[----:B------:R-:W-:Y:S02]  /*1470*/  LOP3.LUT R11, R12, R9, R24, 0xf6, !PT ;  /* 0x000000090c0b7212 */ /* 0x000fe400078ef618 */
[----:B------:R-:W-:Y:S01]  /*1480*/  LOP3.LUT R9, R14, R15, R22, 0xf6, !PT ;  /* 0x0000000f0e097212 */ /* 0x000fe200078ef616 */
[----:B------:R1:W-:Y:S01]  /*1490*/  STL [R1+0xf8], R2 ;  /* 0x0000f80201007387 */ /* 0x0003e20000100800 */
[----:B------:R-:W-:-:S02]  /*14a0*/  LEA R11, R11, 0x100, 0x1 ;  /* 0x000001000b0b7811 */ /* 0x000fc400078e08ff */
[----:B------:R-:W-:Y:S01]  /*14b0*/  LEA R6, R9, 0x100, 0x1 ;  /* 0x0000010009067811 */ /* 0x000fe200078e08ff */
[----:B------:R2:W-:Y:S01]  /*14c0*/  STL [R1+0x108], R3 ;  /* 0x0001080301007387 */ /* 0x0005e20000100800 */
[C---:B------:R-:W-:Y:S02]  /*14d0*/  IADD3 R24, R30.reuse, 0x30, RZ ;  /* 0x000000301e187810 */ /* 0x040fe40007ffe0ff */
[C---:B------:R-:W-:Y:S01]  /*14e0*/  IADD3 R23, R30.reuse, 0x38, RZ ;  /* 0x000000381e177810 */ /* 0x040fe20007ffe0ff */
[----:B------:R-:W-:Y:S01]  /*14f0*/  STL [R1+0x8c], R30 ;  /* 0x00008c1e01007387 */ /* 0x000fe20000100800 */
[----:B------:R-:W-:Y:S02]  /*1500*/  SEL R4, R19, 0xffffffe0, !P1 ;  /* 0xffffffe013047807 */ /* 0x000fe40004800000 */
[----:B------:R-:W-:Y:S01]  /*1510*/  IADD3 R22, R30, 0x40, RZ ;  /* 0x000000401e167810 */ /* 0x000fe20007ffe0ff */
[----:B------:R3:W-:Y:S01]  /*1520*/  STL [R1+0xf4], R11 ;  /* 0x0000f40b01007387 */ /* 0x0007e20000100800 */
[----:B------:R-:W-:-:S02]  /*1530*/  SEL R8, R18, 0xffffffc0, !P2 ;  /* 0xffffffc012087807 */ /* 0x000fc40005000000 */
[C---:B------:R-:W-:Y:S01]  /*1540*/  IADD3 R17, R30.reuse, 0x58, RZ ;  /* 0x000000581e117810 */ /* 0x040fe20007ffe0ff */
[----:B------:R4:W-:Y:S01]  /*1550*/  STL [R1+0xf0], R10 ;  /* 0x0000f00a01007387 */ /* 0x0009e20000100800 */
[----:B------:R-:W-:Y:S02]  /*1560*/  IADD3 R15, R30, 0x60, RZ ;  /* 0x000000601e0f7810 */ /* 0x000fe40007ffe0ff */
[----:B------:R-:W-:Y:S01]  /*1570*/  SHF.R.S32.HI R9, RZ, 0x1f, R29 ;  /* 0x0000001fff097819 */ /* 0x000fe2000001141d */
[----:B------:R5:W-:Y:S01]  /*1580*/  STL [R1+0xec], R6 ;  /* 0x0000ec0601007387 */ /* 0x000be20000100800 */
[----:B------:R-:W-:Y:S02]  /*1590*/  LEA R201, R5, 0x100, 0x1 ;  /* 0x0000010005c97811 */ /* 0x000fe400078e08ff */
[----:B------:R-:W-:Y:S01]  /*15a0*/  IADD3 R212, R76, 0x40, RZ ;  /* 0x000000404cd47810 */ /* 0x000fe20007ffe0ff */
[----:B------:R-:W-:Y:S01]  /*15b0*/  STL [R1+0x88], R29 ;  /* 0x0000881d01007387 */ /* 0x000fe20000100800 */
[----:B-1----:R-:W-:-:S02]  /*15c0*/  LOP3.LUT R2, R26, R7, RZ, 0xfc, !PT ;  /* 0x000000071a027212 */ /* 0x002fc400078efcff */
[----:B------:R-:W-:Y:S01]  /*15d0*/  IADD3 R26, R30, 0x20, RZ ;  /* 0x000000201e1a7810 */ /* 0x000fe20007ffe0ff */
[----:B------:R1:W-:Y:S01]  /*15e0*/  STL [R1+0x84], R28 ;  /* 0x0000841c01007387 */ /* 0x0003e20000100800 */
[----:B--2---:R-:W-:Y:S01]  /*15f0*/  SEL R3, R19, 0xffffffe0, !P4 ;  /* 0xffffffe013037807 */ /* 0x004fe20006000000 */
[----:B------:R-:W-:Y:S01]  /*1600*/  IMAD.SHL.U32 R214, R2, 0x2, RZ ;  /* 0x0000000202d67824 */ /* 0x000fe200078e00ff */
[----:B------:R-:W-:Y:S01]  /*1610*/  SEL R2, R18, 0xffffffc0, !P3 ;  /* 0xffffffc012027807 */ /* 0x000fe20005800000 */
[----:B------:R-:W-:Y:S01]  /*1620*/  STL [R1+0x80], R27 ;  /* 0x0000801b01007387 */ /* 0x000fe20000100800 */
[C---:B------:R-:W-:Y:S01]  /*1630*/  IADD3 R19, R30.reuse, 0x48, RZ ;  /* 0x000000481e137810 */ /* 0x040fe20007ffe0ff */
[--C-:B------:R-:W-:Y:S01]  /*1640*/  IMAD.IADD R202, R3, 0x1, R201.reuse ;  /* 0x0000000103ca7824 */ /* 0x100fe200078e02c9 */
[C---:B------:R-:W-:Y:S01]  /*1650*/  IADD3 R18, R30.reuse, 0x50, RZ ;  /* 0x000000501e127810 */ /* 0x040fe20007ffe0ff */
[----:B------:R2:W-:Y:S01]  /*1660*/  STL [R1+0x7c], R26 ;  /* 0x00007c1a01007387 */ /* 0x0005e20000100800 */
[----:B---3--:R-:W-:Y:S01]  /*1670*/  IADD3 R11, R30, 0x68, RZ ;  /* 0x000000681e0b7810 */ /* 0x008fe20007ffe0ff */
[----:B------:R-:W-:Y:S01]  /*1680*/  IMAD.IADD R204, R2, 0x1, R201 ;  /* 0x0000000102cc7824 */ /* 0x000fe200078e02c9 */
[----:B------:R-:W-:Y:S01]  /*1690*/  IADD3 R219, -R81, 0x70, RZ ;  /* 0x0000007051db7810 */ /* 0x000fe20007ffe1ff */
[----:B------:R3:W-:Y:S01]  /*16a0*/  STL [R1+0x78], R25 ;  /* 0x0000781901007387 */ /* 0x0007e20000100800 */
[----:B----4-:R-:W-:Y:S01]  /*16b0*/  IADD3 R10, R30, 0x70, RZ ;  /* 0x000000701e0a7810 */ /* 0x010fe20007ffe0ff */
[----:B------:R-:W-:Y:S01]  /*16c0*/  IMAD.IADD R203, R2, 0x1, R202 ;  /* 0x0000000102cb7824 */ /* 0x000fe200078e02ca */
[----:B------:R-:W-:Y:S01]  /*16d0*/  SHF.R.S32.HI R77, RZ, 0x1f, R76 ;  /* 0x0000001fff4d7819 */ /* 0x000fe2000001144c */
[----:B------:R-:W-:Y:S01]  /*16e0*/  STL [R1+0x74], R24 ;  /* 0x0000741801007387 */ /* 0x000fe20000100800 */
[----:B-----5:R-:W-:-:S02]  /*16f0*/  IADD3 R6, R30, 0x78, RZ ;  /* 0x000000781e067810 */ /* 0x020fc40007ffe0ff */
[----:B------:R-:W-:Y:S01]  /*1700*/  SHF.R.S32.HI R231, RZ, 0x1f, R212 ;  /* 0x0000001fffe77819 */ /* 0x000fe200000114d4 */
[----:B------:R4:W-:Y:S04]  /*1710*/  STL [R1+0x70], R23 ;  /* 0x0000701701007387 */ /* 0x0009e80000100800 */
[----:B------:R5:W-:Y:S01]  /*1720*/  STL [R1+0x6c], R22 ;  /* 0x00006c1601007387 */ /* 0x000be20000100800 */
[----:B-1----:R-:W-:-:S03]  /*1730*/  SHF.R.S32.HI R28, RZ, 0x1f, R28 ;  /* 0x0000001fff1c7819 */ /* 0x002fc6000001141c */
[----:B------:R-:W-:Y:S04]  /*1740*/  STL [R1+0x68], R19 ;  /* 0x0000681301007387 */ /* 0x000fe80000100800 */
[----:B------:R1:W-:Y:S01]  /*1750*/  STL [R1+0x64], R18 ;  /* 0x0000641201007387 */ /* 0x0003e20000100800 */
[----:B--2---:R-:W-:-:S03]  /*1760*/  SHF.R.S32.HI R26, RZ, 0x1f, R26 ;  /* 0x0000001fff1a7819 */ /* 0x004fc6000001141a */
[----:B------:R2:W-:Y:S01]  /*1770*/  STL [R1+0x60], R17 ;  /* 0x0000601101007387 */ /* 0x0005e20000100800 */
[----:B---3--:R-:W-:-:S03]  /*1780*/  SHF.R.S32.HI R25, RZ, 0x1f, R25 ;  /* 0x0000001fff197819 */ /* 0x008fc60000011419 */
[----:B------:R-:W-:Y:S04]  /*1790*/  STL [R1+0x5c], R15 ;  /* 0x00005c0f01007387 */ /* 0x000fe80000100800 */
[----:B------:R3:W-:Y:S01]  /*17a0*/  STL [R1+0x58], R11 ;  /* 0x0000580b01007387 */ /* 0x0007e20000100800 */
[----:B----4-:R-:W-:-:S03]  /*17b0*/  SHF.R.S32.HI R23, RZ, 0x1f, R23 ;  /* 0x0000001fff177819 */ /* 0x010fc60000011417 */
[----:B------:R4:W-:Y:S01]  /*17c0*/  STL [R1+0xe8], R9 ;  /* 0x0000e80901007387 */ /* 0x0009e20000100800 */
[----:B-----5:R-:W-:-:S03]  /*17d0*/  SHF.R.S32.HI R22, RZ, 0x1f, R22 ;  /* 0x0000001fff167819 */ /* 0x020fc60000011416 */
[----:B------:R5:W-:Y:S04]  /*17e0*/  STL [R1+0x54], R10 ;  /* 0x0000540a01007387 */ /* 0x000be80000100800 */
[----:B------:R-:W-:Y:S01]  /*17f0*/  STL [R1+0xe4], R28 ;  /* 0x0000e41c01007387 */ /* 0x000fe20000100800 */
[----:B-1----:R-:W-:-:S03]  /*1800*/  SHF.R.S32.HI R18, RZ, 0x1f, R18 ;  /* 0x0000001fff127819 */ /* 0x002fc60000011412 */
[----:B------:R-:W-:Y:S01]  /*1810*/  STL [R1+0x50], R6 ;  /* 0x0000500601007387 */ /* 0x000fe20000100800 */
[----:B--2---:R-:W-:Y:S02]  /*1820*/  SHF.R.S32.HI R17, RZ, 0x1f, R17 ;  /* 0x0000001fff117819 */ /* 0x004fe40000011411 */
[----:B---3--:R-:W-:Y:S02]  /*1830*/  SHF.R.S32.HI R11, RZ, 0x1f, R11 ;  /* 0x0000001fff0b7819 */ /* 0x008fe4000001140b */
[----:B----4-:R-:W-:Y:S02]  /*1840*/  SHF.R.S32.HI R9, RZ, 0x1f, R27 ;  /* 0x0000001fff097819 */ /* 0x010fe4000001141b */
[----:B-----5:R-:W-:-:S03]  /*1850*/  SHF.R.S32.HI R10, RZ, 0x1f, R10 ;  /* 0x0000001fff0a7819 */ /* 0x020fc6000001140a */
[----:B------:R1:W-:Y:S04]  /*1860*/  STL [R1+0xe0], R9 ;  /* 0x0000e00901007387 */ /* 0x0003e80000100800 */
        /* <DEDUP_REMOVED lines=14> */
[----:B-1----:R-:W-:Y:S02]  /*1950*/  IMAD.IADD R9, R21, 0x1, R4 ;  /* 0x0000000115097824 */ /* 0x002fe400078e0204 */
[----:B------:R-:W-:Y:S01]  /*1960*/  IMAD.IADD R4, R4, 0x1, R20 ;  /* 0x0000000104047824 */ /* 0x000fe200078e0214 */
[----:B--2---:R-:W-:Y:S01]  /*1970*/  SHF.R.S32.HI R11, RZ, 0x1f, R6 ;  /* 0x0000001fff0b7819 */ /* 0x004fe20000011406 */
[----:B------:R-:W-:-:S02]  /*1980*/  IMAD.IADD R6, R5, 0x1, R16 ;  /* 0x0000000105067824 */ /* 0x000fc400078e0210 */
[----:B------:R-:W-:Y:S02]  /*1990*/  IMAD.IADD R5, R8, 0x1, R20 ;  /* 0x0000000108057824 */ /* 0x000fe400078e0214 */
[----:B------:R-:W-:Y:S01]  /*19a0*/  STL [R1+0xb0], R11 ;  /* 0x0000b00b01007387 */ /* 0x000fe20000100800 */
[----:B---3--:R-:W-:Y:S01]  /*19b0*/  IMAD.IADD R10, R21, 0x1, R8 ;  /* 0x00000001150a7824 */ /* 0x008fe200078e0208 */
[----:B------:R-:W-:Y:S02]  /*19c0*/  LEA R206, R6, 0x100, 0x1 ;  /* 0x0000010006ce7811 */ /* 0x000fe400078e08ff */
[----:B------:R1:W-:Y:S03]  /*19d0*/  STL [R1+0x9c], R9 ;  /* 0x00009c0901007387 */ /* 0x0003e60000100800 */
[C---:B------:R-:W-:Y:S01]  /*19e0*/  IMAD.IADD R207, R206.reuse, 0x1, R3 ;  /* 0x00000001cecf7824 */ /* 0x040fe200078e0203 */
[----:B------:R-:W-:Y:S01]  /*19f0*/  STL [R1+0xac], R10 ;  /* 0x0000ac0a01007387 */ /* 0x000fe20000100800 */
[----:B------:R-:W-:-:S02]  /*1a00*/  IMAD.IADD R209, R206, 0x1, R2 ;  /* 0x00000001ced17824 */ /* 0x000fc400078e0202 */
[----:B------:R-:W-:Y:S02]  /*1a10*/  IMAD.IADD R208, R207, 0x1, R2 ;  /* 0x00000001cfd07824 */ /* 0x000fe400078e0202 */
[----:B-1----:R-:W-:-:S05]  /*1a20*/  IMAD.IADD R9, R8, 0x1, R9 ;  /* 0x0000000108097824 */ /* 0x002fca00078e0209 */
[----:B------:R-:W-:Y:S04]  /*1a30*/  STL [R1+0xa8], R9 ;  /* 0x0000a80901007387 */ /* 0x000fe80000100800 */
[----:B------:R1:W-:Y:S04]  /*1a40*/  STL [R1+0x98], R4 ;  /* 0x0000980401007387 */ /* 0x0003e80000100800 */
[----:B------:R2:W-:Y:S01]  /*1a50*/  STL [R1+0xa4], R5 ;  /* 0x0000a40501007387 */ /* 0x0005e20000100800 */
[----:B-1----:R-:W-:-:S05]  /*1a60*/  IMAD.IADD R4, R4, 0x1, R8 ;  /* 0x0000000104047824 */ /* 0x002fca00078e0208 */
[----:B------:R2:W-:Y:S02]  /*1a70*/  STL [R1+0xa0], R4 ;  /* 0x0000a00401007387 */ /* 0x0005e40000100800 */
.L_x_517:
[----:B------:R-:W3:Y:S01]  /*1a80*/  LDL R3, [R1+0x34] ;  /* 0x0000340001037983 */ /* 0x000ee20000100800 */
[----:B------:R-:W-:Y:S01]  /*1a90*/  IMAD.MOV.U32 R2, RZ, RZ, 0x4 ;  /* 0x00000004ff027424 */ /* 0x000fe200078e00ff */
[----:B------:R-:W-:-:S04]  /*1aa0*/  ISETP.NE.U32.AND P0, PT, RZ, c[0x0][0x370], PT ;  /* 0x0000dc00ff007a0c */ /* 0x000fc80003f05070 */
[----:B------:R-:W-:Y:S01]  /*1ab0*/  ISETP.NE.AND.EX P1, PT, RZ, c[0x0][0x374], PT, P0 ;  /* 0x0000dd00ff007a0c */ /* 0x000fe20003f25300 */
[----:B---3--:R-:W-:-:S05]  /*1ac0*/  IMAD.WIDE R2, R3, R2, c[0x0][0x588] ;  /* 0x0001620003027625 */ /* 0x008fca00078e0202 */
[----:B------:R-:W3:Y:S01]  /*1ad0*/  LDG.E R33, [R2.64] ;  /* 0x0000000802217981 */ /* 0x000ee2000c1e1900 */
[----:B------:R-:W-:Y:S01]  /*1ae0*/  ISETP.NE.U32.AND P4, PT, RZ, c[0x0][0x360], PT ;  /* 0x0000d800ff007a0c */ /* 0x000fe20003f85070 */
[----:B------:R-:W-:Y:S01]  /*1af0*/  IMAD.MOV.U32 R11, RZ, RZ, RZ ;  /* 0x000000ffff0b7224 */ /* 0x000fe200078e00ff */
[----:B------:R-:W-:Y:S02]  /*1b00*/  ISETP.NE.U32.AND P3, PT, RZ, c[0x0][0x348], PT ;  /* 0x0000d200ff007a0c */ /* 0x000fe40003f65070 */
[----:B------:R-:W-:Y:S02]  /*1b10*/  ISETP.NE.AND.EX P4, PT, RZ, c[0x0][0x364], PT, P4 ;  /* 0x0000d900ff007a0c */ /* 0x000fe40003f85340 */
[----:B------:R-:W-:Y:S02]  /*1b20*/  ISETP.NE.U32.AND P5, PT, RZ, c[0x0][0x350], PT ;  /* 0x0000d400ff007a0c */ /* 0x000fe40003fa5070 */
[----:B------:R-:W-:Y:S02]  /*1b30*/  ISETP.NE.U32.AND P6, PT, RZ, c[0x0][0x358], PT ;  /* 0x0000d600ff007a0c */ /* 0x000fe40003fc5070 */
[----:B------:R-:W-:-:S02]  /*1b40*/  ISETP.NE.AND.EX P3, PT, RZ, c[0x0][0x34c], PT, P3 ;  /* 0x0000d300ff007a0c */ /* 0x000fc40003f65330 */
[----:B------:R-:W-:Y:S02]  /*1b50*/  ISETP.NE.AND.EX P5, PT, RZ, c[0x0][0x354], PT, P5 ;  /* 0x0000d500ff007a0c */ /* 0x000fe40003fa5350 */
[----:B------:R-:W-:Y:S01]  /*1b60*/  ISETP.NE.AND.EX P6, PT, RZ, c[0x0][0x35c], PT, P6 ;  /* 0x0000d700ff007a0c */ /* 0x000fe20003fc5360 */
[----:B------:R-:W-:Y:S02]  /*1b70*/  IMAD.MOV.U32 R146, RZ, RZ, RZ ;  /* 0x000000ffff927224 */ /* 0x000fe400078e00ff */
[----:B------:R-:W-:Y:S02]  /*1b80*/  IMAD.MOV.U32 R18, RZ, RZ, RZ ;  /* 0x000000ffff127224 */ /* 0x000fe400078e00ff */
[----:B------:R-:W-:Y:S01]  /*1b90*/  IMAD.MOV.U32 R17, RZ, RZ, RZ ;  /* 0x000000ffff117224 */ /* 0x000fe200078e00ff */
[----:B---3--:R-:W-:Y:S01]  /*1ba0*/  SHF.R.S32.HI R34, RZ, 0x1f, R33 ;  /* 0x0000001fff227819 */ /* 0x008fe20000011421 */
[C---:B------:R-:W-:Y:S01]  /*1bb0*/  IMAD.SHL.U32 R19, R33.reuse, 0x4, RZ ;  /* 0x0000000421137824 */ /* 0x040fe200078e00ff */
[C---:B--2---:R-:W-:Y:S01]  /*1bc0*/  @P1 LEA R4, P0, R33.reuse, c[0x0][0x370], 0x2 ;  /* 0x0000dc0021041a11 */ /* 0x044fe200078010ff */
[----:B------:R1:W-:Y:S01]  /*1bd0*/  STL [R1+0x40], R33 ;  /* 0x0000402101007387 */ /* 0x0003e20000100800 */
[----:B------:R-:W-:-:S02]  /*1be0*/  SHF.L.U64.HI R22, R33, 0x2, R34 ;  /* 0x0000000221167819 */ /* 0x000fc40000010222 */
[----:B------:R-:W-:Y:S01]  /*1bf0*/  @P1 LEA.HI.X R5, R33, c[0x0][0x374], R34, 0x2, P0 ;  /* 0x0000dd0021051a11 */ /* 0x000fe200000f1422 */
[----:B------:R1:W-:Y:S01]  /*1c00*/  STL [R1+0x44], R34 ;  /* 0x0000442201007387 */ /* 0x0003e20000100800 */
[----:B------:R-:W-:-:S03]  /*1c10*/  @P4 IADD3 R2, P0, R19, c[0x0][0x360], RZ ;  /* 0x0000d80013024a10 */ /* 0x000fc60007f1e0ff */
[----:B------:R2:W3:Y:S01]  /*1c20*/  @P1 LDG.E R11, [R4.64] ;  /* 0x00000008040b1981 */ /* 0x0004e2000c1e1900 */
[C---:B------:R-:W-:Y:S02]  /*1c30*/  @P4 IADD3.X R3, R22.reuse, c[0x0][0x364], RZ, P0, !PT ;  /* 0x0000d90016034a10 */ /* 0x040fe400007fe4ff */
[----:B------:R-:W-:Y:S01]  /*1c40*/  IADD3 R8, P2, R19, c[0x0][0x348], RZ ;  /* 0x0000d20013087a10 */ /* 0x000fe20007f5e0ff */
[----:B------:R1:W-:Y:S04]  /*1c50*/  STL [R1+0x38], R19 ;  /* 0x0000381301007387 */ /* 0x0003e80000100800 */
[----:B------:R4:W5:Y:S01]  /*1c60*/  @P4 LDG.E R153, [R2.64] ;  /* 0x0000000802994981 */ /* 0x000962000c1e1900 */
[----:B------:R-:W-:-:S03]  /*1c70*/  IADD3.X R9, R22, c[0x0][0x34c], RZ, P2, !PT ;  /* 0x0000d30016097a10 */ /* 0x000fc600017fe4ff */
[----:B------:R1:W-:Y:S04]  /*1c80*/  STL [R1+0x3c], R22 ;  /* 0x00003c1601007387 */ /* 0x0003e80000100800 */
[----:B------:R1:W5:Y:S01]  /*1c90*/  @P3 LDG.E R146, [R8.64] ;  /* 0x0000000808923981 */ /* 0x000362000c1e1900 */
[----:B--2---:R-:W-:-:S04]  /*1ca0*/  IADD3 R4, P1, R19, c[0x0][0x350], RZ ;  /* 0x0000d40013047a10 */ /* 0x004fc80007f3e0ff */
[----:B------:R-:W-:Y:S02]  /*1cb0*/  IADD3.X R5, R22, c[0x0][0x354], RZ, P1, !PT ;  /* 0x0000d50016057a10 */ /* 0x000fe40000ffe4ff */
[----:B----4-:R-:W-:-:S03]  /*1cc0*/  IADD3 R2, P0, R19, c[0x0][0x358], RZ ;  /* 0x0000d60013027a10 */ /* 0x010fc60007f1e0ff */
[----:B------:R1:W5:Y:S01]  /*1cd0*/  @P5 LDG.E R18, [R4.64] ;  /* 0x0000000804125981 */ /* 0x000362000c1e1900 */
[----:B------:R-:W-:-:S05]  /*1ce0*/  IADD3.X R3, R22, c[0x0][0x35c], RZ, P0, !PT ;  /* 0x0000d70016037a10 */ /* 0x000fca00007fe4ff */
[----:B------:R1:W5:Y:S01]  /*1cf0*/  @P6 LDG.E R17, [R2.64] ;  /* 0x0000000802116981 */ /* 0x000362000c1e1900 */
[----:B------:R-:W-:Y:S03]  /*1d00*/  YIELD ;  /* 0x0000000000007946 */ /* 0x000fe60003800000 */
[----:B---3--:R1:W-:Y:S01]  /*1d10*/  STL [R1+0x24], R11 ;  /* 0x0000240b01007387 */ /* 0x0083e20000100800 */
[----:B------:R-:W-:Y:S05]  /*1d20*/  @P4 BRA `(.L_x_336) ;  /* 0x0000005000004947 */ /* 0x000fea0003800000 */
[----:B-----5:R-:W-:Y:S01]  /*1d30*/  MOV R153, c[0x0][0x168] ;  /* 0x00005a0000997a02 */ /* 0x020fe20000000f00 */
[----:B------:R-:W-:Y:S05]  /*1d40*/  @!P3 BRA `(.L_x_336) ;  /* 0x000000300000b947 */ /* 0x000fea0003800000 */
[----:B------:R-:W2:Y:S04]  /*1d50*/  LDG.E R10, [R8.64] ;  /* 0x00000008080a7981 */ /* 0x000ea8000c1e1900 */
[----:B------:R-:W2:Y:S02]  /*1d60*/  LDG.E R6, [R8.64+0x4] ;  /* 0x0000040808067981 */ /* 0x000ea4000c1e1900 */
[----:B--2---:R-:W-:-:S02]  /*1d70*/  IADD3 R153, -R10, R6, RZ ;  /* 0x000000060a997210 */ /* 0x004fc40007ffe1ff */
.L_x_336:
[----:B------:R-:W-:-:S04]  /*1d80*/  ISETP.NE.U32.AND P0, PT, RZ, c[0x0][0x368], PT ;  /* 0x0000da00ff007a0c */ /* 0x000fc80003f05070 */
[----:B------:R-:W-:-:S13]  /*1d90*/  ISETP.NE.AND.EX P0, PT, RZ, c[0x0][0x36c], PT, P0 ;  /* 0x0000db00ff007a0c */ /* 0x000fda0003f05300 */
[----:B------:R-:W-:Y:S05]  /*1da0*/  @!P0 BRA `(.L_x_337) ;  /* 0x0000004000008947 */ /* 0x000fea0003800000 */
[----:B-1----:R-:W-:-:S04]  /*1db0*/  IADD3 R4, P0, R19, c[0x0][0x368], RZ ;  /* 0x0000da0013047a10 */ /* 0x002fc80007f1e0ff */
[----:B------:R-:W-:-:S05]  /*1dc0*/  IADD3.X R5, R22, c[0x0][0x36c], RZ, P0, !PT ;  /* 0x0000db0016057a10 */ /* 0x000fca00007fe4ff */
[----:B------:R1:W5:Y:S01]  /*1dd0*/  LDG.E R16, [R4.64] ;  /* 0x0000000804107981 */ /* 0x000362000c1e1900 */
[----:B------:R-:W-:Y:S05]  /*1de0*/  BRA `(.L_x_338) ;  /* 0x0000005000007947 */ /* 0x000fea0003800000 */
.L_x_337:
[----:B------:R-:W-:Y:S01]  /*1df0*/  MOV R16, UR6 ;  /* 0x0000000600107c02 */ /* 0x000fe20008000f00 */
[----:B------:R-:W-:Y:S05]  /*1e00*/  @!P5 BRA `(.L_x_338) ;  /* 0x000000300000d947 */ /* 0x000fea0003800000 */
[----:B------:R2:W3:Y:S04]  /*1e10*/  LDG.E R6, [R4.64] ;  /* 0x0000000804067981 */ /* 0x0004e8000c1e1900 */
[----:B-12---:R-:W3:Y:S02]  /*1e20*/  LDG.E R4, [R4.64+0x4] ;  /* 0x0000040804047981 */ /* 0x006ee4000c1e1900 */
[----:B---3--:R-:W-:Y:S02]  /*1e30*/  IADD3 R16, -R6, R4, RZ ;  /* 0x0000000406107210 */ /* 0x008fe40007ffe1ff */
.L_x_338:
[----:B------:R-:W2:Y:S04]  /*1e40*/  LDL R21, [R1+0x30] ;  /* 0x0000300001157983 */ /* 0x000ea80000100800 */
[----:B-1----:R1:W3:Y:S04]  /*1e50*/  @P6 LDG.E R5, [R2.64] ;  /* 0x0000000802056981 */ /* 0x0022e8000c1e1900 */
[----:B------:R1:W3:Y:S01]  /*1e60*/  @P6 LDG.E R4, [R2.64+0x4] ;  /* 0x0000040802046981 */ /* 0x0002e2000c1e1900 */
[----:B------:R-:W-:Y:S01]  /*1e70*/  ISETP.NE.U32.AND P0, PT, RZ, c[0x0][0x378], PT ;  /* 0x0000de00ff007a0c */ /* 0x000fe20003f05070 */
[----:B-----5:R-:W-:-:S03]  /*1e80*/  IMAD.MOV.U32 R137, RZ, RZ, R16 ;  /* 0x000000ffff897224 */ /* 0x020fc600078e0010 */
[----:B------:R-:W-:-:S13]  /*1e90*/  ISETP.NE.AND.EX P1, PT, RZ, c[0x0][0x37c], PT, P0 ;  /* 0x0000df00ff007a0c */ /* 0x000fda0003f25300 */
[----:B-1----:R-:W-:-:S04]  /*1ea0*/  @P1 IADD3 R2, P0, R19, c[0x0][0x378], RZ ;  /* 0x0000de0013021a10 */ /* 0x002fc80007f1e0ff */
[----:B------:R-:W-:-:S05]  /*1eb0*/  @P1 IADD3.X R3, R22, c[0x0][0x37c], RZ, P0, !PT ;  /* 0x0000df0016031a10 */ /* 0x000fca00007fe4ff */
[----:B------:R1:W5:Y:S01]  /*1ec0*/  @P1 LDG.E R137, [R2.64] ;  /* 0x0000000802891981 */ /* 0x000362000c1e1900 */
[----:B------:R-:W-:Y:S01]  /*1ed0*/  IMAD.IADD R6, R16, 0x1, -R11 ;  /* 0x0000000110067824 */ /* 0x000fe200078e0a0b */
[----:B------:R-:W-:Y:S01]  /*1ee0*/  BSSY B0, `(.L_x_339) ;  /* 0x0000033000007945 */ /* 0x000fe20003800000 */
[----:B-1----:R-:W-:Y:S01]  /*1ef0*/  IMAD.MOV.U32 R2, RZ, RZ, c[0x0][0x228] ;  /* 0x00008a00ff027624 */ /* 0x002fe200078e00ff */
[----:B--2---:R-:W-:-:S04]  /*1f00*/  LOP3.LUT R3, R21, 0xff000000, RZ, 0xc0, !PT ;  /* 0xff00000015037812 */ /* 0x004fc800078ec0ff */
[----:B------:R-:W-:Y:S01]  /*1f10*/  SHF.R.U32.HI R3, RZ, 0x8, R3 ;  /* 0x00000008ff037819 */ /* 0x000fe20000011603 */
[----:B---3--:R-:W-:Y:S01]  /*1f20*/  @P6 IMAD.IADD R2, R4, 0x1, -R5 ;  /* 0x0000000104026824 */ /* 0x008fe200078e0a05 */
[----:B------:R-:W-:-:S03]  /*1f30*/  LOP3.LUT R4, R21, 0xff0000, RZ, 0xc0, !PT ;  /* 0x00ff000015047812 */ /* 0x000fc600078ec0ff */
[----:B------:R-:W-:Y:S01]  /*1f40*/  IMAD.IADD R144, R6, 0x1, R2 ;  /* 0x0000000106907824 */ /* 0x000fe200078e0202 */
[----:B------:R-:W-:Y:S01]  /*1f50*/  LEA.HI R8, R4, R3, RZ, 0x10 ;  /* 0x0000000304087211 */ /* 0x000fe200078f80ff */
[----:B------:R-:W-:-:S03]  /*1f60*/  IMAD.MOV.U32 R4, RZ, RZ, RZ ;  /* 0x000000ffff047224 */ /* 0x000fc600078e00ff */
[----:B------:R-:W-:Y:S02]  /*1f70*/  SHF.R.U32.HI R9, RZ, 0x10, R8 ;  /* 0x00000010ff097819 */ /* 0x000fe40000011608 */
[----:B------:R-:W-:Y:S02]  /*1f80*/  LOP3.LUT R23, R8, 0xff, RZ, 0xc0, !PT ;  /* 0x000000ff08177812 */ /* 0x000fe400078ec0ff */
[C---:B------:R-:W-:Y:S01]  /*1f90*/  IADD3 R5, R144.reuse, 0x6f, RZ ;  /* 0x0000006f90057810 */ /* 0x040fe20007ffe0ff */
[----:B------:R1:W-:Y:S01]  /*1fa0*/  STL [R1+0x48], R9 ;  /* 0x0000480901007387 */ /* 0x0003e20000100800 */
[----:B------:R-:W-:Y:S02]  /*1fb0*/  ISETP.GE.AND P0, PT, R144, 0x1, PT ;  /* 0x000000019000780c */ /* 0x000fe40003f06270 */
[----:B------:R-:W-:Y:S01]  /*1fc0*/  ISETP.NE.AND P1, PT, R9, RZ, PT ;  /* 0x000000ff0900720c */ /* 0x000fe20003f25270 */
[----:B------:R1:W-:Y:S01]  /*1fd0*/  STL [R1+0x4c], R23 ;  /* 0x00004c1701007387 */ /* 0x0003e20000100800 */
[----:B------:R-:W-:-:S02]  /*1fe0*/  IMAD.HI R3, R5, -0x6db6db6d, R4 ;  /* 0x9249249305037827 */ /* 0x000fc400078e0204 */
[----:B------:R-:W-:-:S03]  /*1ff0*/  SEL R136, R9, c[0x0][0x338], P1 ;  /* 0x0000ce0009887a07 */ /* 0x000fc60000800000 */
[----:B------:R-:W-:-:S04]  /*2000*/  SHF.R.U32.HI R4, RZ, 0x1f, R3 ;  /* 0x0000001fff047819 */ /* 0x000fc80000011603 */
[----:B------:R-:W-:Y:S01]  /*2010*/  LEA.HI.SX32 R145, R3, R4, 0x1a ;  /* 0x0000000403917211 */ /* 0x000fe200078fd2ff */
[----:B------:R-:W-:Y:S01]  /*2020*/  IMAD.MOV.U32 R3, RZ, RZ, RZ ;  /* 0x000000ffff037224 */ /* 0x000fe200078e00ff */
[----:B------:R-:W-:Y:S05]  /*2030*/  @!P0 BRA `(.L_x_340) ;  /* 0x000001d000008947 */ /* 0x000fea0003800000 */
[----:B------:R-:W-:Y:S01]  /*2040*/  IABS R3, R136 ;  /* 0x0000008800037213 */ /* 0x000fe20000000000 */
[----:B------:R-:W-:Y:S01]  /*2050*/  IMAD.MOV.U32 R8, RZ, RZ, RZ ;  /* 0x000000ffff087224 */ /* 0x000fe200078e00ff */
[----:B------:R-:W-:-:S03]  /*2060*/  IADD3 R10, R145, -0x1, R136 ;  /* 0xffffffff910a7810 */ /* 0x000fc60007ffe088 */
[----:B------:R-:W-:Y:S01]  /*2070*/  IMAD.MOV.U32 R4, RZ, RZ, R3 ;  /* 0x000000ffff047224 */ /* 0x000fe200078e0003 */
[----:B------:R-:W-:-:S03]  /*2080*/  IABS R15, R10 ;  /* 0x0000000a000f7213 */ /* 0x000fc60000000000 */
[----:B------:R-:W2:Y:S08]  /*2090*/  I2F.RP R3, R4 ;  /* 0x0000000400037306 */ /* 0x000eb00000209400 */
        /* <DEDUP_REMOVED lines=23> */
.L_x_340:
[----:B------:R-:W-:Y:S05]  /*2210*/  BSYNC B0 ;  /* 0x0000000000007941 */ /* 0x000fea0003800000 */
.L_x_339:
[----:B------:R-:W2:Y:S01]  /*2220*/  LDL R10, [R1+0x100] ;  /* 0x00010000010a7983 */ /* 0x000ea20000100800 */
[----:B------:R-:W-:-:S04]  /*2230*/  IMAD R4, R23, R3, RZ ;  /* 0x0000000317047224 */ /* 0x000fc800078e02ff */
[C---:B------:R-:W-:Y:S02]  /*2240*/  IMAD.IADD R3, R4.reuse, 0x1, R3 ;  /* 0x0000000104037824 */ /* 0x040fe400078e0203 */
[----:B------:R-:W-:-:S03]  /*2250*/  IMAD R4, R4, 0x70, -R6 ;  /* 0x0000007004047824 */ /* 0x000fc600078e0a06 */
[----:B------:R-:W-:Y:S02]  /*2260*/  IMNMX R3, R145, R3, PT ;  /* 0x0000000391037217 */ /* 0x000fe40003800200 */
[----:B------:R-:W-:-:S03]  /*2270*/  IMNMX R4, RZ, R4, !PT ;  /* 0x00000004ff047217 */ /* 0x000fc60007800200 */
[----:B------:R-:W-:-:S05]  /*2280*/  IMAD R3, R3, 0x70, -R6 ;  /* 0x0000007003037824 */ /* 0x000fca00078e0a06 */
[----:B------:R-:W-:-:S04]  /*2290*/  IMNMX R3, R3, R2, PT ;  /* 0x0000000203037217 */ /* 0x000fc80003800200 */
[----:B------:R-:W-:Y:S02]  /*22a0*/  ISETP.GT.AND P0, PT, R3, R4, PT ;  /* 0x000000040300720c */ /* 0x000fe40003f04270 */
[----:B------:R-:W-:-:S05]  /*22b0*/  SHF.R.U32.HI R4, RZ, 0x4, R4 ;  /* 0x00000004ff047819 */ /* 0x000fca0000011604 */
[----:B-1----:R-:W-:-:S04]  /*22c0*/  IMAD.WIDE.U32 R8, R4, 0x24924925, RZ ;  /* 0x2492492504087825 */ /* 0x002fc800078e00ff */
[----:B------:R-:W-:Y:S02]  /*22d0*/  IMAD.MOV.U32 R115, RZ, RZ, R9 ;  /* 0x000000ffff737224 */ /* 0x000fe400078e0009 */
[----:B------:R-:W-:Y:S01]  /*22e0*/  @P0 IADD3 R5, R3, 0x6f, RZ ;  /* 0x0000006f03050810 */ /* 0x000fe20007ffe0ff */
[----:B------:R-:W-:Y:S02]  /*22f0*/  @P0 IMAD.MOV.U32 R4, RZ, RZ, RZ ;  /* 0x000000ffff040224 */ /* 0x000fe400078e00ff */
[----:B------:R-:W-:Y:S02]  /*2300*/  MOV R3, R115 ;  /* 0x0000007300037202 */ /* 0x000fe40000000f00 */
[----:B------:R-:W-:-:S05]  /*2310*/  @P0 IMAD.HI R4, R5, -0x6db6db6d, R4 ;  /* 0x9249249305040827 */ /* 0x000fca00078e0204 */
[----:B------:R-:W-:-:S04]  /*2320*/  @P0 SHF.R.U32.HI R5, RZ, 0x1f, R4 ;  /* 0x0000001fff050819 */ /* 0x000fc80000011604 */
[----:B------:R-:W-:-:S04]  /*2330*/  @P0 LEA.HI.SX32 R3, R4, R5, 0x1a ;  /* 0x0000000504030211 */ /* 0x000fc800078fd2ff */
[----:B------:R-:W-:Y:S01]  /*2340*/  ISETP.GT.AND P0, PT, R3, R115, PT ;  /* 0x000000730300720c */ /* 0x000fe20003f04270 */
[----:B--2---:R-:W-:-:S05]  /*2350*/  IMAD.IADD R4, R7, 0x1, R10 ;  /* 0x0000000107047824 */ /* 0x004fca00078e020a */
[----:B------:R-:W-:-:S07]  /*2360*/  SHF.L.U32 R213, R4, 0x1, RZ ;  /* 0x0000000104d57819 */ /* 0x000fce00000006ff */
[----:B------:R-:W-:Y:S05]  /*2370*/  @!P0 BRA `(.L_x_341) ;  /* 0x0000712000008947 */ /* 0x000fea0003800000 */
[----:B------:R-:W-:-:S04]  /*2380*/  ISETP.NE.U32.AND P0, PT, RZ, c[0x0][0x340], PT ;  /* 0x0000d000ff007a0c */ /* 0x000fc80003f05070 */
[----:B------:R-:W-:-:S13]  /*2390*/  ISETP.NE.AND.EX P4, PT, RZ, c[0x0][0x344], PT, P0 ;  /* 0x0000d100ff007a0c */ /* 0x000fda0003f85300 */
[----:B------:R-:W-:Y:S02]  /*23a0*/  @P4 IADD3 R4, P0, R19, c[0x0][0x340], RZ ;  /* 0x0000d00013044a10 */ /* 0x000fe40007f1e0ff */
[----:B------:R-:W-:Y:S02]  /*23b0*/  SHF.R.S32.HI R19, RZ, 0x1f, R81 ;  /* 0x0000001fff137819 */ /* 0x000fe40000011451 */
[----:B------:R-:W-:-:S05]  /*23c0*/  @P4 IADD3.X R5, R22, c[0x0][0x344], RZ, P0, !PT ;  /* 0x0000d10016054a10 */ /* 0x000fca00007fe4ff */
[----:B------:R1:W2:Y:S01]  /*23d0*/  @P4 LDG.E R28, [R4.64] ;  /* 0x00000008041c4981 */ /* 0x0002a2000c1e1900 */
[----:B------:R-:W-:Y:S01]  /*23e0*/  IADD3 R116, P0, R81, R17, RZ ;  /* 0x0000001151747210 */ /* 0x000fe20007f1e0ff */
[----:B------:R-:W-:Y:S01]  /*23f0*/  IMAD.MOV.U32 R140, RZ, RZ, 0x70 ;  /* 0x00000070ff8c7424 */ /* 0x000fe200078e00ff */
[----:B------:R-:W-:Y:S01]  /*2400*/  IADD3 R39, R3, -0x1, RZ ;  /* 0xffffffff03277810 */ /* 0x000fe20007ffe0ff */
[----:B------:R-:W-:Y:S01]  /*2410*/  IMAD.MOV.U32 R32, RZ, RZ, c[0x0][0x238] ;  /* 0x00008e00ff207624 */ /* 0x000fe200078e00ff */
[----:B------:R-:W-:Y:S01]  /*2420*/  LEA.HI.X.SX32 R117, R17, R19, 0x1, P0 ;  /* 0x0000001311757211 */ /* 0x000fe200000f0eff */
[C---:B------:R-:W-:Y:S01]  /*2430*/  IMAD R154, R140.reuse, c[0x0][0x23c], RZ ;  /* 0x00008f008c9a7a24 */ /* 0x040fe200078e02ff */
[----:B------:R-:W-:Y:S01]  /*2440*/  LOP3.LUT R31, R21, 0xffff, RZ, 0xc0, !PT ;  /* 0x0000ffff151f7812 */ /* 0x000fe200078ec0ff */
[----:B------:R-:W-:Y:S01]  /*2450*/  IMAD.WIDE.U32 R138, R140, c[0x0][0x238], RZ ;  /* 0x00008e008c8a7a25 */ /* 0x000fe200078e00ff */
[----:B------:R-:W-:Y:S01]  /*2460*/  SEL R29, R34, RZ, !P6 ;  /* 0x000000ff221d7207 */ /* 0x000fe20007000000 */
[----:B------:R-:W-:Y:S01]  /*2470*/  ULDC UR5, c[0x0][0x23c] ;  /* 0x00008f0000057ab9 */ /* 0x000fe20000000800 */
[----:B------:R-:W-:Y:S01]  /*2480*/  SEL R30, R33, RZ, !P6 ;  /* 0x000000ff211e7207 */ /* 0x000fe20007000000 */
[----:B------:R-:W-:Y:S01]  /*2490*/  IMAD R6, R117, c[0x0][0x238], RZ ;  /* 0x00008e0075067a24 */ /* 0x000fe200078e02ff */
[----:B------:R-:W-:Y:S01]  /*24a0*/  IADD3 R154, R139, R154, RZ ;  /* 0x0000009a8b9a7210 */ /* 0x000fe20007ffe0ff */
[----:B------:R-:W-:Y:S01]  /*24b0*/  IMAD R3, R29, c[0x0][0x248], RZ ;  /* 0x000092001d037a24 */ /* 0x000fe200078e02ff */
[----:B------:R-:W-:Y:S01]  /*24c0*/  ISETP.GE.AND P6, PT, R76, c[0x0][0x1d4], PT ;  /* 0x000075004c007a0c */ /* 0x000fe20003fc6270 */
[----:B------:R-:W-:Y:S01]  /*24d0*/  IMAD R6, R116, c[0x0][0x23c], R6 ;  /* 0x00008f0074067a24 */ /* 0x000fe200078e0206 */
[----:B------:R-:W-:Y:S01]  /*24e0*/  ISETP.GE.AND P5, PT, R212, c[0x0][0x1d4], PT ;  /* 0x00007500d4007a0c */ /* 0x000fe20003fa6270 */
[C---:B------:R-:W-:Y:S01]  /*24f0*/  IMAD.SHL.U32 R163, R32.reuse, 0x20, RZ ;  /* 0x0000002020a37824 */ /* 0x040fe200078e00ff */
[----:B------:R-:W-:Y:S01]  /*2500*/  MOV R152, 0x5 ;  /* 0x0000000500987802 */ /* 0x000fe20000000f00 */
[C---:B------:R-:W-:Y:S01]  /*2510*/  IMAD.WIDE.U32 R10, R32.reuse, 0x40, RZ ;  /* 0x00000040200a7825 */ /* 0x040fe200078e00ff */
[----:B------:R-:W-:Y:S01]  /*2520*/  USHF.L.U32 UR12, UR5, 0x6, URZ ;  /* 0x00000006050c7899 */ /* 0x000fe2000800063f */
[----:B------:R-:W-:Y:S01]  /*2530*/  SHF.R.S32.HI R79, RZ, 0x1f, R78 ;  /* 0x0000001fff4f7819 */ /* 0x000fe2000001144e */
[----:B------:R-:W-:Y:S01]  /*2540*/  UIMAD UR5, UR5, 0x60, URZ ;  /* 0x00000060050578a4 */ /* 0x000fe2000f8e023f */
[----:B------:R-:W-:Y:S01]  /*2550*/  SHF.L.U64.HI R158, R32, R152, c[0x0][0x23c] ;  /* 0x00008f00209e7619 */ /* 0x000fe20000010298 */
[----:B-1----:R-:W-:Y:S01]  /*2560*/  IMAD.WIDE.U32 R4, R116, c[0x0][0x238], R76 ;  /* 0x00008e0074047a25 */ /* 0x002fe200078e004c */
[----:B------:R-:W-:-:S02]  /*2570*/  IADD3 R135, R16, R18, RZ ;  /* 0x0000001210877210 */ /* 0x000fc40007ffe0ff */
[----:B------:R-:W-:Y:S01]  /*2580*/  LOP3.LUT R241, R241, 0xfffffffb, RZ, 0xc0, !PT ;  /* 0xfffffffbf1f17812 */ /* 0x000fe200078ec0ff */
[----:B------:R-:W-:Y:S01]  /*2590*/  IMAD.WIDE.U32 R16, R81, c[0x0][0x290], R76 ;  /* 0x0000a40051107a25 */ /* 0x000fe200078e004c */
[----:B------:R-:W-:Y:S02]  /*25a0*/  IADD3 R5, R5, R6, RZ ;  /* 0x0000000605057210 */ /* 0x000fe40007ffe0ff */
[----:B------:R-:W-:Y:S01]  /*25b0*/  @P6 LOP3.LUT R241, R241, 0x4, RZ, 0xfc, !PT ;  /* 0x00000004f1f16812 */ /* 0x000fe200078efcff */
[----:B------:R-:W-:Y:S01]  /*25c0*/  IMAD R6, R39, -0x70, R2 ;  /* 0xffffff9027067824 */ /* 0x000fe200078e0202 */
[----:B------:R-:W-:Y:S01]  /*25d0*/  MOV R147, c[0x0][0x280] ;  /* 0x0000a00000937a02 */ /* 0x000fe20000000f00 */
[----:B------:R-:W-:Y:S01]  /*25e0*/  IMAD.WIDE.U32 R4, R31, c[0x0][0x240], R4 ;  /* 0x000090001f047a25 */ /* 0x000fe200078e0004 */
[----:B------:R-:W-:Y:S02]  /*25f0*/  LOP3.LUT R241, R241, 0xfffffffd, RZ, 0xc0, !PT ;  /* 0xfffffffdf1f17812 */ /* 0x000fe400078ec0ff */
[----:B------:R-:W-:Y:S01]  /*2600*/  IMNMX R8, R6, 0x70, PT ;  /* 0x0000007006087817 */ /* 0x000fe20003800200 */
[----:B------:R-:W-:Y:S01]  /*2610*/  IMAD R5, R31, c[0x0][0x244], R5 ;  /* 0x000091001f057a24 */ /* 0x000fe200078e0205 */
[----:B------:R-:W-:Y:S01]  /*2620*/  SHF.L.U64.HI R151, R147, R152, c[0x0][0x284] ;  /* 0x0000a10093977619 */ /* 0x000fe20000010298 */
[----:B------:R-:W-:Y:S01]  /*2630*/  IMAD R6, R30, c[0x0][0x24c], R3 ;  /* 0x000093001e067a24 */ /* 0x000fe200078e0203 */
[----:B------:R-:W-:Y:S01]  /*2640*/  @P5 LOP3.LUT R241, R241, 0x2, RZ, 0xfc, !PT ;  /* 0x00000002f1f15812 */ /* 0x000fe200078efcff */
[----:B------:R-:W-:-:S02]  /*2650*/  IMAD.IADD R3, R8, 0x1, -R81 ;  /* 0x0000000108037824 */ /* 0x000fc400078e0a51 */
[----:B------:R-:W-:Y:S01]  /*2660*/  IMAD.WIDE.U32 R120, R30, c[0x0][0x248], R4 ;  /* 0x000092001e787a25 */ /* 0x000fe200078e0004 */
[----:B------:R-:W-:Y:S02]  /*2670*/  SHF.R.S32.HI R5, RZ, 0x1f, R39 ;  /* 0x0000001fff057819 */ /* 0x000fe40000011427 */
[----:B------:R-:W-:Y:S01]  /*2680*/  ISETP.GE.AND P3, PT, R3, 0x1, PT ;  /* 0x000000010300780c */ /* 0x000fe20003f66270 */
[----:B------:R-:W-:Y:S01]  /*2690*/  IMAD R4, R154, R39, RZ ;  /* 0x000000279a047224 */ /* 0x000fe200078e02ff */
[----:B------:R-:W-:Y:S01]  /*26a0*/  IADD3 R119, R121, R6, RZ ;  /* 0x0000000679777210 */ /* 0x000fe20007ffe0ff */
[----:B------:R-:W-:Y:S01]  /*26b0*/  IMAD.MOV.U32 R118, RZ, RZ, R120 ;  /* 0x000000ffff767224 */ /* 0x000fe200078e0078 */
[----:B------:R-:W-:Y:S01]  /*26c0*/  ISETP.GE.AND P2, PT, R3, 0x21, PT ;  /* 0x000000210300780c */ /* 0x000fe20003f46270 */
[-C--:B------:R-:W-:Y:S01]  /*26d0*/  IMAD R6, R5, R138.reuse, R4 ;  /* 0x0000008a05067224 */ /* 0x080fe200078e0204 */
[----:B------:R-:W-:Y:S01]  /*26e0*/  ISETP.GE.AND P1, PT, R3, 0x41, PT ;  /* 0x000000410300780c */ /* 0x000fe20003f26270 */
[----:B------:R-:W-:-:S04]  /*26f0*/  IMAD.WIDE.U32 R4, R39, R138, R118 ;  /* 0x0000008a27047225 */ /* 0x000fc800078e0076 */
[----:B------:R-:W-:Y:S01]  /*2700*/  IMAD.WIDE.U32 R26, R81, c[0x0][0x290], R78 ;  /* 0x0000a400511a7a25 */ /* 0x000fe200078e004e */
[----:B------:R-:W-:Y:S02]  /*2710*/  IADD3 R5, R5, R6, RZ ;  /* 0x0000000605057210 */ /* 0x000fe40007ffe0ff */
[----:B------:R-:W-:Y:S01]  /*2720*/  @P3 LEA R8, P0, R4, c[0x0][0x220], 0x1 ;  /* 0x0000880004083a11 */ /* 0x000fe200078008ff */
[----:B------:R-:W-:-:S03]  /*2730*/  IMAD.WIDE.U32 R148, R32, 0x60, RZ ;  /* 0x0000006020947825 */ /* 0x000fc600078e00ff */
[----:B------:R-:W-:Y:S01]  /*2740*/  @P3 LEA.HI.X R9, R4, c[0x0][0x224], R5, 0x1, P0 ;  /* 0x0000890004093a11 */ /* 0x000fe200000f0c05 */
[C---:B------:R-:W-:Y:S01]  /*2750*/  IMAD R155, R140.reuse, c[0x0][0x284], RZ ;  /* 0x0000a1008c9b7a24 */ /* 0x040fe200078e02ff */
[----:B------:R-:W-:Y:S01]  /*2760*/  ISETP.GT.AND P0, PT, R3, 0x60, PT ;  /* 0x000000600300780c */ /* 0x000fe20003f04270 */
[----:B------:R-:W-:Y:S01]  /*2770*/  IMAD R3, R19, c[0x0][0x280], RZ ;  /* 0x0000a00013037a24 */ /* 0x000fe200078e02ff */
[----:B------:R-:W-:Y:S01]  /*2780*/  IADD3 R157, R149, UR5, RZ ;  /* 0x00000005959d7c10 */ /* 0x000fe2000fffe0ff */
[----:B------:R-:W-:Y:S01]  /*2790*/  @!PT LDS RZ, [RZ] ;  /* 0x00000000fffff984 */ /* 0x000fe20000000800 */
[----:B------:R-:W-:Y:S01]  /*27a0*/  @!PT LDS RZ, [RZ] ;  /* 0x00000000fffff984 */ /* 0x000fe20000000800 */
[----:B------:R-:W-:Y:S01]  /*27b0*/  @!PT LDS RZ, [RZ] ;  /* 0x00000000fffff984 */ /* 0x000fe20000000800 */
[----:B------:R1:W-:Y:S01]  /*27c0*/  @P3 LDGSTS.E.BYPASS.LTC128B.128 [R213+0x8100], [R8.64], !P6 ;  /* 0x0810000008d53fae */ /* 0x0003e2000f101d48 */
[C---:B------:R-:W-:Y:S02]  /*27d0*/  IMAD R156, R140.reuse, c[0x0][0x294], RZ ;  /* 0x0000a5008c9c7a24 */ /* 0x040fe400078e02ff */
[----:B------:R-:W-:Y:S01]  /*27e0*/  IMAD R15, R81, c[0x0][0x284], R3 ;  /* 0x0000a100510f7a24 */ /* 0x000fe200078e0203 */
[----:B------:R1:W-:Y:S01]  /*27f0*/  @P3 LDGSTS.E.BYPASS.LTC128B.128 [R213+0xb900], [R8.64+0x80], !P5 ;  /* 0x0b90008008d53fae */ /* 0x0003e2000e901d48 */
[----:B------:R-:W-:Y:S01]  /*2800*/  @P2 IADD3 R3, P3, R163, R4, RZ ;  /* 0x00000004a3032210 */ /* 0x000fe20007f7e0ff */
[----:B------:R-:W-:-:S03]  /*2810*/  IMAD.WIDE.U32 R142, R140, c[0x0][0x280], RZ ;  /* 0x0000a0008c8e7a25 */ /* 0x000fc600078e00ff */
[----:B------:R-:W-:Y:S01]  /*2820*/  @P2 IADD3.X R6, R5, R158, RZ, P3, !PT ;  /* 0x0000009e05062210 */ /* 0x000fe20001ffe4ff */
[----:B------:R-:W-:Y:S01]  /*2830*/  IMAD.MOV.U32 R160, RZ, RZ, c[0x0][0x290] ;  /* 0x0000a400ffa07624 */ /* 0x000fe200078e00ff */
[----:B------:R-:W-:Y:S01]  /*2840*/  @P2 LEA R22, P3, R3, c[0x0][0x220], 0x1 ;  /* 0x0000880003162a11 */ /* 0x000fe200078608ff */
[----:B------:R-:W-:-:S03]  /*2850*/  IMAD.WIDE.U32 R140, R140, c[0x0][0x290], RZ ;  /* 0x0000a4008c8c7a25 */ /* 0x000fc600078e00ff */
[----:B------:R-:W-:Y:S01]  /*2860*/  @P2 LEA.HI.X R23, R3, c[0x0][0x224], R6, 0x1, P3 ;  /* 0x0000890003172a11 */ /* 0x000fe200018f0c06 */
[----:B------:R-:W-:Y:S01]  /*2870*/  IMAD R3, R19, c[0x0][0x290], RZ ;  /* 0x0000a40013037a24 */ /* 0x000fe200078e02ff */
[----:B------:R-:W-:Y:S01]  /*2880*/  @P1 IADD3 R6, P3, R4, R10, RZ ;  /* 0x0000000a04061210 */ /* 0x000fe20007f7e0ff */
[C---:B------:R-:W-:Y:S01]  /*2890*/  IMAD.WIDE.U32 R18, R81.reuse, c[0x0][0x280], R78 ;  /* 0x0000a00051127a25 */ /* 0x040fe200078e004e */
[C---:B------:R-:W-:Y:S01]  /*28a0*/  SHF.L.U64.HI R152, R160.reuse, R152, c[0x0][0x294] ;  /* 0x0000a500a0987619 */ /* 0x040fe20000010298 */
[----:B------:R3:W-:Y:S01]  /*28b0*/  @P2 LDGSTS.E.BYPASS.LTC128B.128 [R214+0x9100], [R22.64], !P6 ;  /* 0x0910000016d62fae */ /* 0x0007e2000f101d48 */
[----:B------:R-:W-:Y:S01]  /*28c0*/  SHF.L.U32 R162, R160, 0x5, RZ ;  /* 0x00000005a0a27819 */ /* 0x000fe200000006ff */
[----:B------:R-:W-:Y:S01]  /*28d0*/  IMAD R3, R81, c[0x0][0x294], R3 ;  /* 0x0000a50051037a24 */ /* 0x000fe200078e0203 */
[----:B------:R-:W-:Y:S01]  /*28e0*/  IADD3 R156, R141, R156, RZ ;  /* 0x0000009c8d9c7210 */ /* 0x000fe20007ffe0ff */
[----:B------:R-:W-:Y:S01]  /*28f0*/  IMAD.IADD R21, R19, 0x1, R15 ;  /* 0x0000000113157824 */ /* 0x000fe200078e020f */
[----:B------:R3:W-:Y:S01]  /*2900*/  @P2 LDGSTS.E.BYPASS.LTC128B.128 [R214+0xc900], [R22.64+0x80], !P5 ;  /* 0x0c90008016d62fae */ /* 0x0007e2000e901d48 */
[----:B------:R-:W-:Y:S01]  /*2910*/  IMAD.MOV.U32 R20, RZ, RZ, R18 ;  /* 0x000000ffff147224 */ /* 0x000fe200078e0012 */
[----:B------:R-:W-:Y:S01]  /*2920*/  IADD3 R17, R3, R17, RZ ;  /* 0x0000001103117210 */ /* 0x000fe20007ffe0ff */
[----:B------:R-:W-:Y:S01]  /*2930*/  IMAD.WIDE.U32 R126, R31, c[0x0][0x1e8], RZ ;  /* 0x00007a001f7e7a25 */ /* 0x000fe200078e00ff */
[----:B------:R-:W-:-:S02]  /*2940*/  IADD3 R19, R27, R3, RZ ;  /* 0x000000031b137210 */ /* 0x000fc40007ffe0ff */
[----:B------:R-:W-:Y:S01]  /*2950*/  MOV R18, R26 ;  /* 0x0000001a00127202 */ /* 0x000fe20000000f00 */
[----:B-1----:R-:W-:-:S04]  /*2960*/  IMAD.WIDE.U32 R8, R81, c[0x0][0x280], R76 ;  /* 0x0000a00051087a25 */ /* 0x002fc800078e004c */
[----:B------:R-:W-:Y:S01]  /*2970*/  IMAD.MOV.U32 R24, RZ, RZ, R8 ;  /* 0x000000ffff187224 */ /* 0x000fe200078e0008 */
[----:B------:R-:W-:Y:S01]  /*2980*/  @P1 IADD3.X R8, R5, UR12, R11, P3, !PT ;  /* 0x0000000c05081c10 */ /* 0x000fe20009ffe40b */
[----:B------:R-:W-:Y:S01]  /*2990*/  @P0 IMAD.WIDE.U32 R4, R32, 0x60, R4 ;  /* 0x0000006020040825 */ /* 0x000fe200078e0004 */
[----:B------:R-:W-:-:S03]  /*29a0*/  @P1 LEA R10, P3, R6, c[0x0][0x220], 0x1 ;  /* 0x00008800060a1a11 */ /* 0x000fc600078608ff */
[----:B------:R-:W-:Y:S01]  /*29b0*/  IMAD.IADD R25, R15, 0x1, R9 ;  /* 0x000000010f197824 */ /* 0x000fe200078e0209 */
[----:B------:R-:W-:Y:S01]  /*29c0*/  @P1 LEA.HI.X R11, R6, c[0x0][0x224], R8, 0x1, P3 ;  /* 0x00008900060b1a11 */ /* 0x000fe200018f0c08 */
[----:B-----5:R-:W-:Y:S01]  /*29d0*/  IMAD.WIDE.U32 R104, R137, c[0x0][0x290], R16 ;  /* 0x0000a40089687a25 */ /* 0x020fe200078e0010 */
[----:B------:R-:W-:Y:S02]  /*29e0*/  @P0 IADD3 R3, R5, UR5, RZ ;  /* 0x0000000505030c10 */ /* 0x000fe4000fffe0ff */
[C---:B------:R-:W-:Y:S01]  /*29f0*/  @P0 LEA R8, P3, R4.reuse, c[0x0][0x220], 0x1 ;  /* 0x0000880004080a11 */ /* 0x040fe200078608ff */
[----:B------:R3:W-:Y:S01]  /*2a00*/  @P1 LDGSTS.E.BYPASS.LTC128B.128 [R214+0xa100], [R10.64], !P6 ;  /* 0x0a1000000ad61fae */ /* 0x0007e2000f101d48 */
[----:B------:R-:W-:Y:S02]  /*2a10*/  IMAD.WIDE.U32 R100, R137, c[0x0][0x290], R18 ;  /* 0x0000a40089647a25 */ /* 0x000fe400078e0012 */
[----:B------:R-:W-:Y:S01]  /*2a20*/  @P0 LEA.HI.X R9, R4, c[0x0][0x224], R3, 0x1, P3 ;  /* 0x0000890004090a11 */ /* 0x000fe200018f0c03 */
[----:B------:R3:W-:Y:S01]  /*2a30*/  @P1 LDGSTS.E.BYPASS.LTC128B.128 [R214+0xd900], [R10.64+0x80], !P5 ;  /* 0x0d9000800ad61fae */ /* 0x0007e2000e901d48 */
[----:B------:R-:W-:Y:S01]  /*2a40*/  SHF.R.S32.HI R4, RZ, 0x1f, R137 ;  /* 0x0000001fff047819 */ /* 0x000fe20000011489 */
[----:B------:R-:W-:-:S02]  /*2a50*/  IMAD.MOV.U32 R3, RZ, RZ, c[0x0][0x27c] ;  /* 0x00009f00ff037624 */ /* 0x000fc400078e00ff */
[----:B------:R3:W-:Y:S01]  /*2a60*/  @P0 LDGSTS.E.BYPASS.LTC128B.128 [R214+0xb100], [R8.64], !P6 ;  /* 0x0b10000008d60fae */ /* 0x0007e2000f101d48 */
[----:B------:R-:W-:Y:S02]  /*2a70*/  IMAD.WIDE.U32 R124, R31, c[0x0][0x210], RZ ;  /* 0x000084001f7c7a25 */ /* 0x000fe400078e00ff */
[----:B------:R-:W-:Y:S01]  /*2a80*/  SHF.L.U32 R83, R3, 0x1, RZ ;  /* 0x0000000103537819 */ /* 0x000fe200000006ff */
[----:B------:R3:W-:Y:S01]  /*2a90*/  @P0 LDGSTS.E.BYPASS.LTC128B.128 [R214+0xe900], [R8.64+0x80], !P5 ;  /* 0x0e90008008d60fae */ /* 0x0007e2000e901d48 */
[C---:B------:R-:W-:Y:S02]  /*2aa0*/  IMAD R5, R4.reuse, c[0x0][0x290], RZ ;  /* 0x0000a40004057a24 */ /* 0x040fe400078e02ff */
[----:B------:R-:W-:Y:S01]  /*2ab0*/  IMAD R6, R4, c[0x0][0x280], RZ ;  /* 0x0000a00004067a24 */ /* 0x000fe200078e02ff */
[----:B------:R-:W0:Y:S01]  /*2ac0*/  LDGDEPBAR ;  /* 0x00000000000079af */ /* 0x000e220000000000 */
[C---:B------:R-:W-:Y:S01]  /*2ad0*/  IMAD R3, R137.reuse, c[0x0][0x294], R5 ;  /* 0x0000a50089037a24 */ /* 0x040fe200078e0205 */
[----:B------:R-:W-:Y:S01]  /*2ae0*/  WARPSYNC 0xffffffff ;  /* 0xffffffff00007948 */ /* 0x000fe20003800000 */
[----:B------:R-:W-:-:S02]  /*2af0*/  IMAD R4, R137, c[0x0][0x284], R6 ;  /* 0x0000a10089047a24 */ /* 0x000fc400078e0206 */
[----:B------:R-:W-:Y:S01]  /*2b00*/  IMAD.WIDE.U32 R106, R137, c[0x0][0x280], R24 ;  /* 0x0000a000896a7a25 */ /* 0x000fe200078e0018 */
[----:B------:R-:W-:Y:S02]  /*2b10*/  IADD3 R111, R3, R105, RZ ;  /* 0x00000069036f7210 */ /* 0x000fe40007ffe0ff */
[----:B------:R-:W-:Y:S01]  /*2b20*/  IADD3 R109, R101, R3, RZ ;  /* 0x00000003656d7210 */ /* 0x000fe20007ffe0ff */
[----:B------:R-:W-:-:S04]  /*2b30*/  IMAD.WIDE.U32 R102, R137, c[0x0][0x280], R20 ;  /* 0x0000a00089667a25 */ /* 0x000fc800078e0014 */
[----:B------:R-:W-:Y:S02]  /*2b40*/  IMAD.SHL.U32 R161, R147, 0x20, RZ ;  /* 0x0000002093a17824 */ /* 0x000fe400078e00ff */
[----:B------:R-:W-:Y:S02]  /*2b50*/  IMAD.IADD R155, R143, 0x1, R155 ;  /* 0x000000018f9b7824 */ /* 0x000fe400078e029b */
[C---:B------:R-:W-:Y:S02]  /*2b60*/  IMAD R134, R31.reuse, c[0x0][0x1ec], R127 ;  /* 0x00007b001f867a24 */ /* 0x040fe400078e027f */
[----:B------:R-:W-:Y:S02]  /*2b70*/  IMAD R133, R31, c[0x0][0x214], R125 ;  /* 0x000085001f857a24 */ /* 0x000fe400078e027d */
[----:B------:R-:W-:Y:S02]  /*2b80*/  IMAD.IADD R112, R4, 0x1, R107 ;  /* 0x0000000104707824 */ /* 0x000fe400078e026b */
[----:B------:R-:W-:Y:S01]  /*2b90*/  IMAD.IADD R110, R103, 0x1, R4 ;  /* 0x00000001676e7824 */ /* 0x000fe200078e0204 */
[----:B--2---:R-:W-:Y:S01]  /*2ba0*/  @P4 SHF.R.S32.HI R5, RZ, 0x1f, R28 ;  /* 0x0000001fff054819 */ /* 0x004fe2000001141c */
[----:B------:R-:W-:Y:S01]  /*2bb0*/  @!P4 IMAD.MOV.U32 R5, RZ, RZ, R34 ;  /* 0x000000ffff05c224 */ /* 0x000fe200078e0022 */
[----:B------:R-:W-:-:S03]  /*2bc0*/  @!P4 MOV R28, R33 ;  /* 0x00000021001cc202 */ /* 0x000fc60000000f00 */
[----:B------:R-:W-:Y:S02]  /*2bd0*/  IMAD R5, R5, c[0x0][0x2b0], RZ ;  /* 0x0000ac0005057a24 */ /* 0x000fe400078e02ff */
[----:B------:R-:W-:-:S04]  /*2be0*/  IMAD.WIDE.U32 R122, R28, c[0x0][0x2b0], RZ ;  /* 0x0000ac001c7a7a25 */ /* 0x000fc800078e00ff */
[----:B------:R-:W-:-:S05]  /*2bf0*/  IMAD R5, R28, c[0x0][0x2b4], R5 ;  /* 0x0000ad001c057a24 */ /* 0x000fca00078e0205 */
[----:B------:R-:W-:Y:S02]  /*2c00*/  IADD3 R132, R123, R5, RZ ;  /* 0x000000057b847210 */ /* 0x000fe40007ffe0ff */
[C---:B---3--:R-:W-:Y:S01]  /*2c10*/  ISETP.GE.AND P2, PT, R76.reuse, c[0x0][0x27c], PT ;  /* 0x00009f004c007a0c */ /* 0x048fe20003f46270 */
[----:B------:R-:W-:Y:S01]  /*2c20*/  IMAD.WIDE.U32 R4, R31, c[0x0][0x260], R76 ;  /* 0x000098001f047a25 */ /* 0x000fe200078e004c */
[----:B------:R-:W-:Y:S01]  /*2c30*/  IADD3 R11, R81, 0x20, RZ ;  /* 0x00000020510b7810 */ /* 0x000fe20007ffe0ff */
[----:B------:R-:W-:Y:S01]  /*2c40*/  BAR.SYNC.DEFER_BLOCKING 0x0 ;  /* 0x0000000000007b1d */ /* 0x000fe20000010000 */
[----:B------:R-:W-:Y:S01]  /*2c50*/  SEL R3, RZ, c[0x0][0x27c], !P2 ;  /* 0x00009f00ff037a07 */ /* 0x000fe20005000000 */
[----:B------:R-:W-:Y:S01]  /*2c60*/  IMAD R9, R31, c[0x0][0x264], R5 ;  /* 0x000099001f097a24 */ /* 0x000fe200078e0205 */
[C---:B------:R-:W-:Y:S01]  /*2c70*/  IADD3 R23, R81.reuse, 0x40, RZ ;  /* 0x0000004051177810 */ /* 0x040fe20007ffe0ff */
[----:B------:R-:W-:Y:S01]  /*2c80*/  IMAD.SHL.U32 R22, R81, 0x40, RZ ;  /* 0x0000004051167824 */ /* 0x000fe200078e00ff */
[----:B------:R-:W-:Y:S01]  /*2c90*/  LOP3.LUT R241, R241, 0xffffffef, RZ, 0xc0, !PT ;  /* 0xffffffeff1f17812 */ /* 0x000fe200078ec0ff */
[----:B------:R-:W-:Y:S01]  /*2ca0*/  IMAD.IADD R3, R76, 0x1, R3 ;  /* 0x000000014c037824 */ /* 0x000fe200078e0203 */
[----:B------:R-:W-:Y:S01]  /*2cb0*/  UMOV UR12, 0x60 ;  /* 0x00000060000c7882 */ /* 0x000fe20000000000 */
[----:B------:R-:W-:Y:S01]  /*2cc0*/  IMAD.SHL.U32 R11, R11, 0x40, RZ ;  /* 0x000000400b0b7824 */ /* 0x000fe200078e00ff */
[----:B------:R-:W-:Y:S01]  /*2cd0*/  LOP3.LUT R22, R22, 0x1c0, RZ, 0xc0, !PT ;  /* 0x000001c016167812 */ /* 0x000fe200078ec0ff */
[----:B------:R-:W-:Y:S01]  /*2ce0*/  IMAD.MOV.U32 R8, RZ, RZ, R4 ;  /* 0x000000ffff087224 */ /* 0x000fe200078e0004 */
[----:B------:R-:W-:Y:S01]  /*2cf0*/  SHF.R.S32.HI R5, RZ, 0x1f, R3 ;  /* 0x0000001fff057819 */ /* 0x000fe20000011403 */
[----:B------:R-:W-:Y:S01]  /*2d00*/  IMAD R6, R29, c[0x0][0x268], RZ ;  /* 0x00009a001d067a24 */ /* 0x000fe200078e02ff */
[----:B------:R-:W-:Y:S01]  /*2d10*/  LOP3.LUT R11, R11, 0x1c0, RZ, 0xc0, !PT ;  /* 0x000001c00b0b7812 */ /* 0x000fe200078ec0ff */
[C---:B------:R-:W-:Y:S01]  /*2d20*/  IMAD.WIDE.U32 R98, R30.reuse, c[0x0][0x268], R8 ;  /* 0x00009a001e627a25 */ /* 0x040fe200078e0008 */
[CC--:B------:R-:W-:Y:S01]  /*2d30*/  LEA.HI R10, R5.reuse, R3.reuse, RZ, 0x6 ;  /* 0x00000003050a7211 */ /* 0x0c0fe200078f30ff */
[----:B------:R-:W-:Y:S01]  /*2d40*/  ULDC.64 UR4, c[0x0][0x280] ;  /* 0x0000a00000047ab9 */ /* 0x000fe20000000a00 */
[----:B------:R-:W-:Y:S01]  /*2d50*/  LEA.HI R3, R5, R3, RZ, 0x3 ;  /* 0x0000000305037211 */ /* 0x000fe200078f18ff */
[----:B------:R-:W-:Y:S01]  /*2d60*/  IMAD.SHL.U32 R23, R23, 0x40, RZ ;  /* 0x0000004017177824 */ /* 0x000fe200078e00ff */
[----:B------:R-:W-:Y:S01]  /*2d70*/  SHF.R.S32.HI R4, RZ, 0x6, R10 ;  /* 0x00000006ff047819 */ /* 0x000fe2000001140a */
[----:B------:R-:W-:Y:S01]  /*2d80*/  IMAD R15, R30, c[0x0][0x26c], R6 ;  /* 0x00009b001e0f7a24 */ /* 0x000fe200078e0206 */
[--C-:B------:R-:W-:Y:S01]  /*2d90*/  LOP3.LUT R5, R22, 0x38, R3.reuse, 0xf8, !PT ;  /* 0x0000003816057812 */ /* 0x100fe200078ef803 */
[----:B------:R-:W-:Y:S01]  /*2da0*/  IMAD.SHL.U32 R22, R81, 0x40, RZ ;  /* 0x0000004051167824 */ /* 0x000fe200078e00ff */
[----:B------:R-:W-:Y:S01]  /*2db0*/  LOP3.LUT R8, R11, 0x38, R3, 0xf8, !PT ;  /* 0x000000380b087812 */ /* 0x000fe200078ef803 */
[C---:B------:R-:W-:Y:S01]  /*2dc0*/  IMAD R10, R4.reuse, 0x1c00, R7 ;  /* 0x00001c00040a7824 */ /* 0x040fe200078e0207 */
[----:B------:R-:W-:Y:S01]  /*2dd0*/  IADD3 R11, R81, 0x20, RZ ;  /* 0x00000020510b7810 */ /* 0x000fe20007ffe0ff */
[----:B------:R-:W-:Y:S01]  /*2de0*/  IMAD R6, R4, 0x1c00, R12 ;  /* 0x00001c0004067824 */ /* 0x000fe200078e020c */
[----:B------:R-:W-:Y:S01]  /*2df0*/  LOP3.LUT R22, R22, 0x1c0, RZ, 0xc0, !PT ;  /* 0x000001c016167812 */ /* 0x000fe200078ec0ff */
[----:B------:R-:W-:Y:S01]  /*2e00*/  IMAD.MOV.U32 R166, RZ, RZ, c[0x0][0x2b8] ;  /* 0x0000ae00ffa67624 */ /* 0x000fe200078e00ff */
[----:B------:R-:W-:Y:S01]  /*2e10*/  LOP3.LUT R23, R23, 0x1c0, RZ, 0xc0, !PT ;  /* 0x000001c017177812 */ /* 0x000fe200078ec0ff */
[----:B------:R-:W-:Y:S01]  /*2e20*/  IMAD.SHL.U32 R11, R11, 0x40, RZ ;  /* 0x000000400b0b7824 */ /* 0x000fe200078e00ff */
[----:B------:R-:W-:Y:S01]  /*2e30*/  SHF.R.U32.HI R22, RZ, 0x3, R22 ;  /* 0x00000003ff167819 */ /* 0x000fe20000011616 */
[----:B------:R-:W-:Y:S01]  /*2e40*/  IMAD.MOV.U32 R165, RZ, RZ, c[0x0][0x27c] ;  /* 0x00009f00ffa57624 */ /* 0x000fe200078e00ff */
[----:B------:R-:W-:Y:S01]  /*2e50*/  ISETP.NE.AND P1, PT, R166, 0x1, PT ;  /* 0x00000001a600780c */ /* 0x000fe20003f25270 */
[----:B------:R-:W-:Y:S01]  /*2e60*/  IMAD.MOV.U32 R150, RZ, RZ, 0x6 ;  /* 0x00000006ff967424 */ /* 0x000fe200078e00ff */
[----:B------:R-:W-:Y:S01]  /*2e70*/  LOP3.LUT R11, R11, 0x1c0, RZ, 0xc0, !PT ;  /* 0x000001c00b0b7812 */ /* 0x000fe200078ec0ff */
[----:B------:R-:W-:Y:S01]  /*2e80*/  UIMAD.WIDE.U32 UR10, UR4, 0x60, URZ ;  /* 0x00000060040a78a5 */ /* 0x000fe2000f8e003f */
[----:B------:R-:W-:Y:S01]  /*2e90*/  LOP3.LUT R9, R5, R22, RZ, 0x3c, !PT ;  /* 0x0000001605097212 */ /* 0x000fe200078e3cff */
[----:B------:R-:W-:Y:S01]  /*2ea0*/  UIMAD UR13, UR12, UR5, URZ ;  /* 0x000000050c0d72a4 */ /* 0x000fe2000f8e023f */
[----:B------:R-:W-:Y:S01]  /*2eb0*/  IADD3 R22, R81, 0x60, RZ ;  /* 0x0000006051167810 */ /* 0x000fe20007ffe0ff */
[----:B------:R-:W-:Y:S01]  /*2ec0*/  IMAD.SHL.U32 R159, R147, 0x40, RZ ;  /* 0x00000040939f7824 */ /* 0x000fe200078e00ff */
[----:B------:R-:W-:Y:S01]  /*2ed0*/  SHF.R.U32.HI R11, RZ, 0x3, R11 ;  /* 0x00000003ff0b7819 */ /* 0x000fe2000001160b */
[----:B------:R-:W-:Y:S01]  /*2ee0*/  ULDC.64 UR4, c[0x0][0x290] ;  /* 0x0000a40000047ab9 */ /* 0x000fe20000000a00 */
[----:B------:R-:W-:Y:S01]  /*2ef0*/  ISETP.GE.AND P0, PT, R165, 0x1, PT ;  /* 0x00000001a500780c */ /* 0x000fe20003f06270 */
[----:B------:R-:W-:Y:S01]  /*2f00*/  IMAD.SHL.U32 R22, R22, 0x40, RZ ;  /* 0x0000004016167824 */ /* 0x000fe200078e00ff */
[----:B------:R-:W-:Y:S01]  /*2f10*/  LOP3.LUT R5, R8, R11, RZ, 0x3c, !PT ;  /* 0x0000000b08057212 */ /* 0x000fe200078e3cff */
[----:B------:R-:W-:Y:S01]  /*2f20*/  IMAD.IADD R11, R10, 0x1, R9 ;  /* 0x000000010a0b7824 */ /* 0x000fe200078e0209 */
[----:B------:R-:W-:Y:S01]  /*2f30*/  LOP3.LUT R241, R241, 0xfffffff7, RZ, 0xc0, !PT ;  /* 0xfffffff7f1f17812 */ /* 0x000fe200078ec0ff */
[----:B------:R-:W-:Y:S01]  /*2f40*/  IMAD R9, R4, 0x1c00, R13 ;  /* 0x00001c0004097824 */ /* 0x000fe200078e020d */
[----:B------:R-:W-:Y:S01]  /*2f50*/  LOP3.LUT R22, R22, 0x1c0, RZ, 0xc0, !PT ;  /* 0x000001c016167812 */ /* 0x000fe200078ec0ff */
[----:B------:R-:W-:Y:S01]  /*2f60*/  IMAD.IADD R10, R6, 0x1, R5 ;  /* 0x00000001060a7824 */ /* 0x000fe200078e0205 */
[--C-:B------:R-:W-:Y:S01]  /*2f70*/  LOP3.LUT R5, R23, 0x38, R3.reuse, 0xf8, !PT ;  /* 0x0000003817057812 */ /* 0x100fe200078ef803 */
[----:B------:R-:W-:Y:S01]  /*2f80*/  UIMAD.WIDE.U32 UR16, UR4, 0x60, URZ ;  /* 0x00000060041078a5 */ /* 0x000fe2000f8e003f */
[C---:B------:R-:W-:Y:S01]  /*2f90*/  IADD3 R23, R81.reuse, 0x40, RZ ;  /* 0x0000004051177810 */ /* 0x040fe20007ffe0ff */
[----:B------:R-:W-:Y:S01]  /*2fa0*/  UIMAD UR5, UR12, UR5, URZ ;  /* 0x000000050c0572a4 */ /* 0x000fe2000f8e023f */
[----:B------:R-:W-:Y:S01]  /*2fb0*/  LOP3.LUT R6, R22, 0x38, R3, 0xf8, !PT ;  /* 0x0000003816067812 */ /* 0x000fe200078ef803 */
[----:B------:R-:W-:Y:S01]  /*2fc0*/  ULDC UR4, c[0x0][0x238] ;  /* 0x00008e0000047ab9 */ /* 0x000fe20000000800 */
[----:B------:R-:W-:Y:S01]  /*2fd0*/  IADD3 R22, R81, 0x60, RZ ;  /* 0x0000006051167810 */ /* 0x000fe20007ffe0ff */
[----:B------:R-:W-:Y:S01]  /*2fe0*/  IMAD.SHL.U32 R23, R23, 0x40, RZ ;  /* 0x0000004017177824 */ /* 0x000fe200078e00ff */
[----:B------:R-:W-:Y:S01]  /*2ff0*/  LOP3.LUT R94, R3, 0xfffffff8, RZ, 0xc0, !PT ;  /* 0xfffffff8035e7812 */ /* 0x000fe200078ec0ff */
[----:B------:R-:W-:Y:S01]  /*3000*/  UMOV UR12, 0x6 ;  /* 0x00000006000c7882 */ /* 0x000fe20000000000 */
[----:B------:R-:W-:Y:S01]  /*3010*/  @P1 LOP3.LUT R241, R241, 0x8, RZ, 0xfc, !PT ;  /* 0x00000008f1f11812 */ /* 0x000fe200078efcff */
[----:B------:R-:W-:Y:S01]  /*3020*/  IMAD.SHL.U32 R22, R22, 0x40, RZ ;  /* 0x0000004016167824 */ /* 0x000fe200078e00ff */
[----:B------:R-:W-:Y:S01]  /*3030*/  LOP3.LUT R23, R23, 0x1c0, RZ, 0xc0, !PT ;  /* 0x000001c017177812 */ /* 0x000fe200078ec0ff */
[----:B------:R-:W-:Y:S01]  /*3040*/  ULDC UR15, c[0x0][0x23c] ;  /* 0x00008f00000f7ab9 */ /* 0x000fe20000000800 */
[----:B------:R-:W-:Y:S01]  /*3050*/  SHF.L.U64.HI R147, R147, R150, c[0x0][0x284] ;  /* 0x0000a10093937619 */ /* 0x000fe20000010296 */
[----:B------:R-:W-:Y:S01]  /*3060*/  IMAD.SHL.U32 R164, R32, 0x40, RZ ;  /* 0x0000004020a47824 */ /* 0x000fe200078e00ff */
[----:B------:R-:W-:Y:S01]  /*3070*/  LOP3.LUT R22, R22, 0x1c0, RZ, 0xc0, !PT ;  /* 0x000001c016167812 */ /* 0x000fe200078ec0ff */
[----:B------:R-:W-:Y:S01]  /*3080*/  IMAD.IADD R97, R99, 0x1, R15 ;  /* 0x0000000163617824 */ /* 0x000fe200078e020f */
[----:B------:R-:W-:Y:S01]  /*3090*/  SHF.R.U32.HI R23, RZ, 0x3, R23 ;  /* 0x00000003ff177819 */ /* 0x000fe20000011617 */
[----:B------:R-:W-:Y:S01]  /*30a0*/  IMAD.SHL.U32 R131, R11, 0x2, RZ ;  /* 0x000000020b837824 */ /* 0x000fe200078e00ff */
[----:B------:R-:W-:Y:S01]  /*30b0*/  SHF.R.U32.HI R22, RZ, 0x3, R22 ;  /* 0x00000003ff167819 */ /* 0x000fe20000011616 */
[----:B------:R-:W-:Y:S01]  /*30c0*/  IMAD.SHL.U32 R130, R10, 0x2, RZ ;  /* 0x000000020a827824 */ /* 0x000fe200078e00ff */
[----:B------:R-:W-:Y:S01]  /*30d0*/  LOP3.LUT R8, R5, R23, RZ, 0x3c, !PT ;  /* 0x0000001705087212 */ /* 0x000fe200078e3cff */
[----:B------:R-:W-:Y:S01]  /*30e0*/  IMAD R5, R4, 0x1c00, R14 ;  /* 0x00001c0004057824 */ /* 0x000fe200078e020e */
[----:B------:R-:W-:Y:S01]  /*30f0*/  LOP3.LUT R4, R6, R22, RZ, 0x3c, !PT ;  /* 0x0000001606047212 */ /* 0x000fe200078e3cff */
[----:B------:R-:W-:Y:S01]  /*3100*/  USHF.L.U64.HI UR15, UR4, UR12, UR15 ;  /* 0x0000000c040f7299 */ /* 0x000fe2000801020f */
[----:B------:R-:W-:Y:S01]  /*3110*/  SHF.L.U64.HI R150, R160, R150, c[0x0][0x294] ;  /* 0x0000a500a0967619 */ /* 0x000fe20000010296 */
[----:B------:R-:W-:Y:S01]  /*3120*/  IMAD.IADD R6, R9, 0x1, R8 ;  /* 0x0000000109067824 */ /* 0x000fe200078e0208 */
[----:B------:R-:W-:Y:S01]  /*3130*/  ISETP.GE.AND P6, PT, R76, c[0x0][0x1d4], PT ;  /* 0x000075004c007a0c */ /* 0x000fe20003fc6270 */
[----:B------:R-:W-:Y:S01]  /*3140*/  IMAD.IADD R4, R5, 0x1, R4 ;  /* 0x0000000105047824 */ /* 0x000fe200078e0204 */
[----:B------:R-:W-:Y:S01]  /*3150*/  SHF.R.S32.HI R74, RZ, 0x3, R3 ;  /* 0x00000003ff4a7819 */ /* 0x000fe20000011403 */
[----:B------:R-:W-:Y:S01]  /*3160*/  IMAD.SHL.U32 R160, R160, 0x40, RZ ;  /* 0x00000040a0a07824 */ /* 0x000fe200078e00ff */
[----:B------:R-:W-:Y:S01]  /*3170*/  SHF.R.S32.HI R108, RZ, 0x1f, R94 ;  /* 0x0000001fff6c7819 */ /* 0x000fe2000001145e */
[----:B------:R-:W-:Y:S01]  /*3180*/  IMAD.SHL.U32 R129, R6, 0x2, RZ ;  /* 0x0000000206817824 */ /* 0x000fe200078e00ff */
[----:B------:R-:W-:Y:S01]  /*3190*/  @P0 LOP3.LUT R241, R241, 0x10, RZ, 0xfc, !PT ;  /* 0x00000010f1f10812 */ /* 0x000fe200078efcff */
[----:B------:R-:W-:Y:S01]  /*31a0*/  IMAD.SHL.U32 R128, R4, 0x2, RZ ;  /* 0x0000000204807824 */ /* 0x000fe200078e00ff */
[----:B------:R-:W-:-:S02]  /*31b0*/  UIADD3 UR13, UR11, UR13, URZ ;  /* 0x0000000d0b0d7290 */ /* 0x000fc4000fffe03f */
[----:B------:R-:W-:Y:S02]  /*31c0*/  UIADD3 UR14, UR17, UR5, URZ ;  /* 0x00000005110e7290 */ /* 0x000fe4000fffe03f */
[----:B------:R-:W-:Y:S02]  /*31d0*/  ULDC.U8 UR4, c[0x0][0x298] ;  /* 0x0000a60000047ab9 */ /* 0x000fe40000000000 */
.L_x_390:
[----:B----4-:R-:W-:Y:S01]  /*31e0*/  IMAD R3, R39, 0x70, R0 ;  /* 0x0000007027037824 */ /* 0x010fe200078e0200 */
[----:B------:R-:W-:Y:S01]  /*31f0*/  ISETP.NE.AND P1, PT, R166, 0x1, PT ;  /* 0x00000001a600780c */ /* 0x000fe20003f25270 */
[----:B------:R-:W-:Y:S01]  /*3200*/  IMAD.MOV.U32 R95, RZ, RZ, RZ ;  /* 0x000000ffff5f7224 */ /* 0x000fe200078e00ff */
[----:B------:R-:W-:Y:S04]  /*3210*/  DEPBAR.LE SB0, 0x0 ;  /* 0x000080000000791a */ /* 0x000fe80000000000 */
[----:B------:R-:W-:Y:S01]  /*3220*/  ISETP.GE.AND P0, PT, R3, R2, PT ;  /* 0x000000020300720c */ /* 0x000fe20003f06270 */
[----:B------:R-:W-:Y:S01]  /*3230*/  IMAD.IADD R3, R135, 0x1, R3 ;  /* 0x0000000187037824 */ /* 0x000fe200078e0203 */
[----:B------:R-:W-:Y:S01]  /*3240*/  WARPSYNC 0xffffffff ;  /* 0xffffffff00007948 */ /* 0x000fe20003800000 */
[----:B------:R-:W-:Y:S01]  /*3250*/  ISETP.GE.AND P3, PT, R165, 0x1, PT ;  /* 0x00000001a500780c */ /* 0x000fe20003f66270 */
[----:B------:R-:W-:Y:S01]  /*3260*/  BSSY B2, `(.L_x_342) ;  /* 0x0000565000027945 */ /* 0x000fe20003800000 */
[----:B-1----:R-:W-:Y:S01]  /*3270*/  IMAD.MOV.U32 R4, RZ, RZ, R3 ;  /* 0x000000ffff047224 */ /* 0x002fe200078e0003 */
[----:B------:R-:W-:Y:S01]  /*3280*/  ISETP.GT.OR P0, PT, R0, 0x6f, P0 ;  /* 0x0000006f0000780c */ /* 0x000fe20000704670 */
[----:B------:R-:W-:Y:S05]  /*3290*/  @P1 IMAD.HI.U32 R5, R3, c[0x0][0x2bc], RZ ;  /* 0x0000af0003051a27 */ /* 0x000fea00078e00ff */
[----:B------:R-:W-:Y:S07]  /*32a0*/  @P1 SHF.R.U32.HI R4, RZ, c[0x0][0x2c0], R5 ;  /* 0x0000b000ff041a19 */ /* 0x000fee0000011605 */
[C---:B------:R-:W-:Y:S04]  /*32b0*/  @!P0 IADD3 R5, P1, R4.reuse, R122, RZ ;  /* 0x0000007a04058210 */ /* 0x040fe80007f3e0ff */
[----:B------:R-:W-:Y:S01]  /*32c0*/  @!P0 LEA.HI.X.SX32 R6, R4, R132, 0x1, P1 ;  /* 0x0000008404068211 */ /* 0x000fe200008f0eff */
[----:B------:R-:W-:Y:S01]  /*32d0*/  IMAD.MOV R4, RZ, RZ, -R4 ;  /* 0x000000ffff047224 */ /* 0x000fe200078e0a04 */
[C---:B------:R-:W-:Y:S03]  /*32e0*/  @!P0 LEA R8, P1, R5.reuse, c[0x0][0x2a0], 0x2 ;  /* 0x0000a80005088a11 */ /* 0x040fe600078210ff */
[----:B------:R-:W-:Y:S01]  /*32f0*/  IMAD R96, R4, c[0x0][0x2b8], R3 ;  /* 0x0000ae0004607a24 */ /* 0x000fe200078e0203 */
[----:B------:R-:W-:Y:S03]  /*3300*/  @!P0 LEA.HI.X R9, R5, c[0x0][0x2a4], R6, 0x2, P1 ;  /* 0x0000a90005098a11 */ /* 0x000fe600008f1406 */
[C---:B------:R-:W-:Y:S01]  /*3310*/  IMAD.WIDE.U32 R4, R96.reuse, c[0x0][0x1e0], RZ ;  /* 0x0000780060047a25 */ /* 0x040fe200078e00ff */
[----:B------:R-:W-:Y:S01]  /*3320*/  SHF.R.S32.HI R113, RZ, 0x1f, R96 ;  /* 0x0000001fff717819 */ /* 0x000fe20000011460 */
[----:B------:R-:W2:Y:S04]  /*3330*/  @!P0 LDG.E R95, [R8.64] ;  /* 0x00000008085f8981 */ /* 0x000ea8000c1e1900 */
[----:B------:R-:W-:Y:S01]  /*3340*/  IMAD R3, R113, c[0x0][0x1e0], RZ ;  /* 0x0000780071037a24 */ /* 0x000fe200078e02ff */
[----:B------:R-:W-:Y:S03]  /*3350*/  BAR.SYNC.DEFER_BLOCKING 0x0 ;  /* 0x0000000000007b1d */ /* 0x000fe60000010000 */
[----:B------:R-:W-:Y:S04]  /*3360*/  IMAD R3, R96, c[0x0][0x1e4], R3 ;  /* 0x0000790060037a24 */ /* 0x000fe800078e0203 */
[----:B------:R-:W-:Y:S01]  /*3370*/  IMAD.IADD R5, R5, 0x1, R3 ;  /* 0x0000000105057824 */ /* 0x000fe200078e0203 */
[----:B--2---:R-:W-:Y:S03]  /*3380*/  SHF.R.S32.HI R114, RZ, 0x1f, R95 ;  /* 0x0000001fff727819 */ /* 0x004fe6000001145f */
[C---:B------:R-:W-:Y:S04]  /*3390*/  IMAD.WIDE.U32 R4, R95.reuse, c[0x0][0x1f0], R4 ;  /* 0x00007c005f047a25 */ /* 0x040fe800078e0004 */
[----:B------:R-:W-:Y:S01]  /*33a0*/  IMAD R6, R114, c[0x0][0x1f0], RZ ;  /* 0x00007c0072067a24 */ /* 0x000fe200078e02ff */
[----:B------:R-:W-:Y:S03]  /*33b0*/  IADD3 R3, P0, R126, R4, RZ ;  /* 0x000000047e037210 */ /* 0x000fe60007f1e0ff */
[----:B------:R-:W-:Y:S05]  /*33c0*/  IMAD R6, R95, c[0x0][0x1f4], R6 ;  /* 0x00007d005f067a24 */ /* 0x000fea00078e0206 */
[----:B------:R-:W-:Y:S02]  /*33d0*/  IADD3.X R4, R134, R5, R6, P0, !PT ;  /* 0x0000000586047210 */ /* 0x000fe400007fe406 */
[C---:B---3--:R-:W-:Y:S04]  /*33e0*/  LEA R93, P0, R3.reuse, c[0x0][0x1c8], 0x1 ;  /* 0x00007200035d7a11 */ /* 0x048fe800078008ff */
[----:B------:R-:W-:Y:S01]  /*33f0*/  LEA.HI.X R92, R3, c[0x0][0x1cc], R4, 0x1, P0 ;  /* 0x00007300035c7a11 */ /* 0x000fe200000f0c04 */
[----:B------:R-:W-:-:S05]  /*3400*/  @!P3 BRA `(.L_x_343) ;  /* 0x000050800000b947 */ /* 0x000fca0003800000 */
[-C--:B------:R-:W-:Y:S01]  /*3410*/  IMAD R5, R155, R39.reuse, RZ ;  /* 0x000000279b057224 */ /* 0x080fe200078e02ff */
[----:B------:R-:W-:Y:S01]  /*3420*/  ISETP.NE.AND P0, PT, RZ, UR4, PT ;  /* 0x00000004ff007c0c */ /* 0x000fe2000bf05270 */
[-C--:B------:R-:W-:Y:S01]  /*3430*/  IMAD R4, R156, R39.reuse, RZ ;  /* 0x000000279c047224 */ /* 0x080fe200078e02ff */
[----:B------:R-:W-:Y:S01]  /*3440*/  SHF.R.S32.HI R3, RZ, 0x1f, R39 ;  /* 0x0000001fff037819 */ /* 0x000fe20000011427 */
[----:B------:R-:W-:Y:S04]  /*3450*/  IMAD.WIDE.U32 R42, R142, R39, RZ ;  /* 0x000000278e2a7225 */ /* 0x000fe800078e00ff */
[C---:B------:R-:W-:Y:S02]  /*3460*/  IMAD R5, R3.reuse, R142, R5 ;  /* 0x0000008e03057224 */ /* 0x040fe400078e0205 */
[----:B------:R-:W-:Y:S02]  /*3470*/  IMAD R4, R3, R140, R4 ;  /* 0x0000008c03047224 */ /* 0x000fe400078e0204 */
[----:B------:R-:W-:Y:S01]  /*3480*/  IMAD R3, R39, -0x70, R2 ;  /* 0xffffff9027037824 */ /* 0x000fe200078e0202 */
[----:B------:R-:W-:Y:S01]  /*3490*/  IADD3 R44, R43, R5, RZ ;  /* 0x000000052b2c7210 */ /* 0x000fe20007ffe0ff */
[----:B------:R-:W-:Y:S03]  /*34a0*/  IMAD.WIDE.U32 R36, R140, R39, RZ ;  /* 0x000000278c247225 */ /* 0x000fe600078e00ff */
[----:B------:R-:W-:Y:S02]  /*34b0*/  IMNMX R91, R3, 0x70, PT ;  /* 0x00000070035b7817 */ /* 0x000fe40003800200 */
[----:B------:R-:W-:Y:S01]  /*34c0*/  IADD3 R68, R37, R4, RZ ;  /* 0x0000000425447210 */ /* 0x000fe20007ffe0ff */
[----:B------:R-:W-:-:S05]  /*34d0*/  @!P0 BRA `(.L_x_344) ;  /* 0x0000281000008947 */ /* 0x000fca0003800000 */
[----:B------:R-:W-:Y:S01]  /*34e0*/  ISETP.GE.AND P4, PT, R81, R91, PT ;  /* 0x0000005b5100720c */ /* 0x000fe20003f86270 */
[----:B------:R-:W-:Y:S01]  /*34f0*/  BSSY B0, `(.L_x_345) ;  /* 0x000001b000007945 */ /* 0x000fe20003800000 */
[----:B------:R-:W-:Y:S01]  /*3500*/  CS2R R20, SRZ ;  /* 0x0000000000147805 */ /* 0x000fe2000001ff00 */
[----:B------:R-:W-:Y:S01]  /*3510*/  CS2R R16, SRZ ;  /* 0x0000000000107805 */ /* 0x000fe2000001ff00 */
[----:B------:R-:W-:Y:S01]  /*3520*/  CS2R R4, SRZ ;  /* 0x0000000000047805 */ /* 0x000fe2000001ff00 */
[----:B------:R-:W-:Y:S01]  /*3530*/  CS2R R46, SRZ ;  /* 0x00000000002e7805 */ /* 0x000fe2000001ff00 */
[----:B------:R-:W-:Y:S07]  /*3540*/  CS2R R40, SRZ ;  /* 0x0000000000287805 */ /* 0x000fee000001ff00 */
[----:B------:R-:W-:-:S05]  /*3550*/  @P4 BRA `(.L_x_346) ;  /* 0x0000014000004947 */ /* 0x000fca0003800000 */
[----:B------:R-:W-:Y:S01]  /*3560*/  IADD3 R3, P0, R102, R42, RZ ;  /* 0x0000002a66037210 */ /* 0x000fe20007f1e0ff */
[----:B------:R-:W-:Y:S01]  /*3570*/  CS2R R40, SRZ ;  /* 0x0000000000287805 */ /* 0x000fe2000001ff00 */
[----:B------:R-:W-:Y:S01]  /*3580*/  CS2R R16, SRZ ;  /* 0x0000000000107805 */ /* 0x000fe2000001ff00 */
[----:B------:R-:W-:Y:S02]  /*3590*/  CS2R R46, SRZ ;  /* 0x00000000002e7805 */ /* 0x000fe4000001ff00 */
[----:B------:R-:W-:Y:S01]  /*35a0*/  IMAD.X R5, R44, 0x1, R110, P0 ;  /* 0x000000012c057824 */ /* 0x000fe200000e066e */
[----:B------:R-:W-:Y:S05]  /*35b0*/  IADD3 R4, P0, R100, R36, RZ ;  /* 0x0000002464047210 */ /* 0x000fea0007f1e0ff */
[----:B------:R-:W-:Y:S01]  /*35c0*/  IMAD.X R6, R68, 0x1, R109, P0 ;  /* 0x0000000144067824 */ /* 0x000fe200000e066d */
[C---:B------:R-:W-:Y:S04]  /*35d0*/  LEA R10, P0, R3.reuse, c[0x0][0x270], 0x1 ;  /* 0x00009c00030a7a11 */ /* 0x040fe800078008ff */
[----:B------:R-:W-:Y:S02]  /*35e0*/  LEA.HI.X R11, R3, c[0x0][0x274], R5, 0x1, P0 ;  /* 0x00009d00030b7a11 */ /* 0x000fe400000f0c05 */
[C---:B------:R-:W-:Y:S04]  /*35f0*/  LEA R8, P0, R4.reuse, c[0x0][0x288], 0x1 ;  /* 0x0000a20004087a11 */ /* 0x040fe800078008ff */
[----:B------:R-:W-:Y:S02]  /*3600*/  LEA.HI.X R9, R4, c[0x0][0x28c], R6, 0x1, P0 ;  /* 0x0000a30004097a11 */ /* 0x000fe400000f0c06 */
[----:B------:R-:W-:Y:S01]  /*3610*/  ISETP.GE.AND P0, PT, R78, c[0x0][0x27c], PT ;  /* 0x00009f004e007a0c */ /* 0x000fe20003f06270 */
[----:B------:R-:W-:Y:S11]  /*3620*/  CS2R R4, SRZ ;  /* 0x0000000000047805 */ /* 0x000ff6000001ff00 */
[----:B------:R-:W-:Y:S01]  /*3630*/  @!UPT UIADD3 URZ, URZ, URZ, URZ ;  /* 0x0000003f3f3ff290 */ /* 0x000fe2000fffe03f */
[----:B------:R1:W5:Y:S04]  /*3640*/  @!P0 LDG.E.64 R4, [R10.64] ;  /* 0x000000080a048981 */ /* 0x000368000c1e1b00 */
[----:B------:R1:W5:Y:S01]  /*3650*/  @!P0 LDG.E.64 R40, [R8.64] ;  /* 0x0000000808288981 */ /* 0x000362000c1e1b00 */
[----:B------:R-:W-:Y:S11]  /*3660*/  ISETP.GE.AND P0, PT, R80, c[0x0][0x27c], PT ;  /* 0x00009f0050007a0c */ /* 0x000ff60003f06270 */
[----:B------:R-:W-:Y:S02]  /*3670*/  @!UPT UIADD3 URZ, URZ, URZ, URZ ;  /* 0x0000003f3f3ff290 */ /* 0x000fe4000fffe03f */
[----:B------:R1:W5:Y:S04]  /*3680*/  @!P0 LDG.E.64 R16, [R10.64+0x40] ;  /* 0x000040080a108981 */ /* 0x000368000c1e1b00 */
[----:B------:R1:W5:Y:S02]  /*3690*/  @!P0 LDG.E.64 R46, [R8.64+0x40] ;  /* 0x00004008082e8981 */ /* 0x000364000c1e1b00 */
.L_x_346:
[----:B------:R-:W-:Y:S05]  /*36a0*/  BSYNC B0 ;  /* 0x0000000000007941 */ /* 0x000fea0003800000 */
.L_x_345:
[----:B-1----:R-:W-:Y:S01]  /*36b0*/  IADD3 R10, R81, 0x20, RZ ;  /* 0x00000020510a7810 */ /* 0x002fe20007ffe0ff */
[----:B-----5:R-:W-:Y:S01]  /*36c0*/  IMAD.MOV.U32 R9, RZ, RZ, R16 ;  /* 0x000000ffff097224 */ /* 0x020fe200078e0010 */
[----:B------:R-:W-:Y:S01]  /*36d0*/  LOP3.LUT R241, R241, 0xfffffffe, RZ, 0xc0, !PT ;  /* 0xfffffffef1f17812 */ /* 0x000fe200078ec0ff */
[----:B------:R-:W-:Y:S01]  /*36e0*/  IMAD.MOV.U32 R8, RZ, RZ, R17 ;  /* 0x000000ffff087224 */ /* 0x000fe200078e0011 */
[----:B------:R-:W-:Y:S01]  /*36f0*/  ISETP.GE.AND P0, PT, R10, R91, PT ;  /* 0x0000005b0a00720c */ /* 0x000fe20003f06270 */
[----:B------:R-:W-:Y:S01]  /*3700*/  IMAD.MOV.U32 R6, RZ, RZ, R4 ;  /* 0x000000ffff067224 */ /* 0x000fe200078e0004 */
[----:B------:R-:W-:Y:S01]  /*3710*/  BSSY B0, `(.L_x_347) ;  /* 0x0000023000007945 */ /* 0x000fe20003800000 */
[----:B------:R-:W-:Y:S01]  /*3720*/  IMAD.MOV.U32 R3, RZ, RZ, R5 ;  /* 0x000000ffff037224 */ /* 0x000fe200078e0005 */
[----:B------:R-:W-:Y:S01]  /*3730*/  PRMT R29, R8, 0x5410, R9 ;  /* 0x00005410081d7816 */ /* 0x000fe20000000009 */
[----:B------:R-:W-:Y:S01]  /*3740*/  IMAD.MOV.U32 R9, RZ, RZ, R46 ;  /* 0x000000ffff097224 */ /* 0x000fe200078e002e */
[----:B------:R-:W-:Y:S01]  /*3750*/  CS2R R18, SRZ ;  /* 0x0000000000127805 */ /* 0x000fe2000001ff00 */
[----:B------:R-:W-:Y:S01]  /*3760*/  IMAD.MOV.U32 R8, RZ, RZ, R47 ;  /* 0x000000ffff087224 */ /* 0x000fe200078e002f */
[----:B------:R-:W-:Y:S01]  /*3770*/  PRMT R15, R3, 0x5410, R6 ;  /* 0x00005410030f7816 */ /* 0x000fe20000000006 */
[----:B------:R-:W-:Y:S01]  /*3780*/  IMAD.MOV.U32 R6, RZ, RZ, R40 ;  /* 0x000000ffff067224 */ /* 0x000fe200078e0028 */
[----:B------:R-:W-:Y:S01]  /*3790*/  CS2R R50, SRZ ;  /* 0x0000000000327805 */ /* 0x000fe2000001ff00 */
[----:B------:R-:W-:Y:S01]  /*37a0*/  IMAD.MOV.U32 R3, RZ, RZ, R41 ;  /* 0x000000ffff037224 */ /* 0x000fe200078e0029 */
[----:B------:R-:W-:Y:S01]  /*37b0*/  PRMT R45, R9, 0x5410, R8 ;  /* 0x00005410092d7816 */ /* 0x000fe20000000008 */
[----:B------:R-:W-:Y:S01]  /*37c0*/  CS2R R48, SRZ ;  /* 0x0000000000307805 */ /* 0x000fe2000001ff00 */
[----:B------:R-:W-:Y:S02]  /*37d0*/  @P0 LOP3.LUT R241, R241, 0x1, RZ, 0xfc, !PT ;  /* 0x00000001f1f10812 */ /* 0x000fe400078efcff */
[----:B------:R-:W-:Y:S01]  /*37e0*/  PRMT R38, R6, 0x5410, R3 ;  /* 0x0000541006267816 */ /* 0x000fe20000000003 */
[----:B------:R-:W-:-:S05]  /*37f0*/  @P0 BRA `(.L_x_348) ;  /* 0x0000014000000947 */ /* 0x000fca0003800000 */
[----:B------:R-:W-:Y:S01]  /*3800*/  IADD3 R3, P1, P0, R102, R42, R161 ;  /* 0x0000002a66037210 */ /* 0x000fe2000783e0a1 */
[----:B------:R-:W-:Y:S01]  /*3810*/  CS2R R18, SRZ ;  /* 0x0000000000127805 */ /* 0x000fe2000001ff00 */
[----:B------:R-:W-:Y:S01]  /*3820*/  CS2R R48, SRZ ;  /* 0x0000000000307805 */ /* 0x000fe2000001ff00 */
[----:B------:R-:W-:Y:S01]  /*3830*/  CS2R R20, SRZ ;  /* 0x0000000000147805 */ /* 0x000fe2000001ff00 */
[----:B------:R-:W-:Y:S01]  /*3840*/  IADD3.X R8, R110, R44, R151, P1, P0 ;  /* 0x0000002c6e087210 */ /* 0x000fe20000fe0497 */
[----:B------:R-:W-:Y:S01]  /*3850*/  CS2R R50, SRZ ;  /* 0x0000000000327805 */ /* 0x000fe2000001ff00 */
[----:B------:R-:W-:Y:S04]  /*3860*/  IADD3 R6, P1, P0, R100, R36, R162 ;  /* 0x0000002464067210 */ /* 0x000fe8000783e0a2 */
[----:B------:R-:W-:Y:S02]  /*3870*/  IADD3.X R9, R109, R68, R152, P1, P0 ;  /* 0x000000446d097210 */ /* 0x000fe40000fe0498 */
[C---:B------:R-:W-:Y:S04]  /*3880*/  LEA R10, P0, R3.reuse, c[0x0][0x270], 0x1 ;  /* 0x00009c00030a7a11 */ /* 0x040fe800078008ff */
[----:B------:R-:W-:Y:S02]  /*3890*/  LEA.HI.X R11, R3, c[0x0][0x274], R8, 0x1, P0 ;  /* 0x00009d00030b7a11 */ /* 0x000fe400000f0c08 */
[C---:B------:R-:W-:Y:S04]  /*38a0*/  LEA R8, P0, R6.reuse, c[0x0][0x288], 0x1 ;  /* 0x0000a20006087a11 */ /* 0x040fe800078008ff */
[----:B------:R-:W-:Y:S02]  /*38b0*/  LEA.HI.X R9, R6, c[0x0][0x28c], R9, 0x1, P0 ;  /* 0x0000a30006097a11 */ /* 0x000fe400000f0c09 */
[----:B------:R-:W-:Y:S11]  /*38c0*/  ISETP.GE.AND P0, PT, R78, c[0x0][0x27c], PT ;  /* 0x00009f004e007a0c */ /* 0x000ff60003f06270 */
[----:B------:R-:W-:Y:S02]  /*38d0*/  @!UPT UIADD3 URZ, URZ, URZ, URZ ;  /* 0x0000003f3f3ff290 */ /* 0x000fe4000fffe03f */
[----:B------:R1:W5:Y:S04]  /*38e0*/  @!P0 LDG.E.64 R18, [R10.64] ;  /* 0x000000080a128981 */ /* 0x000368000c1e1b00 */
[----:B------:R1:W5:Y:S01]  /*38f0*/  @!P0 LDG.E.64 R48, [R8.64] ;  /* 0x0000000808308981 */ /* 0x000362000c1e1b00 */
[----:B------:R-:W-:Y:S11]  /*3900*/  ISETP.GE.AND P0, PT, R80, c[0x0][0x27c], PT ;  /* 0x00009f0050007a0c */ /* 0x000ff60003f06270 */
[----:B------:R-:W-:Y:S02]  /*3910*/  @!UPT UIADD3 URZ, URZ, URZ, URZ ;  /* 0x0000003f3f3ff290 */ /* 0x000fe4000fffe03f */
[----:B------:R1:W5:Y:S04]  /*3920*/  @!P0 LDG.E.64 R20, [R10.64+0x40] ;  /* 0x000040080a148981 */ /* 0x000368000c1e1b00 */
[----:B------:R1:W5:Y:S02]  /*3930*/  @!P0 LDG.E.64 R50, [R8.64+0x40] ;  /* 0x0000400808328981 */ /* 0x000364000c1e1b00 */
.L_x_348:
[----:B------:R-:W-:Y:S05]  /*3940*/  BSYNC B0 ;  /* 0x0000000000007941 */ /* 0x000fea0003800000 */
.L_x_347:
[----:B-1----:R-:W-:Y:S01]  /*3950*/  IADD3 R10, R81, 0x40, RZ ;  /* 0x00000040510a7810 */ /* 0x002fe20007ffe0ff */
[----:B-----5:R-:W-:Y:S01]  /*3960*/  IMAD.MOV.U32 R9, RZ, RZ, R20 ;  /* 0x000000ffff097224 */ /* 0x020fe200078e0014 */
[----:B------:R-:W-:Y:S01]  /*3970*/  BSSY B0, `(.L_x_349) ;  /* 0x0000027000007945 */ /* 0x000fe20003800000 */
[----:B------:R-:W-:Y:S01]  /*3980*/  IMAD.MOV.U32 R8, RZ, RZ, R21 ;  /* 0x000000ffff087224 */ /* 0x000fe200078e0015 */
[----:B------:R-:W-:Y:S01]  /*3990*/  ISETP.GE.AND P5, PT, R10, R91, PT ;  /* 0x0000005b0a00720c */ /* 0x000fe20003fa6270 */
[----:B------:R-:W-:Y:S01]  /*39a0*/  IMAD.MOV.U32 R6, RZ, RZ, R18 ;  /* 0x000000ffff067224 */ /* 0x000fe200078e0012 */
[----:B------:R-:W-:Y:S01]  /*39b0*/  CS2R R30, SRZ ;  /* 0x00000000001e7805 */ /* 0x000fe2000001ff00 */
[----:B------:R-:W-:Y:S01]  /*39c0*/  IMAD.MOV.U32 R3, RZ, RZ, R19 ;  /* 0x000000ffff037224 */ /* 0x000fe200078e0013 */
[----:B------:R-:W-:Y:S01]  /*39d0*/  PRMT R33, R8, 0x5410, R9 ;  /* 0x0000541008217816 */ /* 0x000fe20000000009 */
[----:B------:R-:W-:Y:S01]  /*39e0*/  IMAD.MOV.U32 R8, RZ, RZ, R51 ;  /* 0x000000ffff087224 */ /* 0x000fe200078e0033 */
[----:B------:R-:W-:Y:S01]  /*39f0*/  MOV R9, R50 ;  /* 0x0000003200097202 */ /* 0x000fe20000000f00 */
[----:B------:R-:W-:Y:S01]  /*3a00*/  CS2R R24, SRZ ;  /* 0x0000000000187805 */ /* 0x000fe2000001ff00 */
[----:B------:R-:W-:Y:S01]  /*3a10*/  PRMT R32, R3, 0x5410, R6 ;  /* 0x0000541003207816 */ /* 0x000fe20000000006 */
[----:B------:R-:W-:Y:S01]  /*3a20*/  IMAD.MOV.U32 R6, RZ, RZ, R48 ;  /* 0x000000ffff067224 */ /* 0x000fe200078e0030 */
[----:B------:R-:W-:Y:S01]  /*3a30*/  MOV R3, R49 ;  /* 0x0000003100037202 */ /* 0x000fe20000000f00 */
[----:B------:R-:W-:Y:S01]  /*3a40*/  CS2R R22, SRZ ;  /* 0x0000000000167805 */ /* 0x000fe2000001ff00 */
[----:B------:R-:W-:Y:S01]  /*3a50*/  PRMT R61, R9, 0x5410, R8 ;  /* 0x00005410093d7816 */ /* 0x000fe20000000008 */
[----:B------:R-:W-:Y:S01]  /*3a60*/  CS2R R54, SRZ ;  /* 0x0000000000367805 */ /* 0x000fe2000001ff00 */
[----:B------:R-:W-:Y:S01]  /*3a70*/  PRMT R60, R6, 0x5410, R3 ;  /* 0x00005410063c7816 */ /* 0x000fe20000000003 */
[----:B------:R-:W-:Y:S01]  /*3a80*/  CS2R R52, SRZ ;  /* 0x0000000000347805 */ /* 0x000fe2000001ff00 */
        /* <DEDUP_REMOVED lines=21> */
.L_x_350:
[----:B------:R-:W-:Y:S05]  /*3be0*/  BSYNC B0 ;  /* 0x0000000000007941 */ /* 0x000fea0003800000 */
.L_x_349:
        /* <DEDUP_REMOVED lines=16> */
[----:B------:R-:W-:Y:S02]  /*3cf0*/  PRMT R63, R9, 0x5410, R8 ;  /* 0x00005410093f7816 */ /* 0x000fe40000000008 */
[----:B------:R-:W-:Y:S01]  /*3d00*/  PRMT R62, R6, 0x5410, R3 ;  /* 0x00005410063e7816 */ /* 0x000fe20000000003 */
[----:B------:R-:W-:-:S05]  /*3d10*/  @P3 BRA `(.L_x_352) ;  /* 0x0000014000003947 */ /* 0x000fca0003800000 */
[----:B------:R-:W-:Y:S01]  /*3d20*/  IADD3 R6, P1, P0, R102, UR10, R42 ;  /* 0x0000000a66067c10 */ /* 0x000fe2000f83e02a */
[----:B------:R-:W-:Y:S01]  /*3d30*/  CS2R R26, SRZ ;  /* 0x00000000001a7805 */ /* 0x000fe2000001ff00 */
[----:B------:R-:W-:Y:S01]  /*3d40*/  CS2R R56, SRZ ;  /* 0x0000000000387805 */ /* 0x000fe2000001ff00 */
[----:B------:R-:W-:Y:S01]  /*3d50*/  CS2R R30, SRZ ;  /* 0x00000000001e7805 */ /* 0x000fe2000001ff00 */
[----:B------:R-:W-:Y:S01]  /*3d60*/  IADD3.X R8, R110, UR13, R44, P1, P0 ;  /* 0x0000000d6e087c10 */ /* 0x000fe20008fe042c */
[----:B------:R-:W-:Y:S01]  /*3d70*/  CS2R R58, SRZ ;  /* 0x00000000003a7805 */ /* 0x000fe2000001ff00 */
[----:B------:R-:W-:Y:S04]  /*3d80*/  IADD3 R3, P1, P0, R100, UR16, R36 ;  /* 0x0000001064037c10 */ /* 0x000fe8000f83e024 */
[----:B------:R-:W-:Y:S02]  /*3d90*/  IADD3.X R9, R109, UR14, R68, P1, P0 ;  /* 0x0000000e6d097c10 */ /* 0x000fe40008fe0444 */
        /* <DEDUP_REMOVED lines=12> */
.L_x_352:
[----:B------:R-:W-:Y:S05]  /*3e60*/  BSYNC B0 ;  /* 0x0000000000007941 */ /* 0x000fea0003800000 */
.L_x_351:
[----:B-----5:R-:W-:Y:S01]  /*3e70*/  MOV R6, R26 ;  /* 0x0000001a00067202 */ /* 0x020fe20000000f00 */
[----:B------:R2:W3:Y:S01]  /*3e80*/  SHFL.IDX PT, R69, R92, RZ, 0x181f ;  /* 0x00181fff5c457589 */ /* 0x0004e200000e0000 */
[----:B-1----:R-:W-:Y:S01]  /*3e90*/  IMAD.MOV.U32 R9, RZ, RZ, R30 ;  /* 0x000000ffff097224 */ /* 0x002fe200078e001e */
[----:B------:R-:W-:Y:S01]  /*3ea0*/  BSSY B1, `(.L_x_353) ;  /* 0x000007f000017945 */ /* 0x000fe20003800000 */
[----:B------:R-:W-:Y:S02]  /*3eb0*/  IMAD.MOV.U32 R8, RZ, RZ, R31 ;  /* 0x000000ffff087224 */ /* 0x000fe400078e001f */
[----:B------:R-:W-:Y:S01]  /*3ec0*/  IMAD.MOV.U32 R3, RZ, RZ, R27 ;  /* 0x000000ffff037224 */ /* 0x000fe200078e001b */
[----:B------:R2:W1:Y:S02]  /*3ed0*/  SHFL.IDX PT, R68, R93, RZ, 0x181f ;  /* 0x00181fff5d447589 */ /* 0x00046400000e0000 */
[----:B------:R-:W-:Y:S01]  /*3ee0*/  PRMT R37, R8, 0x5410, R9 ;  /* 0x0000541008257816 */ /* 0x000fe20000000009 */
[----:B------:R-:W-:Y:S01]  /*3ef0*/  IMAD.MOV.U32 R9, RZ, RZ, R58 ;  /* 0x000000ffff097224 */ /* 0x000fe200078e003a */
[----:B------:R-:W-:Y:S01]  /*3f00*/  PRMT R36, R3, 0x5410, R6 ;  /* 0x0000541003247816 */ /* 0x000fe20000000006 */
[----:B------:R-:W-:Y:S01]  /*3f10*/  IMAD.MOV.U32 R6, RZ, RZ, R56 ;  /* 0x000000ffff067224 */ /* 0x000fe200078e0038 */
[----:B------:R-:W-:Y:S02]  /*3f20*/  MOV R8, R59 ;  /* 0x0000003b00087202 */ /* 0x000fe40000000f00 */
[----:B------:R-:W-:Y:S02]  /*3f30*/  MOV R3, R57 ;  /* 0x0000003900037202 */ /* 0x000fe40000000f00 */
[----:B------:R-:W-:Y:S02]  /*3f40*/  PRMT R65, R9, 0x5410, R8 ;  /* 0x0000541009417816 */ /* 0x000fe40000000008 */
[----:B------:R-:W-:Y:S01]  /*3f50*/  PRMT R64, R6, 0x5410, R3 ;  /* 0x0000541006407816 */ /* 0x000fe20000000003 */
[----:B------:R-:W-:-:S05]  /*3f60*/  @P4 BRA `(.L_x_354) ;  /* 0x0000072000004947 */ /* 0x000fca0003800000 */
[----:B------:R-:W-:Y:S01]  /*3f70*/  BSSY B0, `(.L_x_355) ;  /* 0x0000038000007945 */ /* 0x000fe20003800000 */
[----:B------:R-:W-:-:S05]  /*3f80*/  @P6 BRA `(.L_x_356) ;  /* 0x0000036000006947 */ /* 0x000fca0003800000 */
[C---:B-1----:R-:W-:Y:S01]  /*3f90*/  LEA R66, P0, R76.reuse, R68, 0x1 ;  /* 0x000000444c427211 */ /* 0x042fe200078008ff */
[----:B------:R-:W1:Y:S03]  /*3fa0*/  LDS.128 R8, [R213+0x8100] ;  /* 0x00810000d5087984 */ /* 0x000e660000000c00 */
[----:B---3--:R-:W-:Y:S02]  /*3fb0*/  LEA.HI.X R67, R76, R69, R77, 0x1, P0 ;  /* 0x000000454c437211 */ /* 0x008fe400000f0c4d */
[----:B------:R-:W-:Y:S11]  /*3fc0*/  ISETP.GE.AND P0, PT, R78, c[0x0][0x27c], PT ;  /* 0x00009f004e007a0c */ /* 0x000ff60003f06270 */
[----:B------:R-:W-:Y:S02]  /*3fd0*/  @!UPT UIADD3 URZ, URZ, URZ, URZ ;  /* 0x0000003f3f3ff290 */ /* 0x000fe4000fffe03f */
[----:B------:R-:W-:Y:S02]  /*3fe0*/  @!P0 SHF.R.U64 R6, R40, 0x10, R41 ;  /* 0x0000001028068819 */ /* 0x000fe40000001229 */
[--C-:B------:R-:W-:Y:S02]  /*3ff0*/  @!P0 SHF.R.U64 R3, R4, 0x10, R5.reuse ;  /* 0x0000001004038819 */ /* 0x100fe40000001205 */
[----:B------:R-:W-:Y:S02]  /*4000*/  @!P0 SHF.R.U32.HI R4, RZ, 0x10, R5 ;  /* 0x00000010ff048819 */ /* 0x000fe40000011605 */
[C---:B------:R-:W-:Y:S02]  /*4010*/  @!P0 PRMT R6, R38.reuse, 0x5410, R6 ;  /* 0x0000541026068816 */ /* 0x040fe40000000006 */
[C---:B------:R-:W-:Y:S02]  /*4020*/  @!P0 PRMT R3, R15.reuse, 0x5432, R3 ;  /* 0x000054320f038816 */ /* 0x040fe40000000003 */
[----:B------:R-:W-:Y:S02]  /*4030*/  @!P0 SHF.R.U32.HI R28, RZ, 0x10, R41 ;  /* 0x00000010ff1c8819 */ /* 0x000fe40000011629 */
[----:B------:R-:W-:Y:S02]  /*4040*/  @!P0 PRMT R15, R15, 0x5410, R4 ;  /* 0x000054100f0f8816 */ /* 0x000fe40000000004 */
[----:B------:R-:W-:Y:S01]  /*4050*/  @!P0 PRMT R43, R38, 0x5432, R28 ;  /* 0x00005432262b8816 */ /* 0x000fe2000000001c */
[C---:B------:R-:W-:Y:S01]  /*4060*/  @!P0 IMAD.U32 R38, R6.reuse, 0x10000, RZ ;  /* 0x0001000006268824 */ /* 0x040fe200078e00ff */
[----:B------:R-:W-:Y:S01]  /*4070*/  @!P0 LOP3.LUT R41, R6, 0xffff0000, RZ, 0xc0, !PT ;  /* 0xffff000006298812 */ /* 0x000fe200078ec0ff */
[C---:B------:R-:W-:Y:S01]  /*4080*/  @!P0 IMAD.U32 R28, R3.reuse, 0x10000, RZ ;  /* 0x00010000031c8824 */ /* 0x040fe200078e00ff */
[----:B------:R-:W-:Y:S01]  /*4090*/  @!P0 LOP3.LUT R6, R3, 0xffff0000, RZ, 0xc0, !PT ;  /* 0xffff000003068812 */ /* 0x000fe200078ec0ff */
[C---:B-1----:R-:W-:Y:S01]  /*40a0*/  @!P0 IMAD.U32 R40, R8.reuse, 0x10000, RZ ;  /* 0x0001000008288824 */ /* 0x042fe200078e00ff */
[----:B------:R-:W-:Y:S02]  /*40b0*/  @!P0 LOP3.LUT R4, R8, 0xffff0000, RZ, 0xc0, !PT ;  /* 0xffff000008048812 */ /* 0x000fe400078ec0ff */
[C---:B------:R-:W-:Y:S02]  /*40c0*/  @!P0 LOP3.LUT R5, R9.reuse, 0xffff0000, RZ, 0xc0, !PT ;  /* 0xffff000009058812 */ /* 0x040fe400078ec0ff */
[----:B------:R-:W-:Y:S01]  /*40d0*/  @!P0 SHF.L.U32 R42, R9, 0x10, RZ ;  /* 0x00000010092a8819 */ /* 0x000fe200000006ff */
[C---:B------:R-:W-:Y:S02]  /*40e0*/  @!P0 FMUL.FTZ R44, R4.reuse, R38 ;  /* 0x00000026042c8220 */ /* 0x040fe40000410000 */
[-C--:B------:R-:W-:Y:S02]  /*40f0*/  @!P0 FMUL.FTZ R3, R4, R28.reuse ;  /* 0x0000001c04038220 */ /* 0x080fe40000410000 */
[----:B------:R-:W-:Y:S02]  /*4100*/  @!P0 FMUL.FTZ R70, R5, R41 ;  /* 0x0000002905468220 */ /* 0x000fe40000410000 */
[----:B------:R-:W-:Y:S01]  /*4110*/  @!P0 FFMA.FTZ R73, R40, R28, -R44 ;  /* 0x0000001c28498223 */ /* 0x000fe2000001082c */
[----:B------:R-:W-:Y:S01]  /*4120*/  @!P0 SHF.L.U32 R28, R15, 0x10, RZ ;  /* 0x000000100f1c8819 */ /* 0x000fe200000006ff */
[----:B------:R-:W-:Y:S01]  /*4130*/  @!P0 FMUL.FTZ R4, R5, R6 ;  /* 0x0000000605048220 */ /* 0x000fe20000410000 */
[----:B------:R-:W-:Y:S01]  /*4140*/  @!P0 LOP3.LUT R5, R10, 0xffff0000, RZ, 0xc0, !PT ;  /* 0xffff00000a058812 */ /* 0x000fe200078ec0ff */
[----:B------:R-:W-:Y:S01]  /*4150*/  @!P0 FFMA.FTZ R3, R38, R40, R3 ;  /* 0x0000002826038223 */ /* 0x000fe20000010003 */
[----:B------:R-:W-:Y:S01]  /*4160*/  @!P0 LOP3.LUT R15, R15, 0xffff0000, RZ, 0xc0, !PT ;  /* 0xffff00000f0f8812 */ /* 0x000fe200078ec0ff */
[C---:B------:R-:W-:Y:S01]  /*4170*/  @!P0 IMAD.U32 R38, R43.reuse, 0x10000, RZ ;  /* 0x000100002b268824 */ /* 0x040fe200078e00ff */
[----:B------:R-:W-:Y:S01]  /*4180*/  @!P0 LOP3.LUT R43, R43, 0xffff0000, RZ, 0xc0, !PT ;  /* 0xffff00002b2b8812 */ /* 0x000fe200078ec0ff */
[----:B------:R-:W-:Y:S01]  /*4190*/  @!P0 FFMA.FTZ R72, R42, R6, -R70 ;  /* 0x000000062a488223 */ /* 0x000fe20000010846 */
[----:B------:R-:W-:Y:S01]  /*41a0*/  @!P0 LOP3.LUT R6, R11, 0xffff0000, RZ, 0xc0, !PT ;  /* 0xffff00000b068812 */ /* 0x000fe200078ec0ff */
[----:B------:R-:W-:Y:S02]  /*41b0*/  @!P0 IMAD.U32 R40, R10, 0x10000, RZ ;  /* 0x000100000a288824 */ /* 0x000fe400078e00ff */
[C---:B------:R-:W-:Y:S02]  /*41c0*/  @!P0 FMUL.FTZ R70, R5.reuse, R38 ;  /* 0x0000002605468220 */ /* 0x040fe40000410000 */
[----:B------:R-:W-:Y:S02]  /*41d0*/  @!P0 FMUL.FTZ R5, R5, R28 ;  /* 0x0000001c05058220 */ /* 0x000fe40000410000 */
[----:B------:R-:W-:Y:S02]  /*41e0*/  @!P0 IMAD.U32 R44, R11, 0x10000, RZ ;  /* 0x000100000b2c8824 */ /* 0x000fe400078e00ff */
[C---:B------:R-:W-:Y:S02]  /*41f0*/  @!P0 FMUL.FTZ R71, R6.reuse, R43 ;  /* 0x0000002b06478220 */ /* 0x040fe40000410000 */
[-C--:B------:R-:W-:Y:S02]  /*4200*/  @!P0 FMUL.FTZ R6, R6, R15.reuse ;  /* 0x0000000f06068220 */ /* 0x080fe40000410000 */
[----:B------:R-:W-:Y:S02]  /*4210*/  @!P0 FFMA.FTZ R4, R41, R42, R4 ;  /* 0x0000002a29048223 */ /* 0x000fe40000010004 */
[----:B------:R-:W-:Y:S02]  /*4220*/  @!P0 FFMA.FTZ R5, R38, R40, R5 ;  /* 0x0000002826058223 */ /* 0x000fe40000010005 */
[----:B------:R-:W-:Y:S01]  /*4230*/  @!P0 FFMA.FTZ R70, R40, R28, -R70 ;  /* 0x0000001c28468223 */ /* 0x000fe20000010846 */
[----:B------:R-:W-:Y:S01]  /*4240*/  @!P0 F2FP.BF16.PACK_AB R4, R4, R72 ;  /* 0x000000480404823e */ /* 0x000fe200000010ff */
[----:B------:R-:W-:Y:S01]  /*4250*/  @!P0 FFMA.FTZ R71, R44, R15, -R71 ;  /* 0x0000000f2c478223 */ /* 0x000fe20000010847 */
[----:B------:R-:W-:Y:S01]  /*4260*/  @!P0 F2FP.BF16.PACK_AB R15, R3, R73 ;  /* 0x00000049030f823e */ /* 0x000fe200000010ff */
[----:B------:R-:W-:Y:S01]  /*4270*/  @!P0 FFMA.FTZ R6, R43, R44, R6 ;  /* 0x0000002c2b068223 */ /* 0x000fe20000010006 */
[----:B------:R-:W-:Y:S02]  /*4280*/  @!P0 F2FP.BF16.PACK_AB R5, R5, R70 ;  /* 0x000000460505823e */ /* 0x000fe400000010ff */
[----:B------:R-:W-:Y:S01]  /*4290*/  @!P0 MOV R9, R4 ;  /* 0x0000000400098202 */ /* 0x000fe20000000f00 */
[----:B------:R-:W-:Y:S01]  /*42a0*/  @!P0 IMAD.MOV.U32 R8, RZ, RZ, R15 ;  /* 0x000000ffff088224 */ /* 0x000fe200078e000f */
[----:B------:R-:W-:Y:S01]  /*42b0*/  @!P0 F2FP.BF16.PACK_AB R3, R6, R71 ;  /* 0x000000470603823e */ /* 0x000fe200000010ff */
[----:B------:R-:W-:Y:S03]  /*42c0*/  @!P0 IMAD.MOV.U32 R10, RZ, RZ, R5 ;  /* 0x000000ffff0a8224 */ /* 0x000fe600078e0005 */
[----:B------:R-:W-:Y:S05]  /*42d0*/  @!P0 MOV R11, R3 ;  /* 0x00000003000b8202 */ /* 0x000fea0000000f00 */
[----:B------:R1:W-:Y:S02]  /*42e0*/  ST.E.128 [R66.64], R8 ;  /* 0x0000000842007985 */ /* 0x0003e4000c101d08 */
.L_x_356:
[----:B------:R-:W-:Y:S05]  /*42f0*/  BSYNC B0 ;  /* 0x0000000000007941 */ /* 0x000fea0003800000 */
.L_x_355:
[----:B------:R-:W-:Y:S11]  /*4300*/  ISETP.GE.AND P0, PT, R212, c[0x0][0x1d4], PT ;  /* 0x00007500d4007a0c */ /* 0x000ff60003f06270 */
[----:B------:R-:W-:Y:S02]  /*4310*/  @!UPT UIADD3 URZ, URZ, URZ, URZ ;  /* 0x0000003f3f3ff290 */ /* 0x000fe4000fffe03f */
        /* <DEDUP_REMOVED lines=9> */
[----:B------:R-:W-:Y:S02]  /*43b0*/  @!P0 PRMT R6, R45, 0x5410, R6 ;  /* 0x000054102d068816 */ /* 0x000fe40000000006 */
[C---:B------:R-:W-:Y:S02]  /*43c0*/  @!P0 PRMT R3, R29.reuse, 0x5432, R3 ;  /* 0x000054321d038816 */ /* 0x040fe40000000003 */
[----:B------:R-:W-:Y:S01]  /*43d0*/  @!P0 SHF.R.U32.HI R5, RZ, 0x10, R47 ;  /* 0x00000010ff058819 */ /* 0x000fe2000001162f */
[C---:B------:R-:W-:Y:S01]  /*43e0*/  @!P0 IMAD.U32 R17, R6.reuse, 0x10000, RZ ;  /* 0x0001000006118824 */ /* 0x040fe200078e00ff */
[----:B------:R-:W-:Y:S01]  /*43f0*/  @!P0 PRMT R15, R29, 0x5410, R4 ;  /* 0x000054101d0f8816 */ /* 0x000fe20000000004 */
[----:B------:R-:W-:Y:S01]  /*4400*/  @!P0 IMAD.U32 R16, R3, 0x10000, RZ ;  /* 0x0001000003108824 */ /* 0x000fe200078e00ff */
[----:B------:R-:W-:Y:S02]  /*4410*/  @!P0 PRMT R40, R45, 0x5432, R5 ;  /* 0x000054322d288816 */ /* 0x000fe40000000005 */
[----:B------:R-:W-:Y:S02]  /*4420*/  @!P0 LOP3.LUT R29, R6, 0xffff0000, RZ, 0xc0, !PT ;  /* 0xffff0000061d8812 */ /* 0x000fe400078ec0ff */
        /* <DEDUP_REMOVED lines=38> */
.L_x_354:
[----:B------:R-:W-:Y:S05]  /*4690*/  BSYNC B1 ;  /* 0x0000000000017941 */ /* 0x000fea0003800000 */
.L_x_353:
[----:B-1----:R1:W4:Y:S01]  /*46a0*/  SHFL.IDX PT, R42, R92, 0x1, 0x181f ;  /* 0x00381f005c2a7f89 */ /* 0x00232200000e0000 */
[----:B------:R-:W-:Y:S01]  /*46b0*/  LOP3.LUT P0, RZ, R241, 0x1, RZ, 0xc0, !PT ;  /* 0x00000001f1ff7812 */ /* 0x000fe2000780c0ff */
[----:B------:R-:W-:Y:S02]  /*46c0*/  BSSY B1, `(.L_x_357) ;  /* 0x0000075000017945 */ /* 0x000fe40003800000 */
[----:B------:R1:W2:Y:S10]  /*46d0*/  SHFL.IDX PT, R38, R93, 0x1, 0x181f ;  /* 0x00381f005d267f89 */ /* 0x0002b400000e0000 */
[----:B------:R-:W-:-:S05]  /*46e0*/  @P0 BRA `(.L_x_358) ;  /* 0x0000072000000947 */ /* 0x000fca0003800000 */
[----:B------:R-:W-:Y:S01]  /*46f0*/  BSSY B0, `(.L_x_359) ;  /* 0x0000038000007945 */ /* 0x000fe20003800000 */
[----:B------:R-:W-:-:S05]  /*4700*/  @P6 BRA `(.L_x_360) ;  /* 0x0000036000006947 */ /* 0x000fca0003800000 */
[C---:B--2---:R-:W-:Y:S01]  /*4710*/  LEA R40, P0, R76.reuse, R38, 0x1 ;  /* 0x000000264c287211 */ /* 0x044fe200078008ff */
[----:B------:R-:W2:Y:S03]  /*4720*/  LDS.128 R8, [R213+0x9100] ;  /* 0x00910000d5087984 */ /* 0x000ea60000000c00 */
[----:B----4-:R-:W-:Y:S02]  /*4730*/  LEA.HI.X R41, R76, R42, R77, 0x1, P0 ;  /* 0x0000002a4c297211 */ /* 0x010fe400000f0c4d */
[----:B------:R-:W-:Y:S11]  /*4740*/  ISETP.GE.AND P0, PT, R78, c[0x0][0x27c], PT ;  /* 0x00009f004e007a0c */ /* 0x000ff60003f06270 */
[----:B------:R-:W-:Y:S02]  /*4750*/  @!UPT UIADD3 URZ, URZ, URZ, URZ ;  /* 0x0000003f3f3ff290 */ /* 0x000fe4000fffe03f */
[----:B------:R-:W-:Y:S02]  /*4760*/  @!P0 SHF.R.U64 R6, R48, 0x10, R49 ;  /* 0x0000001030068819 */ /* 0x000fe40000001231 */
[--C-:B------:R-:W-:Y:S02]  /*4770*/  @!P0 SHF.R.U64 R3, R18, 0x10, R19.reuse ;  /* 0x0000001012038819 */ /* 0x100fe40000001213 */
[----:B------:R-:W-:Y:S02]  /*4780*/  @!P0 SHF.R.U32.HI R4, RZ, 0x10, R19 ;  /* 0x00000010ff048819 */ /* 0x000fe40000011613 */
[----:B------:R-:W-:Y:S02]  /*4790*/  @!P0 PRMT R6, R60, 0x5410, R6 ;  /* 0x000054103c068816 */ /* 0x000fe40000000006 */
[----:B------:R-:W-:Y:S02]  /*47a0*/  @!P0 PRMT R3, R32, 0x5432, R3 ;  /* 0x0000543220038816 */ /* 0x000fe40000000003 */
[----:B------:R-:W-:Y:S01]  /*47b0*/  @!P0 SHF.R.U32.HI R5, RZ, 0x10, R49 ;  /* 0x00000010ff058819 */ /* 0x000fe20000011631 */
[----:B------:R-:W-:Y:S01]  /*47c0*/  @!P0 IMAD.U32 R17, R6, 0x10000, RZ ;  /* 0x0001000006118824 */ /* 0x000fe200078e00ff */
[----:B------:R-:W-:Y:S01]  /*47d0*/  @!P0 PRMT R15, R32, 0x5410, R4 ;  /* 0x00005410200f8816 */ /* 0x000fe20000000004 */
[C---:B------:R-:W-:Y:S01]  /*47e0*/  @!P0 IMAD.U32 R16, R3.reuse, 0x10000, RZ ;  /* 0x0001000003108824 */ /* 0x040fe200078e00ff */
[----:B------:R-:W-:Y:S02]  /*47f0*/  @!P0 PRMT R29, R60, 0x5432, R5 ;  /* 0x000054323c1d8816 */ /* 0x000fe40000000005 */
[----:B------:R-:W-:Y:S02]  /*4800*/  @!P0 LOP3.LUT R19, R6, 0xffff0000, RZ, 0xc0, !PT ;  /* 0xffff000006138812 */ /* 0x000fe400078ec0ff */
[----:B------:R-:W-:Y:S01]  /*4810*/  @!P0 LOP3.LUT R6, R3, 0xffff0000, RZ, 0xc0, !PT ;  /* 0xffff000003068812 */ /* 0x000fe200078ec0ff */
[C---:B--2---:R-:W-:Y:S01]  /*4820*/  @!P0 IMAD.U32 R18, R8.reuse, 0x10000, RZ ;  /* 0x0001000008128824 */ /* 0x044fe200078e00ff */
        /* <DEDUP_REMOVED lines=21> */
[----:B------:R-:W-:Y:S02]  /*4980*/  @!P0 FMUL.FTZ R6, R6, R15 ;  /* 0x0000000f06068220 */ /* 0x000fe40000410000 */
        /* <DEDUP_REMOVED lines=14> */
.L_x_360:
[----:B------:R-:W-:Y:S05]  /*4a70*/  BSYNC B0 ;  /* 0x0000000000007941 */ /* 0x000fea0003800000 */
.L_x_359:
[----:B------:R-:W-:Y:S11]  /*4a80*/  ISETP.GE.AND P0, PT, R212, c[0x0][0x1d4], PT ;  /* 0x00007500d4007a0c */ /* 0x000ff60003f06270 */
[----:B------:R-:W-:Y:S02]  /*4a90*/  @!UPT UIADD3 URZ, URZ, URZ, URZ ;  /* 0x0000003f3f3ff290 */ /* 0x000fe4000fffe03f */
        /* <DEDUP_REMOVED lines=55> */
.L_x_358:
[----:B------:R-:W-:Y:S05]  /*4e10*/  BSYNC B1 ;  /* 0x0000000000017941 */ /* 0x000fea0003800000 */
.L_x_357:
[----:B------:R1:W4:Y:S01]  /*4e20*/  SHFL.IDX PT, R33, R92, 0x2, 0x181f ;  /* 0x00581f005c217f89 */ /* 0x00032200000e0000 */
[----:B------:R-:W-:Y:S03]  /*4e30*/  BSSY B1, `(.L_x_361) ;  /* 0x0000075000017945 */ /* 0x000fe60003800000 */
[----:B------:R1:W3:Y:S01]  /*4e40*/  SHFL.IDX PT, R32, R93, 0x2, 0x181f ;  /* 0x00581f005d207f89 */ /* 0x0002e200000e0000 */
[----:B------:R-:W-:-:S05]  /*4e50*/  @P5 BRA `(.L_x_362) ;  /* 0x0000072000005947 */ /* 0x000fca0003800000 */
[----:B------:R-:W-:Y:S01]  /*4e60*/  BSSY B0, `(.L_x_363) ;  /* 0x0000038000007945 */ /* 0x000fe20003800000 */
[----:B------:R-:W-:-:S05]  /*4e70*/  @P6 BRA `(.L_x_364) ;  /* 0x0000036000006947 */ /* 0x000fca0003800000 */
[C---:B---3--:R-:W-:Y:S01]  /*4e80*/  LEA R28, P0, R76.reuse, R32, 0x1 ;  /* 0x000000204c1c7211 */ /* 0x048fe200078008ff */
[----:B--2---:R-:W2:Y:S03]  /*4e90*/  LDS.128 R8, [R213+0xa100] ;  /* 0x00a10000d5087984 */ /* 0x004ea60000000c00 */
        /* <DEDUP_REMOVED lines=52> */
.L_x_364:
[----:B------:R-:W-:Y:S05]  /*51e0*/  BSYNC B0 ;  /* 0x0000000000007941 */ /* 0x000fea0003800000 */
.L_x_363:
[----:B------:R-:W-:Y:S11]  /*51f0*/  ISETP.GE.AND P0, PT, R212, c[0x0][0x1d4], PT ;  /* 0x00007500d4007a0c */ /* 0x000ff60003f06270 */
[----:B------:R-:W-:Y:S02]  /*5200*/  @!UPT UIADD3 URZ, URZ, URZ, URZ ;  /* 0x0000003f3f3ff290 */ /* 0x000fe4000fffe03f */
[----:B------:R-:W-:-:S05]  /*5210*/  @P0 BRA `(.L_x_362) ;  /* 0x0000036000000947 */ /* 0x000fca0003800000 */
[C---:B--23--:R-:W-:Y:S01]  /*5220*/  LEA R28, P0, R212.reuse, R32, 0x1 ;  /* 0x00000020d41c7211 */ /* 0x04cfe200078008ff */
        /* <DEDUP_REMOVED lines=53> */
.L_x_362:
[----:B------:R-:W-:Y:S05]  /*5580*/  BSYNC B1 ;  /* 0x0000000000017941 */ /* 0x000fea0003800000 */
.L_x_361:
[----:B--2---:R2:W1:Y:S04]  /*5590*/  SHFL.IDX PT, R29, R92, 0x3, 0x181f ;  /* 0x00781f005c1d7f89 */ /* 0x00446800000e0000 */
[----:B------:R2:W4:Y:S01]  /*55a0*/  SHFL.IDX PT, R28, R93, 0x3, 0x181f ;  /* 0x00781f005d1c7f89 */ /* 0x00052200000e0000 */
[----:B------:R-:W-:-:S05]  /*55b0*/  @P3 BRA `(.L_x_365) ;  /* 0x000032f000003947 */ /* 0x000fca0003800000 */
[----:B------:R-:W-:Y:S01]  /*55c0*/  BSSY B0, `(.L_x_366) ;  /* 0x0000038000007945 */ /* 0x000fe20003800000 */
[----:B------:R-:W-:-:S05]  /*55d0*/  @P6 BRA `(.L_x_367) ;  /* 0x0000036000006947 */ /* 0x000fca0003800000 */
[C---:B----4-:R-:W-:Y:S01]  /*55e0*/  LEA R24, P0, R76.reuse, R28, 0x1 ;  /* 0x0000001c4c187211 */ /* 0x050fe200078008ff */
[----:B------:R-:W4:Y:S03]  /*55f0*/  LDS.128 R8, [R213+0xb100] ;  /* 0x00b10000d5087984 */ /* 0x000f260000000c00 */
[----:B-1----:R-:W-:Y:S02]  /*5600*/  LEA.HI.X R25, R76, R29, R77, 0x1, P0 ;  /* 0x0000001d4c197211 */ /* 0x002fe400000f0c4d */
        /* <DEDUP_REMOVED lines=14> */
[C---:B----4-:R-:W-:Y:S01]  /*56f0*/  @!P0 IMAD.U32 R18, R8.reuse, 0x10000, RZ ;  /* 0x0001000008128824 */ /* 0x050fe200078e00ff */
[----:B------:R-:W-:Y:S02]  /*5700*/  @!P0 LOP3.LUT R4, R8, 0xffff0000, RZ, 0xc0, !PT ;  /* 0xffff000008048812 */ /* 0x000fe400078ec0ff */
[C---:B------:R-:W-:Y:S02]  /*5710*/  @!P0 LOP3.LUT R5, R9.reuse, 0xffff0000, RZ, 0xc0, !PT ;  /* 0xffff000009058812 */ /* 0x040fe400078ec0ff */
[----:B------:R-:W-:Y:S01]  /*5720*/  @!P0 SHF.L.U32 R20, R9, 0x10, RZ ;  /* 0x0000001009148819 */ /* 0x000fe200000006ff */
[C---:B------:R-:W-:Y:S02]  /*5730*/  @!P0 FMUL.FTZ R22, R4.reuse, R17 ;  /* 0x0000001104168220 */ /* 0x040fe40000410000 */
[-C--:B------:R-:W-:Y:S02]  /*5740*/  @!P0 FMUL.FTZ R3, R4, R16.reuse ;  /* 0x0000001004038220 */ /* 0x080fe40000410000 */
[----:B------:R-:W-:Y:S02]  /*5750*/  @!P0 FMUL.FTZ R23, R5, R19 ;  /* 0x0000001305178220 */ /* 0x000fe40000410000 */
[----:B---3--:R-:W-:Y:S01]  /*5760*/  @!P0 FFMA.FTZ R32, R18, R16, -R22 ;  /* 0x0000001012208223 */ /* 0x008fe20000010816 */
        /* <DEDUP_REMOVED lines=29> */
.L_x_367:
[----:B------:R-:W-:Y:S05]  /*5940*/  BSYNC B0 ;  /* 0x0000000000007941 */ /* 0x000fea0003800000 */
.L_x_366:
[----:B------:R-:W-:Y:S11]  /*5950*/  ISETP.GE.AND P0, PT, R212, c[0x0][0x1d4], PT ;  /* 0x00007500d4007a0c */ /* 0x000ff60003f06270 */
[----:B------:R-:W-:Y:S02]  /*5960*/  @!UPT UIADD3 URZ, URZ, URZ, URZ ;  /* 0x0000003f3f3ff290 */ /* 0x000fe4000fffe03f */
[----:B------:R-:W-:-:S05]  /*5970*/  @P0 BRA `(.L_x_365) ;  /* 0x00002f3000000947 */ /* 0x000fca0003800000 */
[C---:B----4-:R-:W-:Y:S01]  /*5980*/  LEA R26, P0, R212.reuse, R28, 0x1 ;  /* 0x0000001cd41a7211 */ /* 0x050fe200078008ff */
[----:B-1----:R-:W1:Y:S03]  /*5990*/  LDS.128 R8, [R213+0xe900] ;  /* 0x00e90000d5087984 */ /* 0x002e660000000c00 */
[----:B------:R-:W-:Y:S02]  /*59a0*/  LEA.HI.X R27, R212, R29, R231, 0x1, P0 ;  /* 0x0000001dd41b7211 */ /* 0x000fe400000f0ce7 */
        /* <DEDUP_REMOVED lines=50> */
[----:B------:R1:W-:Y:S01]  /*5cd0*/  ST.E.128 [R26.64], R8 ;  /* 0x000000081a007985 */ /* 0x0003e2000c101d08 */
[----:B------:R-:W-:-:S05]  /*5ce0*/  BRA `(.L_x_365) ;  /* 0x00002bc000007947 */ /* 0x000fca0003800000 */
.L_x_344:
[C---:B------:R-:W-:Y:S01]  /*5cf0*/  IADD3 R169, R81.reuse, 0x20, RZ ;  /* 0x0000002051a97810 */ /* 0x040fe20007ffe0ff */
[----:B------:R-:W-:Y:S01]  /*5d00*/  CS2R R58, SRZ ;  /* 0x00000000003a7805 */ /* 0x000fe2000001ff00 */
[----:B------:R-:W-:Y:S01]  /*5d10*/  IADD3 R168, R81, 0x40, RZ ;  /* 0x0000004051a87810 */ /* 0x000fe20007ffe0ff */
[----:B------:R-:W-:Y:S01]  /*5d20*/  CS2R R56, SRZ ;  /* 0x0000000000387805 */ /* 0x000fe2000001ff00 */
[-C--:B------:R-:W-:Y:S01]  /*5d30*/  ISETP.GE.AND P3, PT, R169, R91.reuse, PT ;  /* 0x0000005ba900720c */ /* 0x080fe20003f66270 */
[----:B------:R-:W-:Y:S01]  /*5d40*/  CS2R R30, SRZ ;  /* 0x00000000001e7805 */ /* 0x000fe2000001ff00 */
[----:B------:R-:W-:Y:S01]  /*5d50*/  IADD3 R167, R81, 0x60, RZ ;  /* 0x0000006051a77810 */ /* 0x000fe20007ffe0ff */
[----:B------:R-:W-:Y:S01]  /*5d60*/  CS2R R28, SRZ ;  /* 0x00000000001c7805 */ /* 0x000fe2000001ff00 */
[----:B------:R-:W-:Y:S01]  /*5d70*/  ISETP.GE.OR P3, PT, R76, c[0x0][0x27c], P3 ;  /* 0x00009f004c007a0c */ /* 0x000fe20001f66670 */
[----:B------:R-:W-:Y:S01]  /*5d80*/  CS2R R34, SRZ ;  /* 0x0000000000227805 */ /* 0x000fe2000001ff00 */
[----:B------:R-:W-:Y:S01]  /*5d90*/  IADD3 R75, -R83, c[0x0][0x1d4], RZ ;  /* 0x00007500534b7a10 */ /* 0x000fe20007ffe1ff */
[----:B------:R-:W-:Y:S01]  /*5da0*/  CS2R R32, SRZ ;  /* 0x0000000000207805 */ /* 0x000fe2000001ff00 */
[----:B------:R-:W-:Y:S01]  /*5db0*/  CS2R R66, SRZ ;  /* 0x0000000000427805 */ /* 0x000fe2000001ff00 */
[----:B------:R-:W-:Y:S01]  /*5dc0*/  CS2R R64, SRZ ;  /* 0x0000000000407805 */ /* 0x000fe2000001ff00 */
[----:B------:R-:W-:Y:S01]  /*5dd0*/  CS2R R22, SRZ ;  /* 0x0000000000167805 */ /* 0x000fe2000001ff00 */
[----:B------:R-:W-:Y:S01]  /*5de0*/  CS2R R62, SRZ ;  /* 0x00000000003e7805 */ /* 0x000fe2000001ff00 */
[----:B------:R-:W-:Y:S01]  /*5df0*/  CS2R R60, SRZ ;  /* 0x00000000003c7805 */ /* 0x000fe2000001ff00 */
[----:B------:R-:W-:Y:S01]  /*5e00*/  CS2R R40, SRZ ;  /* 0x0000000000287805 */ /* 0x000fe2000001ff00 */
[----:B------:R1:W2:Y:S01]  /*5e10*/  SHFL.IDX PT, R51, R92, RZ, 0x181f ;  /* 0x00181fff5c337589 */ /* 0x0002a200000e0000 */
[----:B------:R-:W-:Y:S02]  /*5e20*/  BSSY B0, `(.L_x_368) ;  /* 0x00000df000007945 */ /* 0x000fe40003800000 */
[----:B------:R-:W-:Y:S04]  /*5e30*/  @!P3 IADD3 R3, P1, P0, R106, R42, R161 ;  /* 0x0000002a6a03b210 */ /* 0x000fe8000783e0a1 */
[----:B------:R-:W-:Y:S01]  /*5e40*/  @!P3 IADD3.X R4, R112, R44, R151, P1, P0 ;  /* 0x0000002c7004b210 */ /* 0x000fe20000fe0497 */
[----:B------:R1:W3:Y:S01]  /*5e50*/  SHFL.IDX PT, R50, R93, RZ, 0x181f ;  /* 0x00181fff5d327589 */ /* 0x0002e200000e0000 */
[----:B------:R-:W-:Y:S04]  /*5e60*/  @!P3 IADD3 R5, P1, P0, R104, R36, R162 ;  /* 0x000000246805b210 */ /* 0x000fe8000783e0a2 */
[C---:B------:R-:W-:Y:S02]  /*5e70*/  @!P3 IADD3.X R10, R111.reuse, R68, R152, P1, P0 ;  /* 0x000000446f0ab210 */ /* 0x040fe40000fe0498 */
[----:B------:R-:W-:Y:S04]  /*5e80*/  ISETP.GE.AND P1, PT, R168, R91, PT ;  /* 0x0000005ba800720c */ /* 0x000fe80003f26270 */
[----:B------:R-:W-:Y:S11]  /*5e90*/  ISETP.GE.OR P1, PT, R76, c[0x0][0x27c], P1 ;  /* 0x00009f004c007a0c */ /* 0x000ff60000f26670 */
[----:B------:R-:W-:Y:S02]  /*5ea0*/  @!UPT UIADD3 URZ, URZ, URZ, URZ ;  /* 0x0000003f3f3ff290 */ /* 0x000fe4000fffe03f */
[----:B------:R-:W-:Y:S04]  /*5eb0*/  @!P1 IADD3 R6, P4, P0, R106, R159, R42 ;  /* 0x0000009f6a069210 */ /* 0x000fe8000789e02a */
[----:B------:R-:W-:Y:S02]  /*5ec0*/  @!P1 IADD3.X R17, R112, R147, R44, P4, P0 ;  /* 0x0000009370119210 */ /* 0x000fe400027e042c */
[----:B------:R-:W-:Y:S04]  /*5ed0*/  @!P1 IADD3 R11, P4, P0, R104, R160, R36 ;  /* 0x000000a0680b9210 */ /* 0x000fe8000789e024 */
[----:B------:R-:W-:Y:S02]  /*5ee0*/  @!P1 IADD3.X R18, R111, R150, R68, P4, P0 ;  /* 0x000000966f129210 */ /* 0x000fe400027e0444 */
[-C--:B------:R-:W-:Y:S04]  /*5ef0*/  ISETP.GE.AND P0, PT, R167, R91.reuse, PT ;  /* 0x0000005ba700720c */ /* 0x080fe80003f06270 */
[----:B------:R-:W-:Y:S11]  /*5f00*/  ISETP.GE.OR P0, PT, R76, c[0x0][0x27c], P0 ;  /* 0x00009f004c007a0c */ /* 0x000ff60000706670 */
[----:B------:R-:W-:Y:S02]  /*5f10*/  @!UPT UIADD3 URZ, URZ, URZ, URZ ;  /* 0x0000003f3f3ff290 */ /* 0x000fe4000fffe03f */
[----:B------:R-:W-:Y:S04]  /*5f20*/  @!P0 IADD3 R15, P5, P4, R106, UR10, R42 ;  /* 0x0000000a6a0f8c10 */ /* 0x000fe8000fcbe02a */
[----:B------:R-:W-:Y:S02]  /*5f30*/  @!P0 IADD3.X R20, R112, UR13, R44, P5, P4 ;  /* 0x0000000d70148c10 */ /* 0x000fe4000afe842c */
[----:B------:R-:W-:Y:S04]  /*5f40*/  @!P0 IADD3 R19, P5, P4, R104, UR16, R36 ;  /* 0x0000001068138c10 */ /* 0x000fe8000fcbe024 */
[----:B------:R-:W-:Y:S02]  /*5f50*/  @!P0 IADD3.X R21, R111, UR14, R68, P5, P4 ;  /* 0x0000000e6f158c10 */ /* 0x000fe4000afe8444 */
[C---:B------:R-:W-:Y:S04]  /*5f60*/  @!P3 LEA R8, P4, R3.reuse, c[0x0][0x270], 0x1 ;  /* 0x00009c000308ba11 */ /* 0x040fe800078808ff */
[----:B------:R-:W-:Y:S02]  /*5f70*/  @!P3 LEA.HI.X R9, R3, c[0x0][0x274], R4, 0x1, P4 ;  /* 0x00009d000309ba11 */ /* 0x000fe400020f0c04 */
[C---:B------:R-:W-:Y:S04]  /*5f80*/  @!P3 LEA R4, P4, R5.reuse, c[0x0][0x288], 0x1 ;  /* 0x0000a2000504ba11 */ /* 0x040fe800078808ff */
[----:B------:R-:W-:Y:S02]  /*5f90*/  @!P3 LEA.HI.X R5, R5, c[0x0][0x28c], R10, 0x1, P4 ;  /* 0x0000a3000505ba11 */ /* 0x000fe400020f0c0a */
[C---:B------:R-:W-:Y:S03]  /*5fa0*/  @!P1 LEA R16, P4, R6.reuse, c[0x0][0x270], 0x1 ;  /* 0x00009c0006109a11 */ /* 0x040fe600078808ff */
[----:B------:R4:W2:Y:S01]  /*5fb0*/  @!P3 LDG.E.128 R56, [R4.64] ;  /* 0x000000080438b981 */ /* 0x0008a2000c1e1d00 */
[----:B------:R-:W-:Y:S02]  /*5fc0*/  @!P1 LEA.HI.X R17, R6, c[0x0][0x274], R17, 0x1, P4 ;  /* 0x00009d0006119a11 */ /* 0x000fe400020f0c11 */
[C---:B------:R-:W-:Y:S04]  /*5fd0*/  @!P1 LEA R10, P4, R11.reuse, c[0x0][0x288], 0x1 ;  /* 0x0000a2000b0a9a11 */ /* 0x040fe800078808ff */
[----:B------:R-:W-:Y:S01]  /*5fe0*/  @!P1 LEA.HI.X R11, R11, c[0x0][0x28c], R18, 0x1, P4 ;  /* 0x0000a3000b0b9a11 */ /* 0x000fe200020f0c12 */
[----:B------:R1:W2:Y:S01]  /*5ff0*/  @!P1 LDG.E.128 R28, [R16.64] ;  /* 0x00000008101c9981 */ /* 0x0002a2000c1e1d00 */
[C---:B------:R-:W-:Y:S04]  /*6000*/  @!P0 LEA R24, P4, R15.reuse, c[0x0][0x270], 0x1 ;  /* 0x00009c000f188a11 */ /* 0x040fe800078808ff */
[----:B------:R-:W-:Y:S02]  /*6010*/  @!P0 LEA.HI.X R25, R15, c[0x0][0x274], R20, 0x1, P4 ;  /* 0x00009d000f198a11 */ /* 0x000fe400020f0c14 */
[C---:B------:R-:W-:Y:S01]  /*6020*/  @!P0 LEA R18, P4, R19.reuse, c[0x0][0x288], 0x1 ;  /* 0x0000a20013128a11 */ /* 0x040fe200078808ff */
[----:B------:R1:W2:Y:S03]  /*6030*/  @!P1 LDG.E.128 R60, [R10.64] ;  /* 0x000000080a3c9981 */ /* 0x0002a6000c1e1d00 */
[----:B------:R-:W-:Y:S02]  /*6040*/  @!P0 LEA.HI.X R19, R19, c[0x0][0x28c], R21, 0x1, P4 ;  /* 0x0000a30013138a11 */ /* 0x000fe400020f0c15 */
[----:B------:R-:W-:Y:S03]  /*6050*/  CS2R R20, SRZ ;  /* 0x0000000000147805 */ /* 0x000fe6000001ff00 */
[----:B------:R2:W2:Y:S08]  /*6060*/  @!P0 LDG.E.128 R32, [R24.64] ;  /* 0x0000000818208981 */ /* 0x0004b0000c1e1d00 */
[----:B------:R-:W2:Y:S01]  /*6070*/  @!P0 LDG.E.128 R64, [R18.64] ;  /* 0x0000000812408981 */ /* 0x000ea2000c1e1d00 */
[-C--:B------:R-:W-:Y:S04]  /*6080*/  ISETP.GE.AND P0, PT, R81, R91.reuse, PT ;  /* 0x0000005b5100720c */ /* 0x080fe80003f06270 */
[----:B------:R-:W-:Y:S03]  /*6090*/  ISETP.GE.OR P0, PT, R76, c[0x0][0x27c], P0 ;  /* 0x00009f004c007a0c */ /* 0x000fe60000706670 */
[----:B------:R3:W2:Y:S01]  /*60a0*/  @!P3 LDG.E.128 R20, [R8.64] ;  /* 0x000000080814b981 */ /* 0x0006a2000c1e1d00 */
[----:B-1----:R-:W-:Y:S09]  /*60b0*/  CS2R R10, SRZ ;  /* 0x00000000000a7805 */ /* 0x002ff2000001ff00 */
[----:B------:R-:W-:Y:S02]  /*60c0*/  @!P0 IADD3 R3, P1, R106, R42, RZ ;  /* 0x0000002a6a038210 */ /* 0x000fe40007f3e0ff */
[----:B------:R-:W-:Y:S03]  /*60d0*/  CS2R R42, SRZ ;  /* 0x00000000002a7805 */ /* 0x000fe6000001ff00 */
[----:B----4-:R-:W-:Y:S01]  /*60e0*/  @!P0 IMAD.X R4, R44, 0x1, R112, P1 ;  /* 0x000000012c048824 */ /* 0x010fe200008e0670 */
[C---:B------:R-:W-:Y:S04]  /*60f0*/  @!P0 LEA R16, P1, R3.reuse, c[0x0][0x270], 0x1 ;  /* 0x00009c0003108a11 */ /* 0x040fe800078208ff */
[----:B------:R-:W-:Y:S02]  /*6100*/  @!P0 LEA.HI.X R17, R3, c[0x0][0x274], R4, 0x1, P1 ;  /* 0x00009d0003118a11 */ /* 0x000fe400008f0c04 */
[----:B------:R-:W-:Y:S01]  /*6110*/  @!P0 IADD3 R3, P1, R104, R36, RZ ;  /* 0x0000002468038210 */ /* 0x000fe20007f3e0ff */
[----:B---3--:R-:W-:Y:S04]  /*6120*/  CS2R R8, SRZ ;  /* 0x0000000000087805 */ /* 0x008fe8000001ff00 */
[----:B------:R-:W-:Y:S01]  /*6130*/  @!P0 IMAD.X R5, R68, 0x1, R111, P1 ;  /* 0x0000000144058824 */ /* 0x000fe200008e066f */
[C---:B------:R-:W-:Y:S01]  /*6140*/  @!P0 LEA R4, P1, R3.reuse, c[0x0][0x288], 0x1 ;  /* 0x0000a20003048a11 */ /* 0x040fe200078208ff */
[----:B------:R1:W5:Y:S03]  /*6150*/  @!P0 LDG.E.128 R8, [R16.64] ;  /* 0x0000000810088981 */ /* 0x000366000c1e1d00 */
[----:B------:R-:W-:Y:S02]  /*6160*/  @!P0 LEA.HI.X R5, R3, c[0x0][0x28c], R5, 0x1, P1 ;  /* 0x0000a30003058a11 */ /* 0x000fe400008f0c05 */
[----:B------:R-:W-:Y:S03]  /*6170*/  ISETP.GE.AND P1, PT, R76, c[0x0][0x27c], PT ;  /* 0x00009f004c007a0c */ /* 0x000fe60003f26270 */
[----:B------:R3:W5:Y:S01]  /*6180*/  @!P0 LDG.E.128 R40, [R4.64] ;  /* 0x0000000804288981 */ /* 0x000762000c1e1d00 */
[----:B------:R-:W-:Y:S01]  /*6190*/  ISETP.GE.OR P0, PT, R81, R91, P6 ;  /* 0x0000005b5100720c */ /* 0x000fe20003706670 */
[----:B--2---:R-:W-:Y:S02]  /*61a0*/  IMAD.MOV.U32 R6, RZ, RZ, R22 ;  /* 0x000000ffff067224 */ /* 0x004fe400078e0016 */
[----:B---3--:R-:W-:Y:S02]  /*61b0*/  IMAD.MOV.U32 R5, RZ, RZ, R23 ;  /* 0x000000ffff057224 */ /* 0x008fe400078e0017 */
[----:B------:R-:W-:Y:S02]  /*61c0*/  IMAD.MOV.U32 R4, RZ, RZ, R20 ;  /* 0x000000ffff047224 */ /* 0x000fe400078e0014 */
[----:B------:R-:W-:Y:S01]  /*61d0*/  IMAD.MOV.U32 R3, RZ, RZ, R21 ;  /* 0x000000ffff037224 */ /* 0x000fe200078e0015 */
[----:B------:R-:W-:Y:S01]  /*61e0*/  PRMT R26, R5, 0x5410, R6 ;  /* 0x00005410051a7816 */ /* 0x000fe20000000006 */
        /* <DEDUP_REMOVED lines=29> */
[----:B------:R-:W-:Y:S04]  /*63c0*/  PRMT R73, R6, 0x5410, R5 ;  /* 0x0000541006497816 */ /* 0x000fe80000000005 */
[----:B------:R-:W-:Y:S01]  /*63d0*/  PRMT R72, R3, 0x5410, R4 ;  /* 0x0000541003487816 */ /* 0x000fe20000000004 */
[----:B------:R-:W-:-:S05]  /*63e0*/  @P0 BRA `(.L_x_369) ;  /* 0x0000082000000947 */ /* 0x000fca0003800000 */
[----:B-1----:R-:W-:Y:S01]  /*63f0*/  SEL R3, R83, R75, !P2 ;  /* 0x0000004b53037207 */ /* 0x002fe20005000000 */
[----:B------:R-:W-:Y:S01]  /*6400*/  LDS.128 R52, [R131+0x8100] ;  /* 0x0081000083347984 */ /* 0x000fe20000000c00 */
[----:B-----5:R-:W-:Y:S01]  /*6410*/  @!P1 SHF.R.U64 R6, R8, 0x10, R9 ;  /* 0x0000001008069819 */ /* 0x020fe20000001209 */
[C---:B------:R-:W-:Y:S01]  /*6420*/  IMAD.SHL.U32 R45, R81.reuse, 0x40, RZ ;  /* 0x00000040512d7824 */ /* 0x040fe200078e00ff */
[----:B------:R-:W-:Y:S01]  /*6430*/  SHF.R.S32.HI R4, RZ, 0x1f, R3 ;  /* 0x0000001fff047819 */ /* 0x000fe20000011403 */
[----:B------:R-:W-:Y:S01]  /*6440*/  IMAD.SHL.U32 R46, R81, 0x40, RZ ;  /* 0x00000040512e7824 */ /* 0x000fe200078e00ff */
[----:B------:R-:W-:Y:S01]  /*6450*/  MOV R15, R9 ;  /* 0x00000009000f7202 */ /* 0x000fe20000000f00 */
[----:B------:R-:W-:Y:S01]  /*6460*/  IMAD.MOV.U32 R44, RZ, RZ, R40 ;  /* 0x000000ffff2c7224 */ /* 0x000fe200078e0028 */
[----:B------:R-:W-:Y:S01]  /*6470*/  LEA.HI R3, R4, R3, RZ, 0x4 ;  /* 0x0000000304037211 */ /* 0x000fe200078f20ff */
[----:B------:R-:W-:Y:S01]  /*6480*/  IMAD.MOV.U32 R5, RZ, RZ, R8 ;  /* 0x000000ffff057224 */ /* 0x000fe200078e0008 */
[----:B------:R-:W-:Y:S01]  /*6490*/  LOP3.LUT R46, R46, 0x1c0, RZ, 0xc0, !PT ;  /* 0x000001c02e2e7812 */ /* 0x000fe200078ec0ff */
[----:B------:R-:W-:Y:S01]  /*64a0*/  IMAD.MOV.U32 R48, RZ, RZ, R43 ;  /* 0x000000ffff307224 */ /* 0x000fe200078e002b */
[----:B------:R-:W-:Y:S02]  /*64b0*/  LEA.HI.SX32 R3, R3, R74, 0x1c ;  /* 0x0000004a03037211 */ /* 0x000fe400078fe2ff */
[----:B------:R-:W-:Y:S02]  /*64c0*/  @!P1 PRMT R5, R5, 0x5410, R6 ;  /* 0x0000541005059816 */ /* 0x000fe40000000006 */
[----:B------:R-:W-:Y:S01]  /*64d0*/  SHF.R.S32.HI R4, RZ, 0x1f, R3 ;  /* 0x0000001fff047819 */ /* 0x000fe20000011403 */
[----:B------:R-:W-:Y:S01]  /*64e0*/  IMAD.SHL.U32 R89, R3, 0x8, RZ ;  /* 0x0000000803597824 */ /* 0x000fe200078e00ff */
[----:B------:R-:W-:Y:S02]  /*64f0*/  LOP3.LUT R45, R45, 0x1c0, RZ, 0xc0, !PT ;  /* 0x000001c02d2d7812 */ /* 0x000fe400078ec0ff */
[----:B------:R-:W-:Y:S02]  /*6500*/  LEA.HI R4, R4, R3, RZ, 0x3 ;  /* 0x0000000304047211 */ /* 0x000fe400078f18ff */
[----:B------:R-:W-:Y:S02]  /*6510*/  SHF.R.U32.HI R45, RZ, 0x3, R45 ;  /* 0x00000003ff2d7819 */ /* 0x000fe4000001162d */
[----:B------:R-:W-:Y:S02]  /*6520*/  SHF.R.S32.HI R3, RZ, 0x3, R4 ;  /* 0x00000003ff037819 */ /* 0x000fe40000011404 */
[----:B------:R-:W-:Y:S01]  /*6530*/  LOP3.LUT R4, R46, 0x38, R89, 0xf8, !PT ;  /* 0x000000382e047812 */ /* 0x000fe200078ef859 */
[--C-:B------:R-:W-:Y:S01]  /*6540*/  IMAD.MOV.U32 R46, RZ, RZ, R41.reuse ;  /* 0x000000ffff2e7224 */ /* 0x100fe200078e0029 */
[----:B------:R-:W-:Y:S01]  /*6550*/  @!P1 SHF.R.U64 R40, R40, 0x10, R41 ;  /* 0x0000001028289819 */ /* 0x000fe20000001229 */
[----:B------:R-:W-:Y:S01]  /*6560*/  IMAD R3, R3, 0x1c00, R7 ;  /* 0x00001c0003037824 */ /* 0x000fe200078e0207 */
[----:B------:R-:W-:Y:S02]  /*6570*/  LOP3.LUT R4, R4, R45, RZ, 0x3c, !PT ;  /* 0x0000002d04047212 */ /* 0x000fe400078e3cff */
[----:B------:R-:W-:Y:S02]  /*6580*/  @!P1 PRMT R40, R44, 0x5410, R40 ;  /* 0x000054102c289816 */ /* 0x000fe40000000028 */
[----:B------:R-:W-:Y:S01]  /*6590*/  @!P1 SHF.R.U64 R8, R10, 0x10, R11 ;  /* 0x000000100a089819 */ /* 0x000fe2000000120b */
[----:B------:R-:W-:Y:S01]  /*65a0*/  IMAD.IADD R3, R3, 0x1, R4 ;  /* 0x0000000103037824 */ /* 0x000fe200078e0204 */
[----:B------:R-:W-:Y:S01]  /*65b0*/  MOV R24, R11 ;  /* 0x0000000b00187202 */ /* 0x000fe20000000f00 */
[----:B------:R-:W-:Y:S01]  /*65c0*/  IMAD.MOV.U32 R4, RZ, RZ, R10 ;  /* 0x000000ffff047224 */ /* 0x000fe200078e000a */
[----:B------:R-:W-:Y:S02]  /*65d0*/  @!P1 SHF.R.U32.HI R49, RZ, 0x10, R43 ;  /* 0x00000010ff319819 */ /* 0x000fe4000001162b */
[----:B------:R-:W-:Y:S02]  /*65e0*/  SHF.L.U32 R3, R3, 0x1, RZ ;  /* 0x0000000103037819 */ /* 0x000fe400000006ff */
[----:B------:R-:W-:Y:S02]  /*65f0*/  @!P1 PRMT R49, R48, 0x5410, R49 ;  /* 0x0000541030319816 */ /* 0x000fe40000000031 */
[----:B------:R-:W-:Y:S01]  /*6600*/  @!P1 SHF.R.U32.HI R45, RZ, 0x10, R41 ;  /* 0x00000010ff2d9819 */ /* 0x000fe20000011629 */
[----:B------:R-:W-:Y:S01]  /*6610*/  IMAD.MOV.U32 R41, RZ, RZ, R42 ;  /* 0x000000ffff297224 */ /* 0x000fe200078e002a */
[----:B------:R1:W2:Y:S01]  /*6620*/  LDS.128 R16, [R3+0x8100] ;  /* 0x0081000003107984 */ /* 0x0002a20000000c00 */
[----:B------:R-:W-:Y:S02]  /*6630*/  @!P1 SHF.R.U64 R42, R42, 0x10, R43 ;  /* 0x000000102a2a9819 */ /* 0x000fe4000000122b */
[----:B------:R-:W-:Y:S02]  /*6640*/  @!P1 PRMT R43, R46, 0x5410, R45 ;  /* 0x000054102e2b9816 */ /* 0x000fe4000000002d */
[----:B------:R-:W-:Y:S05]  /*6650*/  @!P1 PRMT R47, R41, 0x5410, R42 ;  /* 0x00005410292f9816 */ /* 0x000fea000000002a */
[C---:B------:R-:W-:Y:S01]  /*6660*/  @!P1 IMAD.U32 R45, R47.reuse, 0x10000, RZ ;  /* 0x000100002f2d9824 */ /* 0x040fe200078e00ff */
[----:B------:R-:W-:Y:S02]  /*6670*/  @!P1 LOP3.LUT R47, R47, 0xffff0000, RZ, 0xc0, !PT ;  /* 0xffff00002f2f9812 */ /* 0x000fe400078ec0ff */
[----:B-1----:R-:W-:Y:S02]  /*6680*/  @!P1 SHF.R.U32.HI R3, RZ, 0x10, R9 ;  /* 0x00000010ff039819 */ /* 0x002fe40000011609 */
[----:B------:R-:W-:Y:S02]  /*6690*/  @!P1 SHF.R.U32.HI R9, RZ, 0x10, R11 ;  /* 0x00000010ff099819 */ /* 0x000fe4000001160b */
[----:B------:R-:W-:Y:S02]  /*66a0*/  @!P1 PRMT R10, R15, 0x5410, R3 ;  /* 0x000054100f0a9816 */ /* 0x000fe40000000003 */
[----:B------:R-:W-:Y:S02]  /*66b0*/  @!P1 PRMT R24, R24, 0x5410, R9 ;  /* 0x0000541018189816 */ /* 0x000fe40000000009 */
[----:B------:R-:W-:Y:S02]  /*66c0*/  @!P1 LOP3.LUT R15, R40, 0xffff0000, RZ, 0xc0, !PT ;  /* 0xffff0000280f9812 */ /* 0x000fe400078ec0ff */
[----:B------:R-:W-:Y:S01]  /*66d0*/  @!P1 PRMT R11, R4, 0x5410, R8 ;  /* 0x00005410040b9816 */ /* 0x000fe20000000008 */
[----:B------:R-:W-:Y:S02]  /*66e0*/  @!P1 IMAD.U32 R8, R40, 0x10000, RZ ;  /* 0x0001000028089824 */ /* 0x000fe400078e00ff */
[C---:B------:R-:W-:Y:S01]  /*66f0*/  @!P1 IMAD.U32 R4, R5.reuse, 0x10000, RZ ;  /* 0x0001000005049824 */ /* 0x040fe200078e00ff */
[----:B------:R-:W-:Y:S01]  /*6700*/  @!P1 LOP3.LUT R5, R5, 0xffff0000, RZ, 0xc0, !PT ;  /* 0xffff000005059812 */ /* 0x000fe200078ec0ff */
[----:B--2---:R-:W-:Y:S01]  /*6710*/  @!P1 IMAD.U32 R3, R16, 0x10000, RZ ;  /* 0x0001000010039824 */ /* 0x004fe200078e00ff */
[----:B------:R-:W-:Y:S02]  /*6720*/  @!P1 SHF.L.U32 R9, R52, 0x10, RZ ;  /* 0x0000001034099819 */ /* 0x000fe400000006ff */
[----:B------:R-:W-:Y:S01]  /*6730*/  @!P1 LOP3.LUT R6, R16, 0xffff0000, RZ, 0xc0, !PT ;  /* 0xffff000010069812 */ /* 0x000fe200078ec0ff */
[C---:B------:R-:W-:Y:S01]  /*6740*/  @!P1 FMUL.FTZ R41, R3.reuse, R8 ;  /* 0x0000000803299220 */ /* 0x040fe20000410000 */
[----:B------:R-:W-:Y:S01]  /*6750*/  @!P1 LOP3.LUT R40, R52, 0xffff0000, RZ, 0xc0, !PT ;  /* 0xffff000034289812 */ /* 0x000fe200078ec0ff */
[-C--:B------:R-:W-:Y:S01]  /*6760*/  @!P1 FMUL.FTZ R3, R3, R4.reuse ;  /* 0x0000000403039220 */ /* 0x080fe20000410000 */
[----:B------:R-:W-:Y:S01]  /*6770*/  @!P1 SHF.L.U32 R42, R53, 0x10, RZ ;  /* 0x00000010352a9819 */ /* 0x000fe200000006ff */
[----:B------:R-:W-:Y:S02]  /*6780*/  @!P1 FFMA.FTZ R88, R9, R4, -R41 ;  /* 0x0000000409589223 */ /* 0x000fe40000010829 */
[----:B------:R-:W-:Y:S02]  /*6790*/  @!P1 FFMA.FTZ R3, R8, R9, R3 ;  /* 0x0000000908039223 */ /* 0x000fe40000010003 */
[C---:B------:R-:W-:Y:S02]  /*67a0*/  @!P1 FMUL.FTZ R9, R6.reuse, R15 ;  /* 0x0000000f06099220 */ /* 0x040fe40000410000 */
[C---:B------:R-:W-:Y:S01]  /*67b0*/  @!P1 IMAD.U32 R41, R43.reuse, 0x10000, RZ ;  /* 0x000100002b299824 */ /* 0x040fe200078e00ff */
[----:B------:R-:W-:Y:S01]  /*67c0*/  @!P1 LOP3.LUT R43, R43, 0xffff0000, RZ, 0xc0, !PT ;  /* 0xffff00002b2b9812 */ /* 0x000fe200078ec0ff */
[C---:B------:R-:W-:Y:S02]  /*67d0*/  @!P1 IMAD.U32 R8, R17.reuse, 0x10000, RZ ;  /* 0x0001000011089824 */ /* 0x040fe400078e00ff */
[-C--:B------:R-:W-:Y:S02]  /*67e0*/  @!P1 FMUL.FTZ R4, R6, R5.reuse ;  /* 0x0000000506049220 */ /* 0x080fe40000410000 */
[----:B------:R-:W-:Y:S01]  /*67f0*/  @!P1 FFMA.FTZ R84, R40, R5, -R9 ;  /* 0x0000000528549223 */ /* 0x000fe20000010809 */
[----:B------:R-:W-:Y:S01]  /*6800*/  @!P1 LOP3.LUT R9, R17, 0xffff0000, RZ, 0xc0, !PT ;  /* 0xffff000011099812 */ /* 0x000fe200078ec0ff */
[----:B------:R-:W-:Y:S02]  /*6810*/  @!P1 IMAD.U32 R6, R10, 0x10000, RZ ;  /* 0x000100000a069824 */ /* 0x000fe400078e00ff */
[----:B------:R-:W-:Y:S01]  /*6820*/  @!P1 FMUL.FTZ R44, R8, R41 ;  /* 0x00000029082c9220 */ /* 0x000fe20000410000 */
[----:B------:R-:W-:Y:S01]  /*6830*/  @!P1 F2FP.BF16.PACK_AB R88, R84, R88 ;  /* 0x000000585458923e */ /* 0x000fe200000010ff */
[-C--:B------:R-:W-:Y:S01]  /*6840*/  @!P1 FMUL.FTZ R5, R8, R6.reuse ;  /* 0x0000000608059220 */ /* 0x080fe20000410000 */
[----:B------:R-:W-:Y:S01]  /*6850*/  @!P1 LOP3.LUT R8, R10, 0xffff0000, RZ, 0xc0, !PT ;  /* 0xffff00000a089812 */ /* 0x000fe200078ec0ff */
[----:B------:R-:W-:Y:S01]  /*6860*/  @!P1 FFMA.FTZ R90, R42, R6, -R44 ;  /* 0x000000062a5a9223 */ /* 0x000fe2000001082c */
[----:B------:R-:W-:Y:S01]  /*6870*/  @!P1 LOP3.LUT R44, R53, 0xffff0000, RZ, 0xc0, !PT ;  /* 0xffff0000352c9812 */ /* 0x000fe200078ec0ff */
[C---:B------:R-:W-:Y:S02]  /*6880*/  @!P1 FMUL.FTZ R46, R9.reuse, R43 ;  /* 0x0000002b092e9220 */ /* 0x040fe40000410000 */
[----:B------:R-:W-:Y:S02]  /*6890*/  @!P1 IMAD.U32 R10, R18, 0x10000, RZ ;  /* 0x00010000120a9824 */ /* 0x000fe400078e00ff */
[-C--:B------:R-:W-:Y:S01]  /*68a0*/  @!P1 FFMA.FTZ R86, R44, R8.reuse, -R46 ;  /* 0x000000082c569223 */ /* 0x080fe2000001082e */
[----:B------:R-:W-:Y:S01]  /*68b0*/  @!P1 SHF.L.U32 R46, R54, 0x10, RZ ;  /* 0x00000010362e9819 */ /* 0x000fe200000006ff */
[----:B------:R-:W-:Y:S02]  /*68c0*/  @!P1 FMUL.FTZ R6, R9, R8 ;  /* 0x0000000809069220 */ /* 0x000fe40000410000 */
[C---:B------:R-:W-:Y:S01]  /*68d0*/  @!P1 IMAD.U32 R9, R11.reuse, 0x10000, RZ ;  /* 0x000100000b099824 */ /* 0x040fe200078e00ff */
[----:B------:R-:W-:Y:S01]  /*68e0*/  @!P1 F2FP.BF16.PACK_AB R86, R86, R90 ;  /* 0x0000005a5656923e */ /* 0x000fe200000010ff */
[C---:B------:R-:W-:Y:S02]  /*68f0*/  @!P1 FMUL.FTZ R48, R10.reuse, R45 ;  /* 0x0000002d0a309220 */ /* 0x040fe40000410000 */
[-C--:B------:R-:W-:Y:S01]  /*6900*/  @!P1 FMUL.FTZ R8, R10, R9.reuse ;  /* 0x000000090a089220 */ /* 0x080fe20000410000 */
[----:B------:R-:W-:Y:S01]  /*6910*/  @!P1 LOP3.LUT R10, R11, 0xffff0000, RZ, 0xc0, !PT ;  /* 0xffff00000b0a9812 */ /* 0x000fe200078ec0ff */
[----:B------:R-:W-:Y:S01]  /*6920*/  @!P1 FFMA.FTZ R85, R46, R9, -R48 ;  /* 0x000000092e559223 */ /* 0x000fe20000010830 */
[----:B------:R-:W-:Y:S01]  /*6930*/  @!P1 LOP3.LUT R9, R18, 0xffff0000, RZ, 0xc0, !PT ;  /* 0xffff000012099812 */ /* 0x000fe200078ec0ff */
[----:B------:R-:W-:Y:S01]  /*6940*/  @!P1 FFMA.FTZ R4, R15, R40, R4 ;  /* 0x000000280f049223 */ /* 0x000fe20000010004 */
[----:B------:R-:W-:Y:S01]  /*6950*/  @!P1 LOP3.LUT R40, R54, 0xffff0000, RZ, 0xc0, !PT ;  /* 0xffff000036289812 */ /* 0x000fe200078ec0ff */
[----:B------:R-:W-:Y:S02]  /*6960*/  @!P1 IMAD.U32 R48, R49, 0x10000, RZ ;  /* 0x0001000031309824 */ /* 0x000fe400078e00ff */
[C---:B------:R-:W-:Y:S02]  /*6970*/  @!P1 FMUL.FTZ R11, R9.reuse, R47 ;  /* 0x0000002f090b9220 */ /* 0x040fe40000410000 */
[-C--:B------:R-:W-:Y:S02]  /*6980*/  @!P1 FMUL.FTZ R9, R9, R10.reuse ;  /* 0x0000000a09099220 */ /* 0x080fe40000410000 */
[----:B------:R-:W-:Y:S01]  /*6990*/  @!P1 FFMA.FTZ R87, R40, R10, -R11 ;  /* 0x0000000a28579223 */ /* 0x000fe2000001080b */
[C---:B------:R-:W-:Y:S01]  /*69a0*/  @!P1 SHF.L.U32 R10, R24.reuse, 0x10, RZ ;  /* 0x00000010180a9819 */ /* 0x040fe200000006ff */
[----:B------:R-:W-:Y:S02]  /*69b0*/  @!P1 IMAD.U32 R11, R19, 0x10000, RZ ;  /* 0x00010000130b9824 */ /* 0x000fe400078e00ff */
[----:B------:R-:W-:Y:S01]  /*69c0*/  @!P1 FFMA.FTZ R5, R41, R42, R5 ;  /* 0x0000002a29059223 */ /* 0x000fe20000010005 */
[----:B------:R-:W-:Y:S01]  /*69d0*/  @!P1 F2FP.BF16.PACK_AB R87, R87, R85 ;  /* 0x000000555757923e */ /* 0x000fe200000010ff */
[----:B------:R-:W-:Y:S01]  /*69e0*/  @!P1 IMAD.U32 R41, R55, 0x10000, RZ ;  /* 0x0001000037299824 */ /* 0x000fe200078e00ff */
[----:B------:R-:W-:Y:S01]  /*69f0*/  @!P1 LOP3.LUT R42, R49, 0xffff0000, RZ, 0xc0, !PT ;  /* 0xffff0000312a9812 */ /* 0x000fe200078ec0ff */
[----:B------:R-:W-:Y:S01]  /*6a00*/  @!P1 FMUL.FTZ R15, R11, R48 ;  /* 0x000000300b0f9220 */ /* 0x000fe20000410000 */
[----:B------:R-:W-:Y:S01]  /*6a10*/  @!P1 LOP3.LUT R49, R55, 0xffff0000, RZ, 0xc0, !PT ;  /* 0xffff000037319812 */ /* 0x000fe200078ec0ff */
[----:B------:R-:W-:Y:S02]  /*6a20*/  @!P1 FFMA.FTZ R6, R43, R44, R6 ;  /* 0x0000002c2b069223 */ /* 0x000fe40000010006 */
[-C--:B------:R-:W-:Y:S01]  /*6a30*/  @!P1 FFMA.FTZ R84, R41, R10.reuse, -R15 ;  /* 0x0000000a29549223 */ /* 0x080fe2000001080f */
[----:B------:R-:W-:Y:S01]  /*6a40*/  @!P1 LOP3.LUT R15, R19, 0xffff0000, RZ, 0xc0, !PT ;  /* 0xffff0000130f9812 */ /* 0x000fe200078ec0ff */
[----:B------:R-:W-:Y:S01]  /*6a50*/  @!P1 FMUL.FTZ R10, R11, R10 ;  /* 0x0000000a0b0a9220 */ /* 0x000fe20000410000 */
[----:B------:R-:W-:Y:S01]  /*6a60*/  @!P1 LOP3.LUT R11, R24, 0xffff0000, RZ, 0xc0, !PT ;  /* 0xffff0000180b9812 */ /* 0x000fe200078ec0ff */
[----:B------:R-:W-:Y:S01]  /*6a70*/  @!P1 FFMA.FTZ R8, R45, R46, R8 ;  /* 0x0000002e2d089223 */ /* 0x000fe20000010008 */
[----:B------:R-:W-:Y:S01]  /*6a80*/  @!P1 F2FP.BF16.PACK_AB R5, R6, R5 ;  /* 0x000000050605923e */ /* 0x000fe200000010ff */
[----:B------:R-:W-:Y:S02]  /*6a90*/  @!P1 FMUL.FTZ R24, R15, R42 ;  /* 0x0000002a0f189220 */ /* 0x000fe40000410000 */
[----:B------:R-:W-:Y:S02]  /*6aa0*/  @!P1 FFMA.FTZ R9, R47, R40, R9 ;  /* 0x000000282f099223 */ /* 0x000fe40000010009 */
[-C--:B------:R-:W-:Y:S02]  /*6ab0*/  @!P1 FFMA.FTZ R24, R49, R11.reuse, -R24 ;  /* 0x0000000b31189223 */ /* 0x080fe40000010818 */
[----:B------:R-:W-:Y:S01]  /*6ac0*/  @!P1 FMUL.FTZ R11, R15, R11 ;  /* 0x0000000b0f0b9220 */ /* 0x000fe20000410000 */
[----:B------:R-:W-:Y:S01]  /*6ad0*/  @!P1 F2FP.BF16.PACK_AB R15, R4, R3 ;  /* 0x00000003040f923e */ /* 0x000fe200000010ff */
[----:B------:R-:W-:Y:S01]  /*6ae0*/  @!P1 FFMA.FTZ R10, R48, R41, R10 ;  /* 0x00000029300a9223 */ /* 0x000fe2000001000a */
[----:B------:R-:W-:Y:S01]  /*6af0*/  @!P1 F2FP.BF16.PACK_AB R24, R24, R84 ;  /* 0x000000541818923e */ /* 0x000fe200000010ff */
[----:B------:R-:W-:Y:S01]  /*6b00*/  @!P1 FFMA.FTZ R11, R42, R49, R11 ;  /* 0x000000312a0b9223 */ /* 0x000fe2000001000b */
[C---:B------:R-:W-:Y:S01]  /*6b10*/  LEA R84, P0, R94.reuse, R50, 0x1 ;  /* 0x000000325e547211 */ /* 0x040fe200078008ff */
[----:B------:R-:W-:Y:S01]  /*6b20*/  @!P1 IMAD.MOV.U32 R52, RZ, RZ, R88 ;  /* 0x000000ffff349224 */ /* 0x000fe200078e0058 */
[----:B------:R-:W-:Y:S01]  /*6b30*/  @!P1 MOV R55, R24 ;  /* 0x0000001800379202 */ /* 0x000fe20000000f00 */
[----:B------:R-:W-:Y:S01]  /*6b40*/  @!P1 IMAD.MOV.U32 R53, RZ, RZ, R86 ;  /* 0x000000ffff359224 */ /* 0x000fe200078e0056 */
[----:B------:R-:W-:Y:S01]  /*6b50*/  LEA.HI.X R85, R94, R51, R108, 0x1, P0 ;  /* 0x000000335e557211 */ /* 0x000fe200000f0c6c */
[----:B------:R-:W-:Y:S01]  /*6b60*/  @!P1 IMAD.MOV.U32 R54, RZ, RZ, R87 ;  /* 0x000000ffff369224 */ /* 0x000fe200078e0057 */
[----:B------:R-:W-:Y:S01]  /*6b70*/  ISETP.GE.AND P0, PT, R89, c[0x0][0x1d4], PT ;  /* 0x0000750059007a0c */ /* 0x000fe20003f06270 */
[----:B------:R-:W-:Y:S01]  /*6b80*/  @!P1 IMAD.MOV.U32 R16, RZ, RZ, R15 ;  /* 0x000000ffff109224 */ /* 0x000fe200078e000f */
[----:B------:R-:W-:Y:S01]  /*6b90*/  @!P1 F2FP.BF16.PACK_AB R3, R11, R10 ;  /* 0x0000000a0b03923e */ /* 0x000fe200000010ff */
[----:B------:R-:W-:Y:S01]  /*6ba0*/  @!P1 IMAD.MOV.U32 R17, RZ, RZ, R5 ;  /* 0x000000ffff119224 */ /* 0x000fe200078e0005 */
[----:B------:R1:W-:Y:S01]  /*6bb0*/  ST.E.128 [R84.64], R52 ;  /* 0x0000003454007985 */ /* 0x0003e2000c101d08 */
[----:B------:R-:W-:Y:S02]  /*6bc0*/  @!P1 F2FP.BF16.PACK_AB R4, R9, R8 ;  /* 0x000000080904923e */ /* 0x000fe400000010ff */
[----:B------:R-:W-:Y:S02]  /*6bd0*/  @!P1 IMAD.MOV.U32 R19, RZ, RZ, R3 ;  /* 0x000000ffff139224 */ /* 0x000fe400078e0003 */
[----:B------:R-:W-:Y:S04]  /*6be0*/  @!P1 MOV R18, R4 ;  /* 0x0000000400129202 */ /* 0x000fe80000000f00 */
[----:B------:R-:W-:Y:S05]  /*6bf0*/  @!P0 IMAD.WIDE R50, R89, 0x2, R50 ;  /* 0x0000000259328825 */ /* 0x000fea00078e0232 */
[----:B------:R1:W-:Y:S02]  /*6c00*/  @!P0 ST.E.128 [R50.64], R16 ;  /* 0x0000001032008985 */ /* 0x0003e4000c101d08 */
.L_x_369:
[----:B-1----:R-:W-:Y:S05]  /*6c10*/  BSYNC B0 ;  /* 0x0000000000007941 */ /* 0x002fea0003800000 */
.L_x_368:
[----:B------:R1:W2:Y:S01]  /*6c20*/  SHFL.IDX PT, R45, R92, 0x1, 0x181f ;  /* 0x00381f005c2d7f89 */ /* 0x0002a200000e0000 */
[----:B------:R-:W-:Y:S01]  /*6c30*/  ISETP.GE.OR P0, PT, R169, R91, P6 ;  /* 0x0000005ba900720c */ /* 0x000fe20003706670 */
[----:B------:R-:W-:Y:S02]  /*6c40*/  BSSY B0, `(.L_x_370) ;  /* 0x000007f000007945 */ /* 0x000fe40003800000 */
[----:B------:R1:W3:Y:S10]  /*6c50*/  SHFL.IDX PT, R44, R93, 0x1, 0x181f ;  /* 0x00381f005d2c7f89 */ /* 0x0002f400000e0000 */
[----:B------:R-:W-:-:S05]  /*6c60*/  @P0 BRA `(.L_x_371) ;  /* 0x000007c000000947 */ /* 0x000fca0003800000 */
[----:B------:R-:W-:Y:S01]  /*6c70*/  SEL R3, R83, R75, !P2 ;  /* 0x0000004b53037207 */ /* 0x000fe20005000000 */
[----:B------:R-:W4:Y:S01]  /*6c80*/  LDS.128 R48, [R130+0x8100] ;  /* 0x0081000082307984 */ /* 0x000f220000000c00 */
[C---:B------:R-:W-:Y:S02]  /*6c90*/  IADD3 R5, R81.reuse, 0x20, RZ ;  /* 0x0000002051057810 */ /* 0x040fe40007ffe0ff */
[----:B------:R-:W-:Y:S02]  /*6ca0*/  SHF.R.S32.HI R4, RZ, 0x1f, R3 ;  /* 0x0000001fff047819 */ /* 0x000fe40000011403 */
[----:B------:R-:W-:Y:S01]  /*6cb0*/  IADD3 R6, R81, 0x20, RZ ;  /* 0x0000002051067810 */ /* 0x000fe20007ffe0ff */
[----:B------:R-:W-:Y:S01]  /*6cc0*/  IMAD.SHL.U32 R5, R5, 0x40, RZ ;  /* 0x0000004005057824 */ /* 0x000fe200078e00ff */
[----:B------:R-:W-:Y:S02]  /*6cd0*/  LEA.HI R3, R4, R3, RZ, 0x4 ;  /* 0x0000000304037211 */ /* 0x000fe400078f20ff */
[----:B---3--:R-:W-:Y:S01]  /*6ce0*/  LEA R84, P0, R94, R44, 0x1 ;  /* 0x0000002c5e547211 */ /* 0x008fe200078008ff */
[----:B------:R-:W-:Y:S01]  /*6cf0*/  IMAD.SHL.U32 R6, R6, 0x40, RZ ;  /* 0x0000004006067824 */ /* 0x000fe200078e00ff */
[----:B------:R-:W-:Y:S02]  /*6d00*/  LEA.HI.SX32 R3, R3, R74, 0x1c ;  /* 0x0000004a03037211 */ /* 0x000fe400078fe2ff */
[----:B--2---:R-:W-:Y:S02]  /*6d10*/  LEA.HI.X R85, R94, R45, R108, 0x1, P0 ;  /* 0x0000002d5e557211 */ /* 0x004fe400000f0c6c */
[----:B------:R-:W-:Y:S01]  /*6d20*/  SHF.R.S32.HI R4, RZ, 0x1f, R3 ;  /* 0x0000001fff047819 */ /* 0x000fe20000011403 */
[----:B------:R-:W-:Y:S01]  /*6d30*/  IMAD.SHL.U32 R24, R3, 0x8, RZ ;  /* 0x0000000803187824 */ /* 0x000fe200078e00ff */
[----:B------:R-:W-:Y:S02]  /*6d40*/  LOP3.LUT R6, R6, 0x1c0, RZ, 0xc0, !PT ;  /* 0x000001c006067812 */ /* 0x000fe400078ec0ff */
[----:B------:R-:W-:Y:S02]  /*6d50*/  LEA.HI R4, R4, R3, RZ, 0x3 ;  /* 0x0000000304047211 */ /* 0x000fe400078f18ff */
[----:B------:R-:W-:Y:S02]  /*6d60*/  LOP3.LUT R5, R5, 0x1c0, RZ, 0xc0, !PT ;  /* 0x000001c005057812 */ /* 0x000fe400078ec0ff */
[----:B------:R-:W-:Y:S02]  /*6d70*/  SHF.R.S32.HI R3, RZ, 0x3, R4 ;  /* 0x00000003ff037819 */ /* 0x000fe40000011404 */
[----:B------:R-:W-:Y:S02]  /*6d80*/  LOP3.LUT R4, R6, 0x38, R24, 0xf8, !PT ;  /* 0x0000003806047812 */ /* 0x000fe400078ef818 */
[----:B------:R-:W-:Y:S01]  /*6d90*/  SHF.R.U32.HI R5, RZ, 0x3, R5 ;  /* 0x00000003ff057819 */ /* 0x000fe20000011605 */
[----:B------:R-:W-:Y:S01]  /*6da0*/  IMAD R3, R3, 0x1c00, R12 ;  /* 0x00001c0003037824 */ /* 0x000fe200078e020c */
[----:B------:R-:W-:Y:S02]  /*6db0*/  ISETP.GE.AND P0, PT, R24, c[0x0][0x1d4], PT ;  /* 0x0000750018007a0c */ /* 0x000fe40003f06270 */
[----:B------:R-:W-:Y:S02]  /*6dc0*/  LOP3.LUT R4, R4, R5, RZ, 0x3c, !PT ;  /* 0x0000000504047212 */ /* 0x000fe400078e3cff */
[----:B-----5:R-:W-:Y:S02]  /*6dd0*/  @!P1 SHF.R.U64 R8, R56, 0x10, R57 ;  /* 0x0000001038089819 */ /* 0x020fe40000001239 */
[----:B------:R-:W-:Y:S01]  /*6de0*/  @!P1 SHF.R.U64 R5, R20, 0x10, R21 ;  /* 0x0000001014059819 */ /* 0x000fe20000001215 */
[----:B------:R-:W-:Y:S01]  /*6df0*/  IMAD.IADD R3, R3, 0x1, R4 ;  /* 0x0000000103037824 */ /* 0x000fe200078e0204 */
[----:B------:R-:W-:Y:S02]  /*6e00*/  @!P1 SHF.R.U32.HI R9, RZ, 0x10, R57 ;  /* 0x00000010ff099819 */ /* 0x000fe40000011639 */
[----:B------:R-:W-:Y:S01]  /*6e10*/  @!P1 PRMT R10, R25, 0x5432, R5 ;  /* 0x00005432190a9816 */ /* 0x000fe20000000005 */
[----:B------:R-:W-:Y:S01]  /*6e20*/  IMAD.SHL.U32 R3, R3, 0x2, RZ ;  /* 0x0000000203037824 */ /* 0x000fe200078e00ff */
[----:B----4-:R-:W-:Y:S01]  /*6e30*/  @!P1 LOP3.LUT R47, R51, 0xffff0000, RZ, 0xc0, !PT ;  /* 0xffff0000332f9812 */ /* 0x010fe200078ec0ff */
[C---:B------:R-:W-:Y:S01]  /*6e40*/  @!P1 IMAD.U32 R41, R50.reuse, 0x10000, RZ ;  /* 0x0001000032299824 */ /* 0x040fe200078e00ff */
[----:B------:R-:W-:Y:S02]  /*6e50*/  @!P1 LOP3.LUT R43, R50, 0xffff0000, RZ, 0xc0, !PT ;  /* 0xffff0000322b9812 */ /* 0x000fe400078ec0ff */
[----:B------:R2:W3:Y:S01]  /*6e60*/  LDS.128 R16, [R3+0x8100] ;  /* 0x0081000003107984 */ /* 0x0004e20000000c00 */
[----:B------:R-:W-:Y:S02]  /*6e70*/  @!P1 SHF.R.U32.HI R4, RZ, 0x10, R21 ;  /* 0x00000010ff049819 */ /* 0x000fe40000011615 */
[----:B------:R-:W-:Y:S02]  /*6e80*/  @!P1 PRMT R21, R68, 0x5432, R9 ;  /* 0x0000543244159816 */ /* 0x000fe40000000009 */
[--C-:B------:R-:W-:Y:S02]  /*6e90*/  @!P1 SHF.R.U64 R11, R58, 0x10, R59.reuse ;  /* 0x000000103a0b9819 */ /* 0x100fe4000000123b */
[----:B------:R-:W-:Y:S02]  /*6ea0*/  @!P1 SHF.R.U32.HI R15, RZ, 0x10, R59 ;  /* 0x00000010ff0f9819 */ /* 0x000fe4000001163b */
[C---:B------:R-:W-:Y:S01]  /*6eb0*/  @!P1 PRMT R42, R69.reuse, 0x5432, R11 ;  /* 0x00005432452a9816 */ /* 0x040fe2000000000b */
[----:B------:R-:W-:Y:S01]  /*6ec0*/  @!P1 IMAD.U32 R11, R48, 0x10000, RZ ;  /* 0x00010000300b9824 */ /* 0x000fe200078e00ff */
[----:B------:R-:W-:Y:S02]  /*6ed0*/  @!P1 PRMT R40, R69, 0x5410, R15 ;  /* 0x0000541045289816 */ /* 0x000fe4000000000f */
[----:B------:R-:W-:Y:S01]  /*6ee0*/  @!P1 PRMT R9, R25, 0x5410, R4 ;  /* 0x0000541019099816 */ /* 0x000fe20000000004 */
[----:B------:R-:W-:Y:S01]  /*6ef0*/  @!P1 IMAD.U32 R4, R10, 0x10000, RZ ;  /* 0x000100000a049824 */ /* 0x000fe200078e00ff */
[--C-:B------:R-:W-:Y:S02]  /*6f00*/  @!P1 SHF.R.U32.HI R6, RZ, 0x10, R23.reuse ;  /* 0x00000010ff069819 */ /* 0x100fe40000011617 */
[----:B------:R-:W-:Y:S02]  /*6f10*/  @!P1 LOP3.LUT R46, R40, 0xffff0000, RZ, 0xc0, !PT ;  /* 0xffff0000282e9812 */ /* 0x000fe400078ec0ff */
[----:B------:R-:W-:Y:S01]  /*6f20*/  @!P1 PRMT R15, R26, 0x5410, R6 ;  /* 0x000054101a0f9816 */ /* 0x000fe20000000006 */
[----:B------:R-:W-:Y:S01]  /*6f30*/  @!P1 IMAD.U32 R6, R9, 0x10000, RZ ;  /* 0x0001000009069824 */ /* 0x000fe200078e00ff */
[----:B--2---:R-:W-:Y:S01]  /*6f40*/  @!P1 SHF.R.U64 R3, R22, 0x10, R23 ;  /* 0x0000001016039819 */ /* 0x004fe20000001217 */
[----:B------:R-:W-:Y:S01]  /*6f50*/  @!P1 IMAD.U32 R23, R21, 0x10000, RZ ;  /* 0x0001000015179824 */ /* 0x000fe200078e00ff */
[----:B------:R-:W-:Y:S01]  /*6f60*/  @!P1 PRMT R22, R68, 0x5410, R8 ;  /* 0x0000541044169816 */ /* 0x000fe20000000008 */
[----:B------:R-:W-:Y:S01]  /*6f70*/  @!P0 IMAD.WIDE R68, R24, 0x2, R44 ;  /* 0x0000000218448825 */ /* 0x000fe200078e022c */
[----:B------:R-:W-:Y:S02]  /*6f80*/  @!P1 SHF.L.U32 R45, R51, 0x10, RZ ;  /* 0x00000010332d9819 */ /* 0x000fe400000006ff */
[----:B------:R-:W-:Y:S01]  /*6f90*/  @!P1 PRMT R20, R26, 0x5432, R3 ;  /* 0x000054321a149816 */ /* 0x000fe20000000003 */
[----:B------:R-:W-:Y:S02]  /*6fa0*/  @!P1 IMAD.U32 R8, R22, 0x10000, RZ ;  /* 0x0001000016089824 */ /* 0x000fe400078e00ff */
[----:B------:R-:W-:Y:S02]  /*6fb0*/  @!P1 IMAD.U32 R24, R49, 0x10000, RZ ;  /* 0x0001000031189824 */ /* 0x000fe400078e00ff */
[----:B------:R-:W-:Y:S02]  /*6fc0*/  @!P1 IMAD.U32 R44, R40, 0x10000, RZ ;  /* 0x00010000282c9824 */ /* 0x000fe400078e00ff */
[----:B---3--:R-:W-:Y:S01]  /*6fd0*/  @!P1 IMAD.U32 R5, R17, 0x10000, RZ ;  /* 0x0001000011059824 */ /* 0x008fe200078e00ff */
[----:B------:R-:W-:Y:S03]  /*6fe0*/  @!P1 SHF.L.U32 R3, R16, 0x10, RZ ;  /* 0x0000001010039819 */ /* 0x000fe600000006ff */
[----:B------:R-:W-:Y:S02]  /*6ff0*/  @!P1 FMUL.FTZ R26, R5, R23 ;  /* 0x00000017051a9220 */ /* 0x000fe40000410000 */
[C---:B------:R-:W-:Y:S02]  /*7000*/  @!P1 FMUL.FTZ R25, R3.reuse, R8 ;  /* 0x0000000803199220 */ /* 0x040fe40000410000 */
[-C--:B------:R-:W-:Y:S02]  /*7010*/  @!P1 FMUL.FTZ R3, R3, R4.reuse ;  /* 0x0000000403039220 */ /* 0x080fe40000410000 */
[----:B------:R-:W-:Y:S01]  /*7020*/  @!P1 FFMA.FTZ R59, R11, R4, -R25 ;  /* 0x000000040b3b9223 */ /* 0x000fe20000010819 */
[----:B------:R-:W-:Y:S01]  /*7030*/  @!P1 LOP3.LUT R25, R21, 0xffff0000, RZ, 0xc0, !PT ;  /* 0xffff000015199812 */ /* 0x000fe200078ec0ff */
[----:B------:R-:W-:Y:S01]  /*7040*/  @!P1 FFMA.FTZ R3, R8, R11, R3 ;  /* 0x0000000b08039223 */ /* 0x000fe20000010003 */
[----:B------:R-:W-:Y:S01]  /*7050*/  @!P1 LOP3.LUT R8, R16, 0xffff0000, RZ, 0xc0, !PT ;  /* 0xffff000010089812 */ /* 0x000fe200078ec0ff */
[-C--:B------:R-:W-:Y:S01]  /*7060*/  @!P1 FMUL.FTZ R5, R5, R6.reuse ;  /* 0x0000000605059220 */ /* 0x080fe20000410000 */
[----:B------:R-:W-:Y:S01]  /*7070*/  @!P1 LOP3.LUT R21, R22, 0xffff0000, RZ, 0xc0, !PT ;  /* 0xffff000016159812 */ /* 0x000fe200078ec0ff */
[----:B------:R-:W-:Y:S01]  /*7080*/  @!P1 FFMA.FTZ R58, R24, R6, -R26 ;  /* 0x00000006183a9223 */ /* 0x000fe2000001081a */
[----:B------:R-:W-:Y:S02]  /*7090*/  @!P1 LOP3.LUT R6, R17, 0xffff0000, RZ, 0xc0, !PT ;  /* 0xffff000011069812 */ /* 0x000fe400078ec0ff */
[----:B------:R-:W-:Y:S01]  /*70a0*/  @!P1 LOP3.LUT R22, R48, 0xffff0000, RZ, 0xc0, !PT ;  /* 0xffff000030169812 */ /* 0x000fe200078ec0ff */
[----:B------:R-:W-:Y:S01]  /*70b0*/  @!P1 FMUL.FTZ R11, R8, R21 ;  /* 0x00000015080b9220 */ /* 0x000fe20000410000 */
[----:B------:R-:W-:Y:S02]  /*70c0*/  @!P1 LOP3.LUT R26, R49, 0xffff0000, RZ, 0xc0, !PT ;  /* 0xffff0000311a9812 */ /* 0x000fe400078ec0ff */
[----:B------:R-:W-:Y:S02]  /*70d0*/  @!P1 LOP3.LUT R4, R9, 0xffff0000, RZ, 0xc0, !PT ;  /* 0xffff000009049812 */ /* 0x000fe400078ec0ff */
[----:B------:R-:W-:Y:S01]  /*70e0*/  @!P1 LOP3.LUT R9, R10, 0xffff0000, RZ, 0xc0, !PT ;  /* 0xffff00000a099812 */ /* 0x000fe200078ec0ff */
[C---:B------:R-:W-:Y:S02]  /*70f0*/  @!P1 FMUL.FTZ R10, R6.reuse, R25 ;  /* 0x00000019060a9220 */ /* 0x040fe40000410000 */
[-C--:B------:R-:W-:Y:S02]  /*7100*/  @!P1 FMUL.FTZ R6, R6, R4.reuse ;  /* 0x0000000406069220 */ /* 0x080fe40000410000 */
[-C--:B------:R-:W-:Y:S01]  /*7110*/  @!P1 FFMA.FTZ R56, R22, R9.reuse, -R11 ;  /* 0x0000000916389223 */ /* 0x080fe2000001080b */
[C---:B------:R-:W-:Y:S01]  /*7120*/  @!P1 LOP3.LUT R11, R19.reuse, 0xffff0000, RZ, 0xc0, !PT ;  /* 0xffff0000130b9812 */ /* 0x040fe200078ec0ff */
[----:B------:R-:W-:Y:S02]  /*7130*/  @!P1 FFMA.FTZ R57, R26, R4, -R10 ;  /* 0x000000041a399223 */ /* 0x000fe4000001080a */
[----:B------:R-:W-:Y:S02]  /*7140*/  @!P1 IMAD.U32 R10, R19, 0x10000, RZ ;  /* 0x00010000130a9824 */ /* 0x000fe400078e00ff */
[----:B------:R-:W-:Y:S01]  /*7150*/  @!P1 FMUL.FTZ R4, R8, R9 ;  /* 0x0000000908049220 */ /* 0x000fe20000410000 */
[C---:B------:R-:W-:Y:S01]  /*7160*/  @!P1 LOP3.LUT R9, R15.reuse, 0xffff0000, RZ, 0xc0, !PT ;  /* 0xffff00000f099812 */ /* 0x040fe200078ec0ff */
[----:B------:R-:W-:Y:S02]  /*7170*/  @!P1 IMAD.U32 R8, R15, 0x10000, RZ ;  /* 0x000100000f089824 */ /* 0x000fe400078e00ff */
[C---:B------:R-:W-:Y:S02]  /*7180*/  @!P1 FMUL.FTZ R15, R10.reuse, R44 ;  /* 0x0000002c0a0f9220 */ /* 0x040fe40000410000 */
[----:B------:R-:W-:Y:S02]  /*7190*/  @!P1 FMUL.FTZ R40, R11, R46 ;  /* 0x0000002e0b289220 */ /* 0x000fe40000410000 */
[-C--:B------:R-:W-:Y:S02]  /*71a0*/  @!P1 FMUL.FTZ R10, R10, R8.reuse ;  /* 0x000000080a0a9220 */ /* 0x080fe40000410000 */
[----:B------:R-:W-:Y:S01]  /*71b0*/  @!P1 FFMA.FTZ R55, R45, R8, -R15 ;  /* 0x000000082d379223 */ /* 0x000fe2000001080f */
[C---:B------:R-:W-:Y:S01]  /*71c0*/  @!P1 SHF.L.U32 R8, R18.reuse, 0x10, RZ ;  /* 0x0000001012089819 */ /* 0x040fe200000006ff */
[-C--:B------:R-:W-:Y:S01]  /*71d0*/  @!P1 FFMA.FTZ R54, R47, R9.reuse, -R40 ;  /* 0x000000092f369223 */ /* 0x080fe20000010828 */
[----:B------:R-:W-:Y:S01]  /*71e0*/  @!P1 LOP3.LUT R15, R18, 0xffff0000, RZ, 0xc0, !PT ;  /* 0xffff0000120f9812 */ /* 0x000fe200078ec0ff */
[C---:B------:R-:W-:Y:S01]  /*71f0*/  @!P1 IMAD.U32 R40, R42.reuse, 0x10000, RZ ;  /* 0x000100002a289824 */ /* 0x040fe200078e00ff */
[----:B------:R-:W-:Y:S01]  /*7200*/  @!P1 LOP3.LUT R42, R42, 0xffff0000, RZ, 0xc0, !PT ;  /* 0xffff00002a2a9812 */ /* 0x000fe200078ec0ff */
[----:B------:R-:W-:Y:S02]  /*7210*/  @!P1 FMUL.FTZ R11, R11, R9 ;  /* 0x000000090b0b9220 */ /* 0x000fe40000410000 */
[C---:B------:R-:W-:Y:S01]  /*7220*/  @!P1 IMAD.U32 R9, R20.reuse, 0x10000, RZ ;  /* 0x0001000014099824 */ /* 0x040fe200078e00ff */
[----:B------:R-:W-:Y:S01]  /*7230*/  @!P1 LOP3.LUT R20, R20, 0xffff0000, RZ, 0xc0, !PT ;  /* 0xffff000014149812 */ /* 0x000fe200078ec0ff */
[----:B------:R-:W-:Y:S02]  /*7240*/  @!P1 FMUL.FTZ R52, R8, R40 ;  /* 0x0000002808349220 */ /* 0x000fe40000410000 */
[----:B------:R-:W-:Y:S02]  /*7250*/  @!P1 FMUL.FTZ R53, R15, R42 ;  /* 0x0000002a0f359220 */ /* 0x000fe40000410000 */
[----:B------:R-:W-:Y:S01]  /*7260*/  @!P1 FFMA.FTZ R4, R21, R22, R4 ;  /* 0x0000001615049223 */ /* 0x000fe20000010004 */
[----:B------:R-:W-:Y:S01]  /*7270*/  @!P1 F2FP.BF16.PACK_AB R22, R54, R55 ;  /* 0x000000373616923e */ /* 0x000fe200000010ff */
[-C--:B------:R-:W-:Y:S02]  /*7280*/  @!P1 FMUL.FTZ R8, R8, R9.reuse ;  /* 0x0000000908089220 */ /* 0x080fe40000410000 */
[----:B------:R-:W-:Y:S02]  /*7290*/  @!P1 FFMA.FTZ R5, R23, R24, R5 ;  /* 0x0000001817059223 */ /* 0x000fe40000010005 */
[----:B------:R-:W-:Y:S02]  /*72a0*/  @!P1 FFMA.FTZ R52, R41, R9, -R52 ;  /* 0x0000000929349223 */ /* 0x000fe40000010834 */
[-C--:B------:R-:W-:Y:S01]  /*72b0*/  @!P1 FMUL.FTZ R9, R15, R20.reuse ;  /* 0x000000140f099220 */ /* 0x080fe20000410000 */
[----:B------:R-:W-:Y:S01]  /*72c0*/  @!P1 F2FP.BF16.PACK_AB R15, R56, R59 ;  /* 0x0000003b380f923e */ /* 0x000fe200000010ff */
[----:B------:R-:W-:Y:S01]  /*72d0*/  @!P1 FFMA.FTZ R53, R43, R20, -R53 ;  /* 0x000000142b359223 */ /* 0x000fe20000010835 */
[----:B------:R-:W-:Y:S01]  /*72e0*/  @!P1 F2FP.BF16.PACK_AB R20, R57, R58 ;  /* 0x0000003a3914923e */ /* 0x000fe200000010ff */
[----:B------:R-:W-:Y:S02]  /*72f0*/  @!P1 FFMA.FTZ R6, R25, R26, R6 ;  /* 0x0000001a19069223 */ /* 0x000fe40000010006 */
[----:B------:R-:W-:Y:S01]  /*7300*/  @!P1 FFMA.FTZ R8, R40, R41, R8 ;  /* 0x0000002928089223 */ /* 0x000fe20000010008 */
[----:B------:R-:W-:Y:S01]  /*7310*/  @!P1 F2FP.BF16.PACK_AB R21, R53, R52 ;  /* 0x000000343515923e */ /* 0x000fe200000010ff */
[----:B------:R-:W-:Y:S01]  /*7320*/  @!P1 FFMA.FTZ R9, R42, R43, R9 ;  /* 0x0000002b2a099223 */ /* 0x000fe20000010009 */
[----:B------:R-:W-:Y:S01]  /*7330*/  @!P1 F2FP.BF16.PACK_AB R5, R6, R5 ;  /* 0x000000050605923e */ /* 0x000fe200000010ff */
[----:B------:R-:W-:Y:S02]  /*7340*/  @!P1 FFMA.FTZ R10, R44, R45, R10 ;  /* 0x0000002d2c0a9223 */ /* 0x000fe4000001000a */
[----:B------:R-:W-:Y:S02]  /*7350*/  @!P1 FFMA.FTZ R11, R46, R47, R11 ;  /* 0x0000002f2e0b9223 */ /* 0x000fe4000001000b */
[----:B------:R-:W-:Y:S01]  /*7360*/  @!P1 IMAD.MOV.U32 R48, RZ, RZ, R15 ;  /* 0x000000ffff309224 */ /* 0x000fe200078e000f */
[----:B------:R-:W-:Y:S01]  /*7370*/  @!P1 F2FP.BF16.PACK_AB R15, R4, R3 ;  /* 0x00000003040f923e */ /* 0x000fe200000010ff */
[----:B------:R-:W-:Y:S01]  /*7380*/  @!P1 IMAD.MOV.U32 R49, RZ, RZ, R20 ;  /* 0x000000ffff319224 */ /* 0x000fe200078e0014 */
[----:B------:R-:W-:Y:S01]  /*7390*/  @!P1 F2FP.BF16.PACK_AB R4, R9, R8 ;  /* 0x000000080904923e */ /* 0x000fe200000010ff */
[----:B------:R-:W-:Y:S01]  /*73a0*/  @!P1 IMAD.MOV.U32 R50, RZ, RZ, R21 ;  /* 0x000000ffff329224 */ /* 0x000fe200078e0015 */
[----:B------:R-:W-:Y:S01]  /*73b0*/  @!P1 F2FP.BF16.PACK_AB R3, R11, R10 ;  /* 0x0000000a0b03923e */ /* 0x000fe200000010ff */
[----:B------:R-:W-:Y:S01]  /*73c0*/  @!P1 IMAD.MOV.U32 R51, RZ, RZ, R22 ;  /* 0x000000ffff339224 */ /* 0x000fe200078e0016 */
[----:B------:R-:W-:Y:S01]  /*73d0*/  @!P1 MOV R16, R15 ;  /* 0x0000000f00109202 */ /* 0x000fe20000000f00 */
[----:B------:R-:W-:Y:S02]  /*73e0*/  @!P1 IMAD.MOV.U32 R17, RZ, RZ, R5 ;  /* 0x000000ffff119224 */ /* 0x000fe400078e0005 */
[----:B------:R-:W-:Y:S01]  /*73f0*/  @!P1 IMAD.MOV.U32 R18, RZ, RZ, R4 ;  /* 0x000000ffff129224 */ /* 0x000fe200078e0004 */
[----:B------:R2:W-:Y:S01]  /*7400*/  ST.E.128 [R84.64], R48 ;  /* 0x0000003054007985 */ /* 0x0005e2000c101d08 */
[----:B------:R-:W-:Y:S07]  /*7410*/  @!P1 IMAD.MOV.U32 R19, RZ, RZ, R3 ;  /* 0x000000ffff139224 */ /* 0x000fee00078e0003 */
[----:B------:R2:W-:Y:S02]  /*7420*/  @!P0 ST.E.128 [R68.64], R16 ;  /* 0x0000001044008985 */ /* 0x0005e4000c101d08 */
.L_x_371:
[----:B------:R-:W-:Y:S05]  /*7430*/  BSYNC B0 ;  /* 0x0000000000007941 */ /* 0x000fea0003800000 */
.L_x_370:
[----:B------:R4:W1:Y:S01]  /*7440*/  SHFL.IDX PT, R25, R92, 0x2, 0x181f ;  /* 0x00581f005c197f89 */ /* 0x00086200000e0000 */
[----:B------:R-:W-:Y:S01]  /*7450*/  ISETP.GE.OR P0, PT, R168, R91, P6 ;  /* 0x0000005ba800720c */ /* 0x000fe20003706670 */
[----:B------:R-:W-:Y:S02]  /*7460*/  BSSY B0, `(.L_x_372) ;  /* 0x000007f000007945 */ /* 0x000fe40003800000 */
[----:B------:R4:W3:Y:S10]  /*7470*/  SHFL.IDX PT, R24, R93, 0x2, 0x181f ;  /* 0x00581f005d187f89 */ /* 0x0008f400000e0000 */
[----:B------:R-:W-:-:S05]  /*7480*/  @P0 BRA `(.L_x_373) ;  /* 0x000007c000000947 */ /* 0x000fca0003800000 */
[----:B------:R-:W-:Y:S01]  /*7490*/  SEL R3, R83, R75, !P2 ;  /* 0x0000004b53037207 */ /* 0x000fe20005000000 */
[----:B--23--:R-:W2:Y:S01]  /*74a0*/  LDS.128 R44, [R129+0x8100] ;  /* 0x00810000812c7984 */ /* 0x00cea20000000c00 */
[C---:B------:R-:W-:Y:S02]  /*74b0*/  IADD3 R5, R81.reuse, 0x40, RZ ;  /* 0x0000004051057810 */ /* 0x040fe40007ffe0ff */
[----:B------:R-:W-:Y:S02]  /*74c0*/  SHF.R.S32.HI R4, RZ, 0x1f, R3 ;  /* 0x0000001fff047819 */ /* 0x000fe40000011403 */
[----:B------:R-:W-:Y:S01]  /*74d0*/  IADD3 R6, R81, 0x40, RZ ;  /* 0x0000004051067810 */ /* 0x000fe20007ffe0ff */
[----:B------:R-:W-:Y:S01]  /*74e0*/  IMAD.SHL.U32 R5, R5, 0x40, RZ ;  /* 0x0000004005057824 */ /* 0x000fe200078e00ff */
[----:B------:R-:W-:Y:S02]  /*74f0*/  LEA.HI R3, R4, R3, RZ, 0x4 ;  /* 0x0000000304037211 */ /* 0x000fe400078f20ff */
[----:B------:R-:W-:Y:S01]  /*7500*/  LEA R52, P0, R94, R24, 0x1 ;  /* 0x000000185e347211 */ /* 0x000fe200078008ff */
[----:B------:R-:W-:Y:S01]  /*7510*/  IMAD.SHL.U32 R6, R6, 0x40, RZ ;  /* 0x0000004006067824 */ /* 0x000fe200078e00ff */
[----:B------:R-:W-:Y:S02]  /*7520*/  LEA.HI.SX32 R3, R3, R74, 0x1c ;  /* 0x0000004a03037211 */ /* 0x000fe400078fe2ff */
[----:B-1----:R-:W-:Y:S02]  /*7530*/  LEA.HI.X R53, R94, R25, R108, 0x1, P0 ;  /* 0x000000195e357211 */ /* 0x002fe400000f0c6c */
[----:B------:R-:W-:Y:S01]  /*7540*/  SHF.R.S32.HI R4, RZ, 0x1f, R3 ;  /* 0x0000001fff047819 */ /* 0x000fe20000011403 */
[----:B------:R-:W-:Y:S01]  /*7550*/  IMAD.SHL.U32 R23, R3, 0x8, RZ ;  /* 0x0000000803177824 */ /* 0x000fe200078e00ff */
[----:B------:R-:W-:Y:S02]  /*7560*/  LOP3.LUT R6, R6, 0x1c0, RZ, 0xc0, !PT ;  /* 0x000001c006067812 */ /* 0x000fe400078ec0ff */
[----:B------:R-:W-:Y:S02]  /*7570*/  LEA.HI R4, R4, R3, RZ, 0x3 ;  /* 0x0000000304047211 */ /* 0x000fe400078f18ff */
[----:B------:R-:W-:Y:S02]  /*7580*/  LOP3.LUT R5, R5, 0x1c0, RZ, 0xc0, !PT ;  /* 0x000001c005057812 */ /* 0x000fe400078ec0ff */
[----:B------:R-:W-:Y:S02]  /*7590*/  SHF.R.S32.HI R3, RZ, 0x3, R4 ;  /* 0x00000003ff037819 */ /* 0x000fe40000011404 */
[----:B------:R-:W-:Y:S02]  /*75a0*/  SHF.R.U32.HI R5, RZ, 0x3, R5 ;  /* 0x00000003ff057819 */ /* 0x000fe40000011605 */
[----:B------:R-:W-:Y:S01]  /*75b0*/  LOP3.LUT R4, R6, 0x38, R23, 0xf8, !PT ;  /* 0x0000003806047812 */ /* 0x000fe200078ef817 */
[----:B------:R-:W-:Y:S01]  /*75c0*/  IMAD R3, R3, 0x1c00, R13 ;  /* 0x00001c0003037824 */ /* 0x000fe200078e020d */
[----:B------:R-:W-:Y:S02]  /*75d0*/  ISETP.GE.AND P0, PT, R23, c[0x0][0x1d4], PT ;  /* 0x0000750017007a0c */ /* 0x000fe40003f06270 */
[----:B------:R-:W-:Y:S02]  /*75e0*/  LOP3.LUT R4, R4, R5, RZ, 0x3c, !PT ;  /* 0x0000000504047212 */ /* 0x000fe400078e3cff */
[----:B------:R-:W-:Y:S02]  /*75f0*/  @!P1 SHF.R.U64 R5, R30, 0x10, R31 ;  /* 0x000000101e059819 */ /* 0x000fe4000000121f */
[----:B-----5:R-:W-:Y:S01]  /*7600*/  @!P1 SHF.R.U32.HI R11, RZ, 0x10, R63 ;  /* 0x00000010ff0b9819 */ /* 0x020fe2000001163f */
[----:B------:R-:W-:Y:S01]  /*7610*/  IMAD.IADD R3, R3, 0x1, R4 ;  /* 0x0000000103037824 */ /* 0x000fe200078e0204 */
[----:B------:R-:W-:Y:S02]  /*7620*/  @!P1 SHF.R.U64 R8, R60, 0x10, R61 ;  /* 0x000000103c089819 */ /* 0x000fe4000000123d */
[----:B------:R-:W-:Y:S01]  /*7630*/  @!P1 SHF.R.U64 R20, R62, 0x10, R63 ;  /* 0x000000103e149819 */ /* 0x000fe2000000123f */
[----:B------:R-:W-:Y:S01]  /*7640*/  IMAD.SHL.U32 R3, R3, 0x2, RZ ;  /* 0x0000000203037824 */ /* 0x000fe200078e00ff */
[----:B--2---:R-:W-:Y:S01]  /*7650*/  @!P1 LOP3.LUT R41, R47, 0xffff0000, RZ, 0xc0, !PT ;  /* 0xffff00002f299812 */ /* 0x004fe200078ec0ff */
[----:B------:R-:W-:Y:S01]  /*7660*/  @!P0 IMAD.WIDE R56, R23, 0x2, R24 ;  /* 0x0000000217388825 */ /* 0x000fe200078e0218 */
[----:B------:R-:W-:Y:S02]  /*7670*/  @!P1 LOP3.LUT R30, R46, 0xffff0000, RZ, 0xc0, !PT ;  /* 0xffff00002e1e9812 */ /* 0x000fe400078ec0ff */
[----:B------:R1:W2:Y:S01]  /*7680*/  LDS.128 R16, [R3+0x8100] ;  /* 0x0081000003107984 */ /* 0x0002a20000000c00 */
[----:B------:R-:W-:Y:S01]  /*7690*/  @!P1 IMAD.U32 R24, R45, 0x10000, RZ ;  /* 0x000100002d189824 */ /* 0x000fe200078e00ff */
[----:B------:R-:W-:Y:S02]  /*76a0*/  @!P1 PRMT R22, R70, 0x5410, R8 ;  /* 0x0000541046169816 */ /* 0x000fe40000000008 */
[----:B------:R-:W-:Y:S02]  /*76b0*/  @!P1 SHF.R.U32.HI R6, RZ, 0x10, R31 ;  /* 0x00000010ff069819 */ /* 0x000fe4000001161f */
[----:B------:R-:W-:Y:S01]  /*76c0*/  @!P1 SHF.R.U32.HI R9, RZ, 0x10, R61 ;  /* 0x00000010ff099819 */ /* 0x000fe2000001163d */
[----:B------:R-:W-:Y:S01]  /*76d0*/  @!P1 IMAD.U32 R8, R22, 0x10000, RZ ;  /* 0x0001000016089824 */ /* 0x000fe200078e00ff */
[----:B------:R-:W-:Y:S02]  /*76e0*/  @!P1 PRMT R15, R36, 0x5410, R6 ;  /* 0x00005410240f9816 */ /* 0x000fe40000000006 */
[----:B------:R-:W-:Y:S02]  /*76f0*/  @!P1 PRMT R21, R70, 0x5432, R9 ;  /* 0x0000543246159816 */ /* 0x000fe40000000009 */
[--C-:B------:R-:W-:Y:S03]  /*7700*/  @!P1 SHF.R.U32.HI R4, RZ, 0x10, R29.reuse ;  /* 0x00000010ff049819 */ /* 0x100fe6000001161d */
[----:B------:R-:W-:Y:S01]  /*7710*/  @!P1 IMAD.U32 R23, R21, 0x10000, RZ ;  /* 0x0001000015179824 */ /* 0x000fe200078e00ff */
[----:B------:R-:W-:Y:S05]  /*7720*/  @!P1 PRMT R9, R27, 0x5410, R4 ;  /* 0x000054101b099816 */ /* 0x000fea0000000004 */
[----:B------:R-:W-:Y:S01]  /*7730*/  @!P1 IMAD.U32 R6, R9, 0x10000, RZ ;  /* 0x0001000009069824 */ /* 0x000fe200078e00ff */
[----:B-1----:R-:W-:Y:S01]  /*7740*/  @!P1 SHF.R.U64 R3, R28, 0x10, R29 ;  /* 0x000000101c039819 */ /* 0x002fe2000000121d */
[----:B------:R-:W-:Y:S01]  /*7750*/  @!P1 IMAD.U32 R28, R46, 0x10000, RZ ;  /* 0x000100002e1c9824 */ /* 0x000fe200078e00ff */
[----:B------:R-:W-:Y:S02]  /*7760*/  @!P1 PRMT R29, R71, 0x5432, R20 ;  /* 0x00005432471d9816 */ /* 0x000fe40000000014 */
[----:B------:R-:W-:Y:S02]  /*7770*/  @!P1 PRMT R10, R27, 0x5432, R3 ;  /* 0x000054321b0a9816 */ /* 0x000fe40000000003 */
[----:B------:R-:W-:Y:S02]  /*7780*/  @!P1 PRMT R20, R36, 0x5432, R5 ;  /* 0x0000543224149816 */ /* 0x000fe40000000005 */
[----:B------:R-:W-:Y:S01]  /*7790*/  @!P1 SHF.L.U32 R36, R47, 0x10, RZ ;  /* 0x000000102f249819 */ /* 0x000fe200000006ff */
[----:B------:R-:W-:Y:S01]  /*77a0*/  @!P1 IMAD.U32 R4, R10, 0x10000, RZ ;  /* 0x000100000a049824 */ /* 0x000fe200078e00ff */
[----:B------:R-:W-:Y:S01]  /*77b0*/  @!P1 PRMT R27, R71, 0x5410, R11 ;  /* 0x00005410471b9816 */ /* 0x000fe2000000000b */
[----:B------:R-:W-:Y:S03]  /*77c0*/  @!P1 IMAD.U32 R11, R44, 0x10000, RZ ;  /* 0x000100002c0b9824 */ /* 0x000fe600078e00ff */
[C---:B------:R-:W-:Y:S01]  /*77d0*/  @!P1 LOP3.LUT R40, R27.reuse, 0xffff0000, RZ, 0xc0, !PT ;  /* 0xffff00001b289812 */ /* 0x040fe200078ec0ff */
[----:B------:R-:W-:Y:S02]  /*77e0*/  @!P1 IMAD.U32 R31, R27, 0x10000, RZ ;  /* 0x000100001b1f9824 */ /* 0x000fe400078e00ff */
[----:B--2---:R-:W-:Y:S01]  /*77f0*/  @!P1 IMAD.U32 R5, R17, 0x10000, RZ ;  /* 0x0001000011059824 */ /* 0x004fe200078e00ff */
        /* <DEDUP_REMOVED lines=69> */
.L_x_373:
[----:B------:R-:W-:Y:S05]  /*7c50*/  BSYNC B0 ;  /* 0x0000000000007941 */ /* 0x000fea0003800000 */
.L_x_372:
[----:B-12---:R1:W2:Y:S01]  /*7c60*/  SHFL.IDX PT, R45, R92, 0x3, 0x181f ;  /* 0x00781f005c2d7f89 */ /* 0x0062a200000e0000 */
[----:B------:R-:W-:Y:S03]  /*7c70*/  ISETP.GE.OR P0, PT, R167, R91, P6 ;  /* 0x0000005ba700720c */ /* 0x000fe60003706670 */
[----:B---3--:R1:W3:Y:S10]  /*7c80*/  SHFL.IDX PT, R44, R93, 0x3, 0x181f ;  /* 0x00781f005d2c7f89 */ /* 0x0082f400000e0000 */
[----:B------:R-:W-:-:S05]  /*7c90*/  @P0 BRA `(.L_x_365) ;  /* 0x00000c1000000947 */ /* 0x000fca0003800000 */
[----:B------:R-:W-:Y:S01]  /*7ca0*/  SEL R3, R83, R75, !P2 ;  /* 0x0000004b53037207 */ /* 0x000fe20005000000 */
[----:B-----5:R-:W1:Y:S01]  /*7cb0*/  LDS.128 R40, [R128+0x8100] ;  /* 0x0081000080287984 */ /* 0x020e620000000c00 */
        /* <DEDUP_REMOVED lines=18> */
[--C-:B------:R-:W-:Y:S02]  /*7de0*/  @!P1 SHF.R.U32.HI R8, RZ, 0x10, R35.reuse ;  /* 0x00000010ff089819 */ /* 0x100fe40000011623 */
[----:B------:R-:W-:Y:S02]  /*7df0*/  LOP3.LUT R4, R4, R5, RZ, 0x3c, !PT ;  /* 0x0000000504047212 */ /* 0x000fe400078e3cff */
[----:B------:R-:W-:Y:S02]  /*7e00*/  @!P1 SHF.R.U64 R5, R34, 0x10, R35 ;  /* 0x0000001022059819 */ /* 0x000fe40000001223 */
[--C-:B------:R-:W-:Y:S01]  /*7e10*/  @!P1 SHF.R.U32.HI R6, RZ, 0x10, R65.reuse ;  /* 0x00000010ff069819 */ /* 0x100fe20000011641 */
[----:B------:R-:W-:Y:S01]  /*7e20*/  IMAD.IADD R3, R3, 0x1, R4 ;  /* 0x0000000103037824 */ /* 0x000fe200078e0204 */
[----:B------:R-:W-:Y:S02]  /*7e30*/  @!P1 SHF.R.U64 R10, R64, 0x10, R65 ;  /* 0x00000010400a9819 */ /* 0x000fe40000001241 */
[----:B------:R-:W-:Y:S01]  /*7e40*/  @!P1 SHF.R.U64 R4, R32, 0x10, R33 ;  /* 0x0000001020049819 */ /* 0x000fe20000001221 */
[----:B------:R-:W-:Y:S01]  /*7e50*/  IMAD.SHL.U32 R3, R3, 0x2, RZ ;  /* 0x0000000203037824 */ /* 0x000fe200078e00ff */
[C---:B-1----:R-:W-:Y:S01]  /*7e60*/  @!P1 LOP3.LUT R29, R41.reuse, 0xffff0000, RZ, 0xc0, !PT ;  /* 0xffff0000291d9812 */ /* 0x042fe200078ec0ff */
[----:B------:R-:W-:Y:S01]  /*7e70*/  @!P1 IMAD.U32 R27, R41, 0x10000, RZ ;  /* 0x00010000291b9824 */ /* 0x000fe200078e00ff */
[----:B------:R-:W-:Y:S01]  /*7e80*/  @!P1 PRMT R9, R72, 0x5410, R6 ;  /* 0x0000541048099816 */ /* 0x000fe20000000006 */
[----:B------:R-:W-:Y:S01]  /*7e90*/  @!P1 IMAD.U32 R23, R40, 0x10000, RZ ;  /* 0x0001000028179824 */ /* 0x000fe200078e00ff */
[----:B------:R1:W2:Y:S01]  /*7ea0*/  LDS.128 R16, [R3+0x8100] ;  /* 0x0081000003107984 */ /* 0x0002a20000000c00 */
[----:B------:R-:W-:Y:S01]  /*7eb0*/  @!P1 IMAD.U32 R31, R42, 0x10000, RZ ;  /* 0x000100002a1f9824 */ /* 0x000fe200078e00ff */
[----:B------:R-:W-:Y:S01]  /*7ec0*/  @!P1 PRMT R15, R72, 0x5432, R10 ;  /* 0x00005432480f9816 */ /* 0x000fe2000000000a */
[----:B------:R-:W-:Y:S01]  /*7ed0*/  @!P1 IMAD.U32 R26, R9, 0x10000, RZ ;  /* 0x00010000091a9824 */ /* 0x000fe200078e00ff */
[----:B------:R-:W-:Y:S01]  /*7ee0*/  @!P1 PRMT R10, R37, 0x5432, R4 ;  /* 0x00005432250a9816 */ /* 0x000fe20000000004 */
[----:B------:R-:W-:Y:S01]  /*7ef0*/  @!P1 IMAD.U32 R35, R43, 0x10000, RZ ;  /* 0x000100002b239824 */ /* 0x000fe200078e00ff */
[----:B------:R-:W-:Y:S02]  /*7f00*/  @!P1 LOP3.LUT R28, R9, 0xffff0000, RZ, 0xc0, !PT ;  /* 0xffff0000091c9812 */ /* 0x000fe400078ec0ff */
[----:B------:R-:W-:Y:S01]  /*7f10*/  @!P1 PRMT R20, R38, 0x5432, R8 ;  /* 0x0000543226149816 */ /* 0x000fe20000000008 */
[----:B------:R-:W-:Y:S01]  /*7f20*/  @!P1 IMAD.U32 R8, R10, 0x10000, RZ ;  /* 0x000100000a089824 */ /* 0x000fe200078e00ff */
[--C-:B------:R-:W-:Y:S02]  /*7f30*/  @!P1 SHF.R.U64 R11, R66, 0x10, R67.reuse ;  /* 0x00000010420b9819 */ /* 0x100fe40000001243 */
[----:B------:R-:W-:Y:S02]  /*7f40*/  @!P1 SHF.R.U32.HI R21, RZ, 0x10, R67 ;  /* 0x00000010ff159819 */ /* 0x000fe40000011643 */
[C---:B------:R-:W-:Y:S02]  /*7f50*/  @!P1 PRMT R32, R73.reuse, 0x5410, R11 ;  /* 0x0000541049209816 */ /* 0x040fe4000000000b */
[----:B------:R-:W-:Y:S02]  /*7f60*/  @!P1 PRMT R11, R38, 0x5410, R5 ;  /* 0x00005410260b9816 */ /* 0x000fe40000000005 */
[C---:B------:R-:W-:Y:S02]  /*7f70*/  @!P1 SHF.L.U32 R30, R32.reuse, 0x10, RZ ;  /* 0x00000010201e9819 */ /* 0x040fe400000006ff */
[----:B------:R-:W-:Y:S02]  /*7f80*/  @!P1 LOP3.LUT R32, R32, 0xffff0000, RZ, 0xc0, !PT ;  /* 0xffff000020209812 */ /* 0x000fe400078ec0ff */
[----:B------:R-:W-:Y:S02]  /*7f90*/  @!P1 PRMT R21, R73, 0x5432, R21 ;  /* 0x0000543249159816 */ /* 0x000fe40000000015 */
[----:B-1----:R-:W-:Y:S02]  /*7fa0*/  @!P1 SHF.R.U32.HI R3, RZ, 0x10, R33 ;  /* 0x00000010ff039819 */ /* 0x002fe40000011621 */
[C---:B------:R-:W-:Y:S01]  /*7fb0*/  @!P1 LOP3.LUT R36, R21.reuse, 0xffff0000, RZ, 0xc0, !PT ;  /* 0xffff000015249812 */ /* 0x040fe200078ec0ff */
[----:B------:R-:W-:Y:S01]  /*7fc0*/  @!P1 IMAD.U32 R34, R21, 0x10000, RZ ;  /* 0x0001000015229824 */ /* 0x000fe200078e00ff */
[----:B------:R-:W-:Y:S02]  /*7fd0*/  @!P1 PRMT R6, R37, 0x5410, R3 ;  /* 0x0000541025069816 */ /* 0x000fe40000000003 */
[----:B------:R-:W-:Y:S02]  /*7fe0*/  @!P1 LOP3.LUT R37, R43, 0xffff0000, RZ, 0xc0, !PT ;  /* 0xffff00002b259812 */ /* 0x000fe400078ec0ff */
[----:B------:R-:W-:Y:S02]  /*7ff0*/  @!P1 SHF.L.U32 R4, R6, 0x10, RZ ;  /* 0x0000001006049819 */ /* 0x000fe400000006ff */
[----:B------:R-:W-:Y:S01]  /*8000*/  ISETP.GE.AND P0, PT, R48, c[0x0][0x1d4], PT ;  /* 0x0000750030007a0c */ /* 0x000fe20003f06270 */
[----:B--2---:R-:W-:Y:S01]  /*8010*/  @!P1 IMAD.U32 R3, R17, 0x10000, RZ ;  /* 0x0001000011039824 */ /* 0x004fe200078e00ff */
[----:B------:R-:W-:Y:S01]  /*8020*/  @!P1 LOP3.LUT R21, R19, 0xffff0000, RZ, 0xc0, !PT ;  /* 0xffff000013159812 */ /* 0x000fe200078ec0ff */
[----:B------:R-:W-:Y:S02]  /*8030*/  @!P1 IMAD.U32 R9, R16, 0x10000, RZ ;  /* 0x0001000010099824 */ /* 0x000fe400078e00ff */
[C---:B------:R-:W-:Y:S02]  /*8040*/  @!P1 FMUL.FTZ R22, R3.reuse, R26 ;  /* 0x0000001a03169220 */ /* 0x040fe40000410000 */
[-C--:B------:R-:W-:Y:S01]  /*8050*/  @!P1 FMUL.FTZ R5, R3, R4.reuse ;  /* 0x0000000403059220 */ /* 0x080fe20000410000 */
[----:B------:R-:W-:Y:S01]  /*8060*/  @!P1 LOP3.LUT R3, R17, 0xffff0000, RZ, 0xc0, !PT ;  /* 0xffff000011039812 */ /* 0x000fe200078ec0ff */
[----:B------:R-:W-:Y:S01]  /*8070*/  @!P1 FFMA.FTZ R56, R27, R4, -R22 ;  /* 0x000000041b389223 */ /* 0x000fe20000010816 */
[----:B------:R-:W-:Y:S01]  /*8080*/  @!P1 LOP3.LUT R4, R6, 0xffff0000, RZ, 0xc0, !PT ;  /* 0xffff000006049812 */ /* 0x000fe200078ec0ff */
[----:B------:R-:W-:Y:S02]  /*8090*/  @!P1 IMAD.U32 R22, R15, 0x10000, RZ ;  /* 0x000100000f169824 */ /* 0x000fe400078e00ff */
[----:B------:R-:W-:Y:S02]  /*80a0*/  @!P1 FMUL.FTZ R24, R3, R28 ;  /* 0x0000001c03189220 */ /* 0x000fe40000410000 */
[----:B------:R-:W-:Y:S02]  /*80b0*/  @!P1 FMUL.FTZ R25, R9, R22 ;  /* 0x0000001609199220 */ /* 0x000fe40000410000 */
[-C--:B------:R-:W-:Y:S02]  /*80c0*/  @!P1 FMUL.FTZ R6, R3, R4.reuse ;  /* 0x0000000403069220 */ /* 0x080fe40000410000 */
[----:B------:R-:W-:Y:S01]  /*80d0*/  @!P1 FFMA.FTZ R55, R29, R4, -R24 ;  /* 0x000000041d379223 */ /* 0x000fe20000010818 */
[----:B------:R-:W-:Y:S01]  /*80e0*/  @!P1 LOP3.LUT R24, R15, 0xffff0000, RZ, 0xc0, !PT ;  /* 0xffff00000f189812 */ /* 0x000fe200078ec0ff */
[-C--:B------:R-:W-:Y:S01]  /*80f0*/  @!P1 FMUL.FTZ R3, R9, R8.reuse ;  /* 0x0000000809039220 */ /* 0x080fe20000410000 */
[----:B------:R-:W-:Y:S01]  /*8100*/  @!P1 LOP3.LUT R4, R16, 0xffff0000, RZ, 0xc0, !PT ;  /* 0xffff000010049812 */ /* 0x000fe200078ec0ff */
[----:B------:R-:W-:Y:S01]  /*8110*/  @!P1 FFMA.FTZ R54, R23, R8, -R25 ;  /* 0x0000000817369223 */ /* 0x000fe20000010819 */
[----:B------:R-:W-:Y:S01]  /*8120*/  @!P1 LOP3.LUT R25, R40, 0xffff0000, RZ, 0xc0, !PT ;  /* 0xffff000028199812 */ /* 0x000fe200078ec0ff */
[----:B------:R-:W-:Y:S01]  /*8130*/  @!P1 IMAD.U32 R9, R18, 0x10000, RZ ;  /* 0x0001000012099824 */ /* 0x000fe200078e00ff */
[----:B------:R-:W-:Y:S01]  /*8140*/  @!P1 LOP3.LUT R8, R10, 0xffff0000, RZ, 0xc0, !PT ;  /* 0xffff00000a089812 */ /* 0x000fe200078ec0ff */
[C---:B------:R-:W-:Y:S01]  /*8150*/  @!P1 IMAD.U32 R10, R11.reuse, 0x10000, RZ ;  /* 0x000100000b0a9824 */ /* 0x040fe200078e00ff */
[----:B------:R-:W-:Y:S01]  /*8160*/  @!P1 LOP3.LUT R11, R11, 0xffff0000, RZ, 0xc0, !PT ;  /* 0xffff00000b0b9812 */ /* 0x000fe200078ec0ff */
[C---:B------:R-:W-:Y:S02]  /*8170*/  @!P1 FMUL.FTZ R15, R4.reuse, R24 ;  /* 0x00000018040f9220 */ /* 0x040fe40000410000 */
[----:B------:R-:W-:Y:S02]  /*8180*/  @!P1 FMUL.FTZ R33, R9, R30 ;  /* 0x0000001e09219220 */ /* 0x000fe40000410000 */
[-C--:B------:R-:W-:Y:S02]  /*8190*/  @!P1 FMUL.FTZ R4, R4, R8.reuse ;  /* 0x0000000804049220 */ /* 0x080fe40000410000 */
[----:B------:R-:W-:Y:S01]  /*81a0*/  @!P1 FFMA.FTZ R51, R25, R8, -R15 ;  /* 0x0000000819339223 */ /* 0x000fe2000001080f */
[----:B------:R-:W-:Y:S01]  /*81b0*/  @!P1 SHF.L.U32 R15, R19, 0x10, RZ ;  /* 0x00000010130f9819 */ /* 0x000fe200000006ff */
[-C--:B------:R-:W-:Y:S01]  /*81c0*/  @!P1 FMUL.FTZ R8, R9, R10.reuse ;  /* 0x0000000a09089220 */ /* 0x080fe20000410000 */
[----:B------:R-:W-:Y:S01]  /*81d0*/  @!P1 LOP3.LUT R9, R18, 0xffff0000, RZ, 0xc0, !PT ;  /* 0xffff000012099812 */ /* 0x000fe200078ec0ff */
[----:B------:R-:W-:Y:S01]  /*81e0*/  @!P1 FFMA.FTZ R50, R31, R10, -R33 ;  /* 0x0000000a1f329223 */ /* 0x000fe20000010821 */
[----:B------:R-:W-:Y:S01]  /*81f0*/  @!P1 LOP3.LUT R33, R42, 0xffff0000, RZ, 0xc0, !PT ;  /* 0xffff00002a219812 */ /* 0x000fe200078ec0ff */
[C---:B------:R-:W-:Y:S01]  /*8200*/  @!P1 IMAD.U32 R10, R20.reuse, 0x10000, RZ ;  /* 0x00010000140a9824 */ /* 0x040fe200078e00ff */
[----:B------:R-:W-:Y:S01]  /*8210*/  @!P1 LOP3.LUT R20, R20, 0xffff0000, RZ, 0xc0, !PT ;  /* 0xffff000014149812 */ /* 0x000fe200078ec0ff */
[----:B------:R-:W-:Y:S02]  /*8220*/  @!P1 FMUL.FTZ R46, R15, R34 ;  /* 0x000000220f2e9220 */ /* 0x000fe40000410000 */
[----:B------:R-:W-:Y:S02]  /*8230*/  @!P1 FMUL.FTZ R38, R21, R36 ;  /* 0x0000002415269220 */ /* 0x000fe40000410000 */
[C---:B------:R-:W-:Y:S02]  /*8240*/  @!P1 FMUL.FTZ R47, R9.reuse, R32 ;  /* 0x00000020092f9220 */ /* 0x040fe40000410000 */
[-C--:B------:R-:W-:Y:S02]  /*8250*/  @!P1 FMUL.FTZ R9, R9, R11.reuse ;  /* 0x0000000b09099220 */ /* 0x080fe40000410000 */
[----:B------:R-:W-:Y:S01]  /*8260*/  @!P1 FFMA.FTZ R49, R35, R10, -R46 ;  /* 0x0000000a23319223 */ /* 0x000fe2000001082e */
[----:B------:R-:W-:Y:S01]  /*8270*/  @!P1 F2FP.BF16.PACK_AB R46, R51, R54 ;  /* 0x00000036332e923e */ /* 0x000fe200000010ff */
[----:B------:R-:W-:Y:S02]  /*8280*/  @!P1 FFMA.FTZ R38, R37, R20, -R38 ;  /* 0x0000001425269223 */ /* 0x000fe40000010826 */
[----:B------:R-:W-:Y:S01]  /*8290*/  @!P1 FFMA.FTZ R11, R33, R11, -R47 ;  /* 0x0000000b210b9223 */ /* 0x000fe2000001082f */
[----:B------:R-:W-:Y:S01]  /*82a0*/  @!P1 F2FP.BF16.PACK_AB R47, R55, R56 ;  /* 0x00000038372f923e */ /* 0x000fe200000010ff */
[----:B------:R-:W-:Y:S01]  /*82b0*/  @!P1 FMUL.FTZ R10, R15, R10 ;  /* 0x0000000a0f0a9220 */ /* 0x000fe20000410000 */
[----:B------:R-:W-:Y:S01]  /*82c0*/  @!P1 F2FP.BF16.PACK_AB R38, R38, R49 ;  /* 0x000000312626923e */ /* 0x000fe200000010ff */
[----:B------:R-:W-:Y:S01]  /*82d0*/  @!P1 IMAD.MOV.U32 R40, RZ, RZ, R46 ;  /* 0x000000ffff289224 */ /* 0x000fe200078e002e */
[----:B------:R-:W-:Y:S01]  /*82e0*/  @!P1 F2FP.BF16.PACK_AB R15, R11, R50 ;  /* 0x000000320b0f923e */ /* 0x000fe200000010ff */
[----:B------:R-:W-:Y:S02]  /*82f0*/  @!P1 IMAD.MOV.U32 R41, RZ, RZ, R47 ;  /* 0x000000ffff299224 */ /* 0x000fe400078e002f */
[----:B------:R-:W-:Y:S02]  /*8300*/  @!P1 IMAD.MOV.U32 R43, RZ, RZ, R38 ;  /* 0x000000ffff2b9224 */ /* 0x000fe400078e0026 */
[----:B------:R-:W-:Y:S02]  /*8310*/  @!P1 IMAD.MOV.U32 R42, RZ, RZ, R15 ;  /* 0x000000ffff2a9224 */ /* 0x000fe400078e000f */
[----:B------:R-:W-:Y:S02]  /*8320*/  @!P1 FFMA.FTZ R3, R22, R23, R3 ;  /* 0x0000001716039223 */ /* 0x000fe40000010003 */
[----:B------:R-:W-:Y:S01]  /*8330*/  @!P1 FFMA.FTZ R4, R24, R25, R4 ;  /* 0x0000001918049223 */ /* 0x000fe20000010004 */
[----:B------:R1:W-:Y:S01]  /*8340*/  ST.E.128 [R52.64], R40 ;  /* 0x0000002834007985 */ /* 0x0003e2000c101d08 */
[----:B------:R-:W-:Y:S02]  /*8350*/  @!P1 FFMA.FTZ R5, R26, R27, R5 ;  /* 0x0000001b1a059223 */ /* 0x000fe40000010005 */
[----:B------:R-:W-:Y:S01]  /*8360*/  @!P1 FFMA.FTZ R6, R28, R29, R6 ;  /* 0x0000001d1c069223 */ /* 0x000fe20000010006 */
[----:B------:R-:W-:Y:S01]  /*8370*/  @!P1 F2FP.BF16.PACK_AB R15, R4, R3 ;  /* 0x00000003040f923e */ /* 0x000fe200000010ff */
[----:B------:R-:W-:Y:S02]  /*8380*/  @!P1 FFMA.FTZ R8, R30, R31, R8 ;  /* 0x0000001f1e089223 */ /* 0x000fe40000010008 */
[----:B------:R-:W-:Y:S01]  /*8390*/  @!P1 FMUL.FTZ R11, R21, R20 ;  /* 0x00000014150b9220 */ /* 0x000fe20000410000 */
[----:B------:R-:W-:Y:S01]  /*83a0*/  @!P1 F2FP.BF16.PACK_AB R5, R6, R5 ;  /* 0x000000050605923e */ /* 0x000fe200000010ff */
[----:B------:R-:W-:Y:S01]  /*83b0*/  @!P1 FFMA.FTZ R9, R32, R33, R9 ;  /* 0x0000002120099223 */ /* 0x000fe20000010009 */
[----:B------:R-:W-:Y:S01]  /*83c0*/  @!P1 MOV R16, R15 ;  /* 0x0000000f00109202 */ /* 0x000fe20000000f00 */
[----:B------:R-:W-:Y:S02]  /*83d0*/  @!P1 FFMA.FTZ R10, R34, R35, R10 ;  /* 0x00000023220a9223 */ /* 0x000fe4000001000a */
[----:B------:R-:W-:Y:S01]  /*83e0*/  @!P1 FFMA.FTZ R11, R36, R37, R11 ;  /* 0x00000025240b9223 */ /* 0x000fe2000001000b */
[----:B------:R-:W-:Y:S01]  /*83f0*/  @!P1 F2FP.BF16.PACK_AB R4, R9, R8 ;  /* 0x000000080904923e */ /* 0x000fe200000010ff */
[----:B------:R-:W-:Y:S03]  /*8400*/  @!P1 IMAD.MOV.U32 R17, RZ, RZ, R5 ;  /* 0x000000ffff119224 */ /* 0x000fe600078e0005 */
[----:B------:R-:W-:Y:S01]  /*8410*/  @!P1 F2FP.BF16.PACK_AB R3, R11, R10 ;  /* 0x0000000a0b03923e */ /* 0x000fe200000010ff */
[----:B------:R-:W-:Y:S04]  /*8420*/  @!P1 IMAD.MOV.U32 R18, RZ, RZ, R4 ;  /* 0x000000ffff129224 */ /* 0x000fe800078e0004 */
[----:B------:R-:W-:Y:S01]  /*8430*/  @!P1 IMAD.MOV.U32 R19, RZ, RZ, R3 ;  /* 0x000000ffff139224 */ /* 0x000fe200078e0003 */
[----:B------:R-:W-:-:S05]  /*8440*/  @P0 BRA `(.L_x_365) ;  /* 0x0000046000000947 */ /* 0x000fca0003800000 */
[C---:B------:R-:W-:Y:S04]  /*8450*/  LEA R4, P0, R48.reuse, R44, 0x1 ;  /* 0x0000002c30047211 */ /* 0x040fe800078008ff */
[----:B------:R-:W-:Y:S05]  /*8460*/  LEA.HI.X.SX32 R5, R48, R45, 0x1, P0 ;  /* 0x0000002d30057211 */ /* 0x000fea00000f0eff */
[----:B------:R2:W-:Y:S01]  /*8470*/  ST.E.128 [R4.64], R16 ;  /* 0x0000001004007985 */ /* 0x0005e2000c101d08 */
[----:B------:R-:W-:-:S05]  /*8480*/  BRA `(.L_x_365) ;  /* 0x0000042000007947 */ /* 0x000fca0003800000 */
.L_x_343:
[----:B------:R1:W2:Y:S01]  /*8490*/  SHFL.IDX PT, R5, R92, RZ, 0x181f ;  /* 0x00181fff5c057589 */ /* 0x0002a200000e0000 */
[----:B------:R-:W-:Y:S01]  /*84a0*/  IMAD R3, R39, -0x70, R2 ;  /* 0xffffff9027037824 */ /* 0x000fe200078e0202 */
[----:B------:R-:W-:Y:S02]  /*84b0*/  BSSY B0, `(.L_x_374) ;  /* 0x0000011000007945 */ /* 0x000fe40003800000 */
[----:B------:R1:W3:Y:S02]  /*84c0*/  SHFL.IDX PT, R4, R93, RZ, 0x181f ;  /* 0x00181fff5d047589 */ /* 0x0002e400000e0000 */
[----:B------:R-:W-:Y:S04]  /*84d0*/  IMNMX R91, R3, 0x70, PT ;  /* 0x00000070035b7817 */ /* 0x000fe80003800200 */
[----:B------:R-:W-:Y:S04]  /*84e0*/  IADD3 R3, -R81, R91, RZ ;  /* 0x0000005b51037210 */ /* 0x000fe80007ffe1ff */
[----:B------:R-:W-:Y:S11]  /*84f0*/  ISETP.GE.AND P0, PT, R3, 0x1, PT ;  /* 0x000000010300780c */ /* 0x000ff60003f06270 */
[----:B------:R-:W-:Y:S02]  /*8500*/  @!UPT UIADD3 URZ, URZ, URZ, URZ ;  /* 0x0000003f3f3ff290 */ /* 0x000fe4000fffe03f */
[----:B------:R-:W-:-:S05]  /*8510*/  @!P0 BRA `(.L_x_375) ;  /* 0x000000a000008947 */ /* 0x000fca0003800000 */
[----:B-12---:R-:W1:Y:S01]  /*8520*/  @!P6 LDS.128 R16, [R213+0x8100] ;  /* 0x00810000d510e984 */ /* 0x006e620000000c00 */
[CC--:B---3--:R-:W-:Y:S04]  /*8530*/  @!P6 LEA R8, P0, R76.reuse, R4.reuse, 0x1 ;  /* 0x000000044c08e211 */ /* 0x0c8fe800078008ff */
[-C--:B------:R-:W-:Y:S02]  /*8540*/  @!P6 LEA.HI.X R9, R76, R5.reuse, R77, 0x1, P0 ;  /* 0x000000054c09e211 */ /* 0x080fe400000f0c4d */
[C---:B------:R-:W-:Y:S11]  /*8550*/  ISETP.GE.AND P0, PT, R212.reuse, c[0x0][0x1d4], PT ;  /* 0x00007500d4007a0c */ /* 0x040ff60003f06270 */
[----:B------:R-:W-:Y:S02]  /*8560*/  @!UPT UIADD3 URZ, URZ, URZ, URZ ;  /* 0x0000003f3f3ff290 */ /* 0x000fe4000fffe03f */
[C---:B------:R-:W-:Y:S04]  /*8570*/  @!P0 LEA R4, P1, R212.reuse, R4, 0x1 ;  /* 0x00000004d4048211 */ /* 0x040fe800078208ff */
[----:B------:R-:W-:Y:S01]  /*8580*/  @!P0 LEA.HI.X R5, R212, R5, R231, 0x1, P1 ;  /* 0x00000005d4058211 */ /* 0x000fe200008f0ce7 */
[----:B-1----:R-:W-:Y:S04]  /*8590*/  @!P6 ST.E.128 [R8.64], R16 ;  /* 0x000000100800e985 */ /* 0x002fe8000c101d08 */
[----:B------:R-:W1:Y:S04]  /*85a0*/  @!P0 LDS.128 R8, [R213+0xb900] ;  /* 0x00b90000d5088984 */ /* 0x000e680000000c00 */
[----:B-1----:R1:W-:Y:S02]  /*85b0*/  @!P0 ST.E.128 [R4.64], R8 ;  /* 0x0000000804008985 */ /* 0x0023e4000c101d08 */
.L_x_375:
[----:B-12---:R-:W-:Y:S05]  /*85c0*/  BSYNC B0 ;  /* 0x0000000000007941 */ /* 0x006fea0003800000 */
.L_x_374:
[----:B------:R1:W2:Y:S01]  /*85d0*/  SHFL.IDX PT, R5, R92, 0x1, 0x181f ;  /* 0x00381f005c057f89 */ /* 0x0002a200000e0000 */
[----:B------:R-:W-:Y:S01]  /*85e0*/  ISETP.GE.AND P0, PT, R3, 0x21, PT ;  /* 0x000000210300780c */ /* 0x000fe20003f06270 */
[----:B------:R-:W-:Y:S02]  /*85f0*/  BSSY B0, `(.L_x_376) ;  /* 0x000000d000007945 */ /* 0x000fe40003800000 */
[----:B---3--:R1:W3:Y:S10]  /*8600*/  SHFL.IDX PT, R4, R93, 0x1, 0x181f ;  /* 0x00381f005d047f89 */ /* 0x0082f400000e0000 */
[----:B------:R-:W-:-:S05]  /*8610*/  @!P0 BRA `(.L_x_377) ;  /* 0x000000a000008947 */ /* 0x000fca0003800000 */
[----:B------:R-:W4:Y:S01]  /*8620*/  @!P6 LDS.128 R16, [R213+0x9100] ;  /* 0x00910000d510e984 */ /* 0x000f220000000c00 */
[CC--:B---3--:R-:W-:Y:S04]  /*8630*/  @!P6 LEA R8, P0, R76.reuse, R4.reuse, 0x1 ;  /* 0x000000044c08e211 */ /* 0x0c8fe800078008ff */
[-C--:B--2---:R-:W-:Y:S02]  /*8640*/  @!P6 LEA.HI.X R9, R76, R5.reuse, R77, 0x1, P0 ;  /* 0x000000054c09e211 */ /* 0x084fe400000f0c4d */
[C---:B------:R-:W-:Y:S11]  /*8650*/  ISETP.GE.AND P0, PT, R212.reuse, c[0x0][0x1d4], PT ;  /* 0x00007500d4007a0c */ /* 0x040ff60003f06270 */
[----:B------:R-:W-:Y:S02]  /*8660*/  @!UPT UIADD3 URZ, URZ, URZ, URZ ;  /* 0x0000003f3f3ff290 */ /* 0x000fe4000fffe03f */
[C---:B------:R-:W-:Y:S04]  /*8670*/  @!P0 LEA R4, P1, R212.reuse, R4, 0x1 ;  /* 0x00000004d4048211 */ /* 0x040fe800078208ff */
[----:B------:R-:W-:Y:S01]  /*8680*/  @!P0 LEA.HI.X R5, R212, R5, R231, 0x1, P1 ;  /* 0x00000005d4058211 */ /* 0x000fe200008f0ce7 */
[----:B----4-:R-:W-:Y:S04]  /*8690*/  @!P6 ST.E.128 [R8.64], R16 ;  /* 0x000000100800e985 */ /* 0x010fe8000c101d08 */
[----:B------:R-:W2:Y:S04]  /*86a0*/  @!P0 LDS.128 R8, [R213+0xc900] ;  /* 0x00c90000d5088984 */ /* 0x000ea80000000c00 */
[----:B--2---:R2:W-:Y:S02]  /*86b0*/  @!P0 ST.E.128 [R4.64], R8 ;  /* 0x0000000804008985 */ /* 0x0045e4000c101d08 */
.L_x_377:
[----:B------:R-:W-:Y:S05]  /*86c0*/  BSYNC B0 ;  /* 0x0000000000007941 */ /* 0x000fea0003800000 */
.L_x_376:
[----:B--2---:R2:W4:Y:S01]  /*86d0*/  SHFL.IDX PT, R5, R92, 0x2, 0x181f ;  /* 0x00581f005c057f89 */ /* 0x00452200000e0000 */
[----:B------:R-:W-:Y:S01]  /*86e0*/  ISETP.GE.AND P0, PT, R3, 0x41, PT ;  /* 0x000000410300780c */ /* 0x000fe20003f06270 */
[----:B------:R-:W-:Y:S02]  /*86f0*/  BSSY B0, `(.L_x_378) ;  /* 0x000000d000007945 */ /* 0x000fe40003800000 */
[----:B---3--:R2:W3:Y:S10]  /*8700*/  SHFL.IDX PT, R4, R93, 0x2, 0x181f ;  /* 0x00581f005d047f89 */ /* 0x0084f400000e0000 */
[----:B------:R-:W-:-:S05]  /*8710*/  @!P0 BRA `(.L_x_379) ;  /* 0x000000a000008947 */ /* 0x000fca0003800000 */
[----:B------:R-:W5:Y:S01]  /*8720*/  @!P6 LDS.128 R16, [R213+0xa100] ;  /* 0x00a10000d510e984 */ /* 0x000f620000000c00 */
[CC--:B---3--:R-:W-:Y:S04]  /*8730*/  @!P6 LEA R8, P0, R76.reuse, R4.reuse, 0x1 ;  /* 0x000000044c08e211 */ /* 0x0c8fe800078008ff */
[-C--:B----4-:R-:W-:Y:S02]  /*8740*/  @!P6 LEA.HI.X R9, R76, R5.reuse, R77, 0x1, P0 ;  /* 0x000000054c09e211 */ /* 0x090fe400000f0c4d */
[C---:B------:R-:W-:Y:S11]  /*8750*/  ISETP.GE.AND P0, PT, R212.reuse, c[0x0][0x1d4], PT ;  /* 0x00007500d4007a0c */ /* 0x040ff60003f06270 */
[----:B------:R-:W-:Y:S02]  /*8760*/  @!UPT UIADD3 URZ, URZ, URZ, URZ ;  /* 0x0000003f3f3ff290 */ /* 0x000fe4000fffe03f */
[C---:B------:R-:W-:Y:S04]  /*8770*/  @!P0 LEA R4, P1, R212.reuse, R4, 0x1 ;  /* 0x00000004d4048211 */ /* 0x040fe800078208ff */
[----:B------:R-:W-:Y:S01]  /*8780*/  @!P0 LEA.HI.X R5, R212, R5, R231, 0x1, P1 ;  /* 0x00000005d4058211 */ /* 0x000fe200008f0ce7 */
[----:B-----5:R-:W-:Y:S04]  /*8790*/  @!P6 ST.E.128 [R8.64], R16 ;  /* 0x000000100800e985 */ /* 0x020fe8000c101d08 */
[----:B------:R-:W3:Y:S04]  /*87a0*/  @!P0 LDS.128 R8, [R213+0xd900] ;  /* 0x00d90000d5088984 */ /* 0x000ee80000000c00 */
[----:B---3--:R3:W-:Y:S02]  /*87b0*/  @!P0 ST.E.128 [R4.64], R8 ;  /* 0x0000000804008985 */ /* 0x0087e4000c101d08 */
.L_x_379:
[----:B------:R-:W-:Y:S05]  /*87c0*/  BSYNC B0 ;  /* 0x0000000000007941 */ /* 0x000fea0003800000 */
.L_x_378:
[----:B---34-:R3:W4:Y:S01]  /*87d0*/  SHFL.IDX PT, R5, R92, 0x3, 0x181f ;  /* 0x00781f005c057f89 */ /* 0x01872200000e0000 */
[----:B------:R-:W-:Y:S03]  /*87e0*/  ISETP.GE.AND P0, PT, R3, 0x61, PT ;  /* 0x000000610300780c */ /* 0x000fe60003f06270 */
[----:B------:R3:W1:Y:S10]  /*87f0*/  SHFL.IDX PT, R4, R93, 0x3, 0x181f ;  /* 0x00781f005d047f89 */ /* 0x00067400000e0000 */
[----:B------:R-:W-:-:S05]  /*8800*/  @!P0 BRA `(.L_x_365) ;  /* 0x000000a000008947 */ /* 0x000fca0003800000 */
[----:B------:R-:W5:Y:S01]  /*8810*/  @!P6 LDS.128 R16, [R213+0xb100] ;  /* 0x00b10000d510e984 */ /* 0x000f620000000c00 */
[CC--:B-1----:R-:W-:Y:S04]  /*8820*/  @!P6 LEA R8, P0, R76.reuse, R4.reuse, 0x1 ;  /* 0x000000044c08e211 */ /* 0x0c2fe800078008ff */
[-C--:B----4-:R-:W-:Y:S02]  /*8830*/  @!P6 LEA.HI.X R9, R76, R5.reuse, R77, 0x1, P0 ;  /* 0x000000054c09e211 */ /* 0x090fe400000f0c4d */
[C---:B------:R-:W-:Y:S11]  /*8840*/  ISETP.GE.AND P0, PT, R212.reuse, c[0x0][0x1d4], PT ;  /* 0x00007500d4007a0c */ /* 0x040ff60003f06270 */
[----:B------:R-:W-:Y:S02]  /*8850*/  @!UPT UIADD3 URZ, URZ, URZ, URZ ;  /* 0x0000003f3f3ff290 */ /* 0x000fe4000fffe03f */
[C---:B------:R-:W-:Y:S04]  /*8860*/  @!P0 LEA R4, P1, R212.reuse, R4, 0x1 ;  /* 0x00000004d4048211 */ /* 0x040fe800078208ff */
[----:B------:R-:W-:Y:S01]  /*8870*/  @!P0 LEA.HI.X R5, R212, R5, R231, 0x1, P1 ;  /* 0x00000005d4058211 */ /* 0x000fe200008f0ce7 */
[----:B-----5:R-:W-:Y:S04]  /*8880*/  @!P6 ST.E.128 [R8.64], R16 ;  /* 0x000000100800e985 */ /* 0x020fe8000c101d08 */
[----:B------:R-:W1:Y:S04]  /*8890*/  @!P0 LDS.128 R8, [R213+0xe900] ;  /* 0x00e90000d5088984 */ /* 0x000e680000000c00 */
[----:B-1----:R1:W-:Y:S02]  /*88a0*/  @!P0 ST.E.128 [R4.64], R8 ;  /* 0x0000000804008985 */ /* 0x0023e4000c101d08 */
.L_x_365:
[----:B------:R-:W-:Y:S05]  /*88b0*/  BSYNC B2 ;  /* 0x0000000000027941 */ /* 0x000fea0003800000 */
.L_x_342:
[----:B------:R-:W-:Y:S01]  /*88c0*/  IMAD.IADD R3, R91, 0x1, -R81 ;  /* 0x000000015b037824 */ /* 0x000fe200078e0a51 */
[----:B-1----:R-:W-:Y:S01]  /*88d0*/  P2R R24, PR, RZ, 0x4 ;  /* 0x00000004ff187803 */ /* 0x002fe20000000000 */
[----:B-----5:R-:W-:Y:S01]  /*88e0*/  IMAD.WIDE R8, R39, 0x70, R116 ;  /* 0x0000007027087825 */ /* 0x020fe200078e0274 */
[----:B------:R-:W-:Y:S01]  /*88f0*/  LOP3.LUT P2, RZ, R241, 0x4, RZ, 0xc0, !PT ;  /* 0x00000004f1ff7812 */ /* 0x000fe2000784c0ff */
[----:B------:R-:W-:Y:S01]  /*8900*/  BSSY B0, `(.L_x_380) ;  /* 0x0000054000007945 */ /* 0x000fe20003800000 */
[C---:B------:R-:W-:Y:S02]  /*8910*/  ISETP.GE.AND P1, PT, R3.reuse, 0x21, PT ;  /* 0x000000210300780c */ /* 0x040fe40003f26270 */
[C---:B------:R-:W-:Y:S02]  /*8920*/  ISETP.GE.AND P3, PT, R3.reuse, 0x41, PT ;  /* 0x000000410300780c */ /* 0x040fe40003f66270 */
[C---:B------:R-:W-:Y:S09]  /*8930*/  ISETP.GE.AND P4, PT, R3.reuse, 0x61, PT ;  /* 0x000000610300780c */ /* 0x040ff20003f86270 */
[C---:B------:R-:W-:Y:S05]  /*8940*/  @P1 IADD3 R6, P0, R8.reuse, 0x20, RZ ;  /* 0x0000002008061810 */ /* 0x040fea0007f1e0ff */
[--C-:B------:R-:W-:Y:S01]  /*8950*/  @P1 IMAD.X R11, RZ, RZ, R9.reuse, P0 ;  /* 0x000000ffff0b1224 */ /* 0x100fe200000e0609 */
[C---:B------:R-:W-:Y:S04]  /*8960*/  @P3 IADD3 R10, P0, R8.reuse, 0x40, RZ ;  /* 0x00000040080a3810 */ /* 0x040fe80007f1e0ff */
[----:B------:R-:W-:Y:S02]  /*8970*/  @P3 IADD3.X R22, RZ, R9, RZ, P0, !PT ;  /* 0x00000009ff163210 */ /* 0x000fe400007fe4ff */
[C---:B------:R-:W-:Y:S05]  /*8980*/  @P4 IADD3 R15, P0, R8.reuse, 0x60, RZ ;  /* 0x00000060080f4810 */ /* 0x040fea0007f1e0ff */
[----:B------:R-:W-:Y:S01]  /*8990*/  @P4 IMAD.X R23, RZ, RZ, R9, P0 ;  /* 0x000000ffff174224 */ /* 0x000fe200000e0609 */
[----:B------:R-:W-:Y:S11]  /*89a0*/  ISETP.GE.AND P0, PT, R3, 0x1, PT ;  /* 0x000000010300780c */ /* 0x000ff60003f06270 */
[----:B------:R-:W-:Y:S02]  /*89b0*/  @!UPT UIADD3 URZ, URZ, URZ, URZ ;  /* 0x0000003f3f3ff290 */ /* 0x000fe4000fffe03f */
[----:B------:R-:W-:Y:S01]  /*89c0*/  @P0 IMAD R3, R9, c[0x0][0x258], RZ ;  /* 0x0000960009030a24 */ /* 0x000fe200078e02ff */
[----:B--2---:R-:W-:Y:S01]  /*89d0*/  @P0 MOV R4, R98 ;  /* 0x0000006200040202 */ /* 0x004fe20000000f00 */
[----:B----4-:R-:W-:Y:S02]  /*89e0*/  @P0 IMAD.MOV.U32 R5, RZ, RZ, R97 ;  /* 0x000000ffff050224 */ /* 0x010fe400078e0061 */
[C---:B------:R-:W-:Y:S02]  /*89f0*/  @P0 IMAD R3, R8.reuse, c[0x0][0x25c], R3 ;  /* 0x0000970008030a24 */ /* 0x040fe400078e0203 */
[----:B------:R-:W-:Y:S05]  /*8a00*/  @P0 IMAD.WIDE.U32 R4, R8, c[0x0][0x258], R4 ;  /* 0x0000960008040a25 */ /* 0x000fea00078e0004 */
[C---:B------:R-:W-:Y:S02]  /*8a10*/  @P0 LEA R18, P5, R4.reuse, c[0x0][0x250], 0x1 ;  /* 0x0000940004120a11 */ /* 0x040fe400078a08ff */
[----:B------:R-:W-:Y:S04]  /*8a20*/  @P0 IADD3 R3, R5, R3, RZ ;  /* 0x0000000305030210 */ /* 0x000fe80007ffe0ff */
[----:B------:R-:W-:Y:S01]  /*8a30*/  @P0 LEA.HI.X R19, R4, c[0x0][0x254], R3, 0x1, P5 ;  /* 0x0000950004130a11 */ /* 0x000fe200028f0c03 */
[----:B------:R-:W-:Y:S02]  /*8a40*/  IMAD R3, R113, c[0x0][0x208], RZ ;  /* 0x0000820071037a24 */ /* 0x000fe400078e02ff */
[C---:B------:R-:W-:Y:S02]  /*8a50*/  IMAD.WIDE.U32 R4, R96.reuse, c[0x0][0x208], RZ ;  /* 0x0000820060047a25 */ /* 0x040fe400078e00ff */
[----:B------:R-:W-:Y:S01]  /*8a60*/  @!PT LDS RZ, [RZ] ;  /* 0x00000000fffff984 */ /* 0x000fe20000000800 */
[----:B------:R-:W-:Y:S01]  /*8a70*/  @!PT LDS RZ, [RZ] ;  /* 0x00000000fffff984 */ /* 0x000fe20000000800 */
[----:B------:R-:W-:Y:S01]  /*8a80*/  @!PT LDS RZ, [RZ] ;  /* 0x00000000fffff984 */ /* 0x000fe20000000800 */
[----:B------:R1:W-:Y:S02]  /*8a90*/  @P0 LDGSTS.E.BYPASS.LTC128B.128 [R213+0x100], [R18.64], !P2 ;  /* 0x0010000012d50fae */ /* 0x0003e4000d101d48 */
[----:B------:R-:W-:Y:S04]  /*8aa0*/  IMAD R3, R96, c[0x0][0x20c], R3 ;  /* 0x0000830060037a24 */ /* 0x000fe800078e0203 */
[----:B------:R-:W-:Y:S02]  /*8ab0*/  IMAD.IADD R5, R5, 0x1, R3 ;  /* 0x0000000105057824 */ /* 0x000fe400078e0203 */
[----:B------:R-:W-:Y:S02]  /*8ac0*/  IMAD R3, R114, c[0x0][0x218], RZ ;  /* 0x0000860072037a24 */ /* 0x000fe400078e02ff */
[C---:B------:R-:W-:Y:S04]  /*8ad0*/  IMAD.WIDE.U32 R4, R95.reuse, c[0x0][0x218], R4 ;  /* 0x000086005f047a25 */ /* 0x040fe800078e0004 */
[----:B------:R-:W-:Y:S01]  /*8ae0*/  IMAD R3, R95, c[0x0][0x21c], R3 ;  /* 0x000087005f037a24 */ /* 0x000fe200078e0203 */
[----:B------:R-:W-:Y:S02]  /*8af0*/  IADD3 R20, P5, R124, R4, RZ ;  /* 0x000000047c147210 */ /* 0x000fe40007fbe0ff */
[-C--:B------:R-:W-:Y:S02]  /*8b00*/  @P1 MOV R4, R98.reuse ;  /* 0x0000006200041202 */ /* 0x080fe40000000f00 */
[----:B------:R-:W-:Y:S01]  /*8b10*/  IADD3.X R21, R133, R5, R3, P5, !PT ;  /* 0x0000000585157210 */ /* 0x000fe20002ffe403 */
[----:B------:R-:W-:Y:S02]  /*8b20*/  @P1 IMAD R3, R11, c[0x0][0x258], RZ ;  /* 0x000096000b031a24 */ /* 0x000fe400078e02ff */
[----:B------:R-:W-:Y:S02]  /*8b30*/  @P1 IMAD.MOV.U32 R5, RZ, RZ, R97 ;  /* 0x000000ffff051224 */ /* 0x000fe400078e0061 */
[C---:B------:R-:W-:Y:S02]  /*8b40*/  @P1 IMAD R3, R6.reuse, c[0x0][0x25c], R3 ;  /* 0x0000970006031a24 */ /* 0x040fe400078e0203 */
[----:B------:R-:W-:Y:S05]  /*8b50*/  @P1 IMAD.WIDE.U32 R4, R6, c[0x0][0x258], R4 ;  /* 0x0000960006041a25 */ /* 0x000fea00078e0004 */
[C---:B------:R-:W-:Y:S02]  /*8b60*/  @P1 LEA R16, P5, R4.reuse, c[0x0][0x250], 0x1 ;  /* 0x0000940004101a11 */ /* 0x040fe400078a08ff */
[----:B------:R-:W-:Y:S02]  /*8b70*/  @P1 IADD3 R3, R5, R3, RZ ;  /* 0x0000000305031210 */ /* 0x000fe40007ffe0ff */
[----:B------:R-:W-:Y:S02]  /*8b80*/  @P3 MOV R5, R97 ;  /* 0x0000006100053202 */ /* 0x000fe40000000f00 */
[----:B------:R-:W-:Y:S01]  /*8b90*/  @P1 LEA.HI.X R17, R4, c[0x0][0x254], R3, 0x1, P5 ;  /* 0x0000950004111a11 */ /* 0x000fe200028f0c03 */
[----:B------:R-:W-:Y:S02]  /*8ba0*/  @P3 IMAD R3, R22, c[0x0][0x258], RZ ;  /* 0x0000960016033a24 */ /* 0x000fe400078e02ff */
[----:B------:R-:W-:Y:S02]  /*8bb0*/  @P3 IMAD.MOV.U32 R4, RZ, RZ, R98 ;  /* 0x000000ffff043224 */ /* 0x000fe400078e0062 */
[C---:B------:R-:W-:Y:S02]  /*8bc0*/  @P3 IMAD R3, R10.reuse, c[0x0][0x25c], R3 ;  /* 0x000097000a033a24 */ /* 0x040fe400078e0203 */
[----:B------:R-:W-:Y:S04]  /*8bd0*/  @P3 IMAD.WIDE.U32 R4, R10, c[0x0][0x258], R4 ;  /* 0x000096000a043a25 */ /* 0x000fe800078e0004 */
[----:B------:R-:W-:Y:S01]  /*8be0*/  @P3 IMAD.IADD R3, R5, 0x1, R3 ;  /* 0x0000000105033824 */ /* 0x000fe200078e0203 */
[C---:B------:R-:W-:Y:S01]  /*8bf0*/  @P3 LEA R10, P5, R4.reuse, c[0x0][0x250], 0x1 ;  /* 0x00009400040a3a11 */ /* 0x040fe200078a08ff */
[----:B------:R-:W-:Y:S03]  /*8c00*/  @P4 IMAD.MOV.U32 R5, RZ, RZ, R97 ;  /* 0x000000ffff054224 */ /* 0x000fe600078e0061 */
[----:B------:R-:W-:Y:S01]  /*8c10*/  @P3 LEA.HI.X R11, R4, c[0x0][0x254], R3, 0x1, P5 ;  /* 0x00009500040b3a11 */ /* 0x000fe200028f0c03 */
[----:B------:R-:W-:Y:S01]  /*8c20*/  @P4 IMAD R3, R23, c[0x0][0x258], RZ ;  /* 0x0000960017034a24 */ /* 0x000fe200078e02ff */
[----:B------:R-:W-:Y:S03]  /*8c30*/  @P4 MOV R4, R98 ;  /* 0x0000006200044202 */ /* 0x000fe60000000f00 */
[C---:B------:R-:W-:Y:S02]  /*8c40*/  @P4 IMAD R3, R15.reuse, c[0x0][0x25c], R3 ;  /* 0x000097000f034a24 */ /* 0x040fe400078e0203 */
[----:B------:R-:W-:Y:S05]  /*8c50*/  @P4 IMAD.WIDE.U32 R4, R15, c[0x0][0x258], R4 ;  /* 0x000096000f044a25 */ /* 0x000fea00078e0004 */
[C---:B------:R-:W-:Y:S02]  /*8c60*/  @P4 LEA R8, P5, R4.reuse, c[0x0][0x250], 0x1 ;  /* 0x0000940004084a11 */ /* 0x040fe400078a08ff */
[----:B------:R-:W-:Y:S04]  /*8c70*/  @P4 IADD3 R3, R5, R3, RZ ;  /* 0x0000000305034210 */ /* 0x000fe80007ffe0ff */
[----:B------:R-:W-:Y:S02]  /*8c80*/  @P4 LEA.HI.X R9, R4, c[0x0][0x254], R3, 0x1, P5 ;  /* 0x0000950004094a11 */ /* 0x000fe400028f0c03 */
[C---:B------:R-:W-:Y:S04]  /*8c90*/  LEA R15, P5, R20.reuse, c[0x0][0x1f8], 0x1 ;  /* 0x00007e00140f7a11 */ /* 0x040fe800078a08ff */
[----:B------:R-:W-:Y:S01]  /*8ca0*/  LEA.HI.X R6, R20, c[0x0][0x1fc], R21, 0x1, P5 ;  /* 0x00007f0014067a11 */ /* 0x000fe200028f0c15 */
[----:B------:R1:W2:Y:S01]  /*8cb0*/  SHFL.IDX PT, R3, R15, RZ, 0x181f ;  /* 0x00181fff0f037589 */ /* 0x0002a200000e0000 */
[----:B------:R-:W-:Y:S03]  /*8cc0*/  LOP3.LUT P5, RZ, R241, 0x2, RZ, 0xc0, !PT ;  /* 0x00000002f1ff7812 */ /* 0x000fe600078ac0ff */
[----:B------:R1:W4:Y:S10]  /*8cd0*/  SHFL.IDX PT, R5, R6, RZ, 0x181f ;  /* 0x00181fff06057589 */ /* 0x00033400000e0000 */
[----:B------:R1:W-:Y:S04]  /*8ce0*/  @P0 LDGSTS.E.BYPASS.LTC128B.128 [R213+0x3900], [R18.64+0x80], !P5 ;  /* 0x0390008012d50fae */ /* 0x0003e8000e901d48 */
[----:B------:R1:W-:Y:S04]  /*8cf0*/  @P1 LDGSTS.E.BYPASS.LTC128B.128 [R214+0x1100], [R16.64], !P2 ;  /* 0x0110000010d61fae */ /* 0x0003e8000d101d48 */
[----:B------:R1:W-:Y:S04]  /*8d00*/  @P1 LDGSTS.E.BYPASS.LTC128B.128 [R214+0x4900], [R16.64+0x80], !P5 ;  /* 0x0490008010d61fae */ /* 0x0003e8000e901d48 */
[----:B------:R1:W-:Y:S04]  /*8d10*/  @P3 LDGSTS.E.BYPASS.LTC128B.128 [R214+0x2100], [R10.64], !P2 ;  /* 0x021000000ad63fae */ /* 0x0003e8000d101d48 */
[----:B------:R1:W-:Y:S04]  /*8d20*/  @P3 LDGSTS.E.BYPASS.LTC128B.128 [R214+0x5900], [R10.64+0x80], !P5 ;  /* 0x059000800ad63fae */ /* 0x0003e8000e901d48 */
[----:B------:R1:W-:Y:S01]  /*8d30*/  @P4 LDGSTS.E.BYPASS.LTC128B.128 [R214+0x3100], [R8.64], !P2 ;  /* 0x0310000008d64fae */ /* 0x0003e2000d101d48 */
[----:B------:R-:W-:Y:S03]  /*8d40*/  ISETP.NE.AND P2, PT, R24, RZ, PT ;  /* 0x000000ff1800720c */ /* 0x000fe60003f45270 */
[----:B------:R1:W-:Y:S04]  /*8d50*/  @P4 LDGSTS.E.BYPASS.LTC128B.128 [R214+0x6900], [R8.64+0x80], !P5 ;  /* 0x0690008008d64fae */ /* 0x0003e8000e901d48 */
[----:B------:R-:W0:Y:S01]  /*8d60*/  LDGDEPBAR ;  /* 0x00000000000079af */ /* 0x000e220000000000 */
[----:B------:R-:W-:Y:S04]  /*8d70*/  DEPBAR.LE SB0, 0x0 ;  /* 0x000080000000791a */ /* 0x000fe80000000000 */
[----:B------:R-:W-:Y:S06]  /*8d80*/  BAR.SYNC.DEFER_BLOCKING 0x0 ;  /* 0x0000000000007b1d */ /* 0x000fec0000010000 */
[----:B------:R-:W-:-:S05]  /*8d90*/  @!P0 BRA `(.L_x_381) ;  /* 0x000000a000008947 */ /* 0x000fca0003800000 */
[----:B-12-4-:R-:W1:Y:S01]  /*8da0*/  @!P6 LDS.128 R16, [R213+0x100] ;  /* 0x00010000d510e984 */ /* 0x016e620000000c00 */
[C---:B------:R-:W-:Y:S04]  /*8db0*/  @!P6 LEA R8, P0, R76.reuse, R3, 0x1 ;  /* 0x000000034c08e211 */ /* 0x040fe800078008ff */
[----:B------:R-:W-:Y:S02]  /*8dc0*/  @!P6 LEA.HI.X R9, R76, R5, R77, 0x1, P0 ;  /* 0x000000054c09e211 */ /* 0x000fe400000f0c4d */
[C---:B------:R-:W-:Y:S11]  /*8dd0*/  ISETP.GE.AND P0, PT, R212.reuse, c[0x0][0x1d4], PT ;  /* 0x00007500d4007a0c */ /* 0x040ff60003f06270 */
[----:B------:R-:W-:Y:S02]  /*8de0*/  @!UPT UIADD3 URZ, URZ, URZ, URZ ;  /* 0x0000003f3f3ff290 */ /* 0x000fe4000fffe03f */
[C---:B------:R-:W-:Y:S04]  /*8df0*/  @!P0 LEA R4, P5, R212.reuse, R3, 0x1 ;  /* 0x00000003d4048211 */ /* 0x040fe800078a08ff */
[----:B------:R-:W-:Y:S01]  /*8e00*/  @!P0 LEA.HI.X R5, R212, R5, R231, 0x1, P5 ;  /* 0x00000005d4058211 */ /* 0x000fe200028f0ce7 */
[----:B-1----:R-:W-:Y:S04]  /*8e10*/  @!P6 ST.E.128 [R8.64], R16 ;  /* 0x000000100800e985 */ /* 0x002fe8000c101d08 */
[----:B------:R-:W1:Y:S04]  /*8e20*/  @!P0 LDS.128 R8, [R213+0x3900] ;  /* 0x00390000d5088984 */ /* 0x000e680000000c00 */
[----:B-1----:R1:W-:Y:S02]  /*8e30*/  @!P0 ST.E.128 [R4.64], R8 ;  /* 0x0000000804008985 */ /* 0x0023e4000c101d08 */
.L_x_381:
[----:B-12-4-:R-:W-:Y:S05]  /*8e40*/  BSYNC B0 ;  /* 0x0000000000007941 */ /* 0x016fea0003800000 */
.L_x_380:
[----:B------:R1:W2:Y:S01]  /*8e50*/  SHFL.IDX PT, R5, R6, 0x1, 0x181f ;  /* 0x00381f0006057f89 */ /* 0x0002a200000e0000 */
[----:B------:R-:W-:Y:S03]  /*8e60*/  BSSY B0, `(.L_x_382) ;  /* 0x000000d000007945 */ /* 0x000fe60003800000 */
[----:B------:R1:W4:Y:S01]  /*8e70*/  SHFL.IDX PT, R3, R15, 0x1, 0x181f ;  /* 0x00381f000f037f89 */ /* 0x00032200000e0000 */
[----:B------:R-:W-:-:S05]  /*8e80*/  @!P1 BRA `(.L_x_383) ;  /* 0x000000a000009947 */ /* 0x000fca0003800000 */
[----:B------:R-:W5:Y:S01]  /*8e90*/  @!P6 LDS.128 R16, [R213+0x1100] ;  /* 0x00110000d510e984 */ /* 0x000f620000000c00 */
[C---:B----4-:R-:W-:Y:S04]  /*8ea0*/  @!P6 LEA R8, P0, R76.reuse, R3, 0x1 ;  /* 0x000000034c08e211 */ /* 0x050fe800078008ff */
[----:B--2---:R-:W-:Y:S02]  /*8eb0*/  @!P6 LEA.HI.X R9, R76, R5, R77, 0x1, P0 ;  /* 0x000000054c09e211 */ /* 0x004fe400000f0c4d */
[C---:B------:R-:W-:Y:S11]  /*8ec0*/  ISETP.GE.AND P0, PT, R212.reuse, c[0x0][0x1d4], PT ;  /* 0x00007500d4007a0c */ /* 0x040ff60003f06270 */
[----:B------:R-:W-:Y:S02]  /*8ed0*/  @!UPT UIADD3 URZ, URZ, URZ, URZ ;  /* 0x0000003f3f3ff290 */ /* 0x000fe4000fffe03f */
[C---:B------:R-:W-:Y:S04]  /*8ee0*/  @!P0 LEA R4, P1, R212.reuse, R3, 0x1 ;  /* 0x00000003d4048211 */ /* 0x040fe800078208ff */
[----:B------:R-:W-:Y:S01]  /*8ef0*/  @!P0 LEA.HI.X R5, R212, R5, R231, 0x1, P1 ;  /* 0x00000005d4058211 */ /* 0x000fe200008f0ce7 */
[----:B-----5:R-:W-:Y:S04]  /*8f00*/  @!P6 ST.E.128 [R8.64], R16 ;  /* 0x000000100800e985 */ /* 0x020fe8000c101d08 */
[----:B------:R-:W2:Y:S04]  /*8f10*/  @!P0 LDS.128 R8, [R213+0x4900] ;  /* 0x00490000d5088984 */ /* 0x000ea80000000c00 */
[----:B--2---:R2:W-:Y:S02]  /*8f20*/  @!P0 ST.E.128 [R4.64], R8 ;  /* 0x0000000804008985 */ /* 0x0045e4000c101d08 */
.L_x_383:
[----:B------:R-:W-:Y:S05]  /*8f30*/  BSYNC B0 ;  /* 0x0000000000007941 */ /* 0x000fea0003800000 */
.L_x_382:
[----:B--2---:R2:W1:Y:S01]  /*8f40*/  SHFL.IDX PT, R5, R6, 0x2, 0x181f ;  /* 0x00581f0006057f89 */ /* 0x00446200000e0000 */
[----:B------:R-:W-:Y:S03]  /*8f50*/  BSSY B0, `(.L_x_384) ;  /* 0x000000d000007945 */ /* 0x000fe60003800000 */
[----:B----4-:R2:W4:Y:S01]  /*8f60*/  SHFL.IDX PT, R3, R15, 0x2, 0x181f ;  /* 0x00581f000f037f89 */ /* 0x01052200000e0000 */
[----:B------:R-:W-:-:S05]  /*8f70*/  @!P3 BRA `(.L_x_385) ;  /* 0x000000a00000b947 */ /* 0x000fca0003800000 */
[----:B------:R-:W5:Y:S01]  /*8f80*/  @!P6 LDS.128 R16, [R213+0x2100] ;  /* 0x00210000d510e984 */ /* 0x000f620000000c00 */
[C---:B----4-:R-:W-:Y:S04]  /*8f90*/  @!P6 LEA R8, P0, R76.reuse, R3, 0x1 ;  /* 0x000000034c08e211 */ /* 0x050fe800078008ff */
[----:B-1----:R-:W-:Y:S02]  /*8fa0*/  @!P6 LEA.HI.X R9, R76, R5, R77, 0x1, P0 ;  /* 0x000000054c09e211 */ /* 0x002fe400000f0c4d */
[C---:B------:R-:W-:Y:S11]  /*8fb0*/  ISETP.GE.AND P0, PT, R212.reuse, c[0x0][0x1d4], PT ;  /* 0x00007500d4007a0c */ /* 0x040ff60003f06270 */
[----:B------:R-:W-:Y:S02]  /*8fc0*/  @!UPT UIADD3 URZ, URZ, URZ, URZ ;  /* 0x0000003f3f3ff290 */ /* 0x000fe4000fffe03f */
[C---:B------:R-:W-:Y:S04]  /*8fd0*/  @!P0 LEA R4, P1, R212.reuse, R3, 0x1 ;  /* 0x00000003d4048211 */ /* 0x040fe800078208ff */
[----:B------:R-:W-:Y:S01]  /*8fe0*/  @!P0 LEA.HI.X R5, R212, R5, R231, 0x1, P1 ;  /* 0x00000005d4058211 */ /* 0x000fe200008f0ce7 */
[----:B-----5:R-:W-:Y:S04]  /*8ff0*/  @!P6 ST.E.128 [R8.64], R16 ;  /* 0x000000100800e985 */ /* 0x020fe8000c101d08 */
[----:B------:R-:W1:Y:S04]  /*9000*/  @!P0 LDS.128 R8, [R213+0x5900] ;  /* 0x00590000d5088984 */ /* 0x000e680000000c00 */
[----:B-1----:R1:W-:Y:S02]  /*9010*/  @!P0 ST.E.128 [R4.64], R8 ;  /* 0x0000000804008985 */ /* 0x0023e4000c101d08 */
.L_x_385:
[----:B------:R-:W-:Y:S05]  /*9020*/  BSYNC B0 ;  /* 0x0000000000007941 */ /* 0x000fea0003800000 */
.L_x_384:
[----:B-1----:R1:W2:Y:S01]  /*9030*/  SHFL.IDX PT, R5, R6, 0x3, 0x181f ;  /* 0x00781f0006057f89 */ /* 0x0022a200000e0000 */
[----:B------:R-:W-:Y:S03]  /*9040*/  BSSY B0, `(.L_x_386) ;  /* 0x000000d000007945 */ /* 0x000fe60003800000 */
[----:B----4-:R1:W4:Y:S01]  /*9050*/  SHFL.IDX PT, R3, R15, 0x3, 0x181f ;  /* 0x00781f000f037f89 */ /* 0x01032200000e0000 */
        /* <DEDUP_REMOVED lines=11> */
.L_x_387:
[----:B------:R-:W-:Y:S05]  /*9110*/  BSYNC B0 ;  /* 0x0000000000007941 */ /* 0x000fea0003800000 */
.L_x_386:
[----:B------:R-:W-:Y:S01]  /*9120*/  ISETP.GT.AND P0, PT, R39, R115, PT ;  /* 0x000000732700720c */ /* 0x000fe20003f04270 */
[----:B------:R-:W-:Y:S03]  /*9130*/  BSSY B0, `(.L_x_388) ;  /* 0x0000030000007945 */ /* 0x000fe60003800000 */
[----:B-12---:R-:W-:Y:S09]  /*9140*/  P2R R15, PR, RZ, 0x1 ;  /* 0x00000001ff0f7803 */ /* 0x006ff20000000000 */
[----:B------:R-:W-:-:S05]  /*9150*/  @!P0 BRA `(.L_x_389) ;  /* 0x000002d000008947 */ /* 0x000fca0003800000 */
[----:B----4-:R-:W-:Y:S01]  /*9160*/  IADD3 R3, R39, -0x1, RZ ;  /* 0xffffffff27037810 */ /* 0x010fe20007ffe0ff */
[----:B------:R-:W-:Y:S01]  /*9170*/  IMAD.MOV.U32 R4, RZ, RZ, R120 ;  /* 0x000000ffff047224 */ /* 0x000fe200078e0078 */
[C---:B------:R-:W-:Y:S01]  /*9180*/  ISETP.GE.AND P3, PT, R219.reuse, 0x21, PT ;  /* 0x00000021db00780c */ /* 0x040fe20003f66270 */
[----:B------:R-:W-:Y:S01]  /*9190*/  IMAD.MOV.U32 R5, RZ, RZ, R119 ;  /* 0x000000ffff057224 */ /* 0x000fe200078e0077 */
[----:B------:R-:W-:Y:S01]  /*91a0*/  SHF.R.S32.HI R8, RZ, 0x1f, R3 ;  /* 0x0000001fff087819 */ /* 0x000fe20000011403 */
[----:B------:R-:W-:Y:S01]  /*91b0*/  IMAD R6, R154, R3, RZ ;  /* 0x000000039a067224 */ /* 0x000fe200078e02ff */
[----:B------:R-:W-:Y:S01]  /*91c0*/  ISETP.GE.AND P1, PT, R219, 0x41, PT ;  /* 0x00000041db00780c */ /* 0x000fe20003f26270 */
[-C--:B------:R-:W-:Y:S01]  /*91d0*/  IMAD.WIDE.U32 R4, R3, R138.reuse, R4 ;  /* 0x0000008a03047225 */ /* 0x080fe200078e0004 */
[----:B------:R-:W-:Y:S02]  /*91e0*/  ISETP.GE.AND P4, PT, R219, 0x1, PT ;  /* 0x00000001db00780c */ /* 0x000fe40003f86270 */
[----:B------:R-:W-:Y:S01]  /*91f0*/  P2R R18, PR, RZ, 0x4 ;  /* 0x00000004ff127803 */ /* 0x000fe20000000000 */
[----:B------:R-:W-:Y:S01]  /*9200*/  IMAD R3, R8, R138, R6 ;  /* 0x0000008a08037224 */ /* 0x000fe200078e0206 */
[----:B------:R-:W-:Y:S03]  /*9210*/  LOP3.LUT P2, RZ, R241, 0x4, RZ, 0xc0, !PT ;  /* 0x00000004f1ff7812 */ /* 0x000fe6000784c0ff */
[----:B------:R-:W-:Y:S01]  /*9220*/  IMAD.IADD R3, R5, 0x1, R3 ;  /* 0x0000000105037824 */ /* 0x000fe200078e0203 */
[-C--:B------:R-:W-:Y:S05]  /*9230*/  @P3 IADD3 R5, P0, R163, R4.reuse, RZ ;  /* 0x00000004a3053210 */ /* 0x080fea0007f1e0ff */
[C---:B------:R-:W-:Y:S01]  /*9240*/  @P3 IMAD.X R8, R3.reuse, 0x1, R158, P0 ;  /* 0x0000000103083824 */ /* 0x040fe200000e069e */
[-C--:B------:R-:W-:Y:S04]  /*9250*/  @P1 IADD3 R6, P0, R164, R4.reuse, RZ ;  /* 0x00000004a4061210 */ /* 0x080fe80007f1e0ff */
[----:B------:R-:W-:Y:S02]  /*9260*/  @P1 IADD3.X R9, R3, UR15, RZ, P0, !PT ;  /* 0x0000000f03091c10 */ /* 0x000fe400087fe4ff */
[C---:B------:R-:W-:Y:S04]  /*9270*/  @P4 LEA R16, P0, R4.reuse, c[0x0][0x220], 0x1 ;  /* 0x0000880004104a11 */ /* 0x040fe800078008ff */
[----:B------:R-:W-:Y:S02]  /*9280*/  @P4 LEA.HI.X R17, R4, c[0x0][0x224], R3, 0x1, P0 ;  /* 0x0000890004114a11 */ /* 0x000fe400000f0c03 */
[C---:B------:R-:W-:Y:S03]  /*9290*/  @P3 LEA R10, P0, R5.reuse, c[0x0][0x220], 0x1 ;  /* 0x00008800050a3a11 */ /* 0x040fe600078008ff */
[----:B------:R-:W-:Y:S01]  /*92a0*/  @!PT LDS RZ, [RZ] ;  /* 0x00000000fffff984 */ /* 0x000fe20000000800 */
[----:B------:R-:W-:Y:S01]  /*92b0*/  @!PT LDS RZ, [RZ] ;  /* 0x00000000fffff984 */ /* 0x000fe20000000800 */
[----:B------:R-:W-:Y:S01]  /*92c0*/  @!PT LDS RZ, [RZ] ;  /* 0x00000000fffff984 */ /* 0x000fe20000000800 */
[----:B------:R1:W-:Y:S01]  /*92d0*/  @P4 LDGSTS.E.BYPASS.LTC128B.128 [R213+0x8100], [R16.64], !P2 ;  /* 0x0810000010d54fae */ /* 0x0003e2000d101d48 */
[----:B------:R-:W-:Y:S02]  /*92e0*/  @P3 LEA.HI.X R11, R5, c[0x0][0x224], R8, 0x1, P0 ;  /* 0x00008900050b3a11 */ /* 0x000fe400000f0c08 */
[----:B------:R-:W-:Y:S02]  /*92f0*/  @P1 LEA R8, P0, R6, c[0x0][0x220], 0x1 ;  /* 0x0000880006081a11 */ /* 0x000fe400078008ff */
[----:B------:R-:W-:Y:S02]  /*9300*/  ISETP.NE.AND P2, PT, R18, RZ, PT ;  /* 0x000000ff1200720c */ /* 0x000fe40003f45270 */
[----:B------:R-:W-:Y:S02]  /*9310*/  @P1 LEA.HI.X R9, R6, c[0x0][0x224], R9, 0x1, P0 ;  /* 0x0000890006091a11 */ /* 0x000fe400000f0c09 */
[----:B------:R-:W-:Y:S11]  /*9320*/  ISETP.GE.AND P0, PT, R219, 0x61, PT ;  /* 0x00000061db00780c */ /* 0x000ff60003f06270 */
[----:B------:R-:W-:Y:S02]  /*9330*/  @!UPT UIADD3 URZ, URZ, URZ, URZ ;  /* 0x0000003f3f3ff290 */ /* 0x000fe4000fffe03f */
[----:B------:R-:W-:Y:S05]  /*9340*/  @P0 IADD3 R5, P5, R148, R4, RZ ;  /* 0x0000000494050210 */ /* 0x000fea0007fbe0ff */
[----:B------:R-:W-:Y:S01]  /*9350*/  @P0 IMAD.X R3, R3, 0x1, R157, P5 ;  /* 0x0000000103030824 */ /* 0x000fe200028e069d */
[C---:B------:R-:W-:Y:S04]  /*9360*/  @P0 LEA R4, P5, R5.reuse, c[0x0][0x220], 0x1 ;  /* 0x0000880005040a11 */ /* 0x040fe800078a08ff */
[----:B------:R-:W-:Y:S02]  /*9370*/  @P0 LEA.HI.X R5, R5, c[0x0][0x224], R3, 0x1, P5 ;  /* 0x0000890005050a11 */ /* 0x000fe400028f0c03 */
[C---:B------:R-:W-:Y:S11]  /*9380*/  LOP3.LUT P5, RZ, R241.reuse, 0x2, RZ, 0xc0, !PT ;  /* 0x00000002f1ff7812 */ /* 0x040ff600078ac0ff */
[----:B------:R-:W-:Y:S02]  /*9390*/  @!UPT UIADD3 URZ, URZ, URZ, URZ ;  /* 0x0000003f3f3ff290 */ /* 0x000fe4000fffe03f */
[----:B------:R1:W-:Y:S01]  /*93a0*/  @P4 LDGSTS.E.BYPASS.LTC128B.128 [R213+0xb900], [R16.64+0x80], !P5 ;  /* 0x0b90008010d54fae */ /* 0x0003e2000e901d48 */
[----:B------:R-:W-:Y:S11]  /*93b0*/  LOP3.LUT P4, RZ, R241, 0x4, RZ, 0xc0, !PT ;  /* 0x00000004f1ff7812 */ /* 0x000ff6000788c0ff */
[----:B------:R-:W-:Y:S02]  /*93c0*/  @!UPT UIADD3 URZ, URZ, URZ, URZ ;  /* 0x0000003f3f3ff290 */ /* 0x000fe4000fffe03f */
[----:B------:R1:W-:Y:S04]  /*93d0*/  @P3 LDGSTS.E.BYPASS.LTC128B.128 [R214+0x9100], [R10.64], !P4 ;  /* 0x091000000ad63fae */ /* 0x0003e8000e101d48 */
[----:B------:R1:W-:Y:S04]  /*93e0*/  @P3 LDGSTS.E.BYPASS.LTC128B.128 [R214+0xc900], [R10.64+0x80], !P5 ;  /* 0x0c9000800ad63fae */ /* 0x0003e8000e901d48 */
[----:B------:R1:W-:Y:S04]  /*93f0*/  @P1 LDGSTS.E.BYPASS.LTC128B.128 [R214+0xa100], [R8.64], !P4 ;  /* 0x0a10000008d61fae */ /* 0x0003e8000e101d48 */
[----:B------:R1:W-:Y:S04]  /*9400*/  @P1 LDGSTS.E.BYPASS.LTC128B.128 [R214+0xd900], [R8.64+0x80], !P5 ;  /* 0x0d90008008d61fae */ /* 0x0003e8000e901d48 */
[----:B------:R1:W-:Y:S04]  /*9410*/  @P0 LDGSTS.E.BYPASS.LTC128B.128 [R214+0xb100], [R4.64], !P4 ;  /* 0x0b10000004d60fae */ /* 0x0003e8000e101d48 */
[----:B------:R1:W-:Y:S02]  /*9420*/  @P0 LDGSTS.E.BYPASS.LTC128B.128 [R214+0xe900], [R4.64+0x80], !P5 ;  /* 0x0e90008004d60fae */ /* 0x0003e4000e901d48 */
.L_x_389:
[----:B------:R-:W-:Y:S05]  /*9430*/  BSYNC B0 ;  /* 0x0000000000007941 */ /* 0x000fea0003800000 */
.L_x_388:
[----:B------:R-:W0:Y:S01]  /*9440*/  LDGDEPBAR ;  /* 0x00000000000079af */ /* 0x000e220000000000 */
[----:B------:R-:W-:Y:S02]  /*9450*/  ISETP.NE.AND P0, PT, R15, RZ, PT ;  /* 0x000000ff0f00720c */ /* 0x000fe40003f05270 */
[----:B------:R-:W-:Y:S11]  /*9460*/  IADD3 R39, R39, -0x1, RZ ;  /* 0xffffffff27277810 */ /* 0x000ff60007ffe0ff */
[----:B------:R-:W-:-:S05]  /*9470*/  @P0 BRA `(.L_x_390) ;  /* 0xffff9d6000000947 */ /* 0x000fca000383ffff */
[----:B------:R-:W-:Y:S01]  /*9480*/  WARPSYNC 0xffffffff ;  /* 0xffffffff00007948 */ /* 0x000fe20003800000 */
[----:B------:R-:W-:Y:S06]  /*9490*/  BAR.SYNC.DEFER_BLOCKING 0x0 ;  /* 0x0000000000007b1d */ /* 0x000fec0000010000 */
.L_x_341:
[----:B------:R-:W-:Y:S01]  /*94a0*/  ISETP.GE.AND P0, PT, R144, 0x1, PT ;  /* 0x000000019000780c */ /* 0x000fe20003f06270 */
[----:B------:R-:W-:Y:S01]  /*94b0*/  BSSY B0, `(.L_x_391) ;  /* 0x000001f000007945 */ /* 0x000fe20003800000 */
[----:B------:R-:W-:-:S11]  /*94c0*/  MOV R2, RZ ;  /* 0x000000ff00027202 */ /* 0x000fd60000000f00 */
[----:B------:R-:W-:Y:S05]  /*94d0*/  @!P0 BRA `(.L_x_392) ;  /* 0x000001c000008947 */ /* 0x000fea0003800000 */
[----:B----4-:R-:W-:Y:S02]  /*94e0*/  IABS R3, R136 ;  /* 0x0000008800037213 */ /* 0x010fe40000000000 */
[----:B------:R-:W-:Y:S02]  /*94f0*/  IADD3 R6, R145, -0x1, R136 ;  /* 0xffffffff91067810 */ /* 0x000fe40007ffe088 */
[----:B------:R-:W2:Y:S02]  /*9500*/  I2F.RP R2, R3 ;  /* 0x0000000300027306 */ /* 0x000ea40000209400 */
[----:B-1----:R-:W-:-:S06]  /*9510*/  IABS R10, R6 ;  /* 0x00000006000a7213 */ /* 0x002fcc0000000000 */
[----:B--2---:R-:W1:Y:S02]  /*9520*/  MUFU.RCP R2, R2 ;  /* 0x0000000200027308 */ /* 0x004e640000001000 */
[----:B-1----:R-:W-:-:S06]  /*9530*/  IADD3 R2, R2, 0xffffffe, RZ ;  /* 0x0ffffffe02027810 */ /* 0x002fcc0007ffe0ff */
[----:B------:R-:W1:Y:S02]  /*9540*/  F2I.FTZ.U32.TRUNC.NTZ R5, R2 ;  /* 0x0000000200057305 */ /* 0x000e64000021f000 */
[----:B-1----:R-:W-:-:S04]  /*9550*/  IMAD.MOV R2, RZ, RZ, -R5 ;  /* 0x000000ffff027224 */ /* 0x002fc800078e0a05 */
[----:B------:R-:W-:Y:S01]  /*9560*/  IMAD.MOV.U32 R4, RZ, RZ, R2 ;  /* 0x000000ffff047224 */ /* 0x000fe200078e0002 */
[----:B------:R-:W-:-:S03]  /*9570*/  IABS R2, R136 ;  /* 0x0000008800027213 */ /* 0x000fc60000000000 */
[----:B------:R-:W-:Y:S02]  /*9580*/  IMAD R8, R4, R3, RZ ;  /* 0x0000000304087224 */ /* 0x000fe400078e02ff */
[----:B------:R-:W-:Y:S02]  /*9590*/  IMAD.MOV.U32 R4, RZ, RZ, RZ ;  /* 0x000000ffff047224 */ /* 0x000fe400078e00ff */
        /* <DEDUP_REMOVED lines=16> */
.L_x_392:
[----:B------:R-:W-:Y:S05]  /*96a0*/  BSYNC B0 ;  /* 0x0000000000007941 */ /* 0x000fea0003800000 */
.L_x_391:
[----:B----4-:R-:W2:Y:S01]  /*96b0*/  LDL R3, [R1+0x4c] ;  /* 0x00004c0001037983 */ /* 0x010ea20000100800 */
        /* <DEDUP_REMOVED lines=14> */
[----:B---3--:R-:W-:Y:S01]  /*97a0*/  CS2R R44, SRZ ;  /* 0x00000000002c7805 */ /* 0x008fe2000001ff00 */
        /* <DEDUP_REMOVED lines=18> */
[----:B--2---:R-:W-:-:S04]  /*98d0*/  IMAD R252, R3, R2, RZ ;  /* 0x0000000203fc7224 */ /* 0x004fc800078e02ff */
[--C-:B------:R-:W-:Y:S01]  /*98e0*/  IMAD.IADD R3, R252, 0x1, R2.reuse ;  /* 0x00000001fc037824 */ /* 0x100fe200078e0202 */
[----:B------:R-:W-:-:S04]  /*98f0*/  PRMT R2, RZ, 0x7610, R2 ;  /* 0x00007610ff027816 */ /* 0x000fc80000000002 */
[----:B------:R-:W-:-:S04]  /*9900*/  IMNMX R230, R145, R3, PT ;  /* 0x0000000391e67217 */ /* 0x000fc80003800200 */
[----:B------:R-:W-:-:S13]  /*9910*/  ISETP.GT.AND P0, PT, R230, R252, PT ;  /* 0x000000fce600720c */ /* 0x000fda0003f04270 */
[----:B------:R-:W-:Y:S05]  /*9920*/  @!P0 BRA `(.L_x_393) ;  /* 0x0000b73000008947 */ /* 0x000fea0003800000 */
[----:B------:R-:W2:Y:S04]  /*9930*/  LDL R6, [R1+0x38] ;  /* 0x0000380001067983 */ /* 0x000ea80000100800 */
[----:B-1----:R-:W3:Y:S01]  /*9940*/  LDL R5, [R1+0x3c] ;  /* 0x00003c0001057983 */ /* 0x002ee20000100800 */
[----:B------:R-:W-:-:S03]  /*9950*/  ISETP.NE.U32.AND P0, PT, RZ, c[0x0][0x340], PT ;  /* 0x0000d000ff007a0c */ /* 0x000fc60003f05070 */
[----:B------:R-:W4:Y:S01]  /*9960*/  LDL R15, [R1+0x40] ;  /* 0x00004000010f7983 */ /* 0x000f220000100800 */
[----:B------:R-:W-:-:S03]  /*9970*/  ISETP.NE.AND.EX P1, PT, RZ, c[0x0][0x344], PT, P0 ;  /* 0x0000d100ff007a0c */ /* 0x000fc60003f25300 */
[----:B------:R-:W4:Y:S04]  /*9980*/  LDL R4, [R1+0x24] ;  /* 0x0000240001047983 */ /* 0x000f280000100800 */
[----:B------:R-:W4:Y:S04]  /*9990*/  LDL R30, [R1+0x2c] ;  /* 0x00002c00011e7983 */ /* 0x000f280000100800 */
[----:B------:R-:W4:Y:S02]  /*99a0*/  LDL R9, [R1+0x44] ;  /* 0x0000440001097983 */ /* 0x000f240000100800 */
[----:B--2---:R-:W-:-:S02]  /*99b0*/  @P1 IADD3 R2, P0, R6, c[0x0][0x340], RZ ;  /* 0x0000d00006021a10 */ /* 0x004fc40007f1e0ff */
[----:B------:R-:W2:Y:S02]  /*99c0*/  LDL R6, [R1+0x30] ;  /* 0x0000300001067983 */ /* 0x000ea40000100800 */
[----:B---3--:R-:W-:-:S05]  /*99d0*/  @P1 IADD3.X R3, R5, c[0x0][0x344], RZ, P0, !PT ;  /* 0x0000d10005031a10 */ /* 0x008fca00007fe4ff */
[----:B------:R1:W3:Y:S01]  /*99e0*/  @P1 LDG.E R2, [R2.64] ;  /* 0x0000000802021981 */ /* 0x0002e2000c1e1900 */
[----:B------:R-:W-:-:S04]  /*99f0*/  IMAD.MOV.U32 R130, RZ, RZ, 0x70 ;  /* 0x00000070ff827424 */ /* 0x000fc800078e00ff */
[----:B------:R-:W-:Y:S01]  /*9a00*/  IMAD R130, R230, R130, -0x70 ;  /* 0xffffff90e6827424 */ /* 0x000fe200078e0282 */
[----:B------:R-:W-:Y:S01]  /*9a10*/  WARPSYNC 0xffffffff ;  /* 0xffffffff00007948 */ /* 0x000fe20003800000 */
[----:B-1----:R-:W-:-:S05]  /*9a20*/  IMAD.MOV.U32 R3, RZ, RZ, c[0x0][0x2b8] ;  /* 0x0000ae00ff037624 */ /* 0x002fca00078e00ff */
[----:B------:R-:W-:Y:S01]  /*9a30*/  ISETP.NE.AND P2, PT, R3, 0x1, PT ;  /* 0x000000010300780c */ /* 0x000fe20003f45270 */
[----:B------:R-:W-:-:S04]  /*9a40*/  IMAD.IADD R3, R0, 0x1, R130 ;  /* 0x0000000100037824 */ /* 0x000fc800078e0282 */
[C---:B----4-:R-:W-:Y:S01]  /*9a50*/  IMAD.IADD R11, R3.reuse, 0x1, R4 ;  /* 0x00000001030b7824 */ /* 0x050fe200078e0204 */
[----:B------:R-:W-:-:S04]  /*9a60*/  ISETP.GE.AND P0, PT, R3, R144, PT ;  /* 0x000000900300720c */ /* 0x000fc80003f06270 */
[----:B------:R-:W-:-:S03]  /*9a70*/  ISETP.GT.OR P0, PT, R0, 0x6f, P0 ;  /* 0x0000006f0000780c */ /* 0x000fc60000704670 */
[----:B------:R-:W-:-:S04]  /*9a80*/  @P2 IMAD.HI.U32 R4, R11, c[0x0][0x2bc], RZ ;  /* 0x0000af000b042a27 */ /* 0x000fc800078e00ff */
[----:B------:R-:W-:Y:S01]  /*9a90*/  IMAD.MOV.U32 R8, RZ, RZ, R11 ;  /* 0x000000ffff087224 */ /* 0x000fe200078e000b */
[----:B------:R-:W-:Y:S01]  /*9aa0*/  @P2 SHF.R.U32.HI R8, RZ, c[0x0][0x2c0], R4 ;  /* 0x0000b000ff082a19 */ /* 0x000fe20000011604 */
[----:B------:R-:W-:Y:S01]  /*9ab0*/  IMAD.MOV.U32 R220, RZ, RZ, RZ ;  /* 0x000000ffffdc7224 */ /* 0x000fe200078e00ff */
[----:B------:R-:W-:Y:S01]  /*9ac0*/  BAR.SYNC.DEFER_BLOCKING 0x0 ;  /* 0x0000000000007b1d */ /* 0x000fe20000010000 */
[----:B------:R-:W-:Y:S02]  /*9ad0*/  IMAD.MOV.U32 R5, RZ, RZ, c[0x0][0x2c4] ;  /* 0x0000b100ff057624 */ /* 0x000fe400078e00ff */
[----:B------:R-:W-:-:S05]  /*9ae0*/  @!P1 IMAD.MOV.U32 R2, RZ, RZ, R15 ;  /* 0x000000ffff029224 */ /* 0x000fca00078e000f */
[----:B---3--:R-:W-:Y:S01]  /*9af0*/  SHF.R.S32.HI R3, RZ, 0x1f, R2 ;  /* 0x0000001fff037819 */ /* 0x008fe20000011402 */
[----:B------:R-:W-:-:S04]  /*9b00*/  IMAD.WIDE.U32 R16, R2, c[0x0][0x2b0], RZ ;  /* 0x0000ac0002107a25 */ /* 0x000fc800078e00ff */
[----:B------:R-:W-:-:S04]  /*9b10*/  IMAD R3, R3, c[0x0][0x2b0], RZ ;  /* 0x0000ac0003037a24 */ /* 0x000fc800078e02ff */
[----:B------:R-:W-:Y:S01]  /*9b20*/  IMAD R2, R2, c[0x0][0x2b4], R3 ;  /* 0x0000ad0002027a24 */ /* 0x000fe200078e0203 */
[----:B------:R-:W-:-:S03]  /*9b30*/  @!P0 IADD3 R3, P2, R8, R16, RZ ;  /* 0x0000001008038210 */ /* 0x000fc60007f5e0ff */
[----:B------:R-:W-:Y:S01]  /*9b40*/  IMAD.IADD R4, R17, 0x1, R2 ;  /* 0x0000000111047824 */ /* 0x000fe200078e0202 */
[----:B------:R-:W-:Y:S01]  /*9b50*/  STL.64 [R1+0x18], R16 ;  /* 0x0000181001007387 */ /* 0x000fe20000100a00 */
[----:B------:R-:W-:-:S03]  /*9b60*/  @!P0 LEA R2, P1, R3, c[0x0][0x2a0], 0x2 ;  /* 0x0000a80003028a11 */ /* 0x000fc600078210ff */
[----:B------:R1:W-:Y:S02]  /*9b70*/  STL [R1+0x20], R4 ;  /* 0x0000200401007387 */ /* 0x0003e40000100800 */
[----:B-1----:R-:W-:-:S04]  /*9b80*/  @!P0 LEA.HI.X.SX32 R4, R8, R4, 0x1, P2 ;  /* 0x0000000408048211 */ /* 0x002fc800010f0eff */
[----:B------:R-:W-:-:S05]  /*9b90*/  @!P0 LEA.HI.X R3, R3, c[0x0][0x2a4], R4, 0x2, P1 ;  /* 0x0000a90003038a11 */ /* 0x000fca00008f1404 */
[----:B------:R1:W3:Y:S01]  /*9ba0*/  @!P0 LDG.E R220, [R2.64] ;  /* 0x0000000802dc8981 */ /* 0x0002e2000c1e1900 */
[----:B------:R-:W-:Y:S02]  /*9bb0*/  ISETP.NE.AND P1, PT, R5, 0x1, PT ;  /* 0x000000010500780c */ /* 0x000fe40003f25270 */
[----:B------:R-:W-:Y:S02]  /*9bc0*/  ISETP.NE.U32.AND P0, PT, RZ, c[0x0][0x348], PT ;  /* 0x0000d200ff007a0c */ /* 0x000fe40003f05070 */
[----:B--2---:R-:W-:Y:S01]  /*9bd0*/  LOP3.LUT R44, R6, 0xffff, RZ, 0xc0, !PT ;  /* 0x0000ffff062c7812 */ /* 0x004fe200078ec0ff */
[----:B------:R-:W-:Y:S01]  /*9be0*/  IMAD R6, R30, 0x80, R0 ;  /* 0x000000801e067824 */ /* 0x000fe200078e0200 */
[----:B------:R-:W-:Y:S02]  /*9bf0*/  ISETP.NE.AND.EX P0, PT, RZ, c[0x0][0x34c], PT, P0 ;  /* 0x0000d300ff007a0c */ /* 0x000fe40003f05300 */
[----:B-1----:R-:W-:-:S05]  /*9c00*/  SHF.R.S32.HI R2, RZ, 0x1f, R146 ;  /* 0x0000001fff027819 */ /* 0x002fca0000011492 */
[----:B------:R-:W-:-:S04]  /*9c10*/  IMAD R2, R2, c[0x0][0x178], RZ ;  /* 0x00005e0002027a24 */ /* 0x000fc800078e02ff */
[C---:B------:R-:W-:Y:S02]  /*9c20*/  IMAD R4, R146.reuse, c[0x0][0x17c], R2 ;  /* 0x00005f0092047a24 */ /* 0x040fe400078e0202 */
[----:B------:R-:W-:Y:S01]  /*9c30*/  IMAD.WIDE.U32 R2, R146, c[0x0][0x178], RZ ;  /* 0x00005e0092027a25 */ /* 0x000fe200078e00ff */
[----:B------:R-:W-:-:S03]  /*9c40*/  SEL R9, R9, RZ, !P0 ;  /* 0x000000ff09097207 */ /* 0x000fc60004000000 */
[----:B------:R-:W-:Y:S02]  /*9c50*/  IMAD.IADD R3, R3, 0x1, R4 ;  /* 0x0000000103037824 */ /* 0x000fe400078e0204 */
[----:B------:R-:W-:-:S04]  /*9c60*/  @P1 IMAD.HI.U32 R10, R6, c[0x0][0x2c8], RZ ;  /* 0x0000b200060a1a27 */ /* 0x000fc800078e00ff */
[----:B------:R-:W-:Y:S01]  /*9c70*/  IMAD.WIDE.U32 R4, R44, c[0x0][0x1b8], R2 ;  /* 0x00006e002c047a25 */ /* 0x000fe200078e0002 */
[----:B------:R-:W-:-:S03]  /*9c80*/  SEL R3, R15, RZ, !P0 ;  /* 0x000000ff0f037207 */ /* 0x000fc60004000000 */
[----:B------:R-:W-:Y:S01]  /*9c90*/  IMAD.MOV.U32 R2, RZ, RZ, R6 ;  /* 0x000000ffff027224 */ /* 0x000fe200078e0006 */
[----:B------:R-:W-:Y:S01]  /*9ca0*/  @P1 SHF.R.U32.HI R2, RZ, c[0x0][0x2cc], R10 ;  /* 0x0000b300ff021a19 */ /* 0x000fe2000001160a */
[----:B------:R-:W-:Y:S02]  /*9cb0*/  IMAD R5, R44, c[0x0][0x1bc], R5 ;  /* 0x00006f002c057a24 */ /* 0x000fe400078e0205 */
[----:B------:R-:W-:Y:S01]  /*9cc0*/  IMAD R9, R9, c[0x0][0x1c0], RZ ;  /* 0x0000700009097a24 */ /* 0x000fe200078e02ff */
[----:B------:R-:W-:Y:S01]  /*9cd0*/  SHF.R.S32.HI R10, RZ, 0x1f, R2 ;  /* 0x0000001fff0a7819 */ /* 0x000fe20000011402 */
[----:B------:R-:W-:-:S04]  /*9ce0*/  IMAD.WIDE.U32 R4, R3, c[0x0][0x1c0], R4 ;  /* 0x0000700003047a25 */ /* 0x000fc800078e0004 */
[----:B------:R-:W-:Y:S02]  /*9cf0*/  IMAD R9, R3, c[0x0][0x1c4], R9 ;  /* 0x0000710003097a24 */ /* 0x000fe400078e0209 */
[----:B------:R-:W-:Y:S02]  /*9d00*/  IMAD.MOV R3, RZ, RZ, -R2 ;  /* 0x000000ffff037224 */ /* 0x000fe400078e0a02 */
[----:B------:R-:W-:Y:S02]  /*9d10*/  IMAD.IADD R5, R5, 0x1, R9 ;  /* 0x0000000105057824 */ /* 0x000fe400078e0209 */
[----:B------:R-:W-:Y:S02]  /*9d20*/  IMAD R6, R3, c[0x0][0x2c4], R6 ;  /* 0x0000b10003067a24 */ /* 0x000fe400078e0206 */
[----:B------:R-:W-:-:S03]  /*9d30*/  IMAD R3, R10, c[0x0][0x1b0], RZ ;  /* 0x00006c000a037a24 */ /* 0x000fc600078e02ff */
[----:B------:R-:W-:Y:S01]  /*9d40*/  SHF.R.S32.HI R9, RZ, 0x1f, R6 ;  /* 0x0000001fff097819 */ /* 0x000fe20000011406 */
[C---:B------:R-:W-:Y:S02]  /*9d50*/  IMAD R10, R2.reuse, c[0x0][0x1b4], R3 ;  /* 0x00006d00020a7a24 */ /* 0x040fe400078e0203 */
[----:B------:R-:W-:-:S04]  /*9d60*/  IMAD.WIDE.U32 R2, R2, c[0x0][0x1b0], R4 ;  /* 0x00006c0002027a25 */ /* 0x000fc800078e0004 */
[----:B------:R-:W-:Y:S02]  /*9d70*/  IMAD R4, R9, c[0x0][0x1a8], RZ ;  /* 0x00006a0009047a24 */ /* 0x000fe400078e02ff */
[----:B------:R-:W-:Y:S02]  /*9d80*/  IMAD.IADD R3, R3, 0x1, R10 ;  /* 0x0000000103037824 */ /* 0x000fe400078e020a */
[C---:B------:R-:W-:Y:S02]  /*9d90*/  IMAD R4, R6.reuse, c[0x0][0x1ac], R4 ;  /* 0x00006b0006047a24 */ /* 0x040fe400078e0204 */
[----:B------:R-:W-:-:S04]  /*9da0*/  IMAD.WIDE.U32 R2, R6, c[0x0][0x1a8], R2 ;  /* 0x00006a0006027a25 */ /* 0x000fc800078e0002 */
[----:B------:R-:W-:Y:S01]  /*9db0*/  IMAD.IADD R4, R3, 0x1, R4 ;  /* 0x0000000103047824 */ /* 0x000fe200078e0204 */
[----:B------:R-:W-:-:S04]  /*9dc0*/  LEA R3, P0, R2, c[0x0][0x160], 0x1 ;  /* 0x0000580002037a11 */ /* 0x000fc800078008ff */
[----:B------:R-:W-:Y:S01]  /*9dd0*/  LEA.HI.X R2, R2, c[0x0][0x164], R4, 0x1, P0 ;  /* 0x0000590002027a11 */ /* 0x000fe200000f0c04 */
[----:B------:R-:W1:Y:S01]  /*9de0*/  SHFL.IDX PT, R10, R3, RZ, 0x181f ;  /* 0x00181fff030a7589 */ /* 0x000e6200000e0000 */
[----:B------:R-:W-:-:S03]  /*9df0*/  IMAD R24, R153, c[0x0][0x2c4], RZ ;  /* 0x0000b10099187a24 */ /* 0x000fc600078e02ff */
[----:B------:R-:W2:Y:S01]  /*9e00*/  SHFL.IDX PT, R9, R2, RZ, 0x181f ;  /* 0x00181fff02097589 */ /* 0x000ea200000e0000 */
[----:B------:R-:W-:Y:S02]  /*9e10*/  IMAD R6, R30, 0x80, R81 ;  /* 0x000000801e067824 */ /* 0x000fe400078e0251 */
[----:B------:R-:W-:Y:S01]  /*9e20*/  IMAD.MOV R4, RZ, RZ, -R8 ;  /* 0x000000ffff047224 */ /* 0x000fe200078e0a08 */
[----:B------:R-:W4:Y:S02]  /*9e30*/  SHFL.IDX PT, R15, R3, 0x1, 0x181f ;  /* 0x00381f00030f7f89 */ /* 0x000f2400000e0000 */
[----:B------:R-:W-:Y:S01]  /*9e40*/  ISETP.GE.AND P4, PT, R6, R24, PT ;  /* 0x000000180600720c */ /* 0x000fe20003f86270 */
[----:B------:R-:W-:Y:S01]  /*9e50*/  IMAD R223, R4, c[0x0][0x2b8], R11 ;  /* 0x0000ae0004df7a24 */ /* 0x000fe200078e020b */
[----:B------:R-:W4:Y:S01]  /*9e60*/  SHFL.IDX PT, R18, R2, 0x1, 0x181f ;  /* 0x00381f0002127f89 */ /* 0x000f2200000e0000 */
[----:B------:R-:W-:Y:S02]  /*9e70*/  IADD3 R4, R6, 0x20, RZ ;  /* 0x0000002006047810 */ /* 0x000fe40007ffe0ff */
[----:B------:R-:W-:-:S02]  /*9e80*/  ISETP.GE.AND P6, PT, R76, c[0x0][0x198], PT ;  /* 0x000066004c007a0c */ /* 0x000fc40003fc6270 */
[----:B------:R-:W-:Y:S02]  /*9e90*/  SHF.R.S32.HI R46, RZ, 0x1f, R223 ;  /* 0x0000001fff2e7819 */ /* 0x000fe400000114df */
[----:B------:R-:W-:Y:S02]  /*9ea0*/  ISETP.GE.AND P0, PT, R4, R24, PT ;  /* 0x000000180400720c */ /* 0x000fe40003f06270 */
[----:B------:R-:W-:Y:S01]  /*9eb0*/  IADD3 R19, R6, 0x40, RZ ;  /* 0x0000004006137810 */ /* 0x000fe20007ffe0ff */
[----:B------:R-:W-:Y:S01]  /*9ec0*/  IMAD R8, R46, c[0x0][0x1e0], RZ ;  /* 0x000078002e087a24 */ /* 0x000fe200078e02ff */
[----:B-1----:R-:W-:Y:S01]  /*9ed0*/  @!P4 LEA R16, P1, R76, R10, 0x1 ;  /* 0x0000000a4c10c211 */ /* 0x002fe200078208ff */
[C---:B------:R-:W-:Y:S01]  /*9ee0*/  IMAD.WIDE.U32 R4, R223.reuse, c[0x0][0x1e0], RZ ;  /* 0x00007800df047a25 */ /* 0x040fe200078e00ff */
[----:B------:R-:W-:Y:S02]  /*9ef0*/  ISETP.GE.AND P5, PT, R212, c[0x0][0x198], PT ;  /* 0x00006600d4007a0c */ /* 0x000fe40003fa6270 */
[----:B--2---:R-:W-:Y:S01]  /*9f00*/  @!P4 LEA.HI.X R17, R76, R9, R77, 0x1, P1 ;  /* 0x000000094c11c211 */ /* 0x004fe200008f0c4d */
[----:B------:R-:W-:Y:S01]  /*9f10*/  IMAD R8, R223, c[0x0][0x1e4], R8 ;  /* 0x00007900df087a24 */ /* 0x000fe200078e0208 */
[----:B------:R-:W-:-:S02]  /*9f20*/  ISETP.GE.AND P1, PT, R19, R24, PT ;  /* 0x000000181300720c */ /* 0x000fc40003f26270 */
[----:B------:R-:W1:Y:S01]  /*9f30*/  SHFL.IDX PT, R19, R3, 0x2, 0x181f ;  /* 0x00581f0003137f89 */ /* 0x000e6200000e0000 */
[----:B------:R-:W-:Y:S01]  /*9f40*/  @!P4 LEA R10, P3, R212, R10, 0x1 ;  /* 0x0000000ad40ac211 */ /* 0x000fe200078608ff */
[----:B------:R-:W-:Y:S02]  /*9f50*/  IMAD.IADD R5, R5, 0x1, R8 ;  /* 0x0000000105057824 */ /* 0x000fe400078e0208 */
[----:B------:R2:W-:Y:S01]  /*9f60*/  @!P4 LDGSTS.E.BYPASS.LTC128B.128 [R213+0x100], [R16.64], !P6 ;  /* 0x0010000010d5cfae */ /* 0x0005e2000f101d48 */
[----:B----4-:R-:W-:Y:S02]  /*9f70*/  @!P0 LEA R8, P2, R76, R15, 0x1 ;  /* 0x0000000f4c088211 */ /* 0x010fe400078408ff */
[----:B------:R-:W-:Y:S02]  /*9f80*/  @!P4 LEA.HI.X R11, R212, R9, R231, 0x1, P3 ;  /* 0x00000009d40bc211 */ /* 0x000fe400018f0ce7 */
[----:B------:R-:W-:-:S03]  /*9f90*/  @!P0 LEA.HI.X R9, R76, R18, R77, 0x1, P2 ;  /* 0x000000124c098211 */ /* 0x000fc600010f0c4d */
[----:B------:R4:W-:Y:S04]  /*9fa0*/  @!P4 LDGSTS.E.BYPASS.LTC128B.128 [R213+0x4100], [R10.64], !P5 ;  /* 0x041000000ad5cfae */ /* 0x0009e8000e901d48 */
[----:B------:R1:W-:Y:S01]  /*9fb0*/  @!P0 LDGSTS.E.BYPASS.LTC128B.128 [R214+0x1100], [R8.64], !P6 ;  /* 0x0110000008d68fae */ /* 0x0003e2000f101d48 */
[----:B------:R-:W-:-:S03]  /*9fc0*/  IMAD.WIDE.U32 R22, R44, c[0x0][0x1e8], RZ ;  /* 0x00007a002c167a25 */ /* 0x000fc600078e00ff */
[----:B--2---:R-:W2:Y:S04]  /*9fd0*/  SHFL.IDX PT, R16, R2, 0x2, 0x181f ;  /* 0x00581f0002107f89 */ /* 0x004ea800000e0000 */
[----:B------:R2:W2:Y:S01]  /*9fe0*/  SHFL.IDX PT, R17, R3, 0x3, 0x181f ;  /* 0x00781f0003117f89 */ /* 0x0004a200000e0000 */
[----:B------:R-:W-:Y:S01]  /*9ff0*/  IMAD R20, R44, c[0x0][0x1ec], R23 ;  /* 0x00007b002c147a24 */ /* 0x000fe200078e0217 */
[----:B-1----:R-:W-:-:S04]  /*a000*/  @!P0 LEA R8, P2, R212, R15, 0x1 ;  /* 0x0000000fd4088211 */ /* 0x002fc800078408ff */
[----:B------:R-:W-:Y:S02]  /*a010*/  @!P0 LEA.HI.X R9, R212, R18, R231, 0x1, P2 ;  /* 0x00000012d4098211 */ /* 0x000fe400010f0ce7 */
[----:B------:R1:W1:Y:S01]  /*a020*/  SHFL.IDX PT, R18, R2, 0x3, 0x181f ;  /* 0x00781f0002127f89 */ /* 0x00026200000e0000 */
[----:B----4-:R-:W-:Y:S02]  /*a030*/  IADD3 R10, R6, 0x60, RZ ;  /* 0x00000060060a7810 */ /* 0x010fe40007ffe0ff */
[----:B------:R-:W-:Y:S01]  /*a040*/  IADD3 R129, R230, -0x1, RZ ;  /* 0xffffffffe6817810 */ /* 0x000fe20007ffe0ff */
[----:B------:R4:W-:Y:S01]  /*a050*/  @!P0 LDGSTS.E.BYPASS.LTC128B.128 [R214+0x5100], [R8.64], !P5 ;  /* 0x0510000008d68fae */ /* 0x0009e2000e901d48 */
[----:B------:R-:W-:-:S03]  /*a060*/  ISETP.GE.AND P0, PT, R10, R24, PT ;  /* 0x000000180a00720c */ /* 0x000fc60003f06270 */
[----:B------:R-:W-:Y:S01]  /*a070*/  IMAD R128, R129, -0x70, R144 ;  /* 0xffffff9081807824 */ /* 0x000fe200078e0290 */
[----:B------:R-:W-:Y:S04]  /*a080*/  STL.64 [R1+0x10], R22 ;  /* 0x0000101601007387 */ /* 0x000fe80000100a00 */
[----:B------:R1:W-:Y:S01]  /*a090*/  STL [R1+0xc], R20 ;  /* 0x00000c1401007387 */ /* 0x0003e20000100800 */
[----:B------:R-:W-:Y:S01]  /*a0a0*/  BSSY B0, `(.L_x_394) ;  /* 0x000003f000007945 */ /* 0x000fe20003800000 */
[----:B---3--:R-:W-:Y:S01]  /*a0b0*/  SHF.R.S32.HI R45, RZ, 0x1f, R220 ;  /* 0x0000001fff2d7819 */ /* 0x008fe200000114dc */
[----:B------:R-:W-:-:S04]  /*a0c0*/  IMAD.WIDE.U32 R4, R220, c[0x0][0x1f0], R4 ;  /* 0x00007c00dc047a25 */ /* 0x000fc800078e0004 */
[----:B--2---:R-:W-:Y:S01]  /*a0d0*/  IMAD R3, R45, c[0x0][0x1f0], RZ ;  /* 0x00007c002d037a24 */ /* 0x004fe200078e02ff */
[----:B------:R-:W-:-:S03]  /*a0e0*/  IADD3 R6, P3, R4, R22, RZ ;  /* 0x0000001604067210 */ /* 0x000fc60007f7e0ff */
[----:B-1----:R-:W-:Y:S01]  /*a0f0*/  IMAD R2, R220, c[0x0][0x1f4], R3 ;  /* 0x00007d00dc027a24 */ /* 0x002fe200078e0203 */
[----:B------:R-:W-:-:S04]  /*a100*/  @!P1 LEA R4, P2, R76, R19, 0x1 ;  /* 0x000000134c049211 */ /* 0x000fc800078408ff */
[----:B------:R-:W-:Y:S02]  /*a110*/  IADD3.X R2, R20, R5, R2, P3, !PT ;  /* 0x0000000514027210 */ /* 0x000fe40001ffe402 */
[-C--:B------:R-:W-:Y:S02]  /*a120*/  @!P1 LEA.HI.X R5, R76, R16.reuse, R77, 0x1, P2 ;  /* 0x000000104c059211 */ /* 0x080fe400010f0c4d */
[----:B------:R-:W-:Y:S02]  /*a130*/  LEA R3, P2, R6, c[0x0][0x1c8], 0x1 ;  /* 0x0000720006037a11 */ /* 0x000fe400078408ff */
[----:B------:R-:W-:Y:S01]  /*a140*/  @!P1 LEA R10, P3, R212, R19, 0x1 ;  /* 0x00000013d40a9211 */ /* 0x000fe200078608ff */
[----:B------:R1:W-:Y:S01]  /*a150*/  @!P1 LDGSTS.E.BYPASS.LTC128B.128 [R214+0x2100], [R4.64], !P6 ;  /* 0x0210000004d69fae */ /* 0x0003e2000f101d48 */
[----:B------:R-:W-:Y:S02]  /*a160*/  LEA.HI.X R20, R6, c[0x0][0x1cc], R2, 0x1, P2 ;  /* 0x0000730006147a11 */ /* 0x000fe400010f0c02 */
[----:B------:R-:W-:Y:S01]  /*a170*/  IMNMX R2, R128, 0x70, PT ;  /* 0x0000007080027817 */ /* 0x000fe20003800200 */
[----:B------:R-:W2:Y:S01]  /*a180*/  SHFL.IDX PT, R15, R3, RZ, 0x181f ;  /* 0x00181fff030f7589 */ /* 0x000ea200000e0000 */
[----:B------:R-:W-:-:S03]  /*a190*/  @!P1 LEA.HI.X R11, R212, R16, R231, 0x1, P3 ;  /* 0x00000010d40b9211 */ /* 0x000fc600018f0ce7 */
[----:B------:R-:W3:Y:S01]  /*a1a0*/  SHFL.IDX PT, R16, R20, RZ, 0x181f ;  /* 0x00181fff14107589 */ /* 0x000ee200000e0000 */
[----:B------:R-:W-:Y:S01]  /*a1b0*/  IMAD.IADD R2, R2, 0x1, -R81 ;  /* 0x0000000102027824 */ /* 0x000fe200078e0a51 */
[CC--:B----4-:R-:W-:Y:S02]  /*a1c0*/  @!P0 LEA R8, P2, R76.reuse, R17.reuse, 0x1 ;  /* 0x000000114c088211 */ /* 0x0d0fe400078408ff */
[----:B------:R4:W-:Y:S02]  /*a1d0*/  @!P1 LDGSTS.E.BYPASS.LTC128B.128 [R214+0x6100], [R10.64], !P5 ;  /* 0x061000000ad69fae */ /* 0x0009e4000e901d48 */
[----:B------:R-:W-:Y:S02]  /*a1e0*/  @!P0 LEA.HI.X R9, R76, R18, R77, 0x1, P2 ;  /* 0x000000124c098211 */ /* 0x000fe400010f0c4d */
[----:B------:R-:W-:Y:S01]  /*a1f0*/  ISETP.GE.AND P2, PT, R2, 0x1, PT ;  /* 0x000000010200780c */ /* 0x000fe20003f46270 */
[----:B------:R-:W2:Y:S04]  /*a200*/  SHFL.IDX PT, R6, R3, 0x1, 0x181f ;  /* 0x00381f0003067f89 */ /* 0x000ea800000e0000 */
[----:B------:R2:W-:Y:S01]  /*a210*/  @!P0 LDGSTS.E.BYPASS.LTC128B.128 [R214+0x3100], [R8.64], !P6 ;  /* 0x0310000008d68fae */ /* 0x0005e2000f101d48 */
[----:B-1----:R-:W-:-:S04]  /*a220*/  @!P0 LEA R4, P1, R212, R17, 0x1 ;  /* 0x00000011d4048211 */ /* 0x002fc800078208ff */
[----:B------:R-:W-:Y:S02]  /*a230*/  @!P0 LEA.HI.X R5, R212, R18, R231, 0x1, P1 ;  /* 0x00000012d4058211 */ /* 0x000fe400008f0ce7 */
[----:B------:R-:W-:Y:S04]  /*a240*/  SHFL.IDX PT, R18, R3, 0x2, 0x181f ;  /* 0x00581f0003127f89 */ /* 0x000fe800000e0000 */
[----:B----4-:R-:W1:Y:S01]  /*a250*/  SHFL.IDX PT, R11, R20, 0x1, 0x181f ;  /* 0x00381f00140b7f89 */ /* 0x010e6200000e0000 */
[----:B------:R-:W-:-:S03]  /*a260*/  ISETP.GE.AND P6, PT, R76, c[0x0][0x1d4], PT ;  /* 0x000075004c007a0c */ /* 0x000fc60003fc6270 */
[----:B------:R-:W4:Y:S01]  /*a270*/  SHFL.IDX PT, R19, R20, 0x2, 0x181f ;  /* 0x00581f0014137f89 */ /* 0x000f2200000e0000 */
[----:B------:R-:W-:-:S03]  /*a280*/  ISETP.GE.AND P1, PT, R2, 0x21, PT ;  /* 0x000000210200780c */ /* 0x000fc60003f26270 */
[----:B------:R1:W-:Y:S01]  /*a290*/  @!P0 LDGSTS.E.BYPASS.LTC128B.128 [R214+0x7100], [R4.64], !P5 ;  /* 0x0710000004d68fae */ /* 0x0003e2000e901d48 */
[----:B--2---:R-:W-:Y:S02]  /*a2a0*/  @P2 LEA R8, P0, R76, R15, 0x1 ;  /* 0x0000000f4c082211 */ /* 0x004fe400078008ff */
[----:B------:R-:W-:Y:S01]  /*a2b0*/  ISETP.GE.AND P5, PT, R212, c[0x0][0x1d4], PT ;  /* 0x00007500d4007a0c */ /* 0x000fe20003fa6270 */
[----:B------:R-:W0:Y:S01]  /*a2c0*/  LDGDEPBAR ;  /* 0x00000000000079af */ /* 0x000e220000000000 */
[----:B---3--:R-:W-:Y:S02]  /*a2d0*/  @P2 LEA.HI.X R9, R76, R16, R77, 0x1, P0 ;  /* 0x000000104c092211 */ /* 0x008fe400000f0c4d */
[----:B------:R-:W-:-:S03]  /*a2e0*/  ISETP.GE.AND P0, PT, R2, 0x41, PT ;  /* 0x000000410200780c */ /* 0x000fc60003f06270 */
[----:B------:R2:W-:Y:S01]  /*a2f0*/  @P2 LDGSTS.E.BYPASS.LTC128B.128 [R213+0x8100], [R8.64], !P6 ;  /* 0x0810000008d52fae */ /* 0x0005e2000f101d48 */
[----:B-1----:R-:W-:-:S04]  /*a300*/  @P2 LEA R4, P3, R212, R15, 0x1 ;  /* 0x0000000fd4042211 */ /* 0x002fc800078608ff */
[----:B------:R-:W-:Y:S02]  /*a310*/  @P2 LEA.HI.X R5, R212, R16, R231, 0x1, P3 ;  /* 0x00000010d4052211 */ /* 0x000fe400018f0ce7 */
[----:B------:R-:W-:-:S03]  /*a320*/  @P1 LEA R16, P3, R76, R6, 0x1 ;  /* 0x000000064c101211 */ /* 0x000fc600078608ff */
[----:B------:R1:W-:Y:S01]  /*a330*/  @P2 LDGSTS.E.BYPASS.LTC128B.128 [R213+0xb900], [R4.64], !P5 ;  /* 0x0b90000004d52fae */ /* 0x0003e2000e901d48 */
[----:B------:R-:W-:Y:S02]  /*a340*/  @P1 LEA R10, P2, R212, R6, 0x1 ;  /* 0x00000006d40a1211 */ /* 0x000fe400078408ff */
[CC--:B------:R-:W-:Y:S02]  /*a350*/  @P1 LEA.HI.X R17, R76.reuse, R11.reuse, R77, 0x1, P3 ;  /* 0x0000000b4c111211 */ /* 0x0c0fe400018f0c4d */
[----:B--2---:R-:W-:Y:S02]  /*a360*/  @P0 LEA R8, P3, R76, R18, 0x1 ;  /* 0x000000124c080211 */ /* 0x004fe400078608ff */
[----:B------:R-:W-:Y:S01]  /*a370*/  @P1 LEA.HI.X R11, R212, R11, R231, 0x1, P2 ;  /* 0x0000000bd40b1211 */ /* 0x000fe200010f0ce7 */
[----:B------:R2:W-:Y:S01]  /*a380*/  @P1 LDGSTS.E.BYPASS.LTC128B.128 [R214+0x9100], [R16.64], !P6 ;  /* 0x0910000010d61fae */ /* 0x0005e2000f101d48 */
[----:B----4-:R-:W-:-:S03]  /*a390*/  @P0 LEA.HI.X R9, R76, R19, R77, 0x1, P3 ;  /* 0x000000134c090211 */ /* 0x010fc600018f0c4d */
[----:B------:R2:W-:Y:S04]  /*a3a0*/  @P1 LDGSTS.E.BYPASS.LTC128B.128 [R214+0xc900], [R10.64], !P5 ;  /* 0x0c9000000ad61fae */ /* 0x0005e8000e901d48 */
[----:B------:R2:W-:Y:S01]  /*a3b0*/  @P0 LDGSTS.E.BYPASS.LTC128B.128 [R214+0xa100], [R8.64], !P6 ;  /* 0x0a10000008d60fae */ /* 0x0005e2000f101d48 */
[----:B-1----:R-:W-:-:S04]  /*a3c0*/  @P0 LEA R4, P2, R212, R18, 0x1 ;  /* 0x00000012d4040211 */ /* 0x002fc800078408ff */
[----:B------:R-:W-:-:S05]  /*a3d0*/  @P0 LEA.HI.X R5, R212, R19, R231, 0x1, P2 ;  /* 0x00000013d4050211 */ /* 0x000fca00010f0ce7 */
[----:B------:R2:W-:Y:S01]  /*a3e0*/  @P0 LDGSTS.E.BYPASS.LTC128B.128 [R214+0xd900], [R4.64], !P5 ;  /* 0x0d90000004d60fae */ /* 0x0005e2000e901d48 */
[----:B------:R-:W-:-:S03]  /*a3f0*/  ISETP.GE.AND P0, PT, R2, 0x61, PT ;  /* 0x000000610200780c */ /* 0x000fc60003f06270 */
[----:B------:R-:W1:Y:S04]  /*a400*/  SHFL.IDX PT, R3, R3, 0x3, 0x181f ;  /* 0x00781f0003037f89 */ /* 0x000e6800000e0000 */
[----:B------:R2:W3:Y:S06]  /*a410*/  SHFL.IDX PT, R6, R20, 0x3, 0x181f ;  /* 0x00781f0014067f89 */ /* 0x0004ec00000e0000 */
[----:B------:R-:W-:Y:S05]  /*a420*/  @!P0 BRA `(.L_x_395) ;  /* 0x0000006000008947 */ /* 0x000fea0003800000 */
[-C--:B-12---:R-:W-:Y:S02]  /*a430*/  LEA R4, P1, R76, R3.reuse, 0x1 ;  /* 0x000000034c047211 */ /* 0x086fe400078208ff */
[----:B------:R-:W-:-:S02]  /*a440*/  LEA R2, P0, R212, R3, 0x1 ;  /* 0x00000003d4027211 */ /* 0x000fc400078008ff */
[-C--:B---3--:R-:W-:Y:S02]  /*a450*/  LEA.HI.X R5, R76, R6.reuse, R77, 0x1, P1 ;  /* 0x000000064c057211 */ /* 0x088fe400008f0c4d */
[----:B------:R-:W-:-:S03]  /*a460*/  LEA.HI.X R3, R212, R6, R231, 0x1, P0 ;  /* 0x00000006d4037211 */ /* 0x000fc600000f0ce7 */
[----:B------:R1:W-:Y:S04]  /*a470*/  LDGSTS.E.BYPASS.LTC128B.128 [R214+0xb100], [R4.64], !P6 ;  /* 0x0b10000004d67fae */ /* 0x0003e8000f101d48 */
[----:B------:R1:W-:Y:S02]  /*a480*/  LDGSTS.E.BYPASS.LTC128B.128 [R214+0xe900], [R2.64], !P5 ;  /* 0x0e90000002d67fae */ /* 0x0003e4000e901d48 */
.L_x_395:
[----:B------:R-:W-:Y:S05]  /*a490*/  BSYNC B0 ;  /* 0x0000000000007941 */ /* 0x000fea0003800000 */
.L_x_394:
[----:B------:R-:W-:Y:S01]  /*a4a0*/  ISETP.LT.AND P0, PT, RZ, c[0x0][0x27c], PT ;  /* 0x00009f00ff007a0c */ /* 0x000fe20003f01270 */
[----:B------:R-:W0:-:S12]  /*a4b0*/  LDGDEPBAR ;  /* 0x00000000000079af */ /* 0x000e180000000000 */
[----:B------:R-:W-:Y:S05]  /*a4c0*/  @P0 BRA `(.L_x_396) ;  /* 0x0000002000000947 */ /* 0x000fea0003800000 */
[----:B------:R-:W-:-:S04]  /*a4d0*/  DEPBAR.LE SB0, 0x1 ;  /* 0x000080400000791a */ /* 0x000fc80000000000 */
[----:B------:R-:W-:Y:S05]  /*a4e0*/  BRA `(.L_x_397) ;  /* 0x0000360000007947 */ /* 0x000fea0003800000 */
.L_x_396:
[----:B-1---5:R-:W-:Y:S01]  /*a4f0*/  SHF.R.S32.HI R2, RZ, 0x1f, R137 ;  /* 0x0000001fff027819 */ /* 0x022fe20000011489 */
[----:B------:R-:W-:Y:S01]  /*a500*/  ULDC.U8 UR5, c[0x0][0x298] ;  /* 0x0000a60000057ab9 */ /* 0x000fe20000000000 */
[C---:B--2---:R-:W-:Y:S01]  /*a510*/  IMAD.WIDE.U32 R4, R137.reuse, c[0x0][0x290], RZ ;  /* 0x0000a40089047a25 */ /* 0x044fe200078e00ff */
[----:B------:R-:W-:Y:S01]  /*a520*/  ISETP.NE.AND P2, PT, RZ, UR5, PT ;  /* 0x00000005ff007c0c */ /* 0x000fe2000bf45270 */
[----:B------:R-:W-:Y:S02]  /*a530*/  BSSY B2, `(.L_x_397) ;  /* 0x000035b000027945 */ /* 0x000fe40003800000 */
[C---:B------:R-:W-:Y:S02]  /*a540*/  IMAD R8, R2.reuse, c[0x0][0x280], RZ ;  /* 0x0000a00002087a24 */ /* 0x040fe400078e02ff */
[----:B---3--:R-:W-:Y:S02]  /*a550*/  IMAD R6, R2, c[0x0][0x290], RZ ;  /* 0x0000a40002067a24 */ /* 0x008fe400078e02ff */
[----:B------:R-:W-:-:S04]  /*a560*/  IMAD.WIDE.U32 R2, R137, c[0x0][0x280], RZ ;  /* 0x0000a00089027a25 */ /* 0x000fc800078e00ff */
[C---:B------:R-:W-:Y:S01]  /*a570*/  IMAD R10, R137.reuse, c[0x0][0x284], R8 ;  /* 0x0000a100890a7a24 */ /* 0x040fe200078e0208 */
[----:B------:R-:W-:Y:S01]  /*a580*/  LEA R8, P0, R4, c[0x0][0x288], 0x1 ;  /* 0x0000a20004087a11 */ /* 0x000fe200078008ff */
[----:B------:R-:W-:Y:S01]  /*a590*/  IMAD R9, R137, c[0x0][0x294], R6 ;  /* 0x0000a50089097a24 */ /* 0x000fe200078e0206 */
[----:B------:R-:W-:Y:S02]  /*a5a0*/  LEA R6, P1, R2, c[0x0][0x270], 0x1 ;  /* 0x00009c0002067a11 */ /* 0x000fe400078208ff */
[----:B------:R-:W-:Y:S02]  /*a5b0*/  IADD3 R3, R10, R3, RZ ;  /* 0x000000030a037210 */ /* 0x000fe40007ffe0ff */
[----:B------:R-:W-:Y:S02]  /*a5c0*/  IADD3 R5, R9, R5, RZ ;  /* 0x0000000509057210 */ /* 0x000fe40007ffe0ff */
[----:B------:R-:W-:Y:S02]  /*a5d0*/  LEA.HI.X R2, R2, c[0x0][0x274], R3, 0x1, P1 ;  /* 0x00009d0002027a11 */ /* 0x000fe400008f0c03 */
[----:B------:R-:W-:Y:S01]  /*a5e0*/  LEA.HI.X R3, R4, c[0x0][0x28c], R5, 0x1, P0 ;  /* 0x0000a30004037a11 */ /* 0x000fe200000f0c05 */
[----:B------:R-:W-:Y:S05]  /*a5f0*/  @!P2 BRA `(.L_x_398) ;  /* 0x000019100000a947 */ /* 0x000fea0003800000 */
[----:B------:R-:W1:Y:S01]  /*a600*/  SHFL.IDX PT, R17, R2, RZ, 0x181f ;  /* 0x00181fff02117589 */ /* 0x000e6200000e0000 */
[----:B------:R-:W-:Y:S01]  /*a610*/  BSSY B0, `(.L_x_399) ;  /* 0x0000019000007945 */ /* 0x000fe20003800000 */
[----:B------:R-:W-:Y:S01]  /*a620*/  CS2R R4, SRZ ;  /* 0x0000000000047805 */ /* 0x000fe2000001ff00 */
[----:B------:R-:W-:Y:S01]  /*a630*/  CS2R R10, SRZ ;  /* 0x00000000000a7805 */ /* 0x000fe2000001ff00 */
[----:B------:R-:W2:Y:S04]  /*a640*/  SHFL.IDX PT, R16, R6, RZ, 0x181f ;  /* 0x00181fff06107589 */ /* 0x000ea800000e0000 */
[----:B------:R3:W4:Y:S04]  /*a650*/  SHFL.IDX PT, R19, R3, RZ, 0x181f ;  /* 0x00181fff03137589 */ /* 0x00072800000e0000 */
[----:B------:R5:W1:Y:S01]  /*a660*/  SHFL.IDX PT, R18, R8, RZ, 0x181f ;  /* 0x00181fff08127589 */ /* 0x000a6200000e0000 */
[----:B---3--:R-:W-:Y:S01]  /*a670*/  CS2R R2, SRZ ;  /* 0x0000000000027805 */ /* 0x008fe2000001ff00 */
[----:B-----5:R-:W-:Y:S01]  /*a680*/  CS2R R8, SRZ ;  /* 0x0000000000087805 */ /* 0x020fe2000001ff00 */
[----:B------:R-:W-:Y:S05]  /*a690*/  @P4 BRA `(.L_x_400) ;  /* 0x0000010000004947 */ /* 0x000fea0003800000 */
[----:B-12-4-:R-:W2:Y:S04]  /*a6a0*/  LDL R22, [R1+0xfc] ;  /* 0x0000fc0001167983 */ /* 0x016ea80000100800 */
[----:B------:R-:W3:Y:S01]  /*a6b0*/  LDL R15, [R1+0xf8] ;  /* 0x0000f800010f7983 */ /* 0x000ee20000100800 */
[----:B------:R-:W-:-:S02]  /*a6c0*/  ISETP.GE.AND P1, PT, R78, c[0x0][0x27c], PT ;  /* 0x00009f004e007a0c */ /* 0x000fc40003f26270 */
[----:B------:R-:W-:Y:S01]  /*a6d0*/  ISETP.GE.AND P0, PT, R80, c[0x0][0x27c], PT ;  /* 0x00009f0050007a0c */ /* 0x000fe20003f06270 */
[----:B------:R-:W-:-:S10]  /*a6e0*/  CS2R R4, SRZ ;  /* 0x0000000000047805 */ /* 0x000fd4000001ff00 */
[----:B------:R-:W-:-:S05]  /*a6f0*/  @!P1 IMAD.WIDE R2, R78, 0x2, R16 ;  /* 0x000000024e029825 */ /* 0x000fca00078e0210 */
[----:B------:R1:W5:Y:S02]  /*a700*/  @!P1 LD.E.64 R10, [R2.64] ;  /* 0x00000008020a9980 */ /* 0x000364000c101b00 */
[----:B-1----:R-:W-:Y:S01]  /*a710*/  CS2R R2, SRZ ;  /* 0x0000000000027805 */ /* 0x002fe2000001ff00 */
[-C--:B--2---:R-:W-:Y:S02]  /*a720*/  @!P0 IADD3 R20, P3, R16, R22.reuse, RZ ;  /* 0x0000001610148210 */ /* 0x084fe40007f7e0ff */
[----:B------:R-:W-:Y:S01]  /*a730*/  @!P0 IADD3 R16, P2, R18, R22, RZ ;  /* 0x0000001612108210 */ /* 0x000fe20007f5e0ff */
[----:B------:R-:W-:-:S04]  /*a740*/  @!P1 IMAD.WIDE R22, R78, 0x2, R18 ;  /* 0x000000024e169825 */ /* 0x000fc800078e0212 */
[--C-:B---3--:R-:W-:Y:S01]  /*a750*/  @!P0 IMAD.X R21, R17, 0x1, R15.reuse, P3 ;  /* 0x0000000111158824 */ /* 0x108fe200018e060f */
[----:B------:R1:W5:Y:S01]  /*a760*/  @!P1 LD.E.64 R8, [R22.64] ;  /* 0x0000000816089980 */ /* 0x000362000c101b00 */
[----:B------:R-:W-:-:S03]  /*a770*/  @!P0 IMAD.X R17, R19, 0x1, R15, P2 ;  /* 0x0000000113118824 */ /* 0x000fc600010e060f */
[----:B------:R1:W5:Y:S04]  /*a780*/  @!P0 LD.E.64 R4, [R20.64] ;  /* 0x0000000814048980 */ /* 0x000368000c101b00 */
[----:B------:R1:W5:Y:S02]  /*a790*/  @!P0 LD.E.64 R2, [R16.64] ;  /* 0x0000000810028980 */ /* 0x000364000c101b00 */
.L_x_400:
[----:B-12-4-:R-:W-:Y:S05]  /*a7a0*/  BSYNC B0 ;  /* 0x0000000000007941 */ /* 0x016fea0003800000 */
.L_x_399:
[----:B-----5:R-:W-:Y:S01]  /*a7b0*/  IMAD.MOV.U32 R20, RZ, RZ, R4 ;  /* 0x000000ffff147224 */ /* 0x020fe200078e0004 */
[----:B------:R-:W-:Y:S01]  /*a7c0*/  SHF.R.U64 R18, R4, 0x10, R5 ;  /* 0x0000001004127819 */ /* 0x000fe20000001205 */
[----:B------:R-:W-:Y:S01]  /*a7d0*/  IMAD R4, R30, -0x80, R24 ;  /* 0xffffff801e047824 */ /* 0x000fe200078e0218 */
[--C-:B------:R-:W-:Y:S01]  /*a7e0*/  SHF.R.U64 R21, R10, 0x10, R11.reuse ;  /* 0x000000100a157819 */ /* 0x100fe2000000120b */
[----:B------:R-:W-:Y:S01]  /*a7f0*/  IMAD.MOV.U32 R23, RZ, RZ, R10 ;  /* 0x000000ffff177224 */ /* 0x000fe200078e000a */
[--C-:B------:R-:W-:Y:S01]  /*a800*/  SHF.R.U32.HI R17, RZ, 0x10, R11.reuse ;  /* 0x00000010ff117819 */ /* 0x100fe2000001160b */
[----:B------:R-:W-:Y:S01]  /*a810*/  IMAD.MOV.U32 R22, RZ, RZ, R11 ;  /* 0x000000ffff167224 */ /* 0x000fe200078e000b */
[----:B------:R-:W-:Y:S01]  /*a820*/  IMNMX R29, R4, 0x80, PT ;  /* 0x00000080041d7817 */ /* 0x000fe20003800200 */
[--C-:B------:R-:W-:Y:S01]  /*a830*/  IMAD.MOV.U32 R19, RZ, RZ, R5.reuse ;  /* 0x000000ffff137224 */ /* 0x100fe200078e0005 */
[----:B------:R-:W-:Y:S01]  /*a840*/  SHF.R.U32.HI R10, RZ, 0x10, R5 ;  /* 0x00000010ff0a7819 */ /* 0x000fe20000011605 */
[----:B------:R-:W-:Y:S01]  /*a850*/  IMAD.MOV.U32 R16, RZ, RZ, R8 ;  /* 0x000000ffff107224 */ /* 0x000fe200078e0008 */
[----:B------:R-:W-:Y:S01]  /*a860*/  ISETP.GE.AND P0, PT, R81, R29, PT ;  /* 0x0000001d5100720c */ /* 0x000fe20003f06270 */
[--C-:B------:R-:W-:Y:S01]  /*a870*/  IMAD.MOV.U32 R15, RZ, RZ, R9.reuse ;  /* 0x000000ffff0f7224 */ /* 0x100fe200078e0009 */
[----:B------:R-:W-:Y:S01]  /*a880*/  SHF.R.U64 R11, R8, 0x10, R9 ;  /* 0x00000010080b7819 */ /* 0x000fe20000001209 */
[----:B------:R-:W-:Y:S01]  /*a890*/  IMAD.MOV.U32 R8, RZ, RZ, R2 ;  /* 0x000000ffff087224 */ /* 0x000fe200078e0002 */
[--C-:B------:R-:W-:Y:S01]  /*a8a0*/  SHF.R.U64 R4, R2, 0x10, R3.reuse ;  /* 0x0000001002047819 */ /* 0x100fe20000001203 */
[----:B------:R-:W-:Y:S01]  /*a8b0*/  IMAD.MOV.U32 R5, RZ, RZ, R3 ;  /* 0x000000ffff057224 */ /* 0x000fe200078e0003 */
[----:B------:R-:W-:-:S04]  /*a8c0*/  DEPBAR.LE SB0, 0x1 ;  /* 0x000080400000791a */ /* 0x000fc80000000000 */
[----:B------:R-:W-:Y:S01]  /*a8d0*/  SHF.R.U32.HI R6, RZ, 0x10, R9 ;  /* 0x00000010ff067819 */ /* 0x000fe20000011609 */
[----:B------:R-:W-:Y:S01]  /*a8e0*/  BSSY B1, `(.L_x_401) ;  /* 0x000005e000017945 */ /* 0x000fe20003800000 */
[----:B------:R-:W-:Y:S02]  /*a8f0*/  SHF.R.U32.HI R2, RZ, 0x10, R3 ;  /* 0x00000010ff027819 */ /* 0x000fe40000011603 */
[----:B------:R-:W-:Y:S02]  /*a900*/  PRMT R23, R23, 0x5410, R21 ;  /* 0x0000541017177816 */ /* 0x000fe40000000015 */
[----:B------:R-:W-:Y:S02]  /*a910*/  PRMT R24, R22, 0x5410, R17 ;  /* 0x0000541016187816 */ /* 0x000fe40000000011 */
[----:B------:R-:W-:Y:S02]  /*a920*/  PRMT R26, R20, 0x5410, R18 ;  /* 0x00005410141a7816 */ /* 0x000fe40000000012 */
[----:B------:R-:W-:-:S02]  /*a930*/  PRMT R28, R19, 0x5410, R10 ;  /* 0x00005410131c7816 */ /* 0x000fc4000000000a */
[----:B------:R-:W-:Y:S02]  /*a940*/  PRMT R21, R16, 0x5410, R11 ;  /* 0x0000541010157816 */ /* 0x000fe4000000000b */
[----:B------:R-:W-:Y:S02]  /*a950*/  PRMT R22, R15, 0x5410, R6 ;  /* 0x000054100f167816 */ /* 0x000fe40000000006 */
[----:B------:R-:W-:Y:S02]  /*a960*/  PRMT R25, R8, 0x5410, R4 ;  /* 0x0000541008197816 */ /* 0x000fe40000000004 */
[----:B------:R-:W-:Y:S01]  /*a970*/  PRMT R27, R5, 0x5410, R2 ;  /* 0x00005410051b7816 */ /* 0x000fe20000000002 */
[----:B------:R-:W-:Y:S06]  /*a980*/  BAR.SYNC.DEFER_BLOCKING 0x0 ;  /* 0x0000000000007b1d */ /* 0x000fec0000010000 */
[----:B------:R-:W-:Y:S05]  /*a990*/  @P0 BRA `(.L_x_402) ;  /* 0x0000052000000947 */ /* 0x000fea0003800000 */
[----:B------:R-:W-:Y:S01]  /*a9a0*/  ISETP.GE.AND P0, PT, R78, c[0x0][0x27c], PT ;  /* 0x00009f004e007a0c */ /* 0x000fe20003f06270 */
[----:B------:R-:W-:-:S12]  /*a9b0*/  BSSY B0, `(.L_x_403) ;  /* 0x0000028000007945 */ /* 0x000fd80003800000 */
[----:B------:R-:W-:Y:S05]  /*a9c0*/  @P0 BRA `(.L_x_404) ;  /* 0x0000026000000947 */ /* 0x000fea0003800000 */
[----:B------:R-:W1:Y:S01]  /*a9d0*/  LDS.128 R8, [R213+0x100] ;  /* 0x00010000d5087984 */ /* 0x000e620000000c00 */
[----:B------:R-:W-:Y:S01]  /*a9e0*/  SHF.L.U32 R4, R23, 0x10, RZ ;  /* 0x0000001017047819 */ /* 0x000fe200000006ff */
[----:B------:R-:W-:Y:S01]  /*a9f0*/  IMAD.U32 R2, R21, 0x10000, RZ ;  /* 0x0001000015027824 */ /* 0x000fe200078e00ff */
[----:B------:R-:W-:Y:S02]  /*aa00*/  LOP3.LUT R3, R23, 0xffff0000, RZ, 0xc0, !PT ;  /* 0xffff000017037812 */ /* 0x000fe400078ec0ff */
[C---:B-1----:R-:W-:Y:S02]  /*aa10*/  SHF.L.U32 R15, R8.reuse, 0x10, RZ ;  /* 0x00000010080f7819 */ /* 0x042fe400000006ff */
[----:B------:R-:W-:Y:S02]  /*aa20*/  LOP3.LUT R6, R8, 0xffff0000, RZ, 0xc0, !PT ;  /* 0xffff000008067812 */ /* 0x000fe400078ec0ff */
[----:B------:R-:W-:Y:S02]  /*aa30*/  LOP3.LUT R5, R9, 0xffff0000, RZ, 0xc0, !PT ;  /* 0xffff000009057812 */ /* 0x000fe400078ec0ff */
[----:B------:R-:W-:Y:S01]  /*aa40*/  LOP3.LUT R8, R21, 0xffff0000, RZ, 0xc0, !PT ;  /* 0xffff000015087812 */ /* 0x000fe200078ec0ff */
[C---:B------:R-:W-:Y:S01]  /*aa50*/  FMUL.FTZ R19, R6.reuse, R4 ;  /* 0x0000000406137220 */ /* 0x040fe20000410000 */
[----:B------:R-:W-:Y:S01]  /*aa60*/  SHF.L.U32 R17, R9, 0x10, RZ ;  /* 0x0000001009117819 */ /* 0x000fe200000006ff */
[----:B------:R-:W-:Y:S01]  /*aa70*/  FMUL.FTZ R20, R6, R2 ;  /* 0x0000000206147220 */ /* 0x000fe20000410000 */
[----:B------:R-:W-:Y:S01]  /*aa80*/  LOP3.LUT R6, R11, 0xffff0000, RZ, 0xc0, !PT ;  /* 0xffff00000b067812 */ /* 0x000fe200078ec0ff */
[----:B------:R-:W-:Y:S01]  /*aa90*/  FMUL.FTZ R18, R5, R8 ;  /* 0x0000000805127220 */ /* 0x000fe20000410000 */
[C---:B------:R-:W-:Y:S01]  /*aaa0*/  SHF.L.U32 R16, R10.reuse, 0x10, RZ ;  /* 0x000000100a107819 */ /* 0x040fe200000006ff */
[----:B------:R-:W-:Y:S01]  /*aab0*/  IMAD.U32 R9, R11, 0x10000, RZ ;  /* 0x000100000b097824 */ /* 0x000fe200078e00ff */
[----:B------:R-:W-:Y:S01]  /*aac0*/  LOP3.LUT R10, R10, 0xffff0000, RZ, 0xc0, !PT ;  /* 0xffff00000a0a7812 */ /* 0x000fe200078ec0ff */
[-C--:B------:R-:W-:Y:S01]  /*aad0*/  FMUL.FTZ R11, R5, R3.reuse ;  /* 0x00000003050b7220 */ /* 0x080fe20000410000 */
[----:B------:R-:W-:Y:S01]  /*aae0*/  SHF.L.U32 R5, R24, 0x10, RZ ;  /* 0x0000001018057819 */ /* 0x000fe200000006ff */
[----:B------:R-:W-:Y:S01]  /*aaf0*/  FFMA.FTZ R18, R17, R3, -R18 ;  /* 0x0000000311127223 */ /* 0x000fe20000010812 */
[C---:B------:R-:W-:Y:S01]  /*ab00*/  SHF.L.U32 R3, R22.reuse, 0x10, RZ ;  /* 0x0000001016037819 */ /* 0x040fe200000006ff */
[C---:B------:R-:W-:Y:S01]  /*ab10*/  FFMA.FTZ R19, R15.reuse, R2, R19 ;  /* 0x000000020f137223 */ /* 0x040fe20000010013 */
[----:B------:R-:W-:Y:S01]  /*ab20*/  LOP3.LUT R2, R22, 0xffff0000, RZ, 0xc0, !PT ;  /* 0xffff000016027812 */ /* 0x000fe200078ec0ff */
[----:B------:R-:W-:Y:S01]  /*ab30*/  FFMA.FTZ R20, R15, R4, -R20 ;  /* 0x000000040f147223 */ /* 0x000fe20000010814 */
[----:B------:R-:W-:Y:S01]  /*ab40*/  LOP3.LUT R4, R24, 0xffff0000, RZ, 0xc0, !PT ;  /* 0xffff000018047812 */ /* 0x000fe200078ec0ff */
[----:B------:R-:W-:-:S02]  /*ab50*/  FFMA.FTZ R15, R17, R8, R11 ;  /* 0x00000008110f7223 */ /* 0x000fc4000001000b */
[C---:B------:R-:W-:Y:S02]  /*ab60*/  FMUL.FTZ R11, R10.reuse, R3 ;  /* 0x000000030a0b7220 */ /* 0x040fe40000410000 */
[-C--:B------:R-:W-:Y:S02]  /*ab70*/  FMUL.FTZ R10, R10, R5.reuse ;  /* 0x000000050a0a7220 */ /* 0x080fe40000410000 */
[C---:B------:R-:W-:Y:S02]  /*ab80*/  FMUL.FTZ R8, R6.reuse, R2 ;  /* 0x0000000206087220 */ /* 0x040fe40000410000 */
[----:B------:R-:W-:Y:S02]  /*ab90*/  FMUL.FTZ R6, R6, R4 ;  /* 0x0000000406067220 */ /* 0x000fe40000410000 */
[C---:B------:R-:W-:Y:S02]  /*aba0*/  FFMA.FTZ R11, R16.reuse, R5, -R11 ;  /* 0x00000005100b7223 */ /* 0x040fe4000001080b */
[----:B------:R-:W-:-:S02]  /*abb0*/  FFMA.FTZ R5, R16, R3, R10 ;  /* 0x0000000310057223 */ /* 0x000fc4000001000a */
[----:B------:R-:W-:Y:S01]  /*abc0*/  FFMA.FTZ R3, R9, R4, -R8 ;  /* 0x0000000409037223 */ /* 0x000fe20000010808 */
[----:B------:R-:W-:Y:S01]  /*abd0*/  F2FP.BF16.PACK_AB R8, R19, R20 ;  /* 0x000000141308723e */ /* 0x000fe200000010ff */
[----:B------:R-:W-:Y:S01]  /*abe0*/  FFMA.FTZ R2, R9, R2, R6 ;  /* 0x0000000209027223 */ /* 0x000fe20000010006 */
[----:B------:R-:W-:Y:S02]  /*abf0*/  F2FP.BF16.PACK_AB R10, R5, R11 ;  /* 0x0000000b050a723e */ /* 0x000fe400000010ff */
[----:B------:R-:W-:Y:S02]  /*ac00*/  F2FP.BF16.PACK_AB R9, R15, R18 ;  /* 0x000000120f09723e */ /* 0x000fe400000010ff */
[----:B------:R-:W-:-:S05]  /*ac10*/  F2FP.BF16.PACK_AB R11, R2, R3 ;  /* 0x00000003020b723e */ /* 0x000fca00000010ff */
[----:B------:R1:W-:Y:S02]  /*ac20*/  STS.128 [R213+0x100], R8 ;  /* 0x00010008d5007388 */ /* 0x0003e40000000c00 */
.L_x_404:
[----:B------:R-:W-:Y:S05]  /*ac30*/  BSYNC B0 ;  /* 0x0000000000007941 */ /* 0x000fea0003800000 */
.L_x_403:
[----:B------:R-:W-:-:S13]  /*ac40*/  ISETP.GE.AND P0, PT, R80, c[0x0][0x27c], PT ;  /* 0x00009f0050007a0c */ /* 0x000fda0003f06270 */
[----:B------:R-:W-:Y:S05]  /*ac50*/  @P0 BRA `(.L_x_402) ;  /* 0x0000026000000947 */ /* 0x000fea0003800000 */
[----:B-1----:R-:W1:Y:S01]  /*ac60*/  LDS.128 R8, [R213+0x4100] ;  /* 0x00410000d5087984 */ /* 0x002e620000000c00 */
[C---:B------:R-:W-:Y:S01]  /*ac70*/  SHF.L.U32 R4, R26.reuse, 0x10, RZ ;  /* 0x000000101a047819 */ /* 0x040fe200000006ff */
        /* <DEDUP_REMOVED lines=15> */
[C---:B------:R-:W-:Y:S01]  /*ad70*/  SHF.L.U32 R5, R28.reuse, 0x10, RZ ;  /* 0x000000101c057819 */ /* 0x040fe200000006ff */
[----:B------:R-:W-:Y:S01]  /*ad80*/  FFMA.FTZ R18, R17, R3, -R18 ;  /* 0x0000000311127223 */ /* 0x000fe20000010812 */
[----:B------:R-:W-:Y:S01]  /*ad90*/  SHF.L.U32 R3, R27, 0x10, RZ ;  /* 0x000000101b037819 */ /* 0x000fe200000006ff */
[----:B------:R-:W-:Y:S01]  /*ada0*/  FFMA.FTZ R19, R15, R2, R19 ;  /* 0x000000020f137223 */ /* 0x000fe20000010013 */
        /* <DEDUP_REMOVED lines=17> */
.L_x_402:
[----:B------:R-:W-:Y:S05]  /*aec0*/  BSYNC B1 ;  /* 0x0000000000017941 */ /* 0x000fea0003800000 */
.L_x_401:
[----:B------:R-:W-:Y:S01]  /*aed0*/  IADD3 R2, R81, 0x20, RZ ;  /* 0x0000002051027810 */ /* 0x000fe20007ffe0ff */
[----:B------:R-:W-:Y:S03]  /*aee0*/  BSSY B1, `(.L_x_405) ;  /* 0x0000055000017945 */ /* 0x000fe60003800000 */
[----:B------:R-:W-:-:S13]  /*aef0*/  ISETP.GE.AND P0, PT, R2, R29, PT ;  /* 0x0000001d0200720c */ /* 0x000fda0003f06270 */
[----:B------:R-:W-:Y:S05]  /*af00*/  @P0 BRA `(.L_x_406) ;  /* 0x0000052000000947 */ /* 0x000fea0003800000 */
[----:B------:R-:W-:Y:S01]  /*af10*/  ISETP.GE.AND P0, PT, R78, c[0x0][0x27c], PT ;  /* 0x00009f004e007a0c */ /* 0x000fe20003f06270 */
[----:B------:R-:W-:-:S12]  /*af20*/  BSSY B0, `(.L_x_407) ;  /* 0x0000028000007945 */ /* 0x000fd80003800000 */
[----:B------:R-:W-:Y:S05]  /*af30*/  @P0 BRA `(.L_x_408) ;  /* 0x0000026000000947 */ /* 0x000fea0003800000 */
[----:B-1----:R-:W1:Y:S01]  /*af40*/  LDS.128 R8, [R213+0x1100] ;  /* 0x00110000d5087984 */ /* 0x002e620000000c00 */
[----:B------:R-:W-:Y:S01]  /*af50*/  SHF.L.U32 R4, R23, 0x10, RZ ;  /* 0x0000001017047819 */ /* 0x000fe200000006ff */
[----:B------:R-:W-:Y:S01]  /*af60*/  IMAD.U32 R2, R21, 0x10000, RZ ;  /* 0x0001000015027824 */ /* 0x000fe200078e00ff */
[----:B------:R-:W-:Y:S02]  /*af70*/  LOP3.LUT R3, R23, 0xffff0000, RZ, 0xc0, !PT ;  /* 0xffff000017037812 */ /* 0x000fe400078ec0ff */
[C---:B-1----:R-:W-:Y:S02]  /*af80*/  SHF.L.U32 R15, R8.reuse, 0x10, RZ ;  /* 0x00000010080f7819 */ /* 0x042fe400000006ff */
[----:B------:R-:W-:Y:S02]  /*af90*/  LOP3.LUT R6, R8, 0xffff0000, RZ, 0xc0, !PT ;  /* 0xffff000008067812 */ /* 0x000fe400078ec0ff */
[----:B------:R-:W-:Y:S02]  /*afa0*/  LOP3.LUT R5, R9, 0xffff0000, RZ, 0xc0, !PT ;  /* 0xffff000009057812 */ /* 0x000fe400078ec0ff */
[----:B------:R-:W-:Y:S01]  /*afb0*/  LOP3.LUT R8, R21, 0xffff0000, RZ, 0xc0, !PT ;  /* 0xffff000015087812 */ /* 0x000fe200078ec0ff */
[-C--:B------:R-:W-:Y:S01]  /*afc0*/  FMUL.FTZ R19, R4, R6.reuse ;  /* 0x0000000604137220 */ /* 0x080fe20000410000 */
[----:B------:R-:W-:Y:S01]  /*afd0*/  SHF.L.U32 R17, R9, 0x10, RZ ;  /* 0x0000001009117819 */ /* 0x000fe200000006ff */
[----:B------:R-:W-:Y:S01]  /*afe0*/  FMUL.FTZ R20, R2, R6 ;  /* 0x0000000602147220 */ /* 0x000fe20000410000 */
[C---:B------:R-:W-:Y:S01]  /*aff0*/  LOP3.LUT R6, R11.reuse, 0xffff0000, RZ, 0xc0, !PT ;  /* 0xffff00000b067812 */ /* 0x040fe200078ec0ff */
[-C--:B------:R-:W-:Y:S01]  /*b000*/  FMUL.FTZ R18, R8, R5.reuse ;  /* 0x0000000508127220 */ /* 0x080fe20000410000 */
[C---:B------:R-:W-:Y:S01]  /*b010*/  SHF.L.U32 R16, R10.reuse, 0x10, RZ ;  /* 0x000000100a107819 */ /* 0x040fe200000006ff */
[----:B------:R-:W-:Y:S01]  /*b020*/  IMAD.U32 R9, R11, 0x10000, RZ ;  /* 0x000100000b097824 */ /* 0x000fe200078e00ff */
[----:B------:R-:W-:Y:S01]  /*b030*/  LOP3.LUT R10, R10, 0xffff0000, RZ, 0xc0, !PT ;  /* 0xffff00000a0a7812 */ /* 0x000fe200078ec0ff */
[C---:B------:R-:W-:Y:S01]  /*b040*/  FMUL.FTZ R11, R3.reuse, R5 ;  /* 0x00000005030b7220 */ /* 0x040fe20000410000 */
[----:B------:R-:W-:Y:S01]  /*b050*/  SHF.L.U32 R5, R24, 0x10, RZ ;  /* 0x0000001018057819 */ /* 0x000fe200000006ff */
[----:B------:R-:W-:Y:S01]  /*b060*/  FFMA.FTZ R18, R3, R17, -R18 ;  /* 0x0000001103127223 */ /* 0x000fe20000010812 */
[----:B------:R-:W-:Y:S01]  /*b070*/  SHF.L.U32 R3, R22, 0x10, RZ ;  /* 0x0000001016037819 */ /* 0x000fe200000006ff */
[-C--:B------:R-:W-:Y:S01]  /*b080*/  FFMA.FTZ R19, R2, R15.reuse, R19 ;  /* 0x0000000f02137223 */ /* 0x080fe20000010013 */
[----:B------:R-:W-:Y:S01]  /*b090*/  LOP3.LUT R2, R22, 0xffff0000, RZ, 0xc0, !PT ;  /* 0xffff000016027812 */ /* 0x000fe200078ec0ff */
[----:B------:R-:W-:Y:S01]  /*b0a0*/  FFMA.FTZ R20, R4, R15, -R20 ;  /* 0x0000000f04147223 */ /* 0x000fe20000010814 */
[----:B------:R-:W-:Y:S01]  /*b0b0*/  LOP3.LUT R4, R24, 0xffff0000, RZ, 0xc0, !PT ;  /* 0xffff000018047812 */ /* 0x000fe200078ec0ff */
[----:B------:R-:W-:-:S02]  /*b0c0*/  FFMA.FTZ R15, R8, R17, R11 ;  /* 0x00000011080f7223 */ /* 0x000fc4000001000b */
[-C--:B------:R-:W-:Y:S02]  /*b0d0*/  FMUL.FTZ R11, R3, R10.reuse ;  /* 0x0000000a030b7220 */ /* 0x080fe40000410000 */
[C---:B------:R-:W-:Y:S02]  /*b0e0*/  FMUL.FTZ R10, R5.reuse, R10 ;  /* 0x0000000a050a7220 */ /* 0x040fe40000410000 */
[-C--:B------:R-:W-:Y:S02]  /*b0f0*/  FMUL.FTZ R8, R2, R6.reuse ;  /* 0x0000000602087220 */ /* 0x080fe40000410000 */
[----:B------:R-:W-:Y:S02]  /*b100*/  FMUL.FTZ R6, R4, R6 ;  /* 0x0000000604067220 */ /* 0x000fe40000410000 */
[-C--:B------:R-:W-:Y:S02]  /*b110*/  FFMA.FTZ R11, R5, R16.reuse, -R11 ;  /* 0x00000010050b7223 */ /* 0x080fe4000001080b */
[----:B------:R-:W-:-:S02]  /*b120*/  FFMA.FTZ R5, R3, R16, R10 ;  /* 0x0000001003057223 */ /* 0x000fc4000001000a */
[-C--:B------:R-:W-:Y:S01]  /*b130*/  FFMA.FTZ R3, R4, R9.reuse, -R8 ;  /* 0x0000000904037223 */ /* 0x080fe20000010808 */
[----:B------:R-:W-:Y:S01]  /*b140*/  F2FP.BF16.PACK_AB R8, R19, R20 ;  /* 0x000000141308723e */ /* 0x000fe200000010ff */
[----:B------:R-:W-:Y:S01]  /*b150*/  FFMA.FTZ R2, R2, R9, R6 ;  /* 0x0000000902027223 */ /* 0x000fe20000010006 */
[----:B------:R-:W-:Y:S02]  /*b160*/  F2FP.BF16.PACK_AB R10, R5, R11 ;  /* 0x0000000b050a723e */ /* 0x000fe400000010ff */
[----:B------:R-:W-:Y:S02]  /*b170*/  F2FP.BF16.PACK_AB R9, R15, R18 ;  /* 0x000000120f09723e */ /* 0x000fe400000010ff */
[----:B------:R-:W-:-:S05]  /*b180*/  F2FP.BF16.PACK_AB R11, R2, R3 ;  /* 0x00000003020b723e */ /* 0x000fca00000010ff */
[----:B------:R1:W-:Y:S02]  /*b190*/  STS.128 [R213+0x1100], R8 ;  /* 0x00110008d5007388 */ /* 0x0003e40000000c00 */
.L_x_408:
[----:B------:R-:W-:Y:S05]  /*b1a0*/  BSYNC B0 ;  /* 0x0000000000007941 */ /* 0x000fea0003800000 */
.L_x_407:
        /* <DEDUP_REMOVED lines=21> */
[C---:B------:R-:W-:Y:S01]  /*b300*/  SHF.L.U32 R3, R27.reuse, 0x10, RZ ;  /* 0x000000101b037819 */ /* 0x040fe200000006ff */
        /* <DEDUP_REMOVED lines=18> */
.L_x_406:
[----:B------:R-:W-:Y:S05]  /*b430*/  BSYNC B1 ;  /* 0x0000000000017941 */ /* 0x000fea0003800000 */
.L_x_405:
        /* <DEDUP_REMOVED lines=45> */
.L_x_412:
[----:B------:R-:W-:Y:S05]  /*b710*/  BSYNC B0 ;  /* 0x0000000000007941 */ /* 0x000fea0003800000 */
.L_x_411:
        /* <DEDUP_REMOVED lines=40> */
.L_x_410:
[----:B------:R-:W-:Y:S05]  /*b9a0*/  BSYNC B1 ;  /* 0x0000000000017941 */ /* 0x000fea0003800000 */
.L_x_409:
[----:B------:R-:W-:-:S04]  /*b9b0*/  IADD3 R2, R81, 0x60, RZ ;  /* 0x0000006051027810 */ /* 0x000fc80007ffe0ff */
        /* <DEDUP_REMOVED lines=43> */
.L_x_415:
[----:B------:R-:W-:Y:S05]  /*bc70*/  BSYNC B0 ;  /* 0x0000000000007941 */ /* 0x000fea0003800000 */
.L_x_414:
        /* <DEDUP_REMOVED lines=39> */
[----:B------:R1:W-:Y:S01]  /*bef0*/  STS.128 [R213+0x7100], R8 ;  /* 0x00710008d5007388 */ /* 0x0003e20000000c00 */
[----:B------:R-:W-:Y:S05]  /*bf00*/  BRA `(.L_x_413) ;  /* 0x00001bd000007947 */ /* 0x000fea0003800000 */
.L_x_398:
[----:B------:R-:W1:Y:S01]  /*bf10*/  SHFL.IDX PT, R4, R6, RZ, 0x181f ;  /* 0x00181fff06047589 */ /* 0x000e6200000e0000 */
[----:B------:R-:W-:Y:S01]  /*bf20*/  BSSY B0, `(.L_x_416) ;  /* 0x0000014000007945 */ /* 0x000fe20003800000 */
[----:B------:R-:W-:Y:S01]  /*bf30*/  CS2R R10, SRZ ;  /* 0x00000000000a7805 */ /* 0x000fe2000001ff00 */
[----:B------:R-:W-:Y:S01]  /*bf40*/  CS2R R18, SRZ ;  /* 0x0000000000127805 */ /* 0x000fe2000001ff00 */
[----:B------:R-:W2:Y:S01]  /*bf50*/  SHFL.IDX PT, R15, R2, RZ, 0x181f ;  /* 0x00181fff020f7589 */ /* 0x000ea200000e0000 */
[----:B------:R-:W-:-:S03]  /*bf60*/  CS2R R16, SRZ ;  /* 0x0000000000107805 */ /* 0x000fc6000001ff00 */
[----:B------:R-:W3:Y:S04]  /*bf70*/  SHFL.IDX PT, R6, R3, RZ, 0x181f ;  /* 0x00181fff03067589 */ /* 0x000ee800000e0000 */
[----:B------:R4:W1:Y:S02]  /*bf80*/  SHFL.IDX PT, R5, R8, RZ, 0x181f ;  /* 0x00181fff08057589 */ /* 0x00086400000e0000 */
[----:B----4-:R-:W-:Y:S01]  /*bf90*/  CS2R R8, SRZ ;  /* 0x0000000000087805 */ /* 0x010fe2000001ff00 */
[----:B------:R-:W-:Y:S05]  /*bfa0*/  @P4 BRA `(.L_x_417) ;  /* 0x000000b000004947 */ /* 0x000fea0003800000 */
[C---:B-123--:R-:W-:Y:S01]  /*bfb0*/  ISETP.GE.AND P0, PT, R76.reuse, c[0x0][0x27c], PT ;  /* 0x00009f004c007a0c */ /* 0x04efe20003f06270 */
[C---:B------:R-:W-:Y:S01]  /*bfc0*/  IMAD.SHL.U32 R2, R76.reuse, 0x2, RZ ;  /* 0x000000024c027824 */ /* 0x040fe200078e00ff */
[----:B------:R-:W-:Y:S01]  /*bfd0*/  SHF.L.U64.HI R3, R76, 0x1, R77 ;  /* 0x000000014c037819 */ /* 0x000fe2000001024d */
[----:B------:R-:W-:-:S03]  /*bfe0*/  CS2R R10, SRZ ;  /* 0x00000000000a7805 */ /* 0x000fc6000001ff00 */
[-C--:B------:R-:W-:Y:S02]  /*bff0*/  IADD3 R4, P2, R4, R2.reuse, RZ ;  /* 0x0000000204047210 */ /* 0x080fe40007f5e0ff */
[----:B------:R-:W-:-:S03]  /*c000*/  IADD3 R2, P1, R5, R2, RZ ;  /* 0x0000000205027210 */ /* 0x000fc60007f3e0ff */
[--C-:B------:R-:W-:Y:S02]  /*c010*/  IMAD.X R5, R15, 0x1, R3.reuse, P2 ;  /* 0x000000010f057824 */ /* 0x100fe400010e0603 */
[----:B------:R-:W-:Y:S01]  /*c020*/  IMAD.X R3, R6, 0x1, R3, P1 ;  /* 0x0000000106037824 */ /* 0x000fe200008e0603 */
[----:B------:R-:W-:Y:S05]  /*c030*/  @P0 BRA `(.L_x_417) ;  /* 0x0000002000000947 */ /* 0x000fea0003800000 */
[----:B------:R1:W5:Y:S04]  /*c040*/  LD.E.128 R16, [R4.64] ;  /* 0x0000000804107980 */ /* 0x000368000c101d00 */
[----:B------:R1:W5:Y:S02]  /*c050*/  LD.E.128 R8, [R2.64] ;  /* 0x0000000802087980 */ /* 0x000364000c101d00 */
.L_x_417:
[----:B-123--:R-:W-:Y:S05]  /*c060*/  BSYNC B0 ;  /* 0x0000000000007941 */ /* 0x00efea0003800000 */
.L_x_416:
[----:B------:R-:W-:Y:S01]  /*c070*/  IMAD R2, R30, -0x80, R24 ;  /* 0xffffff801e027824 */ /* 0x000fe200078e0218 */
[----:B------:R-:W-:Y:S01]  /*c080*/  ISETP.GE.AND P0, PT, R76, c[0x0][0x27c], PT ;  /* 0x00009f004c007a0c */ /* 0x000fe20003f06270 */
[----:B-----5:R-:W-:Y:S01]  /*c090*/  IMAD.MOV.U32 R26, RZ, RZ, R16 ;  /* 0x000000ffff1a7224 */ /* 0x020fe200078e0010 */
[--C-:B------:R-:W-:Y:S01]  /*c0a0*/  SHF.R.U64 R23, R16, 0x10, R17.reuse ;  /* 0x0000001010177819 */ /* 0x100fe20000001211 */
[--C-:B------:R-:W-:Y:S01]  /*c0b0*/  IMAD.MOV.U32 R25, RZ, RZ, R17.reuse ;  /* 0x000000ffff197224 */ /* 0x100fe200078e0011 */
[----:B------:R-:W-:Y:S01]  /*c0c0*/  IMNMX R43, R2, 0x80, PT ;  /* 0x00000080022b7817 */ /* 0x000fe20003800200 */
[----:B------:R-:W-:Y:S01]  /*c0d0*/  IMAD.MOV.U32 R22, RZ, RZ, R18 ;  /* 0x000000ffff167224 */ /* 0x000fe200078e0012 */
[----:B------:R-:W-:Y:S01]  /*c0e0*/  SHF.R.U32.HI R20, RZ, 0x10, R17 ;  /* 0x00000010ff147819 */ /* 0x000fe20000011611 */
[--C-:B------:R-:W-:Y:S01]  /*c0f0*/  IMAD.MOV.U32 R21, RZ, RZ, R19.reuse ;  /* 0x000000ffff157224 */ /* 0x100fe200078e0013 */
[----:B------:R-:W-:Y:S01]  /*c100*/  ISETP.GE.OR P1, PT, R81, R43, P0 ;  /* 0x0000002b5100720c */ /* 0x000fe20000726670 */
[----:B------:R-:W-:Y:S01]  /*c110*/  IMAD.MOV.U32 R17, RZ, RZ, R8 ;  /* 0x000000ffff117224 */ /* 0x000fe200078e0008 */
[----:B------:R-:W-:Y:S01]  /*c120*/  SHF.R.U64 R18, R18, 0x10, R19 ;  /* 0x0000001012127819 */ /* 0x000fe20000001213 */
[----:B------:R-:W-:Y:S01]  /*c130*/  IMAD.MOV.U32 R16, RZ, RZ, R9 ;  /* 0x000000ffff107224 */ /* 0x000fe200078e0009 */
[----:B------:R-:W-:Y:S01]  /*c140*/  SHF.R.U32.HI R15, RZ, 0x10, R19 ;  /* 0x00000010ff0f7819 */ /* 0x000fe20000011613 */
[----:B------:R-:W-:Y:S01]  /*c150*/  IMAD.MOV.U32 R6, RZ, RZ, R10 ;  /* 0x000000ffff067224 */ /* 0x000fe200078e000a */
[----:B------:R-:W-:-:S04]  /*c160*/  DEPBAR.LE SB0, 0x1 ;  /* 0x000080400000791a */ /* 0x000fc80000000000 */
[----:B------:R-:W-:Y:S01]  /*c170*/  IMAD.MOV.U32 R4, RZ, RZ, R11 ;  /* 0x000000ffff047224 */ /* 0x000fe200078e000b */
[--C-:B------:R-:W-:Y:S01]  /*c180*/  SHF.R.U64 R8, R8, 0x10, R9.reuse ;  /* 0x0000001008087819 */ /* 0x100fe20000001209 */
[----:B------:R-:W-:Y:S01]  /*c190*/  BSSY B0, `(.L_x_418) ;  /* 0x000006a000007945 */ /* 0x000fe20003800000 */
[----:B------:R-:W-:Y:S02]  /*c1a0*/  SHF.R.U32.HI R5, RZ, 0x10, R9 ;  /* 0x00000010ff057819 */ /* 0x000fe40000011609 */
[--C-:B------:R-:W-:Y:S02]  /*c1b0*/  SHF.R.U64 R3, R10, 0x10, R11.reuse ;  /* 0x000000100a037819 */ /* 0x100fe4000000120b */
[----:B------:R-:W-:Y:S02]  /*c1c0*/  SHF.R.U32.HI R2, RZ, 0x10, R11 ;  /* 0x00000010ff027819 */ /* 0x000fe4000001160b */
[----:B------:R-:W-:Y:S02]  /*c1d0*/  PRMT R29, R26, 0x5410, R23 ;  /* 0x000054101a1d7816 */ /* 0x000fe40000000017 */
[----:B------:R-:W-:-:S02]  /*c1e0*/  PRMT R35, R25, 0x5410, R20 ;  /* 0x0000541019237816 */ /* 0x000fc40000000014 */
[----:B------:R-:W-:Y:S02]  /*c1f0*/  PRMT R31, R22, 0x5410, R18 ;  /* 0x00005410161f7816 */ /* 0x000fe40000000012 */
[----:B------:R-:W-:Y:S02]  /*c200*/  PRMT R34, R21, 0x5410, R15 ;  /* 0x0000541015227816 */ /* 0x000fe4000000000f */
[----:B------:R-:W-:Y:S02]  /*c210*/  PRMT R28, R17, 0x5410, R8 ;  /* 0x00005410111c7816 */ /* 0x000fe40000000008 */
[----:B------:R-:W-:Y:S02]  /*c220*/  PRMT R32, R16, 0x5410, R5 ;  /* 0x0000541010207816 */ /* 0x000fe40000000005 */
[----:B------:R-:W-:Y:S02]  /*c230*/  PRMT R30, R6, 0x5410, R3 ;  /* 0x00005410061e7816 */ /* 0x000fe40000000003 */
[----:B------:R-:W-:Y:S01]  /*c240*/  PRMT R33, R4, 0x5410, R2 ;  /* 0x0000541004217816 */ /* 0x000fe20000000002 */
[----:B------:R-:W-:Y:S06]  /*c250*/  BAR.SYNC.DEFER_BLOCKING 0x0 ;  /* 0x0000000000007b1d */ /* 0x000fec0000010000 */
[----:B------:R-:W-:Y:S05]  /*c260*/  @P1 BRA `(.L_x_419) ;  /* 0x000005c000001947 */ /* 0x000fea0003800000 */
[----:B------:R-:W-:Y:S01]  /*c270*/  IMAD.MOV.U32 R2, RZ, RZ, c[0x0][0x27c] ;  /* 0x00009f00ff027624 */ /* 0x000fe200078e00ff */
[C---:B------:R-:W-:Y:S01]  /*c280*/  SHF.L.U32 R27, R81.reuse, 0x6, RZ ;  /* 0x00000006511b7819 */ /* 0x040fe200000006ff */
[----:B------:R-:W-:Y:S01]  /*c290*/  IMAD.SHL.U32 R36, R81, 0x40, RZ ;  /* 0x0000004051247824 */ /* 0x000fe200078e00ff */
[----:B------:R-:W1:Y:S01]  /*c2a0*/  LDS.128 R16, [R213+0x100] ;  /* 0x00010000d5107984 */ /* 0x000e620000000c00 */
[----:B------:R-:W-:-:S02]  /*c2b0*/  LOP3.LUT R5, R28, 0xffff0000, RZ, 0xc0, !PT ;  /* 0xffff00001c057812 */ /* 0x000fc400078ec0ff */
[----:B------:R-:W-:Y:S02]  /*c2c0*/  LEA.HI R2, R2, R82, RZ, 0x1d ;  /* 0x0000005202027211 */ /* 0x000fe400078fe8ff */
[----:B------:R-:W-:Y:S02]  /*c2d0*/  LOP3.LUT R36, R36, 0x1c0, RZ, 0xc0, !PT ;  /* 0x000001c024247812 */ /* 0x000fe400078ec0ff */
[----:B------:R-:W-:Y:S01]  /*c2e0*/  SHF.R.S32.HI R4, RZ, 0x1f, R2 ;  /* 0x0000001fff047819 */ /* 0x000fe20000011402 */
[----:B------:R-:W-:Y:S01]  /*c2f0*/  IMAD.SHL.U32 R3, R2, 0x8, RZ ;  /* 0x0000000802037824 */ /* 0x000fe200078e00ff */
[----:B------:R-:W-:Y:S02]  /*c300*/  LOP3.LUT R27, R27, 0x1c0, RZ, 0xc0, !PT ;  /* 0x000001c01b1b7812 */ /* 0x000fe400078ec0ff */
[----:B------:R-:W-:Y:S02]  /*c310*/  LEA.HI R2, R4, R2, RZ, 0x3 ;  /* 0x0000000204027211 */ /* 0x000fe400078f18ff */
[----:B------:R-:W-:-:S02]  /*c320*/  SHF.R.U32.HI R27, RZ, 0x3, R27 ;  /* 0x00000003ff1b7819 */ /* 0x000fc4000001161b */
[----:B------:R-:W-:Y:S02]  /*c330*/  LOP3.LUT R3, R36, 0x38, R3, 0xf8, !PT ;  /* 0x0000003824037812 */ /* 0x000fe400078ef803 */
[----:B------:R-:W-:Y:S02]  /*c340*/  SHF.L.U32 R2, R2, 0xa, RZ ;  /* 0x0000000a02027819 */ /* 0x000fe400000006ff */
[----:B------:R-:W-:Y:S02]  /*c350*/  LOP3.LUT R3, R3, R27, RZ, 0x3c, !PT ;  /* 0x0000001b03037212 */ /* 0x000fe400078e3cff */
[----:B------:R-:W-:-:S04]  /*c360*/  LOP3.LUT R2, R2, 0x7fffe000, RZ, 0xc0, !PT ;  /* 0x7fffe00002027812 */ /* 0x000fc800078ec0ff */
[----:B------:R-:W-:Y:S02]  /*c370*/  IADD3 R2, R3, R2, R7 ;  /* 0x0000000203027210 */ /* 0x000fe40007ffe007 */
[----:B------:R-:W-:-:S03]  /*c380*/  SHF.L.U32 R3, R28, 0x10, RZ ;  /* 0x000000101c037819 */ /* 0x000fc600000006ff */
[----:B------:R-:W-:Y:S02]  /*c390*/  IMAD.SHL.U32 R36, R2, 0x2, RZ ;  /* 0x0000000202247824 */ /* 0x000fe400078e00ff */
[----:B------:R-:W-:-:S03]  /*c3a0*/  IMAD.U32 R2, R29, 0x10000, RZ ;  /* 0x000100001d027824 */ /* 0x000fc600078e00ff */
[----:B------:R-:W2:Y:S01]  /*c3b0*/  LDS.128 R8, [R36+0x100] ;  /* 0x0001000024087984 */ /* 0x000ea20000000c00 */
[C---:B-1----:R-:W-:Y:S01]  /*c3c0*/  SHF.L.U32 R20, R16.reuse, 0x10, RZ ;  /* 0x0000001010147819 */ /* 0x042fe200000006ff */
[C---:B------:R-:W-:Y:S01]  /*c3d0*/  IMAD.U32 R25, R19.reuse, 0x10000, RZ ;  /* 0x0001000013197824 */ /* 0x040fe200078e00ff */
[----:B------:R-:W-:Y:S01]  /*c3e0*/  LOP3.LUT R26, R19, 0xffff0000, RZ, 0xc0, !PT ;  /* 0xffff0000131a7812 */ /* 0x000fe200078ec0ff */
[C---:B------:R-:W-:Y:S01]  /*c3f0*/  IMAD.U32 R21, R17.reuse, 0x10000, RZ ;  /* 0x0001000011157824 */ /* 0x040fe200078e00ff */
[----:B------:R-:W-:Y:S02]  /*c400*/  LOP3.LUT R16, R16, 0xffff0000, RZ, 0xc0, !PT ;  /* 0xffff000010107812 */ /* 0x000fe400078ec0ff */
[----:B------:R-:W-:Y:S02]  /*c410*/  LOP3.LUT R27, R17, 0xffff0000, RZ, 0xc0, !PT ;  /* 0xffff0000111b7812 */ /* 0x000fe400078ec0ff */
[C---:B------:R-:W-:Y:S02]  /*c420*/  SHF.L.U32 R22, R18.reuse, 0x10, RZ ;  /* 0x0000001012167819 */ /* 0x040fe400000006ff */
[----:B------:R-:W-:-:S02]  /*c430*/  LOP3.LUT R18, R18, 0xffff0000, RZ, 0xc0, !PT ;  /* 0xffff000012127812 */ /* 0x000fc400078ec0ff */
[C---:B--2---:R-:W-:Y:S01]  /*c440*/  SHF.L.U32 R4, R8.reuse, 0x10, RZ ;  /* 0x0000001008047819 */ /* 0x044fe200000006ff */
[----:B------:R-:W-:Y:S01]  /*c450*/  IMAD.U32 R15, R9, 0x10000, RZ ;  /* 0x00010000090f7824 */ /* 0x000fe200078e00ff */
[----:B------:R-:W-:Y:S01]  /*c460*/  LOP3.LUT R6, R8, 0xffff0000, RZ, 0xc0, !PT ;  /* 0xffff000008067812 */ /* 0x000fe200078ec0ff */
[C---:B------:R-:W-:Y:S01]  /*c470*/  IMAD.U32 R17, R11.reuse, 0x10000, RZ ;  /* 0x000100000b117824 */ /* 0x040fe200078e00ff */
[----:B------:R-:W-:Y:S01]  /*c480*/  LOP3.LUT R23, R11, 0xffff0000, RZ, 0xc0, !PT ;  /* 0xffff00000b177812 */ /* 0x000fe200078ec0ff */
[C---:B------:R-:W-:Y:S01]  /*c490*/  FMUL.FTZ R19, R4.reuse, R3 ;  /* 0x0000000304137220 */ /* 0x040fe20000410000 */
[----:B------:R-:W-:Y:S01]  /*c4a0*/  LOP3.LUT R24, R9, 0xffff0000, RZ, 0xc0, !PT ;  /* 0xffff000009187812 */ /* 0x000fe200078ec0ff */
[-C--:B------:R-:W-:Y:S01]  /*c4b0*/  FMUL.FTZ R8, R4, R2.reuse ;  /* 0x0000000204087220 */ /* 0x080fe20000410000 */
[----:B------:R-:W-:Y:S01]  /*c4c0*/  LOP3.LUT R4, R29, 0xffff0000, RZ, 0xc0, !PT ;  /* 0xffff00001d047812 */ /* 0x000fe200078ec0ff */
[----:B------:R-:W-:Y:S01]  /*c4d0*/  FFMA.FTZ R42, R20, R2, -R19 ;  /* 0x00000002142a7223 */ /* 0x000fe20000010813 */
[----:B------:R-:W-:Y:S01]  /*c4e0*/  SHF.L.U32 R2, R32, 0x10, RZ ;  /* 0x0000001020027819 */ /* 0x000fe200000006ff */
[----:B------:R-:W-:Y:S01]  /*c4f0*/  FMUL.FTZ R19, R6, R5 ;  /* 0x0000000506137220 */ /* 0x000fe20000410000 */
[----:B------:R-:W-:Y:S01]  /*c500*/  SHF.L.U32 R9, R10, 0x10, RZ ;  /* 0x000000100a097819 */ /* 0x000fe200000006ff */
[----:B------:R-:W-:Y:S01]  /*c510*/  FFMA.FTZ R41, R20, R3, R8 ;  /* 0x0000000314297223 */ /* 0x000fe20000010008 */
[----:B------:R-:W-:Y:S01]  /*c520*/  SHF.L.U32 R8, R30, 0x10, RZ ;  /* 0x000000101e087819 */ /* 0x000fe200000006ff */
[----:B------:R-:W-:Y:S01]  /*c530*/  IMAD.U32 R3, R35, 0x10000, RZ ;  /* 0x0001000023037824 */ /* 0x000fe200078e00ff */
[----:B------:R-:W-:Y:S01]  /*c540*/  LOP3.LUT R10, R10, 0xffff0000, RZ, 0xc0, !PT ;  /* 0xffff00000a0a7812 */ /* 0x000fe200078ec0ff */
[----:B------:R-:W-:-:S02]  /*c550*/  FMUL.FTZ R11, R6, R4 ;  /* 0x00000004060b7220 */ /* 0x000fc40000410000 */
[C---:B------:R-:W-:Y:S02]  /*c560*/  FFMA.FTZ R40, R16.reuse, R4, -R19 ;  /* 0x0000000410287223 */ /* 0x040fe40000010813 */
[C---:B------:R-:W-:Y:S02]  /*c570*/  FMUL.FTZ R6, R15.reuse, R2 ;  /* 0x000000020f067220 */ /* 0x040fe40000410000 */
[----:B------:R-:W-:Y:S02]  /*c580*/  FMUL.FTZ R4, R15, R3 ;  /* 0x000000030f047220 */ /* 0x000fe40000410000 */
[----:B------:R-:W-:Y:S02]  /*c590*/  FFMA.FTZ R39, R16, R5, R11 ;  /* 0x0000000510277223 */ /* 0x000fe4000001000b */
[----:B------:R-:W-:Y:S01]  /*c5a0*/  FFMA.FTZ R38, R21, R3, -R6 ;  /* 0x0000000315267223 */ /* 0x000fe20000010806 */
[----:B------:R-:W-:Y:S01]  /*c5b0*/  SHF.L.U32 R6, R33, 0x10, RZ ;  /* 0x0000001021067819 */ /* 0x000fe200000006ff */
[----:B------:R-:W-:-:S02]  /*c5c0*/  IMAD.U32 R3, R31, 0x10000, RZ ;  /* 0x000100001f037824 */ /* 0x000fc400078e00ff */
[----:B------:R-:W-:Y:S01]  /*c5d0*/  FFMA.FTZ R37, R21, R2, R4 ;  /* 0x0000000215257223 */ /* 0x000fe20000010004 */
[----:B------:R-:W-:Y:S01]  /*c5e0*/  LOP3.LUT R2, R30, 0xffff0000, RZ, 0xc0, !PT ;  /* 0xffff00001e027812 */ /* 0x000fe200078ec0ff */
[----:B------:R-:W-:Y:S01]  /*c5f0*/  FMUL.FTZ R5, R9, R8 ;  /* 0x0000000809057220 */ /* 0x000fe20000410000 */
[----:B------:R-:W-:Y:S01]  /*c600*/  LOP3.LUT R4, R31, 0xffff0000, RZ, 0xc0, !PT ;  /* 0xffff00001f047812 */ /* 0x000fe200078ec0ff */
[-C--:B------:R-:W-:Y:S02]  /*c610*/  FMUL.FTZ R11, R9, R3.reuse ;  /* 0x00000003090b7220 */ /* 0x080fe40000410000 */
[----:B------:R-:W-:Y:S02]  /*c620*/  FFMA.FTZ R21, R22, R3, -R5 ;  /* 0x0000000316157223 */ /* 0x000fe40000010805 */
[----:B------:R-:W-:Y:S02]  /*c630*/  IMAD.U32 R3, R34, 0x10000, RZ ;  /* 0x0001000022037824 */ /* 0x000fe400078e00ff */
[----:B------:R-:W-:-:S02]  /*c640*/  FMUL.FTZ R5, R17, R6 ;  /* 0x0000000611057220 */ /* 0x000fc40000410000 */
[C---:B------:R-:W-:Y:S02]  /*c650*/  FMUL.FTZ R9, R10.reuse, R2 ;  /* 0x000000020a097220 */ /* 0x040fe40000410000 */
[----:B------:R-:W-:Y:S02]  /*c660*/  FMUL.FTZ R10, R10, R4 ;  /* 0x000000040a0a7220 */ /* 0x000fe40000410000 */
[----:B------:R-:W-:Y:S02]  /*c670*/  FFMA.FTZ R22, R22, R8, R11 ;  /* 0x0000000816167223 */ /* 0x000fe4000001000b */
[-C--:B------:R-:W-:Y:S02]  /*c680*/  FMUL.FTZ R8, R17, R3.reuse ;  /* 0x0000000311087220 */ /* 0x080fe40000410000 */
[----:B------:R-:W-:Y:S01]  /*c690*/  FFMA.FTZ R20, R25, R3, -R5 ;  /* 0x0000000319147223 */ /* 0x000fe20000010805 */
[----:B------:R-:W-:Y:S01]  /*c6a0*/  LOP3.LUT R3, R32, 0xffff0000, RZ, 0xc0, !PT ;  /* 0xffff000020037812 */ /* 0x000fe200078ec0ff */
[C---:B------:R-:W-:Y:S01]  /*c6b0*/  FFMA.FTZ R19, R18.reuse, R2, R10 ;  /* 0x0000000212137223 */ /* 0x040fe2000001000a */
[----:B------:R-:W-:Y:S01]  /*c6c0*/  LOP3.LUT R5, R35, 0xffff0000, RZ, 0xc0, !PT ;  /* 0xffff000023057812 */ /* 0x000fe200078ec0ff */
[----:B------:R-:W-:Y:S01]  /*c6d0*/  FFMA.FTZ R16, R18, R4, -R9 ;  /* 0x0000000412107223 */ /* 0x000fe20000010809 */
[----:B------:R-:W-:Y:S01]  /*c6e0*/  LOP3.LUT R2, R33, 0xffff0000, RZ, 0xc0, !PT ;  /* 0xffff000021027812 */ /* 0x000fe200078ec0ff */
[----:B------:R-:W-:Y:S01]  /*c6f0*/  FMUL.FTZ R10, R24, R3 ;  /* 0x00000003180a7220 */ /* 0x000fe20000410000 */
[----:B------:R-:W-:Y:S01]  /*c700*/  LOP3.LUT R4, R34, 0xffff0000, RZ, 0xc0, !PT ;  /* 0xffff000022047812 */ /* 0x000fe200078ec0ff */
[----:B------:R-:W-:Y:S01]  /*c710*/  FFMA.FTZ R15, R25, R6, R8 ;  /* 0x00000006190f7223 */ /* 0x000fe20000010008 */
[----:B------:R-:W-:Y:S01]  /*c720*/  F2FP.BF16.PACK_AB R18, R16, R21 ;  /* 0x000000151012723e */ /* 0x000fe200000010ff */
[----:B------:R-:W-:Y:S01]  /*c730*/  FMUL.FTZ R9, R24, R5 ;  /* 0x0000000518097220 */ /* 0x000fe20000410000 */
[----:B------:R-:W-:Y:S01]  /*c740*/  F2FP.BF16.PACK_AB R16, R40, R42 ;  /* 0x0000002a2810723e */ /* 0x000fe200000010ff */
[----:B------:R-:W-:-:S02]  /*c750*/  FMUL.FTZ R8, R23, R2 ;  /* 0x0000000217087220 */ /* 0x000fc40000410000 */
[----:B------:R-:W-:Y:S02]  /*c760*/  FMUL.FTZ R6, R23, R4 ;  /* 0x0000000417067220 */ /* 0x000fe40000410000 */
[----:B------:R-:W-:Y:S01]  /*c770*/  FFMA.FTZ R11, R27, R5, -R10 ;  /* 0x000000051b0b7223 */ /* 0x000fe2000001080a */
[----:B------:R-:W-:Y:S01]  /*c780*/  F2FP.BF16.PACK_AB R10, R19, R22 ;  /* 0x00000016130a723e */ /* 0x000fe200000010ff */
[----:B------:R-:W-:Y:S02]  /*c790*/  FFMA.FTZ R5, R27, R3, R9 ;  /* 0x000000031b057223 */ /* 0x000fe40000010009 */
[C---:B------:R-:W-:Y:S01]  /*c7a0*/  FFMA.FTZ R3, R26.reuse, R4, -R8 ;  /* 0x000000041a037223 */ /* 0x040fe20000010808 */
[----:B------:R-:W-:Y:S01]  /*c7b0*/  F2FP.BF16.PACK_AB R17, R11, R38 ;  /* 0x000000260b11723e */ /* 0x000fe200000010ff */
[----:B------:R-:W-:Y:S01]  /*c7c0*/  FFMA.FTZ R2, R26, R2, R6 ;  /* 0x000000021a027223 */ /* 0x000fe20000010006 */
[----:B------:R-:W-:Y:S02]  /*c7d0*/  F2FP.BF16.PACK_AB R8, R39, R41 ;  /* 0x000000292708723e */ /* 0x000fe400000010ff */
[----:B------:R-:W-:-:S02]  /*c7e0*/  F2FP.BF16.PACK_AB R19, R3, R20 ;  /* 0x000000140313723e */ /* 0x000fc400000010ff */
[----:B------:R-:W-:Y:S02]  /*c7f0*/  F2FP.BF16.PACK_AB R9, R5, R37 ;  /* 0x000000250509723e */ /* 0x000fe400000010ff */
[----:B------:R-:W-:Y:S01]  /*c800*/  F2FP.BF16.PACK_AB R11, R2, R15 ;  /* 0x0000000f020b723e */ /* 0x000fe200000010ff */
[----:B------:R1:W-:Y:S04]  /*c810*/  STS.128 [R213+0x100], R16 ;  /* 0x00010010d5007388 */ /* 0x0003e80000000c00 */
[----:B------:R1:W-:Y:S02]  /*c820*/  STS.128 [R36+0x100], R8 ;  /* 0x0001000824007388 */ /* 0x0003e40000000c00 */
.L_x_419:
[----:B------:R-:W-:Y:S05]  /*c830*/  BSYNC B0 ;  /* 0x0000000000007941 */ /* 0x000fea0003800000 */
.L_x_418:
[----:B------:R-:W-:Y:S01]  /*c840*/  IADD3 R2, R81, 0x20, RZ ;  /* 0x0000002051027810 */ /* 0x000fe20007ffe0ff */
[----:B------:R-:W-:Y:S03]  /*c850*/  BSSY B0, `(.L_x_420) ;  /* 0x0000062000007945 */ /* 0x000fe60003800000 */
[----:B------:R-:W-:-:S13]  /*c860*/  ISETP.GE.OR P1, PT, R2, R43, P0 ;  /* 0x0000002b0200720c */ /* 0x000fda0000726670 */
[----:B------:R-:W-:Y:S05]  /*c870*/  @P1 BRA `(.L_x_421) ;  /* 0x000005f000001947 */ /* 0x000fea0003800000 */
[----:B------:R-:W2:Y:S01]  /*c880*/  LDL R47, [R1+0xf4] ;  /* 0x0000f400012f7983 */ /* 0x000ea20000100800 */
[----:B------:R-:W-:Y:S01]  /*c890*/  IMAD.MOV.U32 R2, RZ, RZ, c[0x0][0x27c] ;  /* 0x00009f00ff027624 */ /* 0x000fe200078e00ff */
[C---:B------:R-:W-:Y:S02]  /*c8a0*/  IADD3 R6, R81.reuse, 0x20, RZ ;  /* 0x0000002051067810 */ /* 0x040fe40007ffe0ff */
[----:B------:R-:W-:Y:S02]  /*c8b0*/  IADD3 R5, R81, 0x20, RZ ;  /* 0x0000002051057810 */ /* 0x000fe40007ffe0ff */
[----:B------:R-:W-:Y:S01]  /*c8c0*/  LEA.HI R2, R2, R82, RZ, 0x1d ;  /* 0x0000005202027211 */ /* 0x000fe200078fe8ff */
[----:B------:R-:W-:Y:S01]  /*c8d0*/  IMAD.SHL.U32 R6, R6, 0x40, RZ ;  /* 0x0000004006067824 */ /* 0x000fe200078e00ff */
[----:B------:R-:W-:Y:S02]  /*c8e0*/  SHF.L.U32 R5, R5, 0x6, RZ ;  /* 0x0000000605057819 */ /* 0x000fe400000006ff */
[----:B------:R-:W-:Y:S01]  /*c8f0*/  SHF.R.S32.HI R4, RZ, 0x1f, R2 ;  /* 0x0000001fff047819 */ /* 0x000fe20000011402 */
[----:B------:R-:W-:Y:S01]  /*c900*/  IMAD.SHL.U32 R3, R2, 0x8, RZ ;  /* 0x0000000802037824 */ /* 0x000fe200078e00ff */
[----:B------:R-:W-:-:S02]  /*c910*/  LOP3.LUT R6, R6, 0x1c0, RZ, 0xc0, !PT ;  /* 0x000001c006067812 */ /* 0x000fc400078ec0ff */
[----:B------:R-:W-:Y:S02]  /*c920*/  LEA.HI R2, R4, R2, RZ, 0x3 ;  /* 0x0000000204027211 */ /* 0x000fe400078f18ff */
[----:B------:R-:W-:Y:S02]  /*c930*/  LOP3.LUT R5, R5, 0x1c0, RZ, 0xc0, !PT ;  /* 0x000001c005057812 */ /* 0x000fe400078ec0ff */
[----:B------:R-:W-:Y:S01]  /*c940*/  LOP3.LUT R3, R6, 0x38, R3, 0xf8, !PT ;  /* 0x0000003806037812 */ /* 0x000fe200078ef803 */
[----:B------:R-:W-:Y:S01]  /*c950*/  IMAD.SHL.U32 R2, R2, 0x400, RZ ;  /* 0x0000040002027824 */ /* 0x000fe200078e00ff */
[----:B------:R-:W-:-:S04]  /*c960*/  SHF.R.U32.HI R5, RZ, 0x3, R5 ;  /* 0x00000003ff057819 */ /* 0x000fc80000011605 */
[----:B------:R-:W-:Y:S02]  /*c970*/  LOP3.LUT R3, R3, R5, RZ, 0x3c, !PT ;  /* 0x0000000503037212 */ /* 0x000fe400078e3cff */
[----:B------:R-:W-:Y:S02]  /*c980*/  LOP3.LUT R2, R2, 0x7fffe000, RZ, 0xc0, !PT ;  /* 0x7fffe00002027812 */ /* 0x000fe400078ec0ff */
[C---:B------:R-:W-:Y:S02]  /*c990*/  LOP3.LUT R5, R28.reuse, 0xffff0000, RZ, 0xc0, !PT ;  /* 0xffff00001c057812 */ /* 0x040fe400078ec0ff */
[----:B------:R-:W-:Y:S01]  /*c9a0*/  IADD3 R2, R3, R2, R12 ;  /* 0x0000000203027210 */ /* 0x000fe20007ffe00c */
[----:B------:R-:W-:-:S03]  /*c9b0*/  IMAD.U32 R3, R28, 0x10000, RZ ;  /* 0x000100001c037824 */ /* 0x000fc600078e00ff */
[----:B-1----:R-:W-:Y:S02]  /*c9c0*/  SHF.L.U32 R36, R2, 0x1, RZ ;  /* 0x0000000102247819 */ /* 0x002fe400000006ff */
[----:B------:R-:W-:-:S03]  /*c9d0*/  SHF.L.U32 R2, R29, 0x10, RZ ;  /* 0x000000101d027819 */ /* 0x000fc600000006ff */
[----:B------:R-:W1:Y:S02]  /*c9e0*/  LDS.128 R8, [R36+0x100] ;  /* 0x0001000024087984 */ /* 0x000e640000000c00 */
[C---:B-1----:R-:W-:Y:S01]  /*c9f0*/  IMAD.U32 R4, R8.reuse, 0x10000, RZ ;  /* 0x0001000008047824 */ /* 0x042fe200078e00ff */
[----:B------:R-:W-:Y:S02]  /*ca00*/  LOP3.LUT R6, R8, 0xffff0000, RZ, 0xc0, !PT ;  /* 0xffff000008067812 */ /* 0x000fe400078ec0ff */
[----:B------:R-:W-:Y:S01]  /*ca10*/  SHF.L.U32 R15, R9, 0x10, RZ ;  /* 0x00000010090f7819 */ /* 0x000fe200000006ff */
[-C--:B------:R-:W-:Y:S01]  /*ca20*/  FMUL.FTZ R8, R2, R4.reuse ;  /* 0x0000000402087220 */ /* 0x080fe20000410000 */
[----:B------:R-:W-:Y:S02]  /*ca30*/  LOP3.LUT R23, R11, 0xffff0000, RZ, 0xc0, !PT ;  /* 0xffff00000b177812 */ /* 0x000fe400078ec0ff */
[----:B------:R-:W-:Y:S01]  /*ca40*/  LOP3.LUT R24, R9, 0xffff0000, RZ, 0xc0, !PT ;  /* 0xffff000009187812 */ /* 0x000fe200078ec0ff */
[C---:B------:R-:W-:Y:S01]  /*ca50*/  IMAD.U32 R9, R10.reuse, 0x10000, RZ ;  /* 0x000100000a097824 */ /* 0x040fe200078e00ff */
[----:B------:R-:W-:Y:S01]  /*ca60*/  LOP3.LUT R10, R10, 0xffff0000, RZ, 0xc0, !PT ;  /* 0xffff00000a0a7812 */ /* 0x000fe200078ec0ff */
[----:B--2---:R-:W1:Y:S02]  /*ca70*/  LDS.128 R16, [R47] ;  /* 0x000000002f107984 */ /* 0x004e640000000c00 */
[C---:B-1----:R-:W-:Y:S01]  /*ca80*/  SHF.L.U32 R25, R19.reuse, 0x10, RZ ;  /* 0x0000001013197819 */ /* 0x042fe200000006ff */
[C---:B------:R-:W-:Y:S01]  /*ca90*/  IMAD.U32 R20, R16.reuse, 0x10000, RZ ;  /* 0x0001000010147824 */ /* 0x040fe200078e00ff */
[----:B------:R-:W-:Y:S01]  /*caa0*/  LOP3.LUT R26, R19, 0xffff0000, RZ, 0xc0, !PT ;  /* 0xffff0000131a7812 */ /* 0x000fe200078ec0ff */
[----:B------:R-:W-:Y:S01]  /*cab0*/  FMUL.FTZ R19, R3, R4 ;  /* 0x0000000403137220 */ /* 0x000fe20000410000 */
[----:B------:R-:W-:Y:S01]  /*cac0*/  LOP3.LUT R4, R29, 0xffff0000, RZ, 0xc0, !PT ;  /* 0xffff00001d047812 */ /* 0x000fe200078ec0ff */
[-C--:B------:R-:W-:Y:S01]  /*cad0*/  FFMA.FTZ R41, R3, R20.reuse, R8 ;  /* 0x0000001403297223 */ /* 0x080fe20000010008 */
[----:B------:R-:W-:Y:S01]  /*cae0*/  LOP3.LUT R16, R16, 0xffff0000, RZ, 0xc0, !PT ;  /* 0xffff000010107812 */ /* 0x000fe200078ec0ff */
[----:B------:R-:W-:Y:S01]  /*caf0*/  FFMA.FTZ R42, R2, R20, -R19 ;  /* 0x00000014022a7223 */ /* 0x000fe20000010813 */
[C---:B------:R-:W-:Y:S01]  /*cb00*/  SHF.L.U32 R21, R17.reuse, 0x10, RZ ;  /* 0x0000001011157819 */ /* 0x040fe200000006ff */
[----:B------:R-:W-:Y:S01]  /*cb10*/  IMAD.U32 R2, R32, 0x10000, RZ ;  /* 0x0001000020027824 */ /* 0x000fe200078e00ff */
[----:B------:R-:W-:Y:S01]  /*cb20*/  LOP3.LUT R27, R17, 0xffff0000, RZ, 0xc0, !PT ;  /* 0xffff0000111b7812 */ /* 0x000fe200078ec0ff */
[-C--:B------:R-:W-:Y:S01]  /*cb30*/  FMUL.FTZ R19, R5, R6.reuse ;  /* 0x0000000605137220 */ /* 0x080fe20000410000 */
[----:B------:R-:W-:Y:S01]  /*cb40*/  SHF.L.U32 R17, R11, 0x10, RZ ;  /* 0x000000100b117819 */ /* 0x000fe200000006ff */
[----:B------:R-:W-:Y:S01]  /*cb50*/  FMUL.FTZ R11, R4, R6 ;  /* 0x00000006040b7220 */ /* 0x000fe20000410000 */
[----:B------:R-:W-:Y:S01]  /*cb60*/  SHF.L.U32 R3, R35, 0x10, RZ ;  /* 0x0000001023037819 */ /* 0x000fe200000006ff */
[----:B------:R-:W-:-:S02]  /*cb70*/  FMUL.FTZ R6, R2, R15 ;  /* 0x0000000f02067220 */ /* 0x000fc40000410000 */
[-C--:B------:R-:W-:Y:S02]  /*cb80*/  FFMA.FTZ R40, R4, R16.reuse, -R19 ;  /* 0x0000001004287223 */ /* 0x080fe40000010813 */
[----:B------:R-:W-:Y:S02]  /*cb90*/  IMAD.U32 R8, R30, 0x10000, RZ ;  /* 0x000100001e087824 */ /* 0x000fe400078e00ff */
[C---:B------:R-:W-:Y:S02]  /*cba0*/  FMUL.FTZ R4, R3.reuse, R15 ;  /* 0x0000000f03047220 */ /* 0x040fe40000410000 */
[----:B------:R-:W-:Y:S01]  /*cbb0*/  FFMA.FTZ R38, R3, R21, -R6 ;  /* 0x0000001503267223 */ /* 0x000fe20000010806 */
[----:B------:R-:W-:Y:S01]  /*cbc0*/  SHF.L.U32 R3, R31, 0x10, RZ ;  /* 0x000000101f037819 */ /* 0x000fe200000006ff */
[----:B------:R-:W-:Y:S02]  /*cbd0*/  FFMA.FTZ R39, R5, R16, R11 ;  /* 0x0000001005277223 */ /* 0x000fe4000001000b */
[C---:B------:R-:W-:Y:S01]  /*cbe0*/  IMAD.U32 R22, R18.reuse, 0x10000, RZ ;  /* 0x0001000012167824 */ /* 0x040fe200078e00ff */
[----:B------:R-:W-:Y:S01]  /*cbf0*/  LOP3.LUT R18, R18, 0xffff0000, RZ, 0xc0, !PT ;  /* 0xffff000012127812 */ /* 0x000fe200078ec0ff */
[----:B------:R-:W-:-:S02]  /*cc00*/  FMUL.FTZ R5, R8, R9 ;  /* 0x0000000908057220 */ /* 0x000fc40000410000 */
[----:B------:R-:W-:Y:S01]  /*cc10*/  FFMA.FTZ R37, R2, R21, R4 ;  /* 0x0000001502257223 */ /* 0x000fe20000010004 */
[----:B------:R-:W-:Y:S01]  /*cc20*/  LOP3.LUT R2, R30, 0xffff0000, RZ, 0xc0, !PT ;  /* 0xffff00001e027812 */ /* 0x000fe200078ec0ff */
[----:B------:R-:W-:Y:S01]  /*cc30*/  IMAD.U32 R6, R33, 0x10000, RZ ;  /* 0x0001000021067824 */ /* 0x000fe200078e00ff */
[----:B------:R-:W-:Y:S01]  /*cc40*/  LOP3.LUT R4, R31, 0xffff0000, RZ, 0xc0, !PT ;  /* 0xffff00001f047812 */ /* 0x000fe200078ec0ff */
[C---:B------:R-:W-:Y:S02]  /*cc50*/  FMUL.FTZ R11, R3.reuse, R9 ;  /* 0x00000009030b7220 */ /* 0x040fe40000410000 */
[----:B------:R-:W-:Y:S01]  /*cc60*/  FFMA.FTZ R21, R3, R22, -R5 ;  /* 0x0000001603157223 */ /* 0x000fe20000010805 */
[----:B------:R-:W-:Y:S01]  /*cc70*/  SHF.L.U32 R3, R34, 0x10, RZ ;  /* 0x0000001022037819 */ /* 0x000fe200000006ff */
[----:B------:R-:W-:Y:S02]  /*cc80*/  FMUL.FTZ R5, R6, R17 ;  /* 0x0000001106057220 */ /* 0x000fe40000410000 */
[----:B------:R-:W-:-:S02]  /*cc90*/  FMUL.FTZ R9, R2, R10 ;  /* 0x0000000a02097220 */ /* 0x000fc40000410000 */
[----:B------:R-:W-:Y:S02]  /*cca0*/  FMUL.FTZ R10, R4, R10 ;  /* 0x0000000a040a7220 */ /* 0x000fe40000410000 */
[----:B------:R-:W-:Y:S02]  /*ccb0*/  FFMA.FTZ R22, R8, R22, R11 ;  /* 0x0000001608167223 */ /* 0x000fe4000001000b */
[C---:B------:R-:W-:Y:S02]  /*ccc0*/  FMUL.FTZ R8, R3.reuse, R17 ;  /* 0x0000001103087220 */ /* 0x040fe40000410000 */
[-C--:B------:R-:W-:Y:S01]  /*ccd0*/  FFMA.FTZ R20, R3, R25.reuse, -R5 ;  /* 0x0000001903147223 */ /* 0x080fe20000010805 */
[----:B------:R-:W-:Y:S01]  /*cce0*/  LOP3.LUT R3, R32, 0xffff0000, RZ, 0xc0, !PT ;  /* 0xffff000020037812 */ /* 0x000fe200078ec0ff */
[-C--:B------:R-:W-:Y:S01]  /*ccf0*/  FFMA.FTZ R19, R2, R18.reuse, R10 ;  /* 0x0000001202137223 */ /* 0x080fe2000001000a */
[----:B------:R-:W-:Y:S01]  /*cd00*/  LOP3.LUT R5, R35, 0xffff0000, RZ, 0xc0, !PT ;  /* 0xffff000023057812 */ /* 0x000fe200078ec0ff */
[----:B------:R-:W-:Y:S01]  /*cd10*/  FFMA.FTZ R16, R4, R18, -R9 ;  /* 0x0000001204107223 */ /* 0x000fe20000010809 */
[----:B------:R-:W-:Y:S01]  /*cd20*/  LOP3.LUT R2, R33, 0xffff0000, RZ, 0xc0, !PT ;  /* 0xffff000021027812 */ /* 0x000fe200078ec0ff */
[-C--:B------:R-:W-:Y:S01]  /*cd30*/  FMUL.FTZ R10, R3, R24.reuse ;  /* 0x00000018030a7220 */ /* 0x080fe20000410000 */
[----:B------:R-:W-:Y:S01]  /*cd40*/  LOP3.LUT R4, R34, 0xffff0000, RZ, 0xc0, !PT ;  /* 0xffff000022047812 */ /* 0x000fe200078ec0ff */
[----:B------:R-:W-:Y:S01]  /*cd50*/  FFMA.FTZ R15, R6, R25, R8 ;  /* 0x00000019060f7223 */ /* 0x000fe20000010008 */
[----:B------:R-:W-:Y:S01]  /*cd60*/  F2FP.BF16.PACK_AB R18, R16, R21 ;  /* 0x000000151012723e */ /* 0x000fe200000010ff */
[----:B------:R-:W-:Y:S01]  /*cd70*/  FMUL.FTZ R9, R5, R24 ;  /* 0x0000001805097220 */ /* 0x000fe20000410000 */
[----:B------:R-:W-:Y:S01]  /*cd80*/  F2FP.BF16.PACK_AB R16, R40, R42 ;  /* 0x0000002a2810723e */ /* 0x000fe200000010ff */
[----:B------:R-:W-:-:S02]  /*cd90*/  FMUL.FTZ R8, R2, R23 ;  /* 0x0000001702087220 */ /* 0x000fc40000410000 */
[C---:B------:R-:W-:Y:S02]  /*cda0*/  FMUL.FTZ R6, R4.reuse, R23 ;  /* 0x0000001704067220 */ /* 0x040fe40000410000 */
[-C--:B------:R-:W-:Y:S01]  /*cdb0*/  FFMA.FTZ R11, R5, R27.reuse, -R10 ;  /* 0x0000001b050b7223 */ /* 0x080fe2000001080a */
[----:B------:R-:W-:Y:S01]  /*cdc0*/  F2FP.BF16.PACK_AB R10, R19, R22 ;  /* 0x00000016130a723e */ /* 0x000fe200000010ff */
[----:B------:R-:W-:Y:S02]  /*cdd0*/  FFMA.FTZ R5, R3, R27, R9 ;  /* 0x0000001b03057223 */ /* 0x000fe40000010009 */
[----:B------:R-:W-:Y:S01]  /*cde0*/  FFMA.FTZ R3, R4, R26, -R8 ;  /* 0x0000001a04037223 */ /* 0x000fe20000010808 */
[----:B------:R-:W-:Y:S01]  /*cdf0*/  F2FP.BF16.PACK_AB R17, R11, R38 ;  /* 0x000000260b11723e */ /* 0x000fe200000010ff */
[----:B------:R-:W-:Y:S01]  /*ce00*/  FFMA.FTZ R2, R2, R26, R6 ;  /* 0x0000001a02027223 */ /* 0x000fe20000010006 */
[----:B------:R-:W-:Y:S02]  /*ce10*/  F2FP.BF16.PACK_AB R8, R39, R41 ;  /* 0x000000292708723e */ /* 0x000fe400000010ff */
[----:B------:R-:W-:-:S02]  /*ce20*/  F2FP.BF16.PACK_AB R19, R3, R20 ;  /* 0x000000140313723e */ /* 0x000fc400000010ff */
[----:B------:R-:W-:Y:S02]  /*ce30*/  F2FP.BF16.PACK_AB R9, R5, R37 ;  /* 0x000000250509723e */ /* 0x000fe400000010ff */
[----:B------:R-:W-:Y:S01]  /*ce40*/  F2FP.BF16.PACK_AB R11, R2, R15 ;  /* 0x0000000f020b723e */ /* 0x000fe200000010ff */
[----:B------:R1:W-:Y:S04]  /*ce50*/  STS.128 [R47], R16 ;  /* 0x000000102f007388 */ /* 0x0003e80000000c00 */
[----:B------:R1:W-:Y:S02]  /*ce60*/  STS.128 [R36+0x100], R8 ;  /* 0x0001000824007388 */ /* 0x0003e40000000c00 */
.L_x_421:
[----:B------:R-:W-:Y:S05]  /*ce70*/  BSYNC B0 ;  /* 0x0000000000007941 */ /* 0x000fea0003800000 */
.L_x_420:
[----:B------:R-:W-:Y:S01]  /*ce80*/  IADD3 R2, R81, 0x40, RZ ;  /* 0x0000004051027810 */ /* 0x000fe20007ffe0ff */
[----:B------:R-:W-:Y:S03]  /*ce90*/  BSSY B0, `(.L_x_422) ;  /* 0x0000062000007945 */ /* 0x000fe60003800000 */
[----:B------:R-:W-:-:S13]  /*cea0*/  ISETP.GE.OR P1, PT, R2, R43, P0 ;  /* 0x0000002b0200720c */ /* 0x000fda0000726670 */
[----:B------:R-:W-:Y:S05]  /*ceb0*/  @P1 BRA `(.L_x_423) ;  /* 0x000005f000001947 */ /* 0x000fea0003800000 */
[----:B-1----:R-:W2:Y:S01]  /*cec0*/  LDL R47, [R1+0xf0] ;  /* 0x0000f000012f7983 */ /* 0x002ea20000100800 */
        /* <DEDUP_REMOVED lines=19> */
[----:B------:R-:W-:Y:S02]  /*d000*/  SHF.L.U32 R36, R2, 0x1, RZ ;  /* 0x0000000102247819 */ /* 0x000fe400000006ff */
        /* <DEDUP_REMOVED lines=74> */
.L_x_423:
[----:B------:R-:W-:Y:S05]  /*d4b0*/  BSYNC B0 ;  /* 0x0000000000007941 */ /* 0x000fea0003800000 */
.L_x_422:
[----:B------:R-:W-:-:S04]  /*d4c0*/  IADD3 R2, R81, 0x60, RZ ;  /* 0x0000006051027810 */ /* 0x000fc80007ffe0ff */
        /* <DEDUP_REMOVED lines=88> */
[-C--:B------:R-:W-:Y:S01]  /*da50*/  FFMA.FTZ R3, R4, R26.reuse, -R8 ;  /* 0x0000001a04037223 */ /* 0x080fe20000010808 */
        /* <DEDUP_REMOVED lines=8> */
.L_x_413:
[----:B------:R-:W-:Y:S05]  /*dae0*/  BSYNC B2 ;  /* 0x0000000000027941 */ /* 0x000fea0003800000 */
.L_x_397:
[----:B------:R-:W-:Y:S01]  /*daf0*/  BAR.SYNC.DEFER_BLOCKING 0x0 ;  /* 0x0000000000007b1d */ /* 0x000fe20000010000 */
[----:B-12---:R-:W-:Y:S01]  /*db00*/  IMAD R4, R46, c[0x0][0x208], RZ ;  /* 0x000082002e047a24 */ /* 0x006fe200078e02ff */
[----:B------:R-:W-:Y:S01]  /*db10*/  LOP3.LUT P1, RZ, R82, 0x2, RZ, 0xc0, !PT ;  /* 0x0000000252ff7812 */ /* 0x000fe2000782c0ff */
[----:B------:R-:W-:Y:S01]  /*db20*/  IMAD.WIDE.U32 R2, R223, c[0x0][0x208], RZ ;  /* 0x00008200df027a25 */ /* 0x000fe200078e00ff */
[----:B------:R-:W-:-:S02]  /*db30*/  ISETP.GE.AND P3, PT, R76, c[0x0][0x1d4], PT ;  /* 0x000075004c007a0c */ /* 0x000fc40003f66270 */
[----:B------:R-:W-:Y:S01]  /*db40*/  ISETP.GE.AND P2, PT, R212, c[0x0][0x1d4], PT ;  /* 0x00007500d4007a0c */ /* 0x000fe20003f46270 */
[----:B------:R-:W-:Y:S01]  /*db50*/  IMAD R4, R223, c[0x0][0x20c], R4 ;  /* 0x00008300df047a24 */ /* 0x000fe200078e0204 */
[----:B------:R-:W-:Y:S01]  /*db60*/  SHF.L.U64.HI R216, R76, 0x1, R77 ;  /* 0x000000014cd87819 */ /* 0x000fe2000001024d */
[----:B------:R-:W-:Y:S01]  /*db70*/  IMAD.WIDE.U32 R8, R44, c[0x0][0x210], RZ ;  /* 0x000084002c087a25 */ /* 0x000fe200078e00ff */
[----:B------:R-:W-:Y:S01]  /*db80*/  SHF.L.U64.HI R217, R212, 0x1, R231 ;  /* 0x00000001d4d97819 */ /* 0x000fe200000102e7 */
[----:B------:R-:W1:Y:S01]  /*db90*/  S2R R18, SR_TID.X ;  /* 0x0000000000127919 */ /* 0x000e620000002100 */
[----:B------:R-:W-:Y:S01]  /*dba0*/  BSSY B0, `(.L_x_424) ;  /* 0x000005b000007945 */ /* 0x000fe20003800000 */
[----:B------:R-:W-:Y:S02]  /*dbb0*/  IMAD.IADD R3, R3, 0x1, R4 ;  /* 0x0000000103037824 */ /* 0x000fe400078e0204 */
[----:B------:R-:W-:Y:S01]  /*dbc0*/  IMAD R4, R45, c[0x0][0x218], RZ ;  /* 0x000086002d047a24 */ /* 0x000fe200078e02ff */
[----:B------:R-:W-:Y:S01]  /*dbd0*/  STL.64 [R1], R8 ;  /* 0x0000000801007387 */ /* 0x000fe20000100a00 */
[----:B------:R-:W-:-:S04]  /*dbe0*/  IMAD.WIDE.U32 R2, R220, c[0x0][0x218], R2 ;  /* 0x00008600dc027a25 */ /* 0x000fc800078e0002 */
[----:B------:R-:W-:Y:S01]  /*dbf0*/  IMAD R4, R220, c[0x0][0x21c], R4 ;  /* 0x00008700dc047a24 */ /* 0x000fe200078e0204 */
[----:B------:R-:W-:Y:S01]  /*dc00*/  IADD3 R2, P0, R2, R8, RZ ;  /* 0x0000000802027210 */ /* 0x000fe20007f1e0ff */
[----:B------:R-:W-:Y:S01]  /*dc10*/  IMAD R5, R44, c[0x0][0x214], R9 ;  /* 0x000085002c057a24 */ /* 0x000fe200078e0209 */
[----:B------:R-:W-:Y:S01]  /*dc20*/  LDSM.16.M88.4 R140, [R206] ;  /* 0x00000000ce8c783b */ /* 0x000fe20000000200 */
[----:B------:R-:W-:Y:S02]  /*dc30*/  IMAD.SHL.U32 R215, R76, 0x2, RZ ;  /* 0x000000024cd77824 */ /* 0x000fe400078e00ff */
[----:B------:R-:W-:Y:S01]  /*dc40*/  IMAD.SHL.U32 R218, R212, 0x2, RZ ;  /* 0x00000002d4da7824 */ /* 0x000fe200078e00ff */
[----:B------:R-:W-:Y:S01]  /*dc50*/  LDSM.16.M88.4 R144, [R207] ;  /* 0x00000000cf90783b */ /* 0x000fe20000000200 */
[----:B------:R-:W-:Y:S01]  /*dc60*/  IADD3.X R3, R5, R3, R4, P0, !PT ;  /* 0x0000000305037210 */ /* 0x000fe200007fe404 */
[----:B------:R-:W-:Y:S02]  /*dc70*/  IMAD.IADD R4, R128, 0x1, -R81 ;  /* 0x0000000180047824 */ /* 0x000fe400078e0a51 */
[----:B------:R-:W-:Y:S03]  /*dc80*/  LDSM.16.M88.4 R176, [R209] ;  /* 0x00000000d1b0783b */ /* 0x000fe60000000200 */
[----:B------:R-:W-:Y:S01]  /*dc90*/  ISETP.LT.OR P4, PT, R4, 0x1, P2 ;  /* 0x000000010400780c */ /* 0x000fe20001781670 */
[----:B------:R-:W-:Y:S04]  /*dca0*/  LDSM.16.M88.4 R180, [R208] ;  /* 0x00000000d0b4783b */ /* 0x000fe80000000200 */
[----:B------:R-:W-:Y:S04]  /*dcb0*/  LDSM.16.M88.4 R184, [R206+0x4000] ;  /* 0x00400000ceb8783b */ /* 0x000fe80000000200 */
[----:B------:R-:W-:Y:S04]  /*dcc0*/  LDSM.16.M88.4 R188, [R207+0x4000] ;  /* 0x00400000cfbc783b */ /* 0x000fe80000000200 */
[----:B------:R-:W-:Y:S04]  /*dcd0*/  LDSM.16.M88.4 R192, [R209+0x4000] ;  /* 0x00400000d1c0783b */ /* 0x000fe80000000200 */
[----:B------:R-:W-:Y:S04]  /*dce0*/  LDSM.16.M88.4 R196, [R208+0x4000] ;  /* 0x00400000d0c4783b */ /* 0x000fe80000000200 */
[----:B------:R-:W-:Y:S06]  /*dcf0*/  BAR.SYNC.DEFER_BLOCKING 0x0 ;  /* 0x0000000000007b1d */ /* 0x000fec0000010000 */
[----:B------:R2:W-:Y:S01]  /*dd00*/  STL [R1+0x8], R5 ;  /* 0x0000080501007387 */ /* 0x0005e20000100800 */
[----:B------:R-:W-:-:S04]  /*dd10*/  DEPBAR.LE SB0, 0x0 ;  /* 0x000080000000791a */ /* 0x000fc80000000000 */
[----:B------:R-:W-:Y:S01]  /*dd20*/  BAR.SYNC.DEFER_BLOCKING 0x0 ;  /* 0x0000000000007b1d */ /* 0x000fe20000010000 */
[----:B--2---:R-:W-:-:S04]  /*dd30*/  LEA R5, P0, R2, c[0x0][0x1f8], 0x1 ;  /* 0x00007e0002057a11 */ /* 0x004fc800078008ff */
[----:B------:R-:W-:Y:S01]  /*dd40*/  LEA.HI.X R3, R2, c[0x0][0x1fc], R3, 0x1, P0 ;  /* 0x00007f0002037a11 */ /* 0x000fe200000f0c03 */
[----:B---3--:R-:W2:Y:S01]  /*dd50*/  SHFL.IDX PT, R6, R5, RZ, 0x181f ;  /* 0x00181fff05067589 */ /* 0x008ea200000e0000 */
[C---:B------:R-:W-:Y:S02]  /*dd60*/  IADD3 R2, R200.reuse, 0x20, RZ ;  /* 0x00000020c8027810 */ /* 0x040fe40007ffe0ff */
[----:B------:R-:W-:Y:S01]  /*dd70*/  @P1 IADD3 R2, R200, -0x20, RZ ;  /* 0xffffffe0c8021810 */ /* 0x000fe20007ffe0ff */
[----:B------:R-:W3:Y:S01]  /*dd80*/  SHFL.IDX PT, R11, R3, RZ, 0x181f ;  /* 0x00181fff030b7589 */ /* 0x000ee200000e0000 */
[----:B------:R-:W-:-:S03]  /*dd90*/  ISETP.LT.OR P1, PT, R4, 0x1, P3 ;  /* 0x000000010400780c */ /* 0x000fc60001f21670 */
[----:B------:R-:W4:Y:S04]  /*dda0*/  SHFL.IDX PT, R15, R5, 0x1, 0x181f ;  /* 0x00381f00050f7f89 */ /* 0x000f2800000e0000 */
[----:B------:R-:W1:Y:S04]  /*ddb0*/  SHFL.IDX PT, R17, R3, 0x1, 0x181f ;  /* 0x00381f0003117f89 */ /* 0x000e6800000e0000 */
[----:B------:R-:W-:Y:S04]  /*ddc0*/  LDSM.16.M88.4 R40, [R2] ;  /* 0x000000000228783b */ /* 0x000fe80000000200 */
[----:B------:R-:W-:Y:S01]  /*ddd0*/  LDSM.16.M88.4 R60, [R2+0x800] ;  /* 0x00080000023c783b */ /* 0x000fe20000000200 */
[----:B--2---:R-:W-:-:S03]  /*dde0*/  IADD3 R8, P0, R6, R215, RZ ;  /* 0x000000d706087210 */ /* 0x004fc60007f1e0ff */
[----:B------:R-:W-:Y:S04]  /*ddf0*/  LDSM.16.M88.4 R44, [R2+0x1000] ;  /* 0x00100000022c783b */ /* 0x000fe80000000200 */
[----:B------:R-:W-:Y:S01]  /*de00*/  LDSM.16.M88.4 R92, [R2+0x1800] ;  /* 0x00180000025c783b */ /* 0x000fe20000000200 */
[C---:B---3--:R-:W-:Y:S01]  /*de10*/  IMAD.X R9, R11.reuse, 0x1, R216, P0 ;  /* 0x000000010b097824 */ /* 0x048fe200000e06d8 */
[----:B------:R-:W-:Y:S02]  /*de20*/  IADD3 R10, P0, R6, R218, RZ ;  /* 0x000000da060a7210 */ /* 0x000fe40007f1e0ff */
[----:B------:R-:W-:Y:S03]  /*de30*/  LDSM.16.M88.4 R100, [R2+0x2000] ;  /* 0x002000000264783b */ /* 0x000fe60000000200 */
[----:B------:R-:W-:Y:S01]  /*de40*/  IMAD.X R11, R11, 0x1, R217, P0 ;  /* 0x000000010b0b7824 */ /* 0x000fe200000e06d9 */
[----:B------:R-:W-:Y:S04]  /*de50*/  LDSM.16.M88.4 R108, [R2+0x2800] ;  /* 0x00280000026c783b */ /* 0x000fe80000000200 */
[----:B------:R-:W-:Y:S04]  /*de60*/  LDSM.16.M88.4 R124, [R2+0x3000] ;  /* 0x00300000027c783b */ /* 0x000fe80000000200 */
[----:B------:R-:W2:Y:S04]  /*de70*/  SHFL.IDX PT, R2, R5, 0x2, 0x181f ;  /* 0x00581f0005027f89 */ /* 0x000ea800000e0000 */
[----:B------:R-:W3:Y:S04]  /*de80*/  SHFL.IDX PT, R6, R3, 0x2, 0x181f ;  /* 0x00581f0003067f89 */ /* 0x000ee800000e0000 */
[----:B------:R1:W1:Y:S04]  /*de90*/  LDSM.16.M88.4 R28, [R200] ;  /* 0x00000000c81c783b */ /* 0x0002680000000200 */
[----:B------:R1:W1:Y:S04]  /*dea0*/  LDSM.16.M88.4 R20, [R200+0x800] ;  /* 0x00080000c814783b */ /* 0x0002680000000200 */
[----:B------:R1:W1:Y:S04]  /*deb0*/  LDSM.16.M88.4 R36, [R200+0x1000] ;  /* 0x00100000c824783b */ /* 0x0002680000000200 */
[----:B------:R1:W1:Y:S04]  /*dec0*/  LDSM.16.M88.4 R48, [R200+0x1800] ;  /* 0x00180000c830783b */ /* 0x0002680000000200 */
[----:B------:R1:W1:Y:S04]  /*ded0*/  LDSM.16.M88.4 R72, [R200+0x2000] ;  /* 0x00200000c848783b */ /* 0x0002680000000200 */
[----:B------:R1:W1:Y:S04]  /*dee0*/  LDSM.16.M88.4 R88, [R200+0x2800] ;  /* 0x00280000c858783b */ /* 0x0002680000000200 */
[----:B------:R1:W2:Y:S04]  /*def0*/  LDSM.16.M88.4 R120, [R200+0x3000] ;  /* 0x00300000c878783b */ /* 0x0002a80000000200 */
        /* <DEDUP_REMOVED lines=8> */
[----:B-1----:R-:W-:Y:S01]  /*df80*/  IMAD.X R9, R17, 0x1, R216, P0 ;  /* 0x0000000111097824 */ /* 0x002fe200000e06d8 */
[----:B------:R-:W-:-:S04]  /*df90*/  IADD3 R16, P0, R15, R218, RZ ;  /* 0x000000da0f107210 */ /* 0x000fc80007f1e0ff */
[----:B------:R1:W-:Y:S01]  /*dfa0*/  LDGSTS.E.BYPASS.LTC128B.128 [R213+0x1100], [R8.64], !P1 ;  /* 0x0110000008d57fae */ /* 0x0003e2000c901d48 */
[----:B------:R-:W-:Y:S01]  /*dfb0*/  IMAD.X R17, R17, 0x1, R217, P0 ;  /* 0x0000000111117824 */ /* 0x000fe200000e06d9 */
[----:B--2---:R-:W-:Y:S02]  /*dfc0*/  IADD3 R10, P0, R2, R215, RZ ;  /* 0x000000d7020a7210 */ /* 0x004fe40007f1e0ff */
[C---:B------:R-:W-:Y:S02]  /*dfd0*/  ISETP.LT.OR P1, PT, R4.reuse, 0x41, P2 ;  /* 0x000000410400780c */ /* 0x040fe40001721670 */
[----:B------:R2:W-:Y:S01]  /*dfe0*/  LDGSTS.E.BYPASS.LTC128B.128 [R213+0x4900], [R16.64], !P4 ;  /* 0x0490000010d57fae */ /* 0x0005e2000e101d48 */
[----:B------:R-:W-:Y:S01]  /*dff0*/  ISETP.LT.OR P4, PT, R4, 0x41, P3 ;  /* 0x000000410400780c */ /* 0x000fe20001f81670 */
[----:B---3--:R-:W-:-:S12]  /*e000*/  IMAD.X R11, R6, 0x1, R216, P0 ;  /* 0x00000001060b7824 */ /* 0x008fd800000e06d8 */
[----:B------:R2:W-:Y:S01]  /*e010*/  LDGSTS.E.BYPASS.LTC128B.128 [R213+0x2100], [R10.64], !P4 ;  /* 0x021000000ad57fae */ /* 0x0005e2000e101d48 */
[----:B-1----:R-:W-:-:S05]  /*e020*/  IADD3 R8, P0, R2, R218, RZ ;  /* 0x000000da02087210 */ /* 0x002fca0007f1e0ff */
[----:B------:R-:W-:Y:S01]  /*e030*/  IMAD.X R9, R6, 0x1, R217, P0 ;  /* 0x0000000106097824 */ /* 0x000fe200000e06d9 */
[----:B------:R-:W-:-:S04]  /*e040*/  ISETP.GT.AND P0, PT, R18, 0x7f, PT ;  /* 0x0000007f1200780c */ /* 0x000fc80003f04270 */
[----:B------:R2:W-:Y:S09]  /*e050*/  LDGSTS.E.BYPASS.LTC128B.128 [R213+0x5900], [R8.64], !P1 ;  /* 0x0590000008d57fae */ /* 0x0005f2000c901d48 */
[----:B------:R-:W-:Y:S05]  /*e060*/  @P0 BRA `(.L_x_425) ;  /* 0x000000e000000947 */ /* 0x000fea0003800000 */
[----:B------:R-:W-:Y:S05]  /*e070*/  BRA.DIV ~URZ, `(.L_x_426) ;  /* 0x0000ad527f007947 */ /* 0x000fea000b800000 */
[----:B------:R1:W3:Y:S04]  /*e080*/  SHFL.IDX PT, R6, R3, 0x3, 0x181f ;  /* 0x00781f0003067f89 */ /* 0x0002e800000e0000 */
[----:B------:R1:W4:Y:S02]  /*e090*/  SHFL.IDX PT, R2, R5, 0x3, 0x181f ;  /* 0x00781f0005027f89 */ /* 0x00032400000e0000 */
.L_x_522:
[C---:B------:R-:W-:Y:S02]  /*e0a0*/  ISETP.LT.OR P3, PT, R4.reuse, 0x61, P3 ;  /* 0x000000610400780c */ /* 0x040fe40001f61670 */
[----:B------:R-:W-:-:S02]  /*e0b0*/  ISETP.LT.OR P2, PT, R4, 0x61, P2 ;  /* 0x000000610400780c */ /* 0x000fc40001741670 */
[C---:B----4-:R-:W-:Y:S02]  /*e0c0*/  IADD3 R4, P1, R2.reuse, R215, RZ ;  /* 0x000000d702047210 */ /* 0x050fe40007f3e0ff */
[----:B------:R-:W-:-:S03]  /*e0d0*/  IADD3 R2, P0, R2, R218, RZ ;  /* 0x000000da02027210 */ /* 0x000fc60007f1e0ff */
[C---:B-1-3--:R-:W-:Y:S02]  /*e0e0*/  IMAD.X R5, R6.reuse, 0x1, R216, P1 ;  /* 0x0000000106057824 */ /* 0x04afe400008e06d8 */
[----:B------:R-:W-:-:S03]  /*e0f0*/  IMAD.X R3, R6, 0x1, R217, P0 ;  /* 0x0000000106037824 */ /* 0x000fc600000e06d9 */
[----:B------:R-:W-:Y:S01]  /*e100*/  @!PT LDS RZ, [RZ] ;  /* 0x00000000fffff984 */ /* 0x000fe20000000800 */
[----:B------:R-:W-:Y:S01]  /*e110*/  @!PT LDS RZ, [RZ] ;  /* 0x00000000fffff984 */ /* 0x000fe20000000800 */
[----:B------:R-:W-:Y:S01]  /*e120*/  @!PT LDS RZ, [RZ] ;  /* 0x00000000fffff984 */ /* 0x000fe20000000800 */
[----:B------:R1:W-:Y:S04]  /*e130*/  LDGSTS.E.BYPASS.LTC128B.128 [R214+0x3100], [R4.64], !P3 ;  /* 0x0310000004d67fae */ /* 0x0003e8000d901d48 */
[----:B------:R1:W-:Y:S02]  /*e140*/  LDGSTS.E.BYPASS.LTC128B.128 [R214+0x6900], [R2.64], !P2 ;  /* 0x0690000002d67fae */ /* 0x0003e4000d101d48 */
.L_x_425:
[----:B------:R-:W-:Y:S05]  /*e150*/  BSYNC B0 ;  /* 0x0000000000007941 */ /* 0x000fea0003800000 */
.L_x_424:
[C---:B--2---:R-:W-:Y:S01]  /*e160*/  HMMA.16816.F32.BF16 R16, R140.reuse, R36, RZ ;  /* 0x000000248c10723c */ /* 0x044fe200000418ff */
[----:B------:R-:W-:Y:S01]  /*e170*/  R2P PR, R82, 0x6 ;  /* 0x0000000652007804 */ /* 0x000fe20000000000 */
[----:B-1----:R-:W-:Y:S01]  /*e180*/  IMAD.MOV.U32 R2, RZ, RZ, 0x40 ;  /* 0x00000040ff027424 */ /* 0x002fe200078e00ff */
[----:B------:R-:W-:Y:S01]  /*e190*/  IADD3 R205, R200, 0x20, RZ ;  /* 0x00000020c8cd7810 */ /* 0x000fe20007ffe0ff */
[----:B------:R-:W0:Y:S01]  /*e1a0*/  LDGDEPBAR ;  /* 0x00000000000079af */ /* 0x000e220000000000 */
[----:B------:R-:W-:Y:S01]  /*e1b0*/  ISETP.GT.AND P0, PT, R129, R252, PT ;  /* 0x000000fc8100720c */ /* 0x000fe20003f04270 */
[----:B------:R-:W-:Y:S01]  /*e1c0*/  BSSY B1, `(.L_x_427) ;  /* 0x0000104000017945 */ /* 0x000fe20003800000 */
[----:B------:R-:W-:Y:S01]  /*e1d0*/  SEL R2, R2, 0xffffffc0, !P2 ;  /* 0xffffffc002027807 */ /* 0x000fe20005000000 */
[----:B------:R-:W-:Y:S04]  /*e1e0*/  HMMA.16816.F32.BF16 R32, R140, R28, RZ ;  /* 0x0000001c8c20723c */ /* 0x000fe800000418ff */
[----:B------:R-:W-:-:S02]  /*e1f0*/  IMAD.IADD R3, R200, 0x1, R2 ;  /* 0x00000001c8037824 */ /* 0x000fc400078e0202 */
[----:B------:R-:W-:Y:S02]  /*e200*/  @P1 IADD3 R205, R200, -0x20, RZ ;  /* 0xffffffe0c8cd1810 */ /* 0x000fe40007ffe0ff */
[----:B------:R-:W-:Y:S02]  /*e210*/  HMMA.16816.F32.BF16 R8, R140, R38, RZ ;  /* 0x000000268c08723c */ /* 0x000fe400000418ff */
[----:B------:R-:W-:-:S06]  /*e220*/  IADD3 R83, R2, 0x3800, R205 ;  /* 0x0000380002537810 */ /* 0x000fcc0007ffe0cd */
[C---:B------:R-:W-:Y:S08]  /*e230*/  HMMA.16816.F32.BF16 R28, R140.reuse, R30, RZ ;  /* 0x0000001e8c1c723c */ /* 0x040ff000000418ff */
[C---:B------:R-:W-:Y:S08]  /*e240*/  HMMA.16816.F32.BF16 R24, R140.reuse, R20, RZ ;  /* 0x000000148c18723c */ /* 0x040ff000000418ff */
[----:B------:R-:W-:Y:S08]  /*e250*/  HMMA.16816.F32.BF16 R20, R140, R22, RZ ;  /* 0x000000168c14723c */ /* 0x000ff000000418ff */
[C---:B------:R-:W-:Y:S01]  /*e260*/  HMMA.16816.F32.BF16 R56, R144.reuse, R44, R16 ;  /* 0x0000002c9038723c */ /* 0x040fe20000041810 */
[----:B------:R-:W1:Y:S07]  /*e270*/  LDSM.16.M88.4 R16, [R3+0x1000] ;  /* 0x001000000310783b */ /* 0x000e6e0000000200 */
[C---:B------:R-:W-:Y:S08]  /*e280*/  HMMA.16816.F32.BF16 R8, R144.reuse, R46, R8 ;  /* 0x0000002e9008723c */ /* 0x040ff00000041808 */
[C---:B------:R-:W-:Y:S08]  /*e290*/  HMMA.16816.F32.BF16 R84, R144.reuse, R40, R32 ;  /* 0x000000289054723c */ /* 0x040ff00000041820 */
[----:B------:R-:W-:Y:S08]  /*e2a0*/  HMMA.16816.F32.BF16 R68, R144, R42, R28 ;  /* 0x0000002a9044723c */ /* 0x000ff0000004181c */
[C---:B------:R-:W-:Y:S08]  /*e2b0*/  HMMA.16816.F32.BF16 R44, R140.reuse, R72, RZ ;  /* 0x000000488c2c723c */ /* 0x040ff000000418ff */
[----:B------:R-:W-:Y:S01]  /*e2c0*/  HMMA.16816.F32.BF16 R40, R140, R74, RZ ;  /* 0x0000004a8c28723c */ /* 0x000fe200000418ff */
[----:B------:R-:W-:Y:S07]  /*e2d0*/  LDSM.16.M88.4 R72, [R3+0x1800] ;  /* 0x001800000348783b */ /* 0x000fee0000000200 */
[C---:B------:R-:W-:Y:S01]  /*e2e0*/  HMMA.16816.F32.BF16 R64, R144.reuse, R60, R24 ;  /* 0x0000003c9040723c */ /* 0x040fe20000041818 */
[----:B------:R-:W2:Y:S07]  /*e2f0*/  LDSM.16.M88.4 R24, [R3] ;  /* 0x000000000318783b */ /* 0x000eae0000000200 */
[----:B------:R-:W-:Y:S01]  /*e300*/  HMMA.16816.F32.BF16 R60, R144, R62, R20 ;  /* 0x0000003e903c723c */ /* 0x000fe20000041814 */
[----:B------:R-:W3:Y:S07]  /*e310*/  LDSM.16.M88.4 R20, [R3+0x800] ;  /* 0x000800000314783b */ /* 0x000eee0000000200 */
[C---:B------:R-:W-:Y:S08]  /*e320*/  HMMA.16816.F32.BF16 R52, R140.reuse, R48, RZ ;  /* 0x000000308c34723c */ /* 0x040ff000000418ff */
[C---:B------:R-:W-:Y:S08]  /*e330*/  HMMA.16816.F32.BF16 R36, R140.reuse, R88, RZ ;  /* 0x000000588c24723c */ /* 0x040ff000000418ff */
[C---:B------:R-:W-:Y:S08]  /*e340*/  HMMA.16816.F32.BF16 R48, R140.reuse, R50, RZ ;  /* 0x000000328c30723c */ /* 0x040ff000000418ff */
[----:B------:R-:W-:Y:S08]  /*e350*/  HMMA.16816.F32.BF16 R32, R140, R90, RZ ;  /* 0x0000005a8c20723c */ /* 0x000ff000000418ff */
[C---:B------:R-:W-:Y:S01]  /*e360*/  HMMA.16816.F32.BF16 R116, R144.reuse, R100, R44 ;  /* 0x000000649074723c */ /* 0x040fe2000004182c */
[----:B------:R-:W4:Y:S07]  /*e370*/  LDSM.16.M88.4 R44, [R3+0x2000] ;  /* 0x00200000032c783b */ /* 0x000f2e0000000200 */
[----:B------:R-:W-:Y:S08]  /*e380*/  HMMA.16816.F32.BF16 R100, R144, R102, R40 ;  /* 0x000000669064723c */ /* 0x000ff00000041828 */
[----:B-1----:R-:W-:Y:S08]  /*e390*/  HMMA.16816.F32.BF16 R40, R176, R18, R8 ;  /* 0x00000012b028723c */ /* 0x002ff00000041808 */
[C---:B------:R-:W-:Y:S08]  /*e3a0*/  HMMA.16816.F32.BF16 R8, R140.reuse, R122, RZ ;  /* 0x0000007a8c08723c */ /* 0x040ff000000418ff */
[----:B------:R-:W-:Y:S08]  /*e3b0*/  HMMA.16816.F32.BF16 R28, R140, R120, RZ ;  /* 0x000000788c1c723c */ /* 0x000ff000000418ff */
[C---:B------:R-:W-:Y:S08]  /*e3c0*/  HMMA.16816.F32.BF16 R52, R144.reuse, R92, R52 ;  /* 0x0000005c9034723c */ /* 0x040ff00000041834 */
[C---:B------:R-:W-:Y:S01]  /*e3d0*/  HMMA.16816.F32.BF16 R112, R144.reuse, R108, R36 ;  /* 0x0000006c9070723c */ /* 0x040fe20000041824 */
[----:B------:R-:W1:Y:S07]  /*e3e0*/  LDSM.16.M88.4 R36, [R3+0x2800] ;  /* 0x002800000324783b */ /* 0x000e6e0000000200 */
[C---:B------:R-:W-:Y:S08]  /*e3f0*/  HMMA.16816.F32.BF16 R48, R144.reuse, R94, R48 ;  /* 0x0000005e9030723c */ /* 0x040ff00000041830 */
[----:B------:R-:W-:Y:S01]  /*e400*/  HMMA.16816.F32.BF16 R108, R144, R110, R32 ;  /* 0x0000006e906c723c */ /* 0x000fe20000041820 */
[----:B------:R-:W1:Y:S07]  /*e410*/  LDSM.16.M88.4 R32, [R3+0x3000] ;  /* 0x003000000320783b */ /* 0x000e6e0000000200 */
[C---:B--2---:R-:W-:Y:S08]  /*e420*/  HMMA.16816.F32.BF16 R92, R176.reuse, R26, R68 ;  /* 0x0000001ab05c723c */ /* 0x044ff00000041844 */
[C---:B---3--:R-:W-:Y:S08]  /*e430*/  HMMA.16816.F32.BF16 R88, R176.reuse, R20, R64 ;  /* 0x00000014b058723c */ /* 0x048ff00000041840 */
[C---:B------:R-:W-:Y:S08]  /*e440*/  HMMA.16816.F32.BF16 R68, R176.reuse, R22, R60 ;  /* 0x00000016b044723c */ /* 0x040ff0000004183c */
[----:B------:R-:W-:Y:S01]  /*e450*/  HMMA.16816.F32.BF16 R56, R176, R16, R56 ;  /* 0x00000010b038723c */ /* 0x000fe20000041838 */
[----:B------:R-:W2:Y:S07]  /*e460*/  LDSM.16.M88.4 R16, [R83+-0x2800] ;  /* 0xffd800005310783b */ /* 0x000eae0000000200 */
[C---:B------:R-:W-:Y:S01]  /*e470*/  HMMA.16816.F32.BF16 R20, R144.reuse, R126, R8 ;  /* 0x0000007e9014723c */ /* 0x040fe20000041808 */
[----:B------:R-:W3:Y:S07]  /*e480*/  LDSM.16.M88.4 R8, [R83+-0x2000] ;  /* 0xffe000005308783b */ /* 0x000eee0000000200 */
[----:B------:R-:W-:Y:S01]  /*e490*/  HMMA.16816.F32.BF16 R104, R144, R124, R28 ;  /* 0x0000007c9068723c */ /* 0x000fe2000004181c */
[----:B------:R-:W2:Y:S07]  /*e4a0*/  LDSM.16.M88.4 R28, [R83+-0x3800] ;  /* 0xffc80000531c783b */ /* 0x000eae0000000200 */
[C---:B------:R-:W-:Y:S01]  /*e4b0*/  HMMA.16816.F32.BF16 R96, R176.reuse, R24, R84 ;  /* 0x00000018b060723c */ /* 0x040fe20000041854 */
[----:B------:R-:W2:Y:S04]  /*e4c0*/  LDSM.16.M88.4 R24, [R83+-0x3000] ;  /* 0xffd000005318783b */ /* 0x000ea80000000200 */
[----:B------:R-:W2:Y:S03]  /*e4d0*/  LDSM.16.M88.4 R84, [R83+-0x1800] ;  /* 0xffe800005354783b */ /* 0x000ea60000000200 */
[C---:B------:R-:W-:Y:S08]  /*e4e0*/  HMMA.16816.F32.BF16 R52, R176.reuse, R72, R52 ;  /* 0x00000048b034723c */ /* 0x040ff00000041834 */
[C---:B------:R-:W-:Y:S08]  /*e4f0*/  HMMA.16816.F32.BF16 R64, R176.reuse, R74, R48 ;  /* 0x0000004ab040723c */ /* 0x040ff00000041830 */
[C---:B----4-:R-:W-:Y:S08]  /*e500*/  HMMA.16816.F32.BF16 R60, R176.reuse, R44, R116 ;  /* 0x0000002cb03c723c */ /* 0x050ff00000041874 */
[C---:B-1----:R-:W-:Y:S08]  /*e510*/  HMMA.16816.F32.BF16 R116, R176.reuse, R36, R112 ;  /* 0x00000024b074723c */ /* 0x042ff00000041870 */
[C---:B------:R-:W-:Y:S01]  /*e520*/  HMMA.16816.F32.BF16 R112, R176.reuse, R38, R108 ;  /* 0x00000026b070723c */ /* 0x040fe2000004186c */
[----:B------:R-:W-:Y:S07]  /*e530*/  LDSM.16.M88.4 R36, [R83+-0x1000] ;  /* 0xfff000005324783b */ /* 0x000fee0000000200 */
[C---:B------:R-:W-:Y:S08]  /*e540*/  HMMA.16816.F32.BF16 R108, R176.reuse, R32, R104 ;  /* 0x00000020b06c723c */ /* 0x040ff00000041868 */
[----:B------:R-:W-:Y:S01]  /*e550*/  HMMA.16816.F32.BF16 R104, R176, R34, R20 ;  /* 0x00000022b068723c */ /* 0x000fe20000041814 */
[----:B------:R-:W1:Y:S04]  /*e560*/  LDSM.16.M88.4 R20, [R200+0x4800] ;  /* 0x00480000c814783b */ /* 0x000e680000000200 */
[----:B------:R-:W-:Y:S03]  /*e570*/  LDSM.16.M88.4 R32, [R83+-0x800] ;  /* 0xfff800005320783b */ /* 0x000fe60000000200 */
[C---:B--2---:R-:W-:Y:S08]  /*e580*/  HMMA.16816.F32.BF16 R56, R180.reuse, R16, R56 ;  /* 0x00000010b438723c */ /* 0x044ff00000041838 */
[C---:B------:R-:W-:Y:S01]  /*e590*/  HMMA.16816.F32.BF16 R48, R180.reuse, R18, R40 ;  /* 0x00000012b430723c */ /* 0x040fe20000041828 */
[----:B------:R-:W2:Y:S07]  /*e5a0*/  LDSM.16.M88.4 R16, [R200+0x5000] ;  /* 0x00500000c810783b */ /* 0x000eae0000000200 */
[C---:B---3--:R-:W-:Y:S01]  /*e5b0*/  HMMA.16816.F32.BF16 R40, R180.reuse, R8, R52 ;  /* 0x00000008b428723c */ /* 0x048fe20000041834 */
[----:B------:R-:W3:Y:S07]  /*e5c0*/  LDSM.16.M88.4 R52, [R200+0x5800] ;  /* 0x00580000c834783b */ /* 0x000eee0000000200 */
[C---:B------:R-:W-:Y:S08]  /*e5d0*/  HMMA.16816.F32.BF16 R96, R180.reuse, R28, R96 ;  /* 0x0000001cb460723c */ /* 0x040ff00000041860 */
[C---:B------:R-:W-:Y:S01]  /*e5e0*/  HMMA.16816.F32.BF16 R92, R180.reuse, R30, R92 ;  /* 0x0000001eb45c723c */ /* 0x040fe2000004185c */
[----:B------:R-:W4:Y:S07]  /*e5f0*/  LDSM.16.M88.4 R28, [R200+0x3800] ;  /* 0x00380000c81c783b */ /* 0x000f2e0000000200 */
[C---:B------:R-:W-:Y:S08]  /*e600*/  HMMA.16816.F32.BF16 R72, R180.reuse, R24, R88 ;  /* 0x00000018b448723c */ /* 0x040ff00000041858 */
[----:B------:R-:W-:Y:S01]  /*e610*/  HMMA.16816.F32.BF16 R68, R180, R26, R68 ;  /* 0x0000001ab444723c */ /* 0x000fe20000041844 */
[----:B------:R-:W2:Y:S07]  /*e620*/  LDSM.16.M88.4 R24, [R200+0x4000] ;  /* 0x00400000c818783b */ /* 0x000eae0000000200 */
[----:B------:R-:W-:Y:S08]  /*e630*/  HMMA.16816.F32.BF16 R100, R176, R46, R100 ;  /* 0x0000002eb064723c */ /* 0x000ff00000041864 */
[C---:B------:R-:W-:Y:S08]  /*e640*/  HMMA.16816.F32.BF16 R8, R180.reuse, R10, R64 ;  /* 0x0000000ab408723c */ /* 0x040ff00000041840 */
[----:B------:R-:W-:Y:S08]  /*e650*/  HMMA.16816.F32.BF16 R44, R180, R84, R60 ;  /* 0x00000054b42c723c */ /* 0x000ff0000004183c */
[C---:B-1----:R-:W-:Y:S08]  /*e660*/  HMMA.16816.F32.BF16 R64, R184.reuse, R20, R56 ;  /* 0x00000014b840723c */ /* 0x042ff00000041838 */
[C---:B------:R-:W-:Y:S01]  /*e670*/  HMMA.16816.F32.BF16 R60, R184.reuse, R22, R48 ;  /* 0x00000016b83c723c */ /* 0x040fe20000041830 */
[----:B------:R-:W1:Y:S07]  /*e680*/  LDSM.16.M88.4 R48, [R200+0x6000] ;  /* 0x00600000c830783b */ /* 0x000e6e0000000200 */
[C---:B--2---:R-:W-:Y:S01]  /*e690*/  HMMA.16816.F32.BF16 R56, R184.reuse, R16, R40 ;  /* 0x00000010b838723c */ /* 0x044fe20000041828 */
[----:B------:R-:W-:Y:S07]  /*e6a0*/  LDSM.16.M88.4 R40, [R205+0x3800] ;  /* 0x00380000cd28783b */ /* 0x000fee0000000200 */
[----:B------:R-:W-:Y:S08]  /*e6b0*/  HMMA.16816.F32.BF16 R20, R184, R18, R8 ;  /* 0x00000012b814723c */ /* 0x000ff00000041808 */
[----:B------:R-:W-:Y:S08]  /*e6c0*/  HMMA.16816.F32.BF16 R84, R180, R86, R100 ;  /* 0x00000056b454723c */ /* 0x000ff00000041864 */
[----:B---3--:R-:W-:Y:S01]  /*e6d0*/  HMMA.16816.F32.BF16 R16, R184, R52, R44 ;  /* 0x00000034b810723c */ /* 0x008fe2000004182c */
[----:B------:R-:W2:Y:S07]  /*e6e0*/  LDSM.16.M88.4 R44, [R200+0x6800] ;  /* 0x00680000c82c783b */ /* 0x000eae0000000200 */
[C---:B------:R-:W-:Y:S08]  /*e6f0*/  HMMA.16816.F32.BF16 R116, R180.reuse, R36, R116 ;  /* 0x00000024b474723c */ /* 0x040ff00000041874 */
[C---:B------:R-:W-:Y:S01]  /*e700*/  HMMA.16816.F32.BF16 R112, R180.reuse, R38, R112 ;  /* 0x00000026b470723c */ /* 0x040fe20000041870 */
[----:B------:R-:W3:Y:S07]  /*e710*/  LDSM.16.M88.4 R36, [R205+0x4000] ;  /* 0x00400000cd24783b */ /* 0x000eee0000000200 */
[C---:B------:R-:W-:Y:S08]  /*e720*/  HMMA.16816.F32.BF16 R108, R180.reuse, R32, R108 ;  /* 0x00000020b46c723c */ /* 0x040ff0000004186c */
[----:B------:R-:W-:Y:S01]  /*e730*/  HMMA.16816.F32.BF16 R104, R180, R34, R104 ;  /* 0x00000022b468723c */ /* 0x000fe20000041868 */
[----:B------:R-:W1:Y:S07]  /*e740*/  LDSM.16.M88.4 R32, [R205+0x4800] ;  /* 0x00480000cd20783b */ /* 0x000e6e0000000200 */
[C---:B----4-:R-:W-:Y:S08]  /*e750*/  HMMA.16816.F32.BF16 R96, R184.reuse, R28, R96 ;  /* 0x0000001cb860723c */ /* 0x050ff00000041860 */
[C---:B------:R-:W-:Y:S01]  /*e760*/  HMMA.16816.F32.BF16 R88, R184.reuse, R30, R92 ;  /* 0x0000001eb858723c */ /* 0x040fe2000004185c */
[----:B------:R-:W4:Y:S07]  /*e770*/  LDSM.16.M88.4 R28, [R205+0x5000] ;  /* 0x00500000cd1c783b */ /* 0x000f2e0000000200 */
[C---:B------:R-:W-:Y:S08]  /*e780*/  HMMA.16816.F32.BF16 R72, R184.reuse, R24, R72 ;  /* 0x00000018b848723c */ /* 0x040ff00000041848 */
[C---:B------:R-:W-:Y:S01]  /*e790*/  HMMA.16816.F32.BF16 R68, R184.reuse, R26, R68 ;  /* 0x0000001ab844723c */ /* 0x040fe20000041844 */
[----:B------:R-:W3:Y:S07]  /*e7a0*/  LDSM.16.M88.4 R24, [R205+0x5800] ;  /* 0x00580000cd18783b */ /* 0x000eee0000000200 */
[C---:B------:R-:W-:Y:S01]  /*e7b0*/  HMMA.16816.F32.BF16 R8, R184.reuse, R54, R84 ;  /* 0x00000036b808723c */ /* 0x040fe20000041854 */
[----:B------:R-:W3:Y:S07]  /*e7c0*/  LDSM.16.M88.4 R84, [R205+0x6000] ;  /* 0x00600000cd54783b */ /* 0x000eee0000000200 */
[C---:B-1----:R-:W-:Y:S08]  /*e7d0*/  HMMA.16816.F32.BF16 R52, R184.reuse, R48, R116 ;  /* 0x00000030b834723c */ /* 0x042ff00000041874 */
[C---:B------:R-:W-:Y:S08]  /*e7e0*/  HMMA.16816.F32.BF16 R92, R184.reuse, R50, R112 ;  /* 0x00000032b85c723c */ /* 0x040ff00000041870 */
[----:B--2---:R-:W-:Y:S08]  /*e7f0*/  HMMA.16816.F32.BF16 R116, R184, R44, R108 ;  /* 0x0000002cb874723c */ /* 0x004ff0000004186c */
[C---:B------:R-:W-:Y:S01]  /*e800*/  HMMA.16816.F32.BF16 R112, R188.reuse, R40, R96 ;  /* 0x00000028bc70723c */ /* 0x040fe20000041860 */
[----:B------:R-:W-:Y:S07]  /*e810*/  LDSM.16.M88.4 R96, [R3+0x6800] ;  /* 0x006800000360783b */ /* 0x000fee0000000200 */
[C---:B------:R-:W-:Y:S01]  /*e820*/  HMMA.16816.F32.BF16 R108, R188.reuse, R42, R88 ;  /* 0x0000002abc6c723c */ /* 0x040fe20000041858 */
        /* <DEDUP_REMOVED lines=9> */
[----:B------:R-:W4:Y:S04]  /*e8c0*/  LDSM.16.M88.4 R28, [R3+0x4800] ;  /* 0x00480000031c783b */ /* 0x000f280000000200 */
[----:B------:R-:W-:Y:S03]  /*e8d0*/  LDSM.16.M88.4 R20, [R3+0x5800] ;  /* 0x005800000314783b */ /* 0x000fe60000000200 */
[C---:B------:R-:W-:Y:S08]  /*e8e0*/  HMMA.16816.F32.BF16 R48, R188.reuse, R24, R16 ;  /* 0x00000018bc30723c */ /* 0x040ff00000041810 */
[----:B------:R-:W-:Y:S01]  /*e8f0*/  HMMA.16816.F32.BF16 R16, R188, R26, R8 ;  /* 0x0000001abc10723c */ /* 0x000fe20000041808 */
[----:B------:R-:W3:Y:S07]  /*e900*/  LDSM.16.M88.4 R24, [R3+0x5000] ;  /* 0x005000000318783b */ /* 0x000eee0000000200 */
[----:B------:R-:W-:Y:S01]  /*e910*/  HMMA.16816.F32.BF16 R104, R184, R46, R104 ;  /* 0x0000002eb868723c */ /* 0x000fe20000041868 */
[----:B------:R-:W3:Y:S07]  /*e920*/  LDSM.16.M88.4 R44, [R3+0x6000] ;  /* 0x00600000032c783b */ /* 0x000eee0000000200 */
[C---:B------:R-:W-:Y:S08]  /*e930*/  HMMA.16816.F32.BF16 R8, R188.reuse, R84, R52 ;  /* 0x00000054bc08723c */ /* 0x040ff00000041834 */
[C---:B------:R-:W-:Y:S08]  /*e940*/  HMMA.16816.F32.BF16 R52, R188.reuse, R86, R92 ;  /* 0x00000056bc34723c */ /* 0x040ff0000004185c */
[----:B-1----:R-:W-:Y:S08]  /*e950*/  HMMA.16816.F32.BF16 R64, R188, R40, R116 ;  /* 0x00000028bc40723c */ /* 0x002ff00000041874 */
[C---:B--2---:R-:W-:Y:S08]  /*e960*/  HMMA.16816.F32.BF16 R116, R192.reuse, R36, R112 ;  /* 0x00000024c074723c */ /* 0x044ff00000041870 */
[----:B------:R-:W-:Y:S01]  /*e970*/  HMMA.16816.F32.BF16 R112, R192, R38, R108 ;  /* 0x00000026c070723c */ /* 0x000fe2000004186c */
[----:B------:R-:W-:Y:S07]  /*e980*/  LDSM.16.M88.4 R36, [R83+0x2000] ;  /* 0x002000005324783b */ /* 0x000fee0000000200 */
[----:B------:R-:W-:Y:S01]  /*e990*/  HMMA.16816.F32.BF16 R104, R188, R42, R104 ;  /* 0x0000002abc68723c */ /* 0x000fe20000041868 */
[----:B------:R-:W1:Y:S07]  /*e9a0*/  LDSM.16.M88.4 R40, [R83+0x1800] ;  /* 0x001800005328783b */ /* 0x000e6e0000000200 */
[C---:B---3--:R-:W-:Y:S08]  /*e9b0*/  HMMA.16816.F32.BF16 R108, R192.reuse, R32, R100 ;  /* 0x00000020c06c723c */ /* 0x048ff00000041864 */
[C---:B------:R-:W-:Y:S01]  /*e9c0*/  HMMA.16816.F32.BF16 R100, R192.reuse, R34, R88 ;  /* 0x00000022c064723c */ /* 0x040fe20000041858 */
[----:B------:R-:W-:Y:S07]  /*e9d0*/  LDSM.16.M88.4 R32, [R83+0x2800] ;  /* 0x002800005320783b */ /* 0x000fee0000000200 */
[C---:B----4-:R-:W-:Y:S08]  /*e9e0*/  HMMA.16816.F32.BF16 R88, R192.reuse, R30, R68 ;  /* 0x0000001ec058723c */ /* 0x050ff00000041844 */
[C---:B------:R-:W-:Y:S08]  /*e9f0*/  HMMA.16816.F32.BF16 R68, R192.reuse, R26, R56 ;  /* 0x0000001ac044723c */ /* 0x040ff00000041838 */
[C---:B------:R-:W-:Y:S08]  /*ea00*/  HMMA.16816.F32.BF16 R56, R192.reuse, R20, R48 ;  /* 0x00000014c038723c */ /* 0x040ff00000041830 */
[C---:B------:R-:W-:Y:S01]  /*ea10*/  HMMA.16816.F32.BF16 R84, R192.reuse, R24, R60 ;  /* 0x00000018c054723c */ /* 0x040fe2000004183c */
[----:B------:R-:W-:Y:S07]  /*ea20*/  LDSM.16.M88.4 R60, [R83+0x800] ;  /* 0x00080000533c783b */ /* 0x000fee0000000200 */
[C---:B------:R-:W-:Y:S08]  /*ea30*/  HMMA.16816.F32.BF16 R48, R192.reuse, R22, R16 ;  /* 0x00000016c030723c */ /* 0x040ff00000041810 */
[C---:B------:R-:W-:Y:S01]  /*ea40*/  HMMA.16816.F32.BF16 R92, R192.reuse, R28, R72 ;  /* 0x0000001cc05c723c */ /* 0x040fe20000041848 */
[----:B------:R-:W-:Y:S04]  /*ea50*/  LDSM.16.M88.4 R28, [R83+0x3000] ;  /* 0x00300000531c783b */ /* 0x000fe80000000200 */
[----:B------:R-:W-:Y:S03]  /*ea60*/  LDSM.16.M88.4 R72, [R83] ;  /* 0x000000005348783b */ /* 0x000fe60000000200 */
[C---:B------:R-:W-:Y:S08]  /*ea70*/  HMMA.16816.F32.BF16 R24, R192.reuse, R44, R8 ;  /* 0x0000002cc018723c */ /* 0x040ff00000041808 */
[----:B------:R-:W-:Y:S01]  /*ea80*/  HMMA.16816.F32.BF16 R20, R192, R46, R52 ;  /* 0x0000002ec014723c */ /* 0x000fe20000041834 */
[----:B------:R-:W2:Y:S01]  /*ea90*/  LDSM.16.M88.4 R44, [R83+0x1000] ;  /* 0x00100000532c783b */ /* 0x000ea20000000200 */
[----:B------:R-:W-:-:S06]  /*eaa0*/  DEPBAR.LE SB0, 0x0 ;  /* 0x000080000000791a */ /* 0x000fcc0000000000 */
[C---:B------:R-:W-:Y:S08]  /*eab0*/  HMMA.16816.F32.BF16 R16, R192.reuse, R96, R64 ;  /* 0x00000060c010723c */ /* 0x040ff00000041840 */
[----:B------:R-:W-:Y:S08]  /*eac0*/  HMMA.16816.F32.BF16 R8, R192, R98, R104 ;  /* 0x00000062c008723c */ /* 0x000ff00000041868 */
[C---:B-1----:R-:W-:Y:S08]  /*ead0*/  HMMA.16816.F32.BF16 R84, R196.reuse, R40, R84 ;  /* 0x00000028c454723c */ /* 0x042ff00000041854 */
[C---:B------:R-:W-:Y:S08]  /*eae0*/  HMMA.16816.F32.BF16 R56, R196.reuse, R36, R56 ;  /* 0x00000024c438723c */ /* 0x040ff00000041838 */
[C---:B------:R-:W-:Y:S08]  /*eaf0*/  HMMA.16816.F32.BF16 R48, R196.reuse, R38, R48 ;  /* 0x00000026c430723c */ /* 0x040ff00000041830 */
        /* <DEDUP_REMOVED lines=14> */
[----:B------:R-:W2:Y:S04]  /*ebe0*/  LDL R4, [R1+0x24] ;  /* 0x0000240001047983 */ /* 0x000ea80000100800 */
[----:B------:R-:W3:Y:S04]  /*ebf0*/  LDL.64 R134, [R1+0x18] ;  /* 0x0000180001867983 */ /* 0x000ee80000100a00 */
[----:B------:R-:W4:Y:S01]  /*ec00*/  LDL R6, [R1+0x20] ;  /* 0x0000200001067983 */ /* 0x000f220000100800 */
[----:B------:R-:W-:-:S03]  /*ec10*/  IMAD.MOV.U32 R2, RZ, RZ, c[0x0][0x2b8] ;  /* 0x0000ae00ff027624 */ /* 0x000fc600078e00ff */
[----:B------:R-:W3:Y:S02]  /*ec20*/  LDL.64 R132, [R1+0x10] ;  /* 0x0000100001847983 */ /* 0x000ee40000100a00 */
[----:B------:R-:W-:Y:S02]  /*ec30*/  ISETP.NE.AND P1, PT, R2, 0x1, PT ;  /* 0x000000010200780c */ /* 0x000fe40003f25270 */
[C---:B------:R-:W-:Y:S01]  /*ec40*/  ISETP.GT.AND P0, PT, R0.reuse, 0x6f, PT ;  /* 0x0000006f0000780c */ /* 0x040fe20003f04270 */
[----:B------:R-:W-:Y:S01]  /*ec50*/  IMAD.MOV.U32 R220, RZ, RZ, RZ ;  /* 0x000000ffffdc7224 */ /* 0x000fe200078e00ff */
[----:B------:R-:W3:Y:S01]  /*ec60*/  LDL R15, [R1+0xc] ;  /* 0x00000c00010f7983 */ /* 0x000ee20000100800 */
[----:B--2---:R-:W-:-:S04]  /*ec70*/  IADD3 R3, R0, R130, R4 ;  /* 0x0000008200037210 */ /* 0x004fc80007ffe004 */
[----:B------:R-:W-:-:S05]  /*ec80*/  IADD3 R3, R3, -0x70, RZ ;  /* 0xffffff9003037810 */ /* 0x000fca0007ffe0ff */
[----:B------:R-:W-:-:S04]  /*ec90*/  @P1 IMAD.HI.U32 R4, R3, c[0x0][0x2bc], RZ ;  /* 0x0000af0003041a27 */ /* 0x000fc800078e00ff */
[----:B------:R-:W-:Y:S01]  /*eca0*/  IMAD.MOV.U32 R2, RZ, RZ, R3 ;  /* 0x000000ffff027224 */ /* 0x000fe200078e0003 */
[----:B------:R-:W-:-:S04]  /*ecb0*/  @P1 SHF.R.U32.HI R2, RZ, c[0x0][0x2c0], R4 ;  /* 0x0000b000ff021a19 */ /* 0x000fc80000011604 */
[----:B---3--:R-:W-:-:S04]  /*ecc0*/  @!P0 IADD3 R5, P1, R2, R134, RZ ;  /* 0x0000008602058210 */ /* 0x008fc80007f3e0ff */
[----:B----4-:R-:W-:Y:S02]  /*ecd0*/  @!P0 LEA.HI.X.SX32 R6, R2, R6, 0x1, P1 ;  /* 0x0000000602068211 */ /* 0x010fe400008f0eff */
[----:B------:R-:W-:-:S04]  /*ece0*/  @!P0 LEA R4, P1, R5, c[0x0][0x2a0], 0x2 ;  /* 0x0000a80005048a11 */ /* 0x000fc800078210ff */
[----:B------:R-:W-:-:S05]  /*ecf0*/  @!P0 LEA.HI.X R5, R5, c[0x0][0x2a4], R6, 0x2, P1 ;  /* 0x0000a90005058a11 */ /* 0x000fca00008f1406 */
[----:B------:R1:W2:Y:S01]  /*ed00*/  @!P0 LDG.E R220, [R4.64] ;  /* 0x0000000804dc8981 */ /* 0x0002a2000c1e1900 */
[----:B------:R-:W-:-:S04]  /*ed10*/  IMAD.MOV R2, RZ, RZ, -R2 ;  /* 0x000000ffff027224 */ /* 0x000fc800078e0a02 */
[----:B------:R-:W-:-:S05]  /*ed20*/  IMAD R223, R2, c[0x0][0x2b8], R3 ;  /* 0x0000ae0002df7a24 */ /* 0x000fca00078e0203 */
[----:B------:R-:W-:-:S05]  /*ed30*/  SHF.R.S32.HI R2, RZ, 0x1f, R223 ;  /* 0x0000001fff027819 */ /* 0x000fca00000114df */
[----:B-1----:R-:W-:Y:S02]  /*ed40*/  IMAD R4, R2, c[0x0][0x1e0], RZ ;  /* 0x0000780002047a24 */ /* 0x002fe400078e02ff */
[----:B------:R-:W-:-:S04]  /*ed50*/  IMAD.WIDE.U32 R2, R223, c[0x0][0x1e0], RZ ;  /* 0x00007800df027a25 */ /* 0x000fc800078e00ff */
        /* <DEDUP_REMOVED lines=12> */
.L_x_523:
[----:B------:R-:W-:Y:S05]  /*ee20*/  BRA.DIV ~URZ, `(.L_x_430) ;  /* 0x0000a0e27f007947 */ /* 0x000fea000b800000 */
[----:B------:R3:W4:Y:S02]  /*ee30*/  SHFL.IDX PT, R2, R5, RZ, 0x181f ;  /* 0x00181fff05027589 */ /* 0x00072400000e0000 */
.L_x_524:
[----:B------:R-:W-:Y:S01]  /*ee40*/  ISETP.GE.AND P0, PT, R219, 0x1, PT ;  /* 0x00000001db00780c */ /* 0x000fe20003f06270 */
[----:B------:R-:W-:-:S12]  /*ee50*/  BSSY B0, `(.L_x_431) ;  /* 0x000000b000007945 */ /* 0x000fd80003800000 */
[----:B------:R-:W-:Y:S05]  /*ee60*/  @!P0 BRA `(.L_x_432) ;  /* 0x0000009000008947 */ /* 0x000fea0003800000 */
[C---:B----4-:R-:W-:Y:S02]  /*ee70*/  IADD3 R8, P1, R2.reuse, R215, RZ ;  /* 0x000000d702087210 */ /* 0x050fe40007f3e0ff */
        /* <DEDUP_REMOVED lines=8> */
.L_x_432:
[----:B------:R-:W-:Y:S05]  /*ef00*/  BSYNC B0 ;  /* 0x0000000000007941 */ /* 0x000fea0003800000 */
.L_x_431:
[----:B------:R-:W-:Y:S05]  /*ef10*/  BRA.DIV ~URZ, `(.L_x_433) ;  /* 0x0000a0627f007947 */ /* 0x000fea000b800000 */
[----:B--2---:R2:W1:Y:S04]  /*ef20*/  SHFL.IDX PT, R6, R4, 0x1, 0x181f ;  /* 0x00381f0004067f89 */ /* 0x00446800000e0000 */
[----:B----4-:R2:W4:Y:S02]  /*ef30*/  SHFL.IDX PT, R2, R5, 0x1, 0x181f ;  /* 0x00381f0005027f89 */ /* 0x01052400000e0000 */
.L_x_525:
[----:B------:R-:W-:Y:S01]  /*ef40*/  ISETP.GE.AND P0, PT, R219, 0x21, PT ;  /* 0x00000021db00780c */ /* 0x000fe20003f06270 */
[----:B------:R-:W-:-:S12]  /*ef50*/  BSSY B0, `(.L_x_434) ;  /* 0x000000b000007945 */ /* 0x000fd80003800000 */
[----:B------:R-:W-:Y:S05]  /*ef60*/  @!P0 BRA `(.L_x_435) ;  /* 0x0000009000008947 */ /* 0x000fea0003800000 */
[C---:B----4-:R-:W-:Y:S02]  /*ef70*/  IADD3 R8, P1, R2.reuse, R215, RZ ;  /* 0x000000d702087210 */ /* 0x050fe40007f3e0ff */
[----:B------:R-:W-:-:S03]  /*ef80*/  IADD3 R2, P0, R2, R218, RZ ;  /* 0x000000da02027210 */ /* 0x000fc60007f1e0ff */
[C---:B-1----:R-:W-:Y:S02]  /*ef90*/  IMAD.X R9, R6.reuse, 0x1, R216, P1 ;  /* 0x0000000106097824 */ /* 0x042fe400008e06d8 */
[----:B------:R-:W-:-:S03]  /*efa0*/  IMAD.X R3, R6, 0x1, R217, P0 ;  /* 0x0000000106037824 */ /* 0x000fc600000e06d9 */
[----:B------:R-:W-:Y:S01]  /*efb0*/  @!PT LDS RZ, [RZ] ;  /* 0x00000000fffff984 */ /* 0x000fe20000000800 */
[----:B------:R-:W-:Y:S01]  /*efc0*/  @!PT LDS RZ, [RZ] ;  /* 0x00000000fffff984 */ /* 0x000fe20000000800 */
[----:B------:R-:W-:Y:S01]  /*efd0*/  @!PT LDS RZ, [RZ] ;  /* 0x00000000fffff984 */ /* 0x000fe20000000800 */
[----:B------:R1:W-:Y:S04]  /*efe0*/  LDGSTS.E.BYPASS.LTC128B.128 [R214+0x9100], [R8.64], !P6 ;  /* 0x0910000008d67fae */ /* 0x0003e8000f101d48 */
[----:B------:R1:W-:Y:S02]  /*eff0*/  LDGSTS.E.BYPASS.LTC128B.128 [R214+0xc900], [R2.64], !P5 ;  /* 0x0c90000002d67fae */ /* 0x0003e4000e901d48 */
.L_x_435:
[----:B------:R-:W-:Y:S05]  /*f000*/  BSYNC B0 ;  /* 0x0000000000007941 */ /* 0x000fea0003800000 */
.L_x_434:
[----:B------:R-:W-:Y:S05]  /*f010*/  BRA.DIV ~URZ, `(.L_x_436) ;  /* 0x0000a0327f007947 */ /* 0x000fea000b800000 */
[----:B-1----:R1:W2:Y:S02]  /*f020*/  SHFL.IDX PT, R6, R4, 0x2, 0x181f ;  /* 0x00581f0004067f89 */ /* 0x0022a400000e0000 */
.L_x_526:
[----:B------:R-:W-:Y:S05]  /*f030*/  BRA.DIV ~URZ, `(.L_x_437) ;  /* 0x0000a0827f007947 */ /* 0x000fea000b800000 */
[----:B----4-:R4:W1:Y:S02]  /*f040*/  SHFL.IDX PT, R2, R5, 0x2, 0x181f ;  /* 0x00581f0005027f89 */ /* 0x01086400000e0000 */
.L_x_527:
[----:B------:R-:W-:Y:S01]  /*f050*/  ISETP.GE.AND P0, PT, R219, 0x41, PT ;  /* 0x00000041db00780c */ /* 0x000fe20003f06270 */
[----:B------:R-:W-:-:S12]  /*f060*/  BSSY B0, `(.L_x_438) ;  /* 0x000000b000007945 */ /* 0x000fd80003800000 */
[----:B------:R-:W-:Y:S05]  /*f070*/  @!P0 BRA `(.L_x_439) ;  /* 0x0000009000008947 */ /* 0x000fea0003800000 */
[C---:B-1----:R-:W-:Y:S02]  /*f080*/  IADD3 R8, P1, R2.reuse, R215, RZ ;  /* 0x000000d702087210 */ /* 0x042fe40007f3e0ff */
        /* <DEDUP_REMOVED lines=8> */
.L_x_439:
[----:B------:R-:W-:Y:S05]  /*f110*/  BSYNC B0 ;  /* 0x0000000000007941 */ /* 0x000fea0003800000 */
.L_x_438:
[----:B------:R-:W-:Y:S05]  /*f120*/  BRA.DIV ~URZ, `(.L_x_440) ;  /* 0x0000a0027f007947 */ /* 0x000fea000b800000 */
[----:B--2---:R2:W3:Y:S04]  /*f130*/  SHFL.IDX PT, R6, R4, 0x3, 0x181f ;  /* 0x00781f0004067f89 */ /* 0x0044e800000e0000 */
[----:B-1----:R2:W1:Y:S02]  /*f140*/  SHFL.IDX PT, R2, R5, 0x3, 0x181f ;  /* 0x00781f0005027f89 */ /* 0x00246400000e0000 */
.L_x_528:
[----:B------:R-:W-:-:S13]  /*f150*/  ISETP.GE.AND P0, PT, R219, 0x61, PT ;  /* 0x00000061db00780c */ /* 0x000fda0003f06270 */
[----:B------:R-:W-:Y:S05]  /*f160*/  @!P0 BRA `(.L_x_428) ;  /* 0x0000009000008947 */ /* 0x000fea0003800000 */
[C---:B-12---:R-:W-:Y:S02]  /*f170*/  IADD3 R4, P1, R2.reuse, R215, RZ ;  /* 0x000000d702047210 */ /* 0x046fe40007f3e0ff */
[----:B------:R-:W-:-:S03]  /*f180*/  IADD3 R2, P0, R2, R218, RZ ;  /* 0x000000da02027210 */ /* 0x000fc60007f1e0ff */
[C---:B---34-:R-:W-:Y:S02]  /*f190*/  IMAD.X R5, R6.reuse, 0x1, R216, P1 ;  /* 0x0000000106057824 */ /* 0x058fe400008e06d8 */
[----:B------:R-:W-:-:S03]  /*f1a0*/  IMAD.X R3, R6, 0x1, R217, P0 ;  /* 0x0000000106037824 */ /* 0x000fc600000e06d9 */
[----:B------:R-:W-:Y:S01]  /*f1b0*/  @!PT LDS RZ, [RZ] ;  /* 0x00000000fffff984 */ /* 0x000fe20000000800 */
[----:B------:R-:W-:Y:S01]  /*f1c0*/  @!PT LDS RZ, [RZ] ;  /* 0x00000000fffff984 */ /* 0x000fe20000000800 */
[----:B------:R-:W-:Y:S01]  /*f1d0*/  @!PT LDS RZ, [RZ] ;  /* 0x00000000fffff984 */ /* 0x000fe20000000800 */
[----:B------:R1:W-:Y:S04]  /*f1e0*/  LDGSTS.E.BYPASS.LTC128B.128 [R214+0xb100], [R4.64], !P6 ;  /* 0x0b10000004d67fae */ /* 0x0003e8000f101d48 */
[----:B------:R1:W-:Y:S02]  /*f1f0*/  LDGSTS.E.BYPASS.LTC128B.128 [R214+0xe900], [R2.64], !P5 ;  /* 0x0e90000002d67fae */ /* 0x0003e4000e901d48 */
.L_x_428:
[----:B------:R-:W-:Y:S05]  /*f200*/  BSYNC B1 ;  /* 0x0000000000017941 */ /* 0x000fea0003800000 */
.L_x_427:
[----:B-12---:R-:W2:Y:S04]  /*f210*/  LDL R2, [R1+0x8c] ;  /* 0x00008c0001027983 */ /* 0x006ea80000100800 */
[----:B------:R-:W0:Y:S01]  /*f220*/  LDGDEPBAR ;  /* 0x00000000000079af */ /* 0x000e220000000000 */
[----:B--2---:R-:W-:-:S05]  /*f230*/  IMAD.IADD R2, R128, 0x1, -R2 ;  /* 0x0000000180027824 */ /* 0x004fca00078e0a02 */
[C---:B------:R-:W-:Y:S02]  /*f240*/  ISETP.GT.AND P3, PT, R2.reuse, RZ, PT ;  /* 0x000000ff0200720c */ /* 0x040fe40003f64270 */
[C---:B------:R-:W-:Y:S02]  /*f250*/  ISETP.GT.AND P2, PT, R2.reuse, 0x1, PT ;  /* 0x000000010200780c */ /* 0x040fe40003f44270 */
[----:B------:R-:W-:Y:S02]  /*f260*/  ISETP.GT.AND P1, PT, R2, 0x8, PT ;  /* 0x000000080200780c */ /* 0x000fe40003f24270 */
[----:B------:R-:W-:Y:S02]  /*f270*/  FSEL R8, R116, -INF , P3 ;  /* 0xff80000074087808 */ /* 0x000fe40001800000 */
        /* <DEDUP_REMOVED lines=69> */
[C---:B------:R-:W-:Y:S02]  /*f6d0*/  ISETP.GT.AND P1, PT, R2.reuse, 0x40, PT ;  /* 0x000000400200780c */ /* 0x040fe40003f24270 */
        /* <DEDUP_REMOVED lines=9> */
[----:B------:R-:W-:-:S02]  /*f770*/  FSEL R59, R57, -INF , P0 ;  /* 0xff800000393b7808 */ /* 0x000fc40000000000 */
[----:B------:R-:W-:Y:S02]  /*f780*/  ISETP.GT.AND P1, PT, R2, 0x48, PT ;  /* 0x000000480200780c */ /* 0x000fe40003f24270 */
[----:B------:R-:W-:Y:S02]  /*f790*/  FMNMX.FTZ R3, R60, R3, !PT ;  /* 0x000000033c037209 */ /* 0x000fe40007810000 */
        /* <DEDUP_REMOVED lines=17> */
[----:B------:R-:W-:Y:S02]  /*f8b0*/  FSEL R54, R37, -INF , P0 ;  /* 0xff80000025367808 */ /* 0x000fe40000000000 */
[C---:B------:R-:W-:Y:S02]  /*f8c0*/  ISETP.GT.AND P5, PT, R2.reuse, 0x58, PT ;  /* 0x000000580200780c */ /* 0x040fe40003fa4270 */
[C---:B------:R-:W-:Y:S02]  /*f8d0*/  ISETP.GT.AND P4, PT, R2.reuse, 0x59, PT ;  /* 0x000000590200780c */ /* 0x040fe40003f84270 */
[C---:B------:R-:W-:Y:S02]  /*f8e0*/  ISETP.GT.AND P3, PT, R2.reuse, 0x60, PT ;  /* 0x000000600200780c */ /* 0x040fe40003f64270 */
[----:B------:R-:W-:-:S02]  /*f8f0*/  ISETP.GT.AND P2, PT, R2, 0x61, PT ;  /* 0x000000610200780c */ /* 0x000fc40003f44270 */
[C---:B------:R-:W-:Y:S02]  /*f900*/  ISETP.GT.AND P1, PT, R2.reuse, 0x68, PT ;  /* 0x000000680200780c */ /* 0x040fe40003f24270 */
[----:B------:R-:W-:Y:S02]  /*f910*/  ISETP.GT.AND P0, PT, R2, 0x69, PT ;  /* 0x000000690200780c */ /* 0x000fe40003f04270 */
        /* <DEDUP_REMOVED lines=26> */
[----:B---3--:R-:W-:Y:S02]  /*fac0*/  FMNMX.FTZ R6, R48, R2, !PT ;  /* 0x0000000230067209 */ /* 0x008fe40007810000 */
[----:B----4-:R-:W-:Y:S01]  /*fad0*/  FMNMX.FTZ R5, R58, R3, !PT ;  /* 0x000000033a057209 */ /* 0x010fe20007810000 */
[----:B------:R-:W-:Y:S05]  /*fae0*/  BRA.DIV ~URZ, `(.L_x_441) ;  /* 0x000097127f007947 */ /* 0x000fea000b800000 */
[----:B------:R1:W2:Y:S02]  /*faf0*/  SHFL.BFLY PT, R2, R6, 0x2, 0x1f ;  /* 0x0c401f0006027f89 */ /* 0x0002a400000e0000 */
.L_x_529:
[----:B-12---:R-:W-:Y:S01]  /*fb00*/  FMNMX.FTZ R6, R6, R2, !PT ;  /* 0x0000000206067209 */ /* 0x006fe20007810000 */
[----:B------:R-:W-:Y:S05]  /*fb10*/  BRA.DIV ~URZ, `(.L_x_442) ;  /* 0x000097427f007947 */ /* 0x000fea000b800000 */
[----:B------:R-:W1:Y:S04]  /*fb20*/  SHFL.BFLY PT, R2, R5, 0x2, 0x1f ;  /* 0x0c401f0005027f89 */ /* 0x000e6800000e0000 */
[----:B------:R-:W2:Y:S01]  /*fb30*/  SHFL.BFLY PT, R3, R6, 0x1, 0x1f ;  /* 0x0c201f0006037f89 */ /* 0x000ea200000e0000 */
[----:B-1----:R-:W-:-:S02]  /*fb40*/  FMNMX.FTZ R5, R5, R2, !PT ;  /* 0x0000000205057209 */ /* 0x002fc40007810000 */
[----:B--2---:R-:W-:-:S03]  /*fb50*/  FMNMX.FTZ R6, R6, R3, !PT ;  /* 0x0000000306067209 */ /* 0x004fc60007810000 */
[----:B------:R1:W2:Y:S04]  /*fb60*/  SHFL.BFLY PT, R4, R5, 0x1, 0x1f ;  /* 0x0c201f0005047f89 */ /* 0x0002a800000e0000 */
.L_x_530:
[C---:B------:R-:W-:Y:S01]  /*fb70*/  FMUL.FTZ R3, R6.reuse, c[0x0][0x2d0] ;  /* 0x0000b40006037a20 */ /* 0x040fe20000410000 */
[----:B------:R-:W-:Y:S01]  /*fb80*/  FSETP.NEU.FTZ.AND P0, PT, R6, -INF , PT ;  /* 0xff8000000600780b */ /* 0x000fe20003f1d000 */
[----:B------:R-:W-:Y:S01]  /*fb90*/  WARPSYNC 0xffffffff ;  /* 0xffffffff00007948 */ /* 0x000fe20003800000 */
[----:B-12---:R-:W-:Y:S01]  /*fba0*/  FMNMX.FTZ R5, R4, R5, !PT ;  /* 0x0000000504057209 */ /* 0x006fe20007810000 */
[----:B------:R-:W-:Y:S01]  /*fbb0*/  LDSM.16.MT88.4 R40, [R202+0x800] ;  /* 0x00080000ca28783b */ /* 0x000fe20000004200 */
[----:B------:R-:W-:Y:S02]  /*fbc0*/  FSEL R3, R3, RZ, P0 ;  /* 0x000000ff03037208 */ /* 0x000fe40000000000 */
[----:B------:R-:W-:Y:S01]  /*fbd0*/  FSETP.NEU.FTZ.AND P0, PT, R5, -INF , PT ;  /* 0xff8000000500780b */ /* 0x000fe20003f1d000 */
[----:B------:R-:W-:Y:S01]  /*fbe0*/  LDSM.16.MT88.4 R44, [R201+0x800] ;  /* 0x00080000c92c783b */ /* 0x000fe20000004200 */
[----:B------:R-:W-:Y:S01]  /*fbf0*/  IADD3 R230, R230, -0x2, RZ ;  /* 0xfffffffee6e67810 */ /* 0x000fe20007ffe0ff */
[----:B------:R-:W-:-:S02]  /*fc00*/  FFMA.FTZ R2, R8, c[0x0][0x2d0], -R3 ;  /* 0x0000b40008027a23 */ /* 0x000fc40000010803 */
[--C-:B------:R-:W-:Y:S02]  /*fc10*/  FFMA.FTZ R4, R17, c[0x0][0x2d0], -R3.reuse ;  /* 0x0000b40011047a23 */ /* 0x100fe40000010803 */
[----:B------:R1:W-:Y:S01]  /*fc20*/  MUFU.EX2 R101, R2 ;  /* 0x0000000200657308 */ /* 0x0003e20000000800 */
[--C-:B------:R-:W-:Y:S02]  /*fc30*/  FFMA.FTZ R57, R57, c[0x0][0x2d0], -R3.reuse ;  /* 0x0000b40039397a23 */ /* 0x100fe40000010803 */
[--C-:B------:R-:W-:Y:S02]  /*fc40*/  FFMA.FTZ R56, R56, c[0x0][0x2d0], -R3.reuse ;  /* 0x0000b40038387a23 */ /* 0x100fe40000010803 */
[--C-:B------:R-:W-:Y:S02]  /*fc50*/  FFMA.FTZ R55, R55, c[0x0][0x2d0], -R3.reuse ;  /* 0x0000b40037377a23 */ /* 0x100fe40000010803 */
[--C-:B------:R-:W-:Y:S01]  /*fc60*/  FFMA.FTZ R54, R54, c[0x0][0x2d0], -R3.reuse ;  /* 0x0000b40036367a23 */ /* 0x100fe20000010803 */
[----:B------:R2:W-:Y:S01]  /*fc70*/  MUFU.EX2 R105, R4 ;  /* 0x0000000400697308 */ /* 0x0005e20000000800 */
[----:B------:R-:W-:-:S02]  /*fc80*/  FFMA.FTZ R53, R53, c[0x0][0x2d0], -R3 ;  /* 0x0000b40035357a23 */ /* 0x000fc40000010803 */
[--C-:B------:R-:W-:Y:S02]  /*fc90*/  FFMA.FTZ R52, R52, c[0x0][0x2d0], -R3.reuse ;  /* 0x0000b40034347a23 */ /* 0x100fe40000010803 */
[----:B-1----:R-:W-:-:S04]  /*fca0*/  FFMA.FTZ R2, R9, c[0x0][0x2d0], -R3 ;  /* 0x0000b40009027a23 */ /* 0x002fc80000010803 */
[----:B------:R1:W3:Y:S01]  /*fcb0*/  MUFU.EX2 R100, R2 ;  /* 0x0000000200647308 */ /* 0x0002e20000000800 */
[----:B--2---:R-:W-:-:S07]  /*fcc0*/  FFMA.FTZ R4, R19, c[0x0][0x2d0], -R3 ;  /* 0x0000b40013047a23 */ /* 0x004fce0000010803 */
[----:B------:R-:W2:Y:S01]  /*fcd0*/  MUFU.EX2 R108, R4 ;  /* 0x00000004006c7308 */ /* 0x000ea20000000800 */
[----:B-1----:R-:W-:Y:S01]  /*fce0*/  FFMA.FTZ R2, R10, c[0x0][0x2d0], -R3 ;  /* 0x0000b4000a027a23 */ /* 0x002fe20000010803 */
[----:B---3--:R-:W-:-:S06]  /*fcf0*/  F2FP.BF16.PACK_AB R28, R100, R101 ;  /* 0x00000065641c723e */ /* 0x008fcc00000010ff */
[----:B------:R1:W-:Y:S01]  /*fd00*/  MUFU.EX2 R99, R2 ;  /* 0x0000000200637308 */ /* 0x0003e20000000800 */
[----:B--2---:R-:W-:Y:S01]  /*fd10*/  F2FP.BF16.PACK_AB R34, R108, R105 ;  /* 0x000000696c22723e */ /* 0x004fe200000010ff */
[--C-:B-1----:R-:W-:Y:S02]  /*fd20*/  FFMA.FTZ R2, R11, c[0x0][0x2d0], -R3.reuse ;  /* 0x0000b4000b027a23 */ /* 0x102fe40000010803 */
[----:B------:R-:W1:Y:S04]  /*fd30*/  LDSM.16.MT88.4 R8, [R201] ;  /* 0x00000000c908783b */ /* 0x000e680000004200 */
[----:B------:R2:W3:Y:S02]  /*fd40*/  MUFU.EX2 R103, R2 ;  /* 0x0000000200677308 */ /* 0x0004e40000000800 */
[----:B--2---:R-:W-:Y:S01]  /*fd50*/  FFMA.FTZ R2, R15, c[0x0][0x2d0], -R3 ;  /* 0x0000b4000f027a23 */ /* 0x004fe20000010803 */
[----:B---3--:R-:W-:-:S05]  /*fd60*/  F2FP.BF16.PACK_AB R30, R103, R99 ;  /* 0x00000063671e723e */ /* 0x008fca00000010ff */
[----:B------:R2:W-:Y:S02]  /*fd70*/  MUFU.EX2 R104, R2 ;  /* 0x0000000200687308 */ /* 0x0005e40000000800 */
[----:B--2---:R-:W-:-:S06]  /*fd80*/  FFMA.FTZ R2, R16, c[0x0][0x2d0], -R3 ;  /* 0x0000b40010027a23 */ /* 0x004fcc0000010803 */
[----:B------:R2:W-:Y:S02]  /*fd90*/  MUFU.EX2 R106, R2 ;  /* 0x00000002006a7308 */ /* 0x0005e40000000800 */
[----:B--2---:R-:W-:-:S05]  /*fda0*/  FMUL.FTZ R2, R5, c[0x0][0x2d0] ;  /* 0x0000b40005027a20 */ /* 0x004fca0000410000 */
[----:B------:R-:W-:Y:S02]  /*fdb0*/  FSEL R2, R2, RZ, P0 ;  /* 0x000000ff02027208 */ /* 0x000fe40000000000 */
[----:B------:R-:W-:-:S03]  /*fdc0*/  ISETP.GE.AND P0, PT, R230, R252, PT ;  /* 0x000000fce600720c */ /* 0x000fc60003f06270 */
[--C-:B------:R-:W-:Y:S02]  /*fdd0*/  FFMA.FTZ R4, R18, c[0x0][0x2d0], -R2.reuse ;  /* 0x0000b40012047a23 */ /* 0x100fe40000010802 */
[--C-:B------:R-:W-:Y:S02]  /*fde0*/  FFMA.FTZ R62, R62, c[0x0][0x2d0], -R2.reuse ;  /* 0x0000b4003e3e7a23 */ /* 0x100fe40000010802 */
[----:B------:R2:W-:Y:S01]  /*fdf0*/  MUFU.EX2 R96, R4 ;  /* 0x0000000400607308 */ /* 0x0005e20000000800 */
[--C-:B------:R-:W-:Y:S02]  /*fe00*/  FFMA.FTZ R61, R61, c[0x0][0x2d0], -R2.reuse ;  /* 0x0000b4003d3d7a23 */ /* 0x100fe40000010802 */
[--C-:B------:R-:W-:Y:S02]  /*fe10*/  FFMA.FTZ R58, R58, c[0x0][0x2d0], -R2.reuse ;  /* 0x0000b4003a3a7a23 */ /* 0x100fe40000010802 */
[--C-:B--2---:R-:W-:Y:S02]  /*fe20*/  FFMA.FTZ R4, R20, c[0x0][0x2d0], -R2.reuse ;  /* 0x0000b40014047a23 */ /* 0x104fe40000010802 */
[----:B------:R-:W2:Y:S02]  /*fe30*/  LDSM.16.MT88.4 R20, [R202] ;  /* 0x00000000ca14783b */ /* 0x000ea40000004200 */
[----:B------:R3:W4:Y:S02]  /*fe40*/  MUFU.EX2 R15, R4 ;  /* 0x00000004000f7308 */ /* 0x0007240000000800 */
[----:B---3--:R-:W-:Y:S01]  /*fe50*/  FFMA.FTZ R4, R24, c[0x0][0x2d0], -R2 ;  /* 0x0000b40018047a23 */ /* 0x008fe20000010802 */
[----:B----4-:R-:W-:Y:S01]  /*fe60*/  F2FP.BF16.PACK_AB R29, R15, R96 ;  /* 0x000000600f1d723e */ /* 0x010fe200000010ff */
[----:B------:R-:W-:-:S04]  /*fe70*/  FADD.FTZ R15, R96, R15 ;  /* 0x0000000f600f7221 */ /* 0x000fc80000010000 */
[----:B------:R3:W4:Y:S02]  /*fe80*/  MUFU.EX2 R97, R4 ;  /* 0x0000000400617308 */ /* 0x0007240000000800 */
[----:B---3--:R-:W-:Y:S02]  /*fe90*/  FFMA.FTZ R4, R25, c[0x0][0x2d0], -R2 ;  /* 0x0000b40019047a23 */ /* 0x008fe40000010802 */
[----:B----4-:R-:W-:-:S04]  /*fea0*/  FADD.FTZ R15, R97, R15 ;  /* 0x0000000f610f7221 */ /* 0x010fc80000010000 */
[----:B------:R3:W4:Y:S02]  /*feb0*/  MUFU.EX2 R98, R4 ;  /* 0x0000000400627308 */ /* 0x0007240000000800 */
[----:B---3--:R-:W-:Y:S01]  /*fec0*/  FFMA.FTZ R4, R26, c[0x0][0x2d0], -R2 ;  /* 0x0000b4001a047a23 */ /* 0x008fe20000010802 */
[C---:B----4-:R-:W-:Y:S01]  /*fed0*/  F2FP.BF16.PACK_AB R31, R98.reuse, R97 ;  /* 0x00000061621f723e */ /* 0x050fe200000010ff */
[----:B------:R-:W-:-:S04]  /*fee0*/  FADD.FTZ R15, R98, R15 ;  /* 0x0000000f620f7221 */ /* 0x000fc80000010000 */
[----:B------:R3:W-:Y:S02]  /*fef0*/  MUFU.EX2 R102, R4 ;  /* 0x0000000400667308 */ /* 0x0007e40000000800 */
[C---:B-1----:R-:W-:Y:S08]  /*ff00*/  HMMA.16816.F32.BF16 R36, R28.reuse, R8, RZ ;  /* 0x000000081c24723c */ /* 0x042ff000000418ff */
[----:B--2---:R-:W-:Y:S01]  /*ff10*/  HMMA.16816.F32.BF16 R16, R28, R20, RZ ;  /* 0x000000141c10723c */ /* 0x004fe200000418ff */
[----:B---3--:R-:W-:-:S04]  /*ff20*/  FFMA.FTZ R4, R27, c[0x0][0x2d0], -R2 ;  /* 0x0000b4001b047a23 */ /* 0x008fc80000010802 */
[----:B------:R1:W2:Y:S03]  /*ff30*/  MUFU.EX2 R107, R4 ;  /* 0x00000004006b7308 */ /* 0x0002a60000000800 */
[C---:B------:R-:W-:Y:S08]  /*ff40*/  HMMA.16816.F32.BF16 R24, R28.reuse, R10, RZ ;  /* 0x0000000a1c18723c */ /* 0x040ff000000418ff */
[----:B------:R-:W-:Y:S01]  /*ff50*/  HMMA.16816.F32.BF16 R8, R28, R22, RZ ;  /* 0x000000161c08723c */ /* 0x000fe200000418ff */
[----:B------:R-:W3:Y:S01]  /*ff60*/  LDSM.16.MT88.4 R20, [R204] ;  /* 0x00000000cc14783b */ /* 0x000ee20000004200 */
[----:B-1----:R-:W-:Y:S01]  /*ff70*/  FFMA.FTZ R4, R32, c[0x0][0x2d0], -R2 ;  /* 0x0000b40020047a23 */ /* 0x002fe20000010802 */
[----:B------:R-:W-:-:S03]  /*ff80*/  F2FP.BF16.PACK_AB R32, R106, R104 ;  /* 0x000000686a20723e */ /* 0x000fc600000010ff */
[----:B------:R1:W-:Y:S02]  /*ff90*/  MUFU.EX2 R110, R4 ;  /* 0x00000004006e7308 */ /* 0x0003e40000000800 */
[----:B-1----:R-:W-:Y:S01]  /*ffa0*/  FFMA.FTZ R4, R33, c[0x0][0x2d0], -R2 ;  /* 0x0000b40021047a23 */ /* 0x002fe20000010802 */
[----:B--2---:R-:W-:-:S05]  /*ffb0*/  F2FP.BF16.PACK_AB R33, R107, R102 ;  /* 0x000000666b21723e */ /* 0x004fca00000010ff */
[----:B------:R-:W1:Y:S02]  /*ffc0*/  MUFU.EX2 R109, R4 ;  /* 0x00000004006d7308 */ /* 0x000e640000000800 */
[----:B-1----:R-:W-:Y:S01]  /*ffd0*/  F2FP.BF16.PACK_AB R35, R109, R110 ;  /* 0x0000006e6d23723e */ /* 0x002fe200000010ff */
[----:B------:R-:W-:-:S04]  /*ffe0*/  FADD.FTZ R4, R101, R100 ;  /* 0x0000006465047221 */ /* 0x000fc80000010000 */
[----:B------:R-:W-:Y:S02]  /*fff0*/  FADD.FTZ R4, R99, R4 ;  /* 0x0000000463047221 */ /* 0x000fe40000010000 */
[----:B------:R-:W-:Y:S01]  /*10000*/  HMMA.16816.F32.BF16 R128, R32, R40, R16 ;  /* 0x000000282080723c */ /* 0x000fe20000041810 */
[----:B------:R-:W1:Y:S01]  /*10010*/  LDSM.16.MT88.4 R16, [R204+0x800] ;  /* 0x00080000cc10783b */ /* 0x000e620000004200 */
[----:B------:R-:W-:-:S04]  /*10020*/  FADD.FTZ R4, R103, R4 ;  /* 0x0000000467047221 */ /* 0x000fc80000010000 */
[----:B------:R-:W-:Y:S02]  /*10030*/  FADD.FTZ R4, R104, R4 ;  /* 0x0000000468047221 */ /* 0x000fe40000010000 */
[----:B------:R-:W-:Y:S01]  /*10040*/  HMMA.16816.F32.BF16 R152, R32, R42, R8 ;  /* 0x0000002a2098723c */ /* 0x000fe20000041808 */
[----:B------:R-:W-:Y:S02]  /*10050*/  FFMA.FTZ R40, R59, c[0x0][0x2d0], -R3 ;  /* 0x0000b4003b287a23 */ /* 0x000fe40000010803 */
[----:B------:R-:W-:Y:S02]  /*10060*/  FADD.FTZ R4, R106, R4 ;  /* 0x000000046a047221 */ /* 0x000fe40000010000 */
[----:B------:R-:W-:Y:S02]  /*10070*/  FFMA.FTZ R59, R85, c[0x0][0x2d0], -R2 ;  /* 0x0000b400553b7a23 */ /* 0x000fe40000010802 */
[----:B------:R-:W-:Y:S01]  /*10080*/  FADD.FTZ R4, R105, R4 ;  /* 0x0000000469047221 */ /* 0x000fe20000010000 */
[----:B---3--:R-:W-:Y:S03]  /*10090*/  HMMA.16816.F32.BF16 R8, R28, R20, RZ ;  /* 0x000000141c08723c */ /* 0x008fe600000418ff */
[----:B------:R-:W-:-:S05]  /*100a0*/  FADD.FTZ R4, R108, R4 ;  /* 0x000000046c047221 */ /* 0x000fca0000010000 */
[C---:B-----5:R-:W-:Y:S07]  /*100b0*/  HMMA.16816.F32.BF16 R136, R32.reuse, R44, R36 ;  /* 0x0000002c2088723c */ /* 0x060fee0000041824 */
[--C-:B------:R-:W-:Y:S01]  /*100c0*/  FFMA.FTZ R37, R67, c[0x0][0x2d0], -R3.reuse ;  /* 0x0000b40043257a23 */ /* 0x100fe20000010803 */
[----:B------:R-:W-:Y:S01]  /*100d0*/  HMMA.16816.F32.BF16 R156, R32, R46, R24 ;  /* 0x0000002e209c723c */ /* 0x000fe20000041818 */
[--C-:B------:R-:W-:Y:S02]  /*100e0*/  FFMA.FTZ R36, R69, c[0x0][0x2d0], -R3.reuse ;  /* 0x0000b40045247a23 */ /* 0x100fe40000010803 */
[----:B------:R-:W-:-:S02]  /*100f0*/  FFMA.FTZ R38, R63, c[0x0][0x2d0], -R3 ;  /* 0x0000b4003f267a23 */ /* 0x000fc40000010803 */
[--C-:B------:R-:W-:Y:S02]  /*10100*/  FFMA.FTZ R39, R60, c[0x0][0x2d0], -R3.reuse ;  /* 0x0000b4003c277a23 */ /* 0x100fe40000010803 */
[--C-:B------:R-:W-:Y:S01]  /*10110*/  FFMA.FTZ R27, R70, c[0x0][0x2d0], -R3.reuse ;  /* 0x0000b400461b7a23 */ /* 0x100fe20000010803 */
[----:B-1----:R-:W-:Y:S01]  /*10120*/  HMMA.16816.F32.BF16 R124, R32, R16, R8 ;  /* 0x00000010207c723c */ /* 0x002fe20000041808 */
[--C-:B------:R-:W-:Y:S02]  /*10130*/  FFMA.FTZ R26, R71, c[0x0][0x2d0], -R3.reuse ;  /* 0x0000b400471a7a23 */ /* 0x100fe40000010803 */
[--C-:B------:R-:W-:Y:S02]  /*10140*/  FFMA.FTZ R25, R66, c[0x0][0x2d0], -R3.reuse ;  /* 0x0000b40042197a23 */ /* 0x100fe40000010803 */
[--C-:B------:R-:W-:Y:S02]  /*10150*/  FFMA.FTZ R24, R64, c[0x0][0x2d0], -R3.reuse ;  /* 0x0000b40040187a23 */ /* 0x100fe40000010803 */
[--C-:B------:R-:W-:Y:S01]  /*10160*/  FFMA.FTZ R47, R51, c[0x0][0x2d0], -R3.reuse ;  /* 0x0000b400332f7a23 */ /* 0x100fe20000010803 */
[----:B------:R-:W-:Y:S01]  /*10170*/  HMMA.16816.F32.BF16 R8, R28, R22, RZ ;  /* 0x000000161c08723c */ /* 0x000fe200000418ff */
[----:B------:R-:W1:Y:S01]  /*10180*/  LDSM.16.MT88.4 R20, [R203] ;  /* 0x00000000cb14783b */ /* 0x000e620000004200 */
[--C-:B------:R-:W-:Y:S01]  /*10190*/  FFMA.FTZ R46, R50, c[0x0][0x2d0], -R3.reuse ;  /* 0x0000b400322e7a23 */ /* 0x100fe20000010803 */
[----:B------:R-:W-:Y:S01]  /*101a0*/  MUFU.EX2 R26, R26 ;  /* 0x0000001a001a7308 */ /* 0x000fe20000000800 */
[----:B------:R-:W-:-:S02]  /*101b0*/  FFMA.FTZ R45, R49, c[0x0][0x2d0], -R3 ;  /* 0x0000b400312d7a23 */ /* 0x000fc40000010803 */
[----:B------:R-:W-:Y:S02]  /*101c0*/  FFMA.FTZ R44, R48, c[0x0][0x2d0], -R3 ;  /* 0x0000b400302c7a23 */ /* 0x000fe40000010803 */
[--C-:B------:R-:W-:Y:S02]  /*101d0*/  FFMA.FTZ R48, R89, c[0x0][0x2d0], -R2.reuse ;  /* 0x0000b40059307a23 */ /* 0x100fe40000010802 */
[--C-:B------:R-:W-:Y:S02]  /*101e0*/  FFMA.FTZ R49, R88, c[0x0][0x2d0], -R2.reuse ;  /* 0x0000b40058317a23 */ /* 0x100fe40000010802 */
[--C-:B------:R-:W-:Y:S02]  /*101f0*/  FFMA.FTZ R50, R87, c[0x0][0x2d0], -R2.reuse ;  /* 0x0000b40057327a23 */ /* 0x100fe40000010802 */
[--C-:B------:R-:W-:Y:S02]  /*10200*/  FFMA.FTZ R51, R86, c[0x0][0x2d0], -R2.reuse ;  /* 0x0000b40056337a23 */ /* 0x100fe40000010802 */
[----:B------:R-:W-:-:S02]  /*10210*/  FFMA.FTZ R60, R84, c[0x0][0x2d0], -R2 ;  /* 0x0000b400543c7a23 */ /* 0x000fc40000010802 */
[--C-:B------:R-:W-:Y:S02]  /*10220*/  FFMA.FTZ R63, R75, c[0x0][0x2d0], -R2.reuse ;  /* 0x0000b4004b3f7a23 */ /* 0x100fe40000010802 */
[--C-:B------:R-:W-:Y:S02]  /*10230*/  FFMA.FTZ R64, R74, c[0x0][0x2d0], -R2.reuse ;  /* 0x0000b4004a407a23 */ /* 0x100fe40000010802 */
[--C-:B------:R-:W-:Y:S02]  /*10240*/  FFMA.FTZ R67, R73, c[0x0][0x2d0], -R2.reuse ;  /* 0x0000b40049437a23 */ /* 0x100fe40000010802 */
[----:B------:R-:W-:Y:S01]  /*10250*/  HMMA.16816.F32.BF16 R116, R32, R18, R8 ;  /* 0x000000122074723c */ /* 0x000fe20000041808 */
[----:B------:R-:W2:Y:S01]  /*10260*/  LDSM.16.MT88.4 R16, [R203+0x800] ;  /* 0x00080000cb10783b */ /* 0x000ea20000004200 */
[----:B------:R-:W-:-:S06]  /*10270*/  FFMA.FTZ R66, R72, c[0x0][0x2d0], -R2 ;  /* 0x0000b40048427a23 */ /* 0x000fcc0000010802 */
[----:B-1----:R-:W-:Y:S11]  /*10280*/  HMMA.16816.F32.BF16 R8, R28, R20, RZ ;  /* 0x000000141c08723c */ /* 0x002ff600000418ff */
[----:B------:R-:W-:Y:S11]  /*10290*/  @!UPT UIADD3 URZ, URZ, URZ, URZ ;  /* 0x0000003f3f3ff290 */ /* 0x000ff6000fffe03f */
[----:B------:R-:W-:Y:S02]  /*102a0*/  @!UPT UIADD3 URZ, URZ, URZ, URZ ;  /* 0x0000003f3f3ff290 */ /* 0x000fe4000fffe03f */
[----:B--2---:R-:W-:Y:S08]  /*102b0*/  HMMA.16816.F32.BF16 R112, R32, R16, R8 ;  /* 0x000000102070723c */ /* 0x004ff00000041808 */
[----:B------:R-:W-:Y:S01]  /*102c0*/  HMMA.16816.F32.BF16 R8, R28, R22, RZ ;  /* 0x000000161c08723c */ /* 0x000fe200000418ff */
[----:B------:R-:W-:Y:S11]  /*102d0*/  LDSM.16.MT88.4 R20, [R201+0x4000] ;  /* 0x00400000c914783b */ /* 0x000ff60000004200 */
[----:B------:R-:W-:Y:S11]  /*102e0*/  @!UPT UIADD3 URZ, URZ, URZ, URZ ;  /* 0x0000003f3f3ff290 */ /* 0x000ff6000fffe03f */
[----:B------:R-:W-:Y:S01]  /*102f0*/  @!UPT UIADD3 URZ, URZ, URZ, URZ ;  /* 0x0000003f3f3ff290 */ /* 0x000fe2000fffe03f */
[----:B------:R-:W-:Y:S01]  /*10300*/  HMMA.16816.F32.BF16 R96, R32, R18, R8 ;  /* 0x000000122060723c */ /* 0x000fe20000041808 */
[----:B------:R-:W1:Y:S06]  /*10310*/  LDSM.16.MT88.4 R16, [R201+0x3800] ;  /* 0x00380000c910783b */ /* 0x000e6c0000004200 */
[----:B------:R-:W-:Y:S02]  /*10320*/  FADD.FTZ R8, R102, R15 ;  /* 0x0000000f66087221 */ /* 0x000fe40000010000 */
[----:B------:R-:W-:Y:S02]  /*10330*/  FFMA.FTZ R15, R65, c[0x0][0x2d0], -R3 ;  /* 0x0000b400410f7a23 */ /* 0x000fe40000010803 */
[----:B------:R-:W-:-:S02]  /*10340*/  FADD.FTZ R3, R107, R8 ;  /* 0x000000086b037221 */ /* 0x000fc40000010000 */
[----:B------:R-:W-:Y:S02]  /*10350*/  FFMA.FTZ R65, R68, c[0x0][0x2d0], -R2 ;  /* 0x0000b40044417a23 */ /* 0x000fe40000010802 */
[----:B------:R-:W-:-:S04]  /*10360*/  FADD.FTZ R3, R110, R3 ;  /* 0x000000036e037221 */ /* 0x000fc80000010000 */
[----:B------:R-:W-:Y:S01]  /*10370*/  FADD.FTZ R3, R109, R3 ;  /* 0x000000036d037221 */ /* 0x000fe20000010000 */
[----:B-1----:R-:W-:Y:S01]  /*10380*/  HMMA.16816.F32.BF16 R8, R28, R16, RZ ;  /* 0x000000101c08723c */ /* 0x002fe200000418ff */
[----:B------:R-:W-:Y:S06]  /*10390*/  MUFU.EX2 R16, R36 ;  /* 0x0000002400107308 */ /* 0x000fec0000000800 */
[--C-:B------:R-:W-:Y:S02]  /*103a0*/  FFMA.FTZ R17, R95, c[0x0][0x2d0], -R2.reuse ;  /* 0x0000b4005f117a23 */ /* 0x100fe40000010802 */
[----:B------:R-:W-:Y:S08]  /*103b0*/  MUFU.EX2 R36, R27 ;  /* 0x0000001b00247308 */ /* 0x000ff00000000800 */
[----:B------:R1:W-:Y:S07]  /*103c0*/  MUFU.EX2 R27, R25 ;  /* 0x00000019001b7308 */ /* 0x0003ee0000000800 */
[----:B------:R-:W-:Y:S01]  /*103d0*/  HMMA.16816.F32.BF16 R100, R32, R20, R8 ;  /* 0x000000142064723c */ /* 0x000fe20000041808 */
[----:B------:R-:W-:Y:S06]  /*103e0*/  MUFU.EX2 R20, R24 ;  /* 0x0000001800147308 */ /* 0x000fec0000000800 */
[--C-:B------:R-:W-:Y:S01]  /*103f0*/  FFMA.FTZ R21, R92, c[0x0][0x2d0], -R2.reuse ;  /* 0x0000b4005c157a23 */ /* 0x100fe20000010802 */
[----:B------:R-:W-:Y:S01]  /*10400*/  HMMA.16816.F32.BF16 R8, R28, R18, RZ ;  /* 0x000000121c08723c */ /* 0x000fe200000418ff */
[----:B------:R-:W2:Y:S01]  /*10410*/  MUFU.EX2 R18, R37 ;  /* 0x0000002500127308 */ /* 0x000ea20000000800 */
[----:B-1----:R-:W-:-:S05]  /*10420*/  FFMA.FTZ R25, R90, c[0x0][0x2d0], -R2 ;  /* 0x0000b4005a197a23 */ /* 0x002fca0000010802 */
[--C-:B------:R-:W-:Y:S02]  /*10430*/  FFMA.FTZ R19, R93, c[0x0][0x2d0], -R2.reuse ;  /* 0x0000b4005d137a23 */ /* 0x100fe40000010802 */
[----:B------:R-:W-:Y:S01]  /*10440*/  MUFU.EX2 R17, R17 ;  /* 0x0000001100117308 */ /* 0x000fe20000000800 */
[----:B--2---:R-:W-:Y:S11]  /*10450*/  F2FP.BF16.PACK_AB R24, R16, R18 ;  /* 0x000000121018723e */ /* 0x004ff600000010ff */
[----:B------:R-:W-:Y:S03]  /*10460*/  @!UPT UIADD3 URZ, URZ, URZ, URZ ;  /* 0x0000003f3f3ff290 */ /* 0x000fe6000fffe03f */
[----:B------:R-:W-:Y:S01]  /*10470*/  HMMA.16816.F32.BF16 R104, R32, R22, R8 ;  /* 0x000000162068723c */ /* 0x000fe20000041808 */
[----:B------:R1:W-:Y:S06]  /*10480*/  MUFU.EX2 R10, R15 ;  /* 0x0000000f000a7308 */ /* 0x0003ec0000000800 */
[--C-:B------:R-:W-:Y:S02]  /*10490*/  FFMA.FTZ R23, R91, c[0x0][0x2d0], -R2.reuse ;  /* 0x0000b4005b177a23 */ /* 0x100fe40000010802 */
[----:B------:R-:W2:Y:S01]  /*104a0*/  MUFU.EX2 R9, R38 ;  /* 0x0000002600097308 */ /* 0x000ea20000000800 */
[----:B-1----:R-:W-:-:S07]  /*104b0*/  FFMA.FTZ R15, R94, c[0x0][0x2d0], -R2 ;  /* 0x0000b4005e0f7a23 */ /* 0x002fce0000010802 */
[----:B------:R1:W-:Y:S01]  /*104c0*/  MUFU.EX2 R8, R39 ;  /* 0x0000002700087308 */ /* 0x0003e20000000800 */
[----:B------:R-:W-:-:S04]  /*104d0*/  FADD.FTZ R2, R18, R4 ;  /* 0x0000000412027221 */ /* 0x000fc80000010000 */
[----:B------:R-:W-:Y:S01]  /*104e0*/  FADD.FTZ R2, R16, R2 ;  /* 0x0000000210027221 */ /* 0x000fe20000010000 */
[----:B--2---:R-:W-:Y:S02]  /*104f0*/  F2FP.BF16.PACK_AB R22, R9, R10 ;  /* 0x0000000a0916723e */ /* 0x004fe400000010ff */
[----:B------:R2:W3:Y:S01]  /*10500*/  MUFU.EX2 R4, R40 ;  /* 0x0000002800047308 */ /* 0x0004e20000000800 */
[----:B------:R-:W-:-:S04]  /*10510*/  FADD.FTZ R2, R36, R2 ;  /* 0x0000000224027221 */ /* 0x000fc80000010000 */
[C---:B------:R-:W-:Y:S01]  /*10520*/  FADD.FTZ R2, R26.reuse, R2 ;  /* 0x000000021a027221 */ /* 0x040fe20000010000 */
[----:B------:R-:W-:Y:S02]  /*10530*/  F2FP.BF16.PACK_AB R26, R26, R36 ;  /* 0x000000241a1a723e */ /* 0x000fe400000010ff */
[----:B-1----:R-:W-:Y:S01]  /*10540*/  LDSM.16.MT88.4 R36, [R202+0x4000] ;  /* 0x00400000ca24783b */ /* 0x002fe20000004200 */
[----:B------:R-:W-:Y:S01]  /*10550*/  FADD.FTZ R2, R27, R2 ;  /* 0x000000021b027221 */ /* 0x000fe20000010000 */
[----:B------:R-:W1:Y:S03]  /*10560*/  MUFU.EX2 R18, R57 ;  /* 0x0000003900127308 */ /* 0x000e660000000800 */
[C---:B------:R-:W-:Y:S01]  /*10570*/  FADD.FTZ R2, R20.reuse, R2 ;  /* 0x0000000214027221 */ /* 0x040fe20000010000 */
[----:B------:R-:W-:Y:S01]  /*10580*/  F2FP.BF16.PACK_AB R20, R20, R27 ;  /* 0x0000001b1414723e */ /* 0x000fe200000010ff */
[----:B--2---:R-:W2:Y:S02]  /*10590*/  LDSM.16.MT88.4 R40, [R202+0x3800] ;  /* 0x00380000ca28783b */ /* 0x004ea40000004200 */
[----:B------:R-:W-:Y:S01]  /*105a0*/  FADD.FTZ R2, R10, R2 ;  /* 0x000000020a027221 */ /* 0x000fe20000010000 */
[----:B---3--:R-:W-:Y:S01]  /*105b0*/  F2FP.BF16.PACK_AB R16, R4, R8 ;  /* 0x000000080410723e */ /* 0x008fe200000010ff */
[----:B------:R-:W-:Y:S02]  /*105c0*/  MUFU.EX2 R27, R54 ;  /* 0x00000036001b7308 */ /* 0x000fe40000000800 */
[----:B------:R-:W-:-:S04]  /*105d0*/  FADD.FTZ R2, R9, R2 ;  /* 0x0000000209027221 */ /* 0x000fc80000010000 */
[----:B------:R-:W-:-:S04]  /*105e0*/  FADD.FTZ R2, R8, R2 ;  /* 0x0000000208027221 */ /* 0x000fc80000010000 */
[----:B------:R-:W-:Y:S02]  /*105f0*/  FADD.FTZ R2, R4, R2 ;  /* 0x0000000204027221 */ /* 0x000fe40000010000 */
[----:B------:R-:W3:Y:S02]  /*10600*/  MUFU.EX2 R4, R56 ;  /* 0x0000003800047308 */ /* 0x000ee40000000800 */
[----:B-1----:R-:W-:-:S04]  /*10610*/  FADD.FTZ R2, R18, R2 ;  /* 0x0000000212027221 */ /* 0x002fc80000010000 */
[C---:B---3--:R-:W-:Y:S01]  /*10620*/  FADD.FTZ R2, R4.reuse, R2 ;  /* 0x0000000204027221 */ /* 0x048fe20000010000 */
[----:B------:R-:W-:Y:S02]  /*10630*/  F2FP.BF16.PACK_AB R18, R4, R18 ;  /* 0x000000120412723e */ /* 0x000fe400000010ff */
[----:B------:R-:W-:Y:S01]  /*10640*/  MUFU.EX2 R4, R25 ;  /* 0x0000001900047308 */ /* 0x000fe20000000800 */
[----:B--2---:R-:W-:Y:S07]  /*10650*/  HMMA.16816.F32.BF16 R8, R28, R40, RZ ;  /* 0x000000281c08723c */ /* 0x004fee00000418ff */
[----:B------:R-:W-:Y:S08]  /*10660*/  MUFU.EX2 R40, R53 ;  /* 0x0000003500287308 */ /* 0x000ff00000000800 */
[----:B------:R-:W-:Y:S08]  /*10670*/  MUFU.EX2 R41, R46 ;  /* 0x0000002e00297308 */ /* 0x000ff00000000800 */
[----:B------:R-:W-:Y:S01]  /*10680*/  MUFU.EX2 R53, R45 ;  /* 0x0000002d00357308 */ /* 0x000fe20000000800 */
[----:B------:R-:W-:Y:S07]  /*10690*/  HMMA.16816.F32.BF16 R108, R32, R36, R8 ;  /* 0x00000024206c723c */ /* 0x000fee0000041808 */
[----:B------:R-:W1:Y:S01]  /*106a0*/  MUFU.EX2 R36, R55 ;  /* 0x0000003700247308 */ /* 0x000e620000000800 */
[----:B------:R-:W-:Y:S07]  /*106b0*/  HMMA.16816.F32.BF16 R8, R28, R42, RZ ;  /* 0x0000002a1c08723c */ /* 0x000fee00000418ff */
[----:B------:R-:W2:Y:S08]  /*106c0*/  MUFU.EX2 R37, R52 ;  /* 0x0000003400257308 */ /* 0x000eb00000000800 */
[----:B------:R-:W3:Y:S01]  /*106d0*/  MUFU.EX2 R42, R47 ;  /* 0x0000002f002a7308 */ /* 0x000ee20000000800 */
[----:B-1----:R-:W-:-:S04]  /*106e0*/  FADD.FTZ R2, R36, R2 ;  /* 0x0000000224027221 */ /* 0x002fc80000010000 */
[----:B------:R-:W-:-:S03]  /*106f0*/  FADD.FTZ R2, R27, R2 ;  /* 0x000000021b027221 */ /* 0x000fc60000010000 */
[----:B------:R1:W4:Y:S01]  /*10700*/  MUFU.EX2 R43, R44 ;  /* 0x0000002c002b7308 */ /* 0x0003220000000800 */
[----:B------:R-:W-:-:S04]  /*10710*/  FADD.FTZ R2, R40, R2 ;  /* 0x0000000228027221 */ /* 0x000fc80000010000 */
[----:B--2---:R-:W-:Y:S01]  /*10720*/  FADD.FTZ R2, R37, R2 ;  /* 0x0000000225027221 */ /* 0x004fe20000010000 */
[----:B------:R-:W-:Y:S01]  /*10730*/  HMMA.16816.F32.BF16 R120, R32, R38, R8 ;  /* 0x000000262078723c */ /* 0x000fe20000041808 */
[C---:B---3--:R-:W-:Y:S02]  /*10740*/  F2FP.BF16.PACK_AB R72, R41.reuse, R42 ;  /* 0x0000002a2948723e */ /* 0x048fe400000010ff */
[----:B------:R-:W-:Y:S01]  /*10750*/  FADD.FTZ R2, R42, R2 ;  /* 0x000000022a027221 */ /* 0x000fe20000010000 */
[----:B------:R-:W2:Y:S03]  /*10760*/  MUFU.EX2 R52, R15 ;  /* 0x0000000f00347308 */ /* 0x000ea60000000800 */
[----:B------:R-:W-:Y:S01]  /*10770*/  FADD.FTZ R2, R41, R2 ;  /* 0x0000000229027221 */ /* 0x000fe20000010000 */
[----:B------:R-:W-:Y:S01]  /*10780*/  F2FP.BF16.PACK_AB R10, R37, R40 ;  /* 0x00000028250a723e */ /* 0x000fe200000010ff */
[----:B-1----:R-:W1:Y:S02]  /*10790*/  LDSM.16.MT88.4 R44, [R204+0x3800] ;  /* 0x00380000cc2c783b */ /* 0x002e640000004200 */
[----:B------:R-:W-:Y:S01]  /*107a0*/  FADD.FTZ R2, R53, R2 ;  /* 0x0000000235027221 */ /* 0x000fe20000010000 */
[----:B----4-:R-:W-:Y:S01]  /*107b0*/  F2FP.BF16.PACK_AB R74, R43, R53 ;  /* 0x000000352b4a723e */ /* 0x010fe200000010ff */
[----:B------:R-:W3:Y:S01]  /*107c0*/  MUFU.EX2 R15, R19 ;  /* 0x00000013000f7308 */ /* 0x000ee20000000800 */
[----:B------:R-:W-:Y:S01]  /*107d0*/  F2FP.BF16.PACK_AB R8, R27, R36 ;  /* 0x000000241b08723e */ /* 0x000fe200000010ff */
[----:B------:R-:W-:-:S02]  /*107e0*/  FADD.FTZ R224, R43, R2 ;  /* 0x000000022be07221 */ /* 0x000fc40000010000 */
[----:B------:R-:W4:Y:S01]  /*107f0*/  LDSM.16.MT88.4 R40, [R204+0x4000] ;  /* 0x00400000cc28783b */ /* 0x000f220000004200 */
[----:B--2---:R-:W-:-:S03]  /*10800*/  FADD.FTZ R3, R52, R3 ;  /* 0x0000000334037221 */ /* 0x004fc60000010000 */
[----:B------:R-:W2:Y:S01]  /*10810*/  MUFU.EX2 R11, R21 ;  /* 0x00000015000b7308 */ /* 0x000ea20000000800 */
[C---:B------:R-:W-:Y:S01]  /*10820*/  F2FP.BF16.PACK_AB R25, R17.reuse, R52 ;  /* 0x000000341119723e */ /* 0x040fe200000010ff */
[----:B------:R-:W-:-:S06]  /*10830*/  FADD.FTZ R3, R17, R3 ;  /* 0x0000000311037221 */ /* 0x000fcc0000010000 */
[----:B------:R-:W1:Y:S01]  /*10840*/  MUFU.EX2 R9, R23 ;  /* 0x0000001700097308 */ /* 0x000e620000000800 */
[----:B---3--:R-:W-:-:S04]  /*10850*/  FADD.FTZ R3, R15, R3 ;  /* 0x000000030f037221 */ /* 0x008fc80000010000 */
[C---:B--2---:R-:W-:Y:S01]  /*10860*/  FADD.FTZ R2, R11.reuse, R3 ;  /* 0x000000030b027221 */ /* 0x044fe20000010000 */
[----:B------:R-:W-:Y:S02]  /*10870*/  F2FP.BF16.PACK_AB R27, R11, R15 ;  /* 0x0000000f0b1b723e */ /* 0x000fe400000010ff */
[----:B------:R-:W-:Y:S01]  /*10880*/  MUFU.EX2 R17, R50 ;  /* 0x0000003200117308 */ /* 0x000fe20000000800 */
[----:B-1----:R-:W-:Y:S01]  /*10890*/  FADD.FTZ R2, R9, R2 ;  /* 0x0000000209027221 */ /* 0x002fe20000010000 */
[----:B------:R-:W-:-:S06]  /*108a0*/  F2FP.BF16.PACK_AB R21, R4, R9 ;  /* 0x000000090415723e */ /* 0x000fcc00000010ff */
[----:B------:R-:W1:Y:S01]  /*108b0*/  MUFU.EX2 R11, R48 ;  /* 0x00000030000b7308 */ /* 0x000e620000000800 */
[----:B------:R-:W-:Y:S01]  /*108c0*/  FADD.FTZ R2, R4, R2 ;  /* 0x0000000204027221 */ /* 0x000fe20000010000 */
[----:B------:R-:W-:Y:S06]  /*108d0*/  HMMA.16816.F32.BF16 R36, R28, R44, RZ ;  /* 0x0000002c1c24723c */ /* 0x000fec00000418ff */
[----:B------:R-:W2:Y:S08]  /*108e0*/  MUFU.EX2 R9, R49 ;  /* 0x0000003100097308 */ /* 0x000eb00000000800 */
[----:B------:R-:W3:Y:S01]  /*108f0*/  MUFU.EX2 R15, R51 ;  /* 0x00000033000f7308 */ /* 0x000ee20000000800 */
[----:B-1----:R-:W-:-:S07]  /*10900*/  FADD.FTZ R2, R11, R2 ;  /* 0x000000020b027221 */ /* 0x002fce0000010000 */
[----:B------:R-:W-:Y:S01]  /*10910*/  MUFU.EX2 R19, R60 ;  /* 0x0000003c00137308 */ /* 0x000fe20000000800 */
[C---:B--2---:R-:W-:Y:S01]  /*10920*/  FADD.FTZ R2, R9.reuse, R2 ;  /* 0x0000000209027221 */ /* 0x044fe20000010000 */
[----:B------:R-:W-:Y:S01]  /*10930*/  F2FP.BF16.PACK_AB R23, R9, R11 ;  /* 0x0000000b0917723e */ /* 0x000fe200000010ff */
[----:B----4-:R-:W-:Y:S02]  /*10940*/  HMMA.16816.F32.BF16 R148, R32, R40, R36 ;  /* 0x000000282094723c */ /* 0x010fe40000041824 */
[----:B------:R-:W-:-:S03]  /*10950*/  FADD.FTZ R2, R17, R2 ;  /* 0x0000000211027221 */ /* 0x000fc60000010000 */
[----:B------:R-:W1:Y:S01]  /*10960*/  MUFU.EX2 R40, R59 ;  /* 0x0000003b00287308 */ /* 0x000e620000000800 */
[C---:B---3--:R-:W-:Y:S01]  /*10970*/  FADD.FTZ R2, R15.reuse, R2 ;  /* 0x000000020f027221 */ /* 0x048fe20000010000 */
[----:B------:R-:W-:Y:S01]  /*10980*/  F2FP.BF16.PACK_AB R17, R15, R17 ;  /* 0x000000110f11723e */ /* 0x000fe200000010ff */
[----:B------:R-:W-:Y:S05]  /*10990*/  HMMA.16816.F32.BF16 R36, R28, R46, RZ ;  /* 0x0000002e1c24723c */ /* 0x000fea00000418ff */
[----:B------:R-:W2:Y:S01]  /*109a0*/  MUFU.EX2 R4, R63 ;  /* 0x0000003f00047308 */ /* 0x000ea20000000800 */
[----:B-1----:R-:W-:-:S07]  /*109b0*/  FADD.FTZ R2, R40, R2 ;  /* 0x0000000228027221 */ /* 0x002fce0000010000 */
[----:B------:R-:W1:Y:S01]  /*109c0*/  MUFU.EX2 R3, R64 ;  /* 0x0000004000037308 */ /* 0x000e620000000800 */
[C---:B------:R-:W-:Y:S01]  /*109d0*/  FADD.FTZ R2, R19.reuse, R2 ;  /* 0x0000000213027221 */ /* 0x040fe20000010000 */
[----:B------:R-:W-:-:S03]  /*109e0*/  F2FP.BF16.PACK_AB R19, R19, R40 ;  /* 0x000000281313723e */ /* 0x000fc600000010ff */
[----:B--2---:R-:W-:-:S03]  /*109f0*/  FADD.FTZ R2, R4, R2 ;  /* 0x0000000204027221 */ /* 0x004fc60000010000 */
[----:B------:R-:W2:Y:S03]  /*10a00*/  MUFU.EX2 R15, R67 ;  /* 0x00000043000f7308 */ /* 0x000ea60000000800 */
[----:B------:R-:W-:Y:S01]  /*10a10*/  HMMA.16816.F32.BF16 R132, R32, R42, R36 ;  /* 0x0000002a2084723c */ /* 0x000fe20000041824 */
[----:B------:R-:W3:Y:S01]  /*10a20*/  LDSM.16.MT88.4 R36, [R203+0x3800] ;  /* 0x00380000cb24783b */ /* 0x000ee20000004200 */
[C---:B-1----:R-:W-:Y:S01]  /*10a30*/  FADD.FTZ R2, R3.reuse, R2 ;  /* 0x0000000203027221 */ /* 0x042fe20000010000 */
[----:B------:R-:W-:Y:S02]  /*10a40*/  F2FP.BF16.PACK_AB R9, R3, R4 ;  /* 0x000000040309723e */ /* 0x000fe400000010ff */
[----:B------:R-:W1:Y:S01]  /*10a50*/  MUFU.EX2 R11, R66 ;  /* 0x00000042000b7308 */ /* 0x000e620000000800 */
[----:B--2---:R-:W-:-:S07]  /*10a60*/  FADD.FTZ R2, R15, R2 ;  /* 0x000000020f027221 */ /* 0x004fce0000010000 */
[----:B------:R-:W2:Y:S08]  /*10a70*/  MUFU.EX2 R45, R65 ;  /* 0x00000041002d7308 */ /* 0x000eb00000000800 */
[----:B------:R-:W-:Y:S01]  /*10a80*/  MUFU.EX2 R3, R58 ;  /* 0x0000003a00037308 */ /* 0x000fe20000000800 */
[C---:B-1----:R-:W-:Y:S01]  /*10a90*/  FADD.FTZ R2, R11.reuse, R2 ;  /* 0x000000020b027221 */ /* 0x042fe20000010000 */
[----:B------:R-:W-:-:S06]  /*10aa0*/  F2FP.BF16.PACK_AB R11, R11, R15 ;  /* 0x0000000f0b0b723e */ /* 0x000fcc00000010ff */
[----:B------:R-:W1:Y:S01]  /*10ab0*/  MUFU.EX2 R44, R62 ;  /* 0x0000003e002c7308 */ /* 0x000e620000000800 */
[----:B--2---:R-:W-:-:S07]  /*10ac0*/  FADD.FTZ R2, R45, R2 ;  /* 0x000000022d027221 */ /* 0x004fce0000010000 */
[----:B------:R-:W2:Y:S01]  /*10ad0*/  MUFU.EX2 R4, R61 ;  /* 0x0000003d00047308 */ /* 0x000ea20000000800 */
[----:B---3--:R-:W-:Y:S01]  /*10ae0*/  HMMA.16816.F32.BF16 R40, R28, R36, RZ ;  /* 0x000000241c28723c */ /* 0x008fe200000418ff */
[----:B-1----:R-:W-:-:S07]  /*10af0*/  FADD.FTZ R2, R44, R2 ;  /* 0x000000022c027221 */ /* 0x002fce0000010000 */
[----:B------:R-:W-:Y:S01]  /*10b00*/  HMMA.16816.F32.BF16 R36, R28, R38, RZ ;  /* 0x000000261c24723c */ /* 0x000fe200000418ff */
[----:B------:R-:W1:Y:S01]  /*10b10*/  LDSM.16.MT88.4 R28, [R203+0x4000] ;  /* 0x00400000cb1c783b */ /* 0x000e620000004200 */
[----:B------:R-:W-:Y:S02]  /*10b20*/  F2FP.BF16.PACK_AB R73, R44, R45 ;  /* 0x0000002d2c49723e */ /* 0x000fe400000010ff */
[----:B--2---:R-:W-:Y:S01]  /*10b30*/  F2FP.BF16.PACK_AB R75, R3, R4 ;  /* 0x00000004034b723e */ /* 0x004fe200000010ff */
[----:B------:R-:W-:-:S04]  /*10b40*/  FADD.FTZ R2, R4, R2 ;  /* 0x0000000204027221 */ /* 0x000fc80000010000 */
[----:B------:R-:W-:-:S07]  /*10b50*/  FADD.FTZ R248, R3, R2 ;  /* 0x0000000203f87221 */ /* 0x000fce0000010000 */
[C---:B-1----:R-:W-:Y:S08]  /*10b60*/  HMMA.16816.F32.BF16 R84, R32.reuse, R28, R40 ;  /* 0x0000001c2054723c */ /* 0x042ff00000041828 */
[----:B------:R-:W-:Y:S01]  /*10b70*/  HMMA.16816.F32.BF16 R40, R32, R30, R36 ;  /* 0x0000001e2028723c */ /* 0x000fe20000041824 */
[----:B------:R-:W1:Y:S04]  /*10b80*/  LDSM.16.MT88.4 R28, [R201+0x1000] ;  /* 0x00100000c91c783b */ /* 0x000e680000004200 */
[----:B------:R-:W2:Y:S04]  /*10b90*/  LDSM.16.MT88.4 R32, [R202+0x1000] ;  /* 0x00100000ca20783b */ /* 0x000ea80000004200 */
[----:B------:R-:W3:Y:S01]  /*10ba0*/  LDSM.16.MT88.4 R36, [R202+0x4800] ;  /* 0x00480000ca24783b */ /* 0x000ee20000004200 */
[C---:B-1----:R-:W-:Y:S08]  /*10bb0*/  HMMA.16816.F32.BF16 R64, R24.reuse, R28, R136 ;  /* 0x0000001c1840723c */ /* 0x042ff00000041888 */
[C---:B------:R-:W-:Y:S01]  /*10bc0*/  HMMA.16816.F32.BF16 R56, R24.reuse, R30, R156 ;  /* 0x0000001e1838723c */ /* 0x040fe2000004189c */
[----:B------:R-:W1:Y:S07]  /*10bd0*/  LDSM.16.MT88.4 R28, [R204+0x1000] ;  /* 0x00100000cc1c783b */ /* 0x000e6e0000004200 */
[C---:B--2---:R-:W-:Y:S08]  /*10be0*/  HMMA.16816.F32.BF16 R48, R24.reuse, R32, R128 ;  /* 0x000000201830723c */ /* 0x044ff00000041880 */
[C---:B------:R-:W-:Y:S01]  /*10bf0*/  HMMA.16816.F32.BF16 R68, R24.reuse, R34, R152 ;  /* 0x000000221844723c */ /* 0x040fe20000041898 */
[----:B------:R-:W2:Y:S07]  /*10c00*/  LDSM.16.MT88.4 R32, [R203+0x1000] ;  /* 0x00100000cb20783b */ /* 0x000eae0000004200 */
[C---:B---3--:R-:W-:Y:S08]  /*10c10*/  HMMA.16816.F32.BF16 R108, R24.reuse, R36, R108 ;  /* 0x00000024186c723c */ /* 0x048ff0000004186c */
[C---:B------:R-:W-:Y:S01]  /*10c20*/  HMMA.16816.F32.BF16 R120, R24.reuse, R38, R120 ;  /* 0x000000261878723c */ /* 0x040fe20000041878 */
[----:B------:R-:W-:Y:S07]  /*10c30*/  LDSM.16.MT88.4 R36, [R203+0x1800] ;  /* 0x00180000cb24783b */ /* 0x000fee0000004200 */
        /* <DEDUP_REMOVED lines=11> */
[----:B------:R-:W-:Y:S07]  /*10cf0*/  LDSM.16.MT88.4 R32, [R202+0x5000] ;  /* 0x00500000ca20783b */ /* 0x000fee0000004200 */
[C---:B-1----:R-:W-:Y:S08]  /*10d00*/  HMMA.16816.F32.BF16 R124, R24.reuse, R28, R84 ;  /* 0x0000001c187c723c */ /* 0x042ff00000041854 */
[----:B------:R-:W-:Y:S01]  /*10d10*/  HMMA.16816.F32.BF16 R128, R24, R30, R40 ;  /* 0x0000001e1880723c */ /* 0x000fe20000041828 */
[----:B------:R-:W1:Y:S04]  /*10d20*/  LDSM.16.MT88.4 R24, [R201+0x1800] ;  /* 0x00180000c918783b */ /* 0x000e680000004200 */
[----:B------:R-:W2:Y:S03]  /*10d30*/  LDSM.16.MT88.4 R28, [R202+0x1800] ;  /* 0x00180000ca1c783b */ /* 0x000ea60000004200 */
[C---:B-1----:R-:W-:Y:S08]  /*10d40*/  HMMA.16816.F32.BF16 R116, R20.reuse, R24, R64 ;  /* 0x000000181474723c */ /* 0x042ff00000041840 */
        /* <DEDUP_REMOVED lines=8> */
[C---:B------:R-:W-:Y:S08]  /*10dd0*/  HMMA.16816.F32.BF16 R64, R20.reuse, R32, R108 ;  /* 0x000000201440723c */ /* 0x040ff0000004186c */
[C---:B-1----:R-:W-:Y:S08]  /*10de0*/  HMMA.16816.F32.BF16 R136, R20.reuse, R24, R60 ;  /* 0x000000181488723c */ /* 0x042ff0000004183c */
[C---:B------:R-:W-:Y:S01]  /*10df0*/  HMMA.16816.F32.BF16 R88, R20.reuse, R26, R52 ;  /* 0x0000001a1458723c */ /* 0x040fe20000041834 */
[----:B------:R-:W1:Y:S07]  /*10e00*/  LDSM.16.MT88.4 R24, [R201+0x5000] ;  /* 0x00500000c918783b */ /* 0x000e6e0000004200 */
[C---:B------:R-:W-:Y:S01]  /*10e10*/  HMMA.16816.F32.BF16 R60, R20.reuse, R34, R120 ;  /* 0x00000022143c723c */ /* 0x040fe20000041878 */
[----:B------:R-:W4:Y:S07]  /*10e20*/  LDSM.16.MT88.4 R32, [R201+0x5800] ;  /* 0x00580000c920783b */ /* 0x000f2e0000004200 */
[----:B--2---:R-:W-:Y:S01]  /*10e30*/  HMMA.16816.F32.BF16 R48, R20, R28, R124 ;  /* 0x0000001c1430723c */ /* 0x004fe2000004187c */
[----:B------:R-:W-:Y:S07]  /*10e40*/  LDSM.16.MT88.4 R124, [R202+0x3000] ;  /* 0x00300000ca7c783b */ /* 0x000fee0000004200 */
[C---:B---3--:R-:W-:Y:S08]  /*10e50*/  HMMA.16816.F32.BF16 R96, R16.reuse, R36, R96 ;  /* 0x000000241060723c */ /* 0x048ff00000041860 */
[----:B------:R-:W-:Y:S08]  /*10e60*/  HMMA.16816.F32.BF16 R92, R16, R38, R152 ;  /* 0x00000026105c723c */ /* 0x000ff00000041898 */
[C---:B-1----:R-:W-:Y:S08]  /*10e70*/  HMMA.16816.F32.BF16 R40, R20.reuse, R24, R100 ;  /* 0x000000181428723c */ /* 0x042ff00000041864 */
[C---:B------:R-:W-:Y:S01]  /*10e80*/  HMMA.16816.F32.BF16 R84, R20.reuse, R26, R104 ;  /* 0x0000001a1454723c */ /* 0x040fe20000041868 */
[----:B------:R-:W1:Y:S07]  /*10e90*/  LDSM.16.MT88.4 R24, [R204+0x5000] ;  /* 0x00500000cc18783b */ /* 0x000e6e0000004200 */
[----:B------:R-:W-:Y:S01]  /*10ea0*/  HMMA.16816.F32.BF16 R100, R20, R30, R128 ;  /* 0x0000001e1464723c */ /* 0x000fe20000041880 */
[----:B------:R-:W-:Y:S11]  /*10eb0*/  LDSM.16.MT88.4 R28, [R203+0x5800] ;  /* 0x00580000cb1c783b */ /* 0x000ff60000004200 */
[----:B------:R-:W-:Y:S04]  /*10ec0*/  @!UPT UIADD3 URZ, URZ, URZ, URZ ;  /* 0x0000003f3f3ff290 */ /* 0x000fe8000fffe03f */
[----:B----4-:R-:W-:Y:S08]  /*10ed0*/  HMMA.16816.F32.BF16 R84, R16, R34, R84 ;  /* 0x000000221054723c */ /* 0x010ff00000041854 */
[C---:B-1----:R-:W-:Y:S08]  /*10ee0*/  HMMA.16816.F32.BF16 R52, R20.reuse, R24, R148 ;  /* 0x000000181434723c */ /* 0x042ff00000041894 */
[----:B------:R-:W-:Y:S01]  /*10ef0*/  HMMA.16816.F32.BF16 R68, R20, R26, R132 ;  /* 0x0000001a1444723c */ /* 0x000fe20000041884 */
[----:B------:R-:W1:Y:S04]  /*10f00*/  LDSM.16.MT88.4 R24, [R201+0x2000] ;  /* 0x00200000c918783b */ /* 0x000e680000004200 */
[----:B------:R-:W2:Y:S04]  /*10f10*/  LDSM.16.MT88.4 R20, [R203+0x2000] ;  /* 0x00200000cb14783b */ /* 0x000ea80000004200 */
[----:B------:R-:W-:Y:S01]  /*10f20*/  LDSM.16.MT88.4 R132, [R201+0x3000] ;  /* 0x00300000c984783b */ /* 0x000fe20000004200 */
        /* <DEDUP_REMOVED lines=9> */
[C---:B------:R-:W-:Y:S01]  /*10fc0*/  HMMA.16816.F32.BF16 R120, R16.reuse, R24, R136 ;  /* 0x000000181078723c */ /* 0x040fe20000041888 */
[----:B------:R-:W3:Y:S07]  /*10fd0*/  LDSM.16.MT88.4 R24, [R202+0x5800] ;  /* 0x00580000ca18783b */ /* 0x000eee0000004200 */
[----:B------:R-:W-:Y:S01]  /*10fe0*/  HMMA.16816.F32.BF16 R44, R16, R30, R100 ;  /* 0x0000001e102c723c */ /* 0x000fe20000041864 */
[----:B------:R-:W-:Y:S11]  /*10ff0*/  LDSM.16.MT88.4 R100, [R201+0x6800] ;  /* 0x00680000c964783b */ /* 0x000ff60000004200 */
[----:B------:R-:W-:Y:S04]  /*11000*/  @!UPT UIADD3 URZ, URZ, URZ, URZ ;  /* 0x0000003f3f3ff290 */ /* 0x000fe8000fffe03f */
[C---:B--2---:R-:W-:Y:S08]  /*11010*/  HMMA.16816.F32.BF16 R120, R8.reuse, R32, R120 ;  /* 0x000000200878723c */ /* 0x044ff00000041878 */
[----:B------:R-:W-:Y:S01]  /*11020*/  HMMA.16816.F32.BF16 R32, R8, R34, R108 ;  /* 0x000000220820723c */ /* 0x000fe2000004186c */
[----:B------:R-:W-:Y:S07]  /*11030*/  LDSM.16.MT88.4 R108, [R203+0x3000] ;  /* 0x00300000cb6c783b */ /* 0x000fee0000004200 */
[C---:B-1----:R-:W-:Y:S08]  /*11040*/  HMMA.16816.F32.BF16 R36, R16.reuse, R20, R52 ;  /* 0x000000141024723c */ /* 0x042ff00000041834 */
[C---:B------:R-:W-:Y:S01]  /*11050*/  HMMA.16816.F32.BF16 R68, R16.reuse, R22, R68 ;  /* 0x000000161044723c */ /* 0x040fe20000041844 */
[----:B------:R-:W1:Y:S07]  /*11060*/  LDSM.16.MT88.4 R20, [R202+0x2800] ;  /* 0x00280000ca14783b */ /* 0x000e6e0000004200 */
[C---:B---3--:R-:W-:Y:S08]  /*11070*/  HMMA.16816.F32.BF16 R64, R16.reuse, R24, R64 ;  /* 0x000000181040723c */ /* 0x048ff00000041840 */
[C---:B------:R-:W-:Y:S01]  /*11080*/  HMMA.16816.F32.BF16 R60, R16.reuse, R26, R60 ;  /* 0x0000001a103c723c */ /* 0x040fe2000004183c */
[----:B------:R-:W2:Y:S07]  /*11090*/  LDSM.16.MT88.4 R24, [R201+0x2800] ;  /* 0x00280000c918783b */ /* 0x000eae0000004200 */
[----:B------:R-:W-:Y:S01]  /*110a0*/  HMMA.16816.F32.BF16 R52, R16, R28, R48 ;  /* 0x0000001c1034723c */ /* 0x000fe20000041830 */
[----:B------:R-:W3:Y:S04]  /*110b0*/  LDSM.16.MT88.4 R16, [R202+0x6000] ;  /* 0x00600000ca10783b */ /* 0x000ee80000004200 */
[----:B------:R-:W4:Y:S03]  /*110c0*/  LDSM.16.MT88.4 R28, [R204+0x6000] ;  /* 0x00600000cc1c783b */ /* 0x000f260000004200 */
[C---:B-1----:R-:W-:Y:S08]  /*110d0*/  HMMA.16816.F32.BF16 R128, R8.reuse, R20, R96 ;  /* 0x000000140880723c */ /* 0x042ff00000041860 */
[C---:B------:R-:W-:Y:S01]  /*110e0*/  HMMA.16816.F32.BF16 R48, R8.reuse, R22, R92 ;  /* 0x000000160830723c */ /* 0x040fe2000004185c */
[----:B------:R-:W1:Y:S04]  /*110f0*/  LDSM.16.MT88.4 R20, [R201+0x6000] ;  /* 0x00600000c914783b */ /* 0x000e680000004200 */
[----:B------:R-:W-:Y:S03]  /*11100*/  LDSM.16.MT88.4 R92, [R202+0x6800] ;  /* 0x00680000ca5c783b */ /* 0x000fe60000004200 */
[C---:B--2---:R-:W-:Y:S01]  /*11110*/  HMMA.16816.F32.BF16 R136, R8.reuse, R24, R116 ;  /* 0x000000180888723c */ /* 0x044fe20000041874 */
[----:B------:R-:W-:Y:S07]  /*11120*/  LDSM.16.MT88.4 R116, [R204+0x3000] ;  /* 0x00300000cc74783b */ /* 0x000fee0000004200 */
[C---:B------:R-:W-:Y:S01]  /*11130*/  HMMA.16816.F32.BF16 R40, R8.reuse, R26, R112 ;  /* 0x0000001a0828723c */ /* 0x040fe20000041870 */
[----:B------:R-:W2:Y:S07]  /*11140*/  LDSM.16.MT88.4 R24, [R203+0x2800] ;  /* 0x00280000cb18783b */ /* 0x000eae0000004200 */
[C---:B---3--:R-:W-:Y:S08]  /*11150*/  HMMA.16816.F32.BF16 R64, R8.reuse, R16, R64 ;  /* 0x000000100840723c */ /* 0x048ff00000041840 */
[C---:B------:R-:W-:Y:S01]  /*11160*/  HMMA.16816.F32.BF16 R60, R8.reuse, R18, R60 ;  /* 0x00000012083c723c */ /* 0x040fe2000004183c */
[----:B------:R-:W3:Y:S07]  /*11170*/  LDSM.16.MT88.4 R16, [R203+0x6000] ;  /* 0x00600000cb10783b */ /* 0x000eee0000004200 */
[C---:B----4-:R-:W-:Y:S08]  /*11180*/  HMMA.16816.F32.BF16 R36, R8.reuse, R28, R36 ;  /* 0x0000001c0824723c */ /* 0x050ff00000041824 */
[C---:B-1----:R-:W-:Y:S08]  /*11190*/  HMMA.16816.F32.BF16 R56, R8.reuse, R20, R56 ;  /* 0x000000140838723c */ /* 0x042ff00000041838 */
[C---:B------:R-:W-:Y:S01]  /*111a0*/  HMMA.16816.F32.BF16 R20, R8.reuse, R22, R84 ;  /* 0x000000160814723c */ /* 0x040fe20000041854 */
[----:B------:R-:W1:Y:S07]  /*111b0*/  LDSM.16.MT88.4 R84, [R204+0x6800] ;  /* 0x00680000cc54783b */ /* 0x000e6e0000004200 */
[C---:B--2---:R-:W-:Y:S08]  /*111c0*/  HMMA.16816.F32.BF16 R104, R8.reuse, R24, R104 ;  /* 0x000000180868723c */ /* 0x044ff00000041868 */
[C---:B------:R-:W-:Y:S08]  /*111d0*/  HMMA.16816.F32.BF16 R88, R8.reuse, R26, R88 ;  /* 0x0000001a0858723c */ /* 0x040ff00000041858 */
[C---:B------:R-:W-:Y:S08]  /*111e0*/  HMMA.16816.F32.BF16 R68, R8.reuse, R30, R68 ;  /* 0x0000001e0844723c */ /* 0x040ff00000041844 */
[C---:B---3--:R-:W-:Y:S08]  /*111f0*/  HMMA.16816.F32.BF16 R52, R8.reuse, R16, R52 ;  /* 0x000000100834723c */ /* 0x048ff00000041834 */
[----:B------:R-:W-:Y:S01]  /*11200*/  HMMA.16816.F32.BF16 R44, R8, R18, R44 ;  /* 0x00000012082c723c */ /* 0x000fe2000004182c */
[----:B------:R-:W2:Y:S07]  /*11210*/  LDSM.16.MT88.4 R8, [R203+0x6800] ;  /* 0x00680000cb08783b */ /* 0x000eae0000004200 */
        /* <DEDUP_REMOVED lines=17> */
[----:B------:R-:W-:Y:S11]  /*11330*/  @!P0 BRA `(.L_x_443) ;  /* 0x0000376000008947 */ /* 0x000ff60003800000 */
.L_x_458:
[----:B------:R-:W2:Y:S01]  /*11340*/  LDL.64 R16, [R1] ;  /* 0x0000000001107983 */ /* 0x000ea20000100a00 */
[----:B------:R-:W-:Y:S04]  /*11350*/  DEPBAR.LE SB0, 0x0 ;  /* 0x000080000000791a */ /* 0x000fe80000000000 */
[----:B------:R-:W3:Y:S01]  /*11360*/  LDL R10, [R1+0x8] ;  /* 0x00000800010a7983 */ /* 0x000ee20000100800 */
[----:B------:R-:W-:Y:S03]  /*11370*/  WARPSYNC 0xffffffff ;  /* 0xffffffff00007948 */ /* 0x000fe60003800000 */
[----:B------:R-:W-:Y:S01]  /*11380*/  BAR.SYNC.DEFER_BLOCKING 0x0 ;  /* 0x0000000000007b1d */ /* 0x000fe20000010000 */
[----:B------:R-:W-:Y:S01]  /*11390*/  SHF.R.S32.HI R2, RZ, 0x1f, R223 ;  /* 0x0000001fff027819 */ /* 0x000fe200000114df */
[----:B------:R-:W-:Y:S01]  /*113a0*/  IMAD.MOV.U32 R15, RZ, RZ, R6 ;  /* 0x000000ffff0f7224 */ /* 0x000fe200078e0006 */
[----:B------:R-:W-:Y:S02]  /*113b0*/  LOP3.LUT P0, RZ, R82, 0x2, RZ, 0xc0, !PT ;  /* 0x0000000252ff7812 */ /* 0x000fe4000780c0ff */
[----:B------:R-:W-:Y:S01]  /*113c0*/  SHF.R.S32.HI R8, RZ, 0x1f, R220 ;  /* 0x0000001fff087819 */ /* 0x000fe200000114dc */
[----:B------:R-:W-:Y:S01]  /*113d0*/  IMAD R4, R2, c[0x0][0x208], RZ ;  /* 0x0000820002047a24 */ /* 0x000fe200078e02ff */
[----:B------:R-:W-:Y:S01]  /*113e0*/  ISETP.GE.AND P3, PT, R212, c[0x0][0x1d4], PT ;  /* 0x00007500d4007a0c */ /* 0x000fe20003f66270 */
[C---:B------:R-:W-:Y:S04]  /*113f0*/  IMAD.WIDE.U32 R2, R223.reuse, c[0x0][0x208], RZ ;  /* 0x00008200df027a25 */ /* 0x040fe800078e00ff */
[----:B------:R-:W-:Y:S04]  /*11400*/  IMAD R4, R223, c[0x0][0x20c], R4 ;  /* 0x00008300df047a24 */ /* 0x000fe800078e0204 */
[----:B------:R-:W-:Y:S02]  /*11410*/  IMAD.IADD R3, R3, 0x1, R4 ;  /* 0x0000000103037824 */ /* 0x000fe400078e0204 */
[----:B------:R-:W-:Y:S02]  /*11420*/  IMAD R4, R8, c[0x0][0x218], RZ ;  /* 0x0000860008047a24 */ /* 0x000fe400078e02ff */
[----:B------:R-:W-:Y:S01]  /*11430*/  IMAD.WIDE.U32 R8, R220, c[0x0][0x218], R2 ;  /* 0x00008600dc087a25 */ /* 0x000fe200078e0002 */
[C---:B------:R-:W-:Y:S02]  /*11440*/  IADD3 R2, R200.reuse, 0x20, RZ ;  /* 0x00000020c8027810 */ /* 0x040fe40007ffe0ff */
[----:B------:R-:W-:Y:S01]  /*11450*/  @P0 IADD3 R2, R200, -0x20, RZ ;  /* 0xffffffe0c8020810 */ /* 0x000fe20007ffe0ff */
[----:B------:R1:W4:Y:S01]  /*11460*/  LDSM.16.M88.4 R24, [R200+0x800] ;  /* 0x00080000c818783b */ /* 0x0003220000000200 */
[----:B------:R-:W-:Y:S03]  /*11470*/  IMAD R4, R220, c[0x0][0x21c], R4 ;  /* 0x00008700dc047a24 */ /* 0x000fe600078e0204 */
[----:B------:R1:W1:Y:S04]  /*11480*/  LDSM.16.M88.4 R148, [R2] ;  /* 0x000000000294783b */ /* 0x0002680000000200 */
[----:B------:R1:W1:Y:S04]  /*11490*/  LDSM.16.M88.4 R152, [R2+0x800] ;  /* 0x000800000298783b */ /* 0x0002680000000200 */
        /* <DEDUP_REMOVED lines=9> */
[----:B------:R1:W1:Y:S01]  /*11530*/  LDSM.16.M88.4 R64, [R200+0x3000] ;  /* 0x00300000c840783b */ /* 0x0002620000000200 */
[----:B--2---:R-:W-:Y:S03]  /*11540*/  IADD3 R3, P1, R16, R8, RZ ;  /* 0x0000000810037210 */ /* 0x004fe60007f3e0ff */
[----:B------:R2:W1:Y:S01]  /*11550*/  LDSM.16.M88.4 R16, [R200] ;  /* 0x00000000c810783b */ /* 0x0004620000000200 */
[C---:B------:R-:W-:Y:S02]  /*11560*/  LEA R8, P0, R3.reuse, c[0x0][0x1f8], 0x1 ;  /* 0x00007e0003087a11 */ /* 0x040fe400078008ff */
[----:B---3--:R-:W-:Y:S04]  /*11570*/  IADD3.X R4, R10, R9, R4, P1, !PT ;  /* 0x000000090a047210 */ /* 0x008fe80000ffe404 */
[----:B------:R-:W-:Y:S01]  /*11580*/  LEA.HI.X R4, R3, c[0x0][0x1fc], R4, 0x1, P0 ;  /* 0x00007f0003047a11 */ /* 0x000fe200000f0c04 */
[----:B------:R-:W-:-:S05]  /*11590*/  BRA.DIV ~URZ, `(.L_x_444) ;  /* 0x00007dc27f007947 */ /* 0x000fca000b800000 */
[----:B----4-:R3:W4:Y:S02]  /*115a0*/  SHFL.IDX PT, R3, R4, RZ, 0x181f ;  /* 0x00181fff04037589 */ /* 0x01072400000e0000 */
.L_x_531:
[----:B-1----:R-:W1:Y:S01]  /*115b0*/  SHFL.IDX PT, R2, R8, RZ, 0x181f ;  /* 0x00181fff08027589 */ /* 0x002e6200000e0000 */
[----:B------:R-:W-:Y:S01]  /*115c0*/  SEL R210, RZ, 0x10, P6 ;  /* 0x00000010ffd27807 */ /* 0x000fe20003000000 */
[----:B------:R-:W-:Y:S01]  /*115d0*/  BSSY B0, `(.L_x_445) ;  /* 0x0000034000007945 */ /* 0x000fe20003800000 */
[----:B------:R-:W-:Y:S01]  /*115e0*/  SEL R211, RZ, 0x10, P3 ;  /* 0x00000010ffd37807 */ /* 0x000fe20001800000 */
[----:B------:R-:W5:Y:S01]  /*115f0*/  SHFL.IDX PT, R9, R8, 0x1, 0x181f ;  /* 0x00381f0008097f89 */ /* 0x000f6200000e0000 */
[----:B------:R-:W-:Y:S03]  /*11600*/  ISETP.NE.U32.AND P2, PT, R210, RZ, PT ;  /* 0x000000ffd200720c */ /* 0x000fe60003f45070 */
[----:B------:R-:W2:Y:S01]  /*11610*/  S2R R20, SR_TID.X ;  /* 0x0000000000147919 */ /* 0x000ea20000002100 */
[CC--:B-1----:R-:W-:Y:S05]  /*11620*/  IADD3 R10, P0, R2.reuse, R215.reuse, RZ ;  /* 0x000000d7020a7210 */ /* 0x0c2fea0007f1e0ff */
[C-C-:B----4-:R-:W-:Y:S01]  /*11630*/  IMAD.X R11, R3.reuse, 0x1, R216.reuse, P0 ;  /* 0x00000001030b7824 */ /* 0x150fe200000e06d8 */
[-C--:B------:R-:W-:Y:S04]  /*11640*/  IADD3 R2, P0, R2, R218.reuse, RZ ;  /* 0x000000da02027210 */ /* 0x080fe80007f1e0ff */
[----:B------:R-:W-:Y:S01]  /*11650*/  @!PT LDS RZ, [RZ] ;  /* 0x00000000fffff984 */ /* 0x000fe20000000800 */
[----:B------:R1:W-:Y:S01]  /*11660*/  LDGSTS.E.BYPASS.LTC128B.128 [R213+0x100], [R10.64], !P6 ;  /* 0x001000000ad57fae */ /* 0x0003e2000f101d48 */
[--C-:B------:R-:W-:Y:S05]  /*11670*/  IMAD.X R3, R3, 0x1, R217.reuse, P0 ;  /* 0x0000000103037824 */ /* 0x100fea00000e06d9 */
[----:B------:R5:W-:Y:S04]  /*11680*/  LDGSTS.E.BYPASS.LTC128B.128 [R213+0x3900], [R2.64], !P3 ;  /* 0x0390000002d57fae */ /* 0x000be8000d901d48 */
[----:B-1----:R-:W1:Y:S01]  /*11690*/  SHFL.IDX PT, R10, R4, 0x1, 0x181f ;  /* 0x00381f00040a7f89 */ /* 0x002e6200000e0000 */
[C---:B-----5:R-:W-:Y:S05]  /*116a0*/  IADD3 R2, P0, R9.reuse, R215, RZ ;  /* 0x000000d709027210 */ /* 0x060fea0007f1e0ff */
[C-C-:B-1----:R-:W-:Y:S05]  /*116b0*/  IMAD.X R3, R10.reuse, 0x1, R216.reuse, P0 ;  /* 0x000000010a037824 */ /* 0x142fea00000e06d8 */
[----:B------:R1:W-:Y:S02]  /*116c0*/  LDGSTS.E.BYPASS.LTC128B.128 [R213+0x1100], [R2.64], !P6 ;  /* 0x0110000002d57fae */ /* 0x0003e4000f101d48 */
[----:B-1----:R-:W-:Y:S02]  /*116d0*/  IADD3 R2, P0, R9, R218, RZ ;  /* 0x000000da09027210 */ /* 0x002fe40007f1e0ff */
[----:B------:R-:W1:Y:S03]  /*116e0*/  SHFL.IDX PT, R9, R8, 0x2, 0x181f ;  /* 0x00581f0008097f89 */ /* 0x000e6600000e0000 */
[----:B------:R-:W-:Y:S02]  /*116f0*/  IMAD.X R3, R10, 0x1, R217, P0 ;  /* 0x000000010a037824 */ /* 0x000fe400000e06d9 */
[----:B------:R-:W4:Y:S04]  /*11700*/  SHFL.IDX PT, R10, R4, 0x2, 0x181f ;  /* 0x00581f00040a7f89 */ /* 0x000f2800000e0000 */
[----:B------:R5:W-:Y:S02]  /*11710*/  LDGSTS.E.BYPASS.LTC128B.128 [R213+0x4900], [R2.64], !P3 ;  /* 0x0490000002d57fae */ /* 0x000be4000d901d48 */
[----:B-----5:R-:W-:Y:S04]  /*11720*/  IADD3 R2, -R210, 0x10, RZ ;  /* 0x00000010d2027810 */ /* 0x020fe80007ffe1ff */
[----:B------:R-:W-:Y:S04]  /*11730*/  LOP3.LUT R2, R2, 0xf, RZ, 0xc0, !PT ;  /* 0x0000000f02027812 */ /* 0x000fe800078ec0ff */
[-C--:B-1----:R-:W-:Y:S04]  /*11740*/  IADD3 R2, P1, P0, R2, R9.reuse, R215 ;  /* 0x0000000902027210 */ /* 0x082fe8000783e0d7 */
[-C--:B----4-:R-:W-:Y:S05]  /*11750*/  IADD3.X R3, RZ, R10.reuse, R216, P1, P0 ;  /* 0x0000000aff037210 */ /* 0x090fea0000fe04d8 */
[----:B------:R1:W-:Y:S01]  /*11760*/  LDGSTS.E.BYPASS.LTC128B.128.ZFILL [R213+0x2100], [R2.64], P2 ;  /* 0x0210000002d57fae */ /* 0x0003e20009141d48 */
[C---:B------:R-:W-:Y:S02]  /*11770*/  ISETP.NE.U32.AND P2, PT, R211.reuse, RZ, PT ;  /* 0x000000ffd300720c */ /* 0x040fe40003f45070 */
[----:B-1----:R-:W-:Y:S04]  /*11780*/  IADD3 R2, -R211, 0x10, RZ ;  /* 0x00000010d3027810 */ /* 0x002fe80007ffe1ff */
[----:B------:R-:W-:Y:S04]  /*11790*/  LOP3.LUT R2, R2, 0xf, RZ, 0xc0, !PT ;  /* 0x0000000f02027812 */ /* 0x000fe800078ec0ff */
[----:B------:R-:W-:Y:S04]  /*117a0*/  IADD3 R2, P1, P0, R2, R9, R218 ;  /* 0x0000000902027210 */ /* 0x000fe8000783e0da */
[----:B------:R-:W-:Y:S02]  /*117b0*/  IADD3.X R3, RZ, R10, R217, P1, P0 ;  /* 0x0000000aff037210 */ /* 0x000fe40000fe04d9 */
[----:B--2---:R-:W-:Y:S03]  /*117c0*/  ISETP.GT.AND P0, PT, R20, 0x7f, PT ;  /* 0x0000007f1400780c */ /* 0x004fe60003f04270 */
[----:B------:R1:W-:Y:S10]  /*117d0*/  LDGSTS.E.BYPASS.LTC128B.128.ZFILL [R213+0x5900], [R2.64], P2 ;  /* 0x0590000002d57fae */ /* 0x0003f40009141d48 */
[----:B------:R-:W-:-:S05]  /*117e0*/  @P0 BRA `(.L_x_446) ;  /* 0x0000012000000947 */ /* 0x000fca0003800000 */
[----:B------:R-:W-:-:S05]  /*117f0*/  BRA.DIV ~URZ, `(.L_x_447) ;  /* 0x00007bd27f007947 */ /* 0x000fca000b800000 */
[----:B------:R2:W4:Y:S04]  /*11800*/  SHFL.IDX PT, R9, R4, 0x3, 0x181f ;  /* 0x00781f0004097f89 */ /* 0x00052800000e0000 */
[----:B---3--:R2:W3:Y:S02]  /*11810*/  SHFL.IDX PT, R4, R8, 0x3, 0x181f ;  /* 0x00781f0008047f89 */ /* 0x0084e400000e0000 */
.L_x_532:
[C---:B-1----:R-:W-:Y:S02]  /*11820*/  IADD3 R2, -R210.reuse, 0x10, RZ ;  /* 0x00000010d2027810 */ /* 0x042fe40007ffe1ff */
[----:B------:R-:W-:Y:S02]  /*11830*/  ISETP.NE.U32.AND P0, PT, R210, RZ, PT ;  /* 0x000000ffd200720c */ /* 0x000fe40003f05070 */
[----:B------:R-:W-:Y:S04]  /*11840*/  LOP3.LUT R2, R2, 0xf, RZ, 0xc0, !PT ;  /* 0x0000000f02027812 */ /* 0x000fe800078ec0ff */
[-C--:B---3--:R-:W-:Y:S04]  /*11850*/  IADD3 R2, P2, P1, R2, R4.reuse, R215 ;  /* 0x0000000402027210 */ /* 0x088fe8000795e0d7 */
[-C--:B----4-:R-:W-:Y:S05]  /*11860*/  IADD3.X R3, RZ, R9.reuse, R216, P2, P1 ;  /* 0x00000009ff037210 */ /* 0x090fea00017e24d8 */
        /* <DEDUP_REMOVED lines=10> */
.L_x_446:
[----:B------:R-:W-:Y:S05]  /*11910*/  BSYNC B0 ;  /* 0x0000000000007941 */ /* 0x000fea0003800000 */
.L_x_445:
[----:B------:R-:W0:Y:S01]  /*11920*/  LDGDEPBAR ;  /* 0x00000000000079af */ /* 0x000e220000000000 */
[----:B------:R-:W-:Y:S01]  /*11930*/  WARPSYNC 0xffffffff ;  /* 0xffffffff00007948 */ /* 0x000fe20003800000 */
[C---:B--2---:R-:W-:Y:S01]  /*11940*/  HMMA.16816.F32.BF16 R8, R140.reuse, R16, RZ ;  /* 0x000000108c08723c */ /* 0x044fe200000418ff */
[----:B------:R-:W-:Y:S02]  /*11950*/  BSSY B0, `(.L_x_448) ;  /* 0x0000116000007945 */ /* 0x000fe40003800000 */
[----:B------:R-:W-:Y:S02]  /*11960*/  LOP3.LUT P0, RZ, R82, 0x4, RZ, 0xc0, !PT ;  /* 0x0000000452ff7812 */ /* 0x000fe4000780c0ff */
[C---:B-1----:R-:W-:Y:S03]  /*11970*/  IADD3 R2, R200.reuse, 0x40, RZ ;  /* 0x00000040c8027810 */ /* 0x042fe60007ffe0ff */
        /* <DEDUP_REMOVED lines=40> */
[----:B------:R-:W2:Y:S07]  /*11c00*/  LDSM.16.M88.4 R152, [R83+-0x3800] ;  /* 0xffc800005398783b */ /* 0x000eae0000000200 */
[C---:B----4-:R-:W-:Y:S08]  /*11c10*/  HMMA.16816.F32.BF16 R28, R176.reuse, R156, R28 ;  /* 0x0000009cb01c723c */ /* 0x050ff0000004181c */
[C---:B------:R-:W-:Y:S01]  /*11c20*/  HMMA.16816.F32.BF16 R32, R176.reuse, R158, R32 ;  /* 0x0000009eb020723c */ /* 0x040fe20000041820 */
[----:B------:R-:W4:Y:S07]  /*11c30*/  LDSM.16.M88.4 R156, [R83+-0x3000] ;  /* 0xffd00000539c783b */ /* 0x000f2e0000000200 */
[C---:B-----5:R-:W-:Y:S08]  /*11c40*/  HMMA.16816.F32.BF16 R36, R176.reuse, R160, R36 ;  /* 0x000000a0b024723c */ /* 0x060ff00000041824 */
[C---:B------:R-:W-:Y:S01]  /*11c50*/  HMMA.16816.F32.BF16 R40, R176.reuse, R162, R40 ;  /* 0x000000a2b028723c */ /* 0x040fe20000041828 */
[----:B------:R-:W5:Y:S07]  /*11c60*/  LDSM.16.M88.4 R160, [R83+-0x2800] ;  /* 0xffd8000053a0783b */ /* 0x000f6e0000000200 */
[C---:B---3--:R-:W-:Y:S08]  /*11c70*/  HMMA.16816.F32.BF16 R44, R176.reuse, R164, R44 ;  /* 0x000000a4b02c723c */ /* 0x048ff0000004182c */
[C---:B------:R-:W-:Y:S01]  /*11c80*/  HMMA.16816.F32.BF16 R48, R176.reuse, R166, R48 ;  /* 0x000000a6b030723c */ /* 0x040fe20000041830 */
[----:B------:R-:W3:Y:S07]  /*11c90*/  LDSM.16.M88.4 R164, [R83+-0x2000] ;  /* 0xffe0000053a4783b */ /* 0x000eee0000000200 */
[C---:B------:R-:W-:Y:S08]  /*11ca0*/  HMMA.16816.F32.BF16 R52, R176.reuse, R168, R52 ;  /* 0x000000a8b034723c */ /* 0x040ff00000041834 */
[C---:B------:R-:W-:Y:S01]  /*11cb0*/  HMMA.16816.F32.BF16 R56, R176.reuse, R170, R56 ;  /* 0x000000aab038723c */ /* 0x040fe20000041838 */
[----:B------:R-:W3:Y:S07]  /*11cc0*/  LDSM.16.M88.4 R168, [R83+-0x1800] ;  /* 0xffe8000053a8783b */ /* 0x000eee0000000200 */
[C---:B-1----:R-:W-:Y:S08]  /*11cd0*/  HMMA.16816.F32.BF16 R60, R176.reuse, R148, R60 ;  /* 0x00000094b03c723c */ /* 0x042ff0000004183c */
[----:B------:R-:W-:Y:S01]  /*11ce0*/  HMMA.16816.F32.BF16 R64, R176, R150, R64 ;  /* 0x00000096b040723c */ /* 0x000fe20000041840 */
[----:B------:R-:W1:Y:S07]  /*11cf0*/  LDSM.16.M88.4 R148, [R83+-0x1000] ;  /* 0xfff000005394783b */ /* 0x000e6e0000000200 */
[C---:B--2---:R-:W-:Y:S08]  /*11d00*/  HMMA.16816.F32.BF16 R8, R180.reuse, R152, R8 ;  /* 0x00000098b408723c */ /* 0x044ff00000041808 */
[C---:B------:R-:W-:Y:S01]  /*11d10*/  HMMA.16816.F32.BF16 R16, R180.reuse, R154, R16 ;  /* 0x0000009ab410723c */ /* 0x040fe20000041810 */
[----:B------:R-:W2:Y:S07]  /*11d20*/  LDSM.16.M88.4 R152, [R83+-0x800] ;  /* 0xfff800005398783b */ /* 0x000eae0000000200 */
[C---:B----4-:R-:W-:Y:S08]  /*11d30*/  HMMA.16816.F32.BF16 R20, R180.reuse, R156, R20 ;  /* 0x0000009cb414723c */ /* 0x050ff00000041814 */
[C---:B------:R-:W-:Y:S01]  /*11d40*/  HMMA.16816.F32.BF16 R24, R180.reuse, R158, R24 ;  /* 0x0000009eb418723c */ /* 0x040fe20000041818 */
[----:B------:R-:W4:Y:S07]  /*11d50*/  LDSM.16.M88.4 R156, [R200+0x3800] ;  /* 0x00380000c89c783b */ /* 0x000f2e0000000200 */
[C---:B-----5:R-:W-:Y:S08]  /*11d60*/  HMMA.16816.F32.BF16 R28, R180.reuse, R160, R28 ;  /* 0x000000a0b41c723c */ /* 0x060ff0000004181c */
[C---:B------:R-:W-:Y:S01]  /*11d70*/  HMMA.16816.F32.BF16 R32, R180.reuse, R162, R32 ;  /* 0x000000a2b420723c */ /* 0x040fe20000041820 */
[----:B------:R-:W5:Y:S07]  /*11d80*/  LDSM.16.M88.4 R160, [R200+0x4000] ;  /* 0x00400000c8a0783b */ /* 0x000f6e0000000200 */
[C---:B---3--:R-:W-:Y:S08]  /*11d90*/  HMMA.16816.F32.BF16 R36, R180.reuse, R164, R36 ;  /* 0x000000a4b424723c */ /* 0x048ff00000041824 */
[C---:B------:R-:W-:Y:S01]  /*11da0*/  HMMA.16816.F32.BF16 R40, R180.reuse, R166, R40 ;  /* 0x000000a6b428723c */ /* 0x040fe20000041828 */
[----:B------:R-:W3:Y:S07]  /*11db0*/  LDSM.16.M88.4 R164, [R200+0x4800] ;  /* 0x00480000c8a4783b */ /* 0x000eee0000000200 */
[C---:B------:R-:W-:Y:S08]  /*11dc0*/  HMMA.16816.F32.BF16 R44, R180.reuse, R168, R44 ;  /* 0x000000a8b42c723c */ /* 0x040ff0000004182c */
[C---:B------:R-:W-:Y:S01]  /*11dd0*/  HMMA.16816.F32.BF16 R48, R180.reuse, R170, R48 ;  /* 0x000000aab430723c */ /* 0x040fe20000041830 */
[----:B------:R-:W3:Y:S07]  /*11de0*/  LDSM.16.M88.4 R168, [R200+0x5000] ;  /* 0x00500000c8a8783b */ /* 0x000eee0000000200 */
[C---:B-1----:R-:W-:Y:S08]  /*11df0*/  HMMA.16816.F32.BF16 R52, R180.reuse, R148, R52 ;  /* 0x00000094b434723c */ /* 0x042ff00000041834 */
[C---:B------:R-:W-:Y:S01]  /*11e00*/  HMMA.16816.F32.BF16 R56, R180.reuse, R150, R56 ;  /* 0x00000096b438723c */ /* 0x040fe20000041838 */
[----:B------:R-:W1:Y:S07]  /*11e10*/  LDSM.16.M88.4 R148, [R200+0x5800] ;  /* 0x00580000c894783b */ /* 0x000e6e0000000200 */
[C---:B--2---:R-:W-:Y:S08]  /*11e20*/  HMMA.16816.F32.BF16 R60, R180.reuse, R152, R60 ;  /* 0x00000098b43c723c */ /* 0x044ff0000004183c */
[----:B------:R-:W-:Y:S01]  /*11e30*/  HMMA.16816.F32.BF16 R64, R180, R154, R64 ;  /* 0x0000009ab440723c */ /* 0x000fe20000041840 */
[----:B------:R-:W2:Y:S07]  /*11e40*/  LDSM.16.M88.4 R152, [R200+0x6000] ;  /* 0x00600000c898783b */ /* 0x000eae0000000200 */
        /* <DEDUP_REMOVED lines=16> */
[C---:B------:R-:W-:Y:S01]  /*11f50*/  HMMA.16816.F32.BF16 R56, R184.reuse, R154, R56 ;  /* 0x0000009ab838723c */ /* 0x040fe20000041838 */
[----:B------:R-:W2:Y:S07]  /*11f60*/  LDSM.16.M88.4 R152, [R205+0x5800] ;  /* 0x00580000cd98783b */ /* 0x000eae0000000200 */
[C---:B----4-:R-:W-:Y:S08]  /*11f70*/  HMMA.16816.F32.BF16 R60, R184.reuse, R156, R60 ;  /* 0x0000009cb83c723c */ /* 0x050ff0000004183c */
[----:B------:R-:W-:Y:S01]  /*11f80*/  HMMA.16816.F32.BF16 R64, R184, R158, R64 ;  /* 0x0000009eb840723c */ /* 0x000fe20000041840 */
        /* <DEDUP_REMOVED lines=17> */
[C---:B------:R-:W-:Y:S01]  /*120a0*/  HMMA.16816.F32.BF16 R56, R188.reuse, R158, R56 ;  /* 0x0000009ebc38723c */ /* 0x040fe20000041838 */
[----:B------:R-:W4:Y:S07]  /*120b0*/  LDSM.16.M88.4 R156, [R2+0x5800] ;  /* 0x00580000029c783b */ /* 0x000f2e0000000200 */
[C---:B-----5:R-:W-:Y:S08]  /*120c0*/  HMMA.16816.F32.BF16 R60, R188.reuse, R160, R60 ;  /* 0x000000a0bc3c723c */ /* 0x060ff0000004183c */
[----:B------:R-:W-:Y:S01]  /*120d0*/  HMMA.16816.F32.BF16 R64, R188, R162, R64 ;  /* 0x000000a2bc40723c */ /* 0x000fe20000041840 */
[----:B------:R-:W5:Y:S07]  /*120e0*/  LDSM.16.M88.4 R160, [R2+0x6000] ;  /* 0x0060000002a0783b */ /* 0x000f6e0000000200 */
[C---:B---3--:R-:W-:Y:S08]  /*120f0*/  HMMA.16816.F32.BF16 R8, R192.reuse, R164, R8 ;  /* 0x000000a4c008723c */ /* 0x048ff00000041808 */
[C---:B------:R-:W-:Y:S01]  /*12100*/  HMMA.16816.F32.BF16 R16, R192.reuse, R166, R16 ;  /* 0x000000a6c010723c */ /* 0x040fe20000041810 */
[----:B------:R-:W3:Y:S07]  /*12110*/  LDSM.16.M88.4 R164, [R2+0x6800] ;  /* 0x0068000002a4783b */ /* 0x000eee0000000200 */
[C---:B------:R-:W-:Y:S08]  /*12120*/  HMMA.16816.F32.BF16 R20, R192.reuse, R168, R20 ;  /* 0x000000a8c014723c */ /* 0x040ff00000041814 */
[C---:B------:R-:W-:Y:S01]  /*12130*/  HMMA.16816.F32.BF16 R24, R192.reuse, R170, R24 ;  /* 0x000000aac018723c */ /* 0x040fe20000041818 */
[----:B------:R-:W3:Y:S07]  /*12140*/  LDSM.16.M88.4 R168, [R83] ;  /* 0x0000000053a8783b */ /* 0x000eee0000000200 */
        /* <DEDUP_REMOVED lines=13> */
[----:B------:R-:W-:Y:S01]  /*12220*/  HMMA.16816.F32.BF16 R64, R192, R166, R64 ;  /* 0x000000a6c040723c */ /* 0x000fe20000041840 */
[----:B------:R-:W3:Y:S07]  /*12230*/  LDSM.16.M88.4 R164, [R83+0x2800] ;  /* 0x0028000053a4783b */ /* 0x000eee0000000200 */
[C---:B------:R-:W-:Y:S08]  /*12240*/  HMMA.16816.F32.BF16 R8, R196.reuse, R168, R8 ;  /* 0x000000a8c408723c */ /* 0x040ff00000041808 */
[C---:B------:R-:W-:Y:S01]  /*12250*/  HMMA.16816.F32.BF16 R16, R196.reuse, R170, R16 ;  /* 0x000000aac410723c */ /* 0x040fe20000041810 */
[----:B------:R-:W3:Y:S01]  /*12260*/  LDSM.16.M88.4 R168, [R83+0x3000] ;  /* 0x0030000053a8783b */ /* 0x000ee20000000200 */
[----:B------:R-:W-:Y:S06]  /*12270*/  DEPBAR.LE SB0, 0x0 ;  /* 0x000080000000791a */ /* 0x000fec0000000000 */
[C---:B-1----:R-:W-:Y:S01]  /*12280*/  HMMA.16816.F32.BF16 R20, R196.reuse, R148, R20 ;  /* 0x00000094c414723c */ /* 0x042fe20000041814 */
[----:B------:R-:W-:Y:S07]  /*12290*/  BAR.SYNC.DEFER_BLOCKING 0x0 ;  /* 0x0000000000007b1d */ /* 0x000fee0000010000 */
[C---:B------:R-:W-:Y:S08]  /*122a0*/  HMMA.16816.F32.BF16 R24, R196.reuse, R150, R24 ;  /* 0x00000096c418723c */ /* 0x040ff00000041818 */
[C---:B--2---:R-:W-:Y:S08]  /*122b0*/  HMMA.16816.F32.BF16 R28, R196.reuse, R152, R28 ;  /* 0x00000098c41c723c */ /* 0x044ff0000004181c */
[C---:B------:R-:W-:Y:S08]  /*122c0*/  HMMA.16816.F32.BF16 R32, R196.reuse, R154, R32 ;  /* 0x0000009ac420723c */ /* 0x040ff00000041820 */
[C---:B----4-:R-:W-:Y:S08]  /*122d0*/  HMMA.16816.F32.BF16 R36, R196.reuse, R156, R36 ;  /* 0x0000009cc424723c */ /* 0x050ff00000041824 */
[C---:B------:R-:W-:Y:S08]  /*122e0*/  HMMA.16816.F32.BF16 R40, R196.reuse, R158, R40 ;  /* 0x0000009ec428723c */ /* 0x040ff00000041828 */
[C---:B-----5:R-:W-:Y:S08]  /*122f0*/  HMMA.16816.F32.BF16 R44, R196.reuse, R160, R44 ;  /* 0x000000a0c42c723c */ /* 0x060ff0000004182c */
[C---:B------:R-:W-:Y:S08]  /*12300*/  HMMA.16816.F32.BF16 R48, R196.reuse, R162, R48 ;  /* 0x000000a2c430723c */ /* 0x040ff00000041830 */
[C---:B---3--:R-:W-:Y:S08]  /*12310*/  HMMA.16816.F32.BF16 R52, R196.reuse, R164, R52 ;  /* 0x000000a4c434723c */ /* 0x048ff00000041834 */
[C---:B------:R-:W-:Y:S08]  /*12320*/  HMMA.16816.F32.BF16 R56, R196.reuse, R166, R56 ;  /* 0x000000a6c438723c */ /* 0x040ff00000041838 */
[C---:B------:R-:W-:Y:S08]  /*12330*/  HMMA.16816.F32.BF16 R60, R196.reuse, R168, R60 ;  /* 0x000000a8c43c723c */ /* 0x040ff0000004183c */
[----:B------:R-:W-:Y:S01]  /*12340*/  HMMA.16816.F32.BF16 R64, R196, R170, R64 ;  /* 0x000000aac440723c */ /* 0x000fe20000041840 */
[----:B------:R-:W-:Y:S07]  /*12350*/  @!UPT UIADD3 URZ, URZ, URZ, URZ ;  /* 0x0000003f3f3ff290 */ /* 0x000fee000fffe03f */
[----:B------:R-:W-:-:S11]  /*12360*/  @!P0 BRA `(.L_x_449) ;  /* 0x0000074000008947 */ /* 0x000fd60003800000 */
[----:B------:R-:W-:Y:S01]  /*12370*/  IMAD.MOV.U32 R2, RZ, RZ, c[0x0][0x2b8] ;  /* 0x0000ae00ff027624 */ /* 0x000fe200078e00ff */
[----:B------:R-:W2:Y:S01]  /*12380*/  LDL R3, [R1+0x24] ;  /* 0x0000240001037983 */ /* 0x000ea20000100800 */
[----:B------:R-:W-:Y:S01]  /*12390*/  IMAD.MOV.U32 R220, RZ, RZ, RZ ;  /* 0x000000ffffdc7224 */ /* 0x000fe200078e00ff */
[----:B------:R-:W-:Y:S02]  /*123a0*/  ISETP.GT.AND P0, PT, R0, 0x6f, PT ;  /* 0x0000006f0000780c */ /* 0x000fe40003f04270 */
[----:B------:R-:W3:Y:S01]  /*123b0*/  LDL.64 R228, [R1+0x18] ;  /* 0x0000180001e47983 */ /* 0x000ee20000100a00 */
[----:B------:R-:W-:Y:S03]  /*123c0*/  ISETP.NE.AND P1, PT, R2, 0x1, PT ;  /* 0x000000010200780c */ /* 0x000fe60003f25270 */
[----:B------:R-:W4:Y:S04]  /*123d0*/  LDL R222, [R1+0x20] ;  /* 0x0000200001de7983 */ /* 0x000f280000100800 */
[----:B------:R-:W5:Y:S04]  /*123e0*/  LDL.64 R226, [R1+0x10] ;  /* 0x0000100001e27983 */ /* 0x000f680000100a00 */
[----:B------:R-:W3:Y:S01]  /*123f0*/  LDL R221, [R1+0xc] ;  /* 0x00000c0001dd7983 */ /* 0x000ee20000100800 */
[----:B--2---:R-:W-:Y:S05]  /*12400*/  IMAD R3, R230, 0x70, R3 ;  /* 0x00000070e6037824 */ /* 0x004fea00078e0203 */
[----:B------:R-:W-:Y:S05]  /*12410*/  IADD3 R3, R3, -0x70, R0 ;  /* 0xffffff9003037810 */ /* 0x000fea0007ffe000 */
[----:B------:R-:W-:Y:S04]  /*12420*/  @P1 IMAD.HI.U32 R4, R3, c[0x0][0x2bc], RZ ;  /* 0x0000af0003041a27 */ /* 0x000fe800078e00ff */
[--C-:B------:R-:W-:Y:S01]  /*12430*/  IMAD.MOV.U32 R2, RZ, RZ, R3.reuse ;  /* 0x000000ffff027224 */ /* 0x100fe200078e0003 */
[----:B------:R-:W-:Y:S04]  /*12440*/  @P1 SHF.R.U32.HI R2, RZ, c[0x0][0x2c0], R4 ;  /* 0x0000b000ff021a19 */ /* 0x000fe80000011604 */
[----:B---3--:R-:W-:Y:S01]  /*12450*/  @!P0 IADD3 R4, P1, R2, R228, RZ ;  /* 0x000000e402048210 */ /* 0x008fe20007f3e0ff */
[----:B------:R-:W-:Y:S04]  /*12460*/  IMAD.MOV R148, RZ, RZ, -R2 ;  /* 0x000000ffff947224 */ /* 0x000fe800078e0a02 */
[----:B------:R-:W-:Y:S01]  /*12470*/  IMAD R223, R148, c[0x0][0x2b8], R3 ;  /* 0x0000ae0094df7a24 */ /* 0x000fe200078e0203 */
[----:B----4-:R-:W-:Y:S02]  /*12480*/  @!P0 LEA.HI.X.SX32 R3, R2, R222, 0x1, P1 ;  /* 0x000000de02038211 */ /* 0x010fe400008f0eff */
[C---:B------:R-:W-:Y:S04]  /*12490*/  @!P0 LEA R2, P1, R4.reuse, c[0x0][0x2a0], 0x2 ;  /* 0x0000a80004028a11 */ /* 0x040fe800078210ff */
[----:B------:R-:W-:Y:S05]  /*124a0*/  @!P0 LEA.HI.X R3, R4, c[0x0][0x2a4], R3, 0x2, P1 ;  /* 0x0000a90004038a11 */ /* 0x000fea00008f1403 */
[----:B------:R1:W2:Y:S02]  /*124b0*/  @!P0 LDG.E R220, [R2.64] ;  /* 0x0000000802dc8981 */ /* 0x0002a4000c1e1900 */
[----:B-1----:R-:W-:Y:S05]  /*124c0*/  SHF.R.S32.HI R2, RZ, 0x1f, R223 ;  /* 0x0000001fff027819 */ /* 0x002fea00000114df */
[----:B------:R-:W-:Y:S02]  /*124d0*/  IMAD R4, R2, c[0x0][0x1e0], RZ ;  /* 0x0000780002047a24 */ /* 0x000fe400078e02ff */
[C---:B------:R-:W-:Y:S04]  /*124e0*/  IMAD.WIDE.U32 R2, R223.reuse, c[0x0][0x1e0], RZ ;  /* 0x00007800df027a25 */ /* 0x040fe800078e00ff */
[----:B------:R-:W-:Y:S04]  /*124f0*/  IMAD R4, R223, c[0x0][0x1e4], R4 ;  /* 0x00007900df047a24 */ /* 0x000fe800078e0204 */
[----:B------:R-:W-:Y:S01]  /*12500*/  IMAD.IADD R3, R3, 0x1, R4 ;  /* 0x0000000103037824 */ /* 0x000fe200078e0204 */
[----:B--2---:R-:W-:Y:S03]  /*12510*/  SHF.R.S32.HI R4, RZ, 0x1f, R220 ;  /* 0x0000001fff047819 */ /* 0x004fe600000114dc */
[----:B------:R-:W-:Y:S04]  /*12520*/  IMAD.WIDE.U32 R2, R220, c[0x0][0x1f0], R2 ;  /* 0x00007c00dc027a25 */ /* 0x000fe800078e0002 */
[----:B------:R-:W-:Y:S01]  /*12530*/  IMAD R4, R4, c[0x0][0x1f0], RZ ;  /* 0x00007c0004047a24 */ /* 0x000fe200078e02ff */
[----:B-----5:R-:W-:Y:S03]  /*12540*/  IADD3 R2, P0, R226, R2, RZ ;  /* 0x00000002e2027210 */ /* 0x020fe60007f1e0ff */
[----:B------:R-:W-:Y:S05]  /*12550*/  IMAD R4, R220, c[0x0][0x1f4], R4 ;  /* 0x00007d00dc047a24 */ /* 0x000fea00078e0204 */
[----:B------:R-:W-:Y:S02]  /*12560*/  IADD3.X R3, R221, R3, R4, P0, !PT ;  /* 0x00000003dd037210 */ /* 0x000fe400007fe404 */
[C---:B------:R-:W-:Y:S04]  /*12570*/  LEA R148, P0, R2.reuse, c[0x0][0x1c8], 0x1 ;  /* 0x0000720002947a11 */ /* 0x040fe800078008ff */
[----:B------:R-:W-:Y:S01]  /*12580*/  LEA.HI.X R4, R2, c[0x0][0x1cc], R3, 0x1, P0 ;  /* 0x0000730002047a11 */ /* 0x000fe200000f0c03 */
[----:B------:R-:W-:-:S06]  /*12590*/  BRA.DIV ~URZ, `(.L_x_450) ;  /* 0x00006f027f007947 */ /* 0x000fcc000b800000 */
[----:B------:R1:W2:Y:S02]  /*125a0*/  SHFL.IDX PT, R150, R4, RZ, 0x181f ;  /* 0x00181fff04967589 */ /* 0x0002a400000e0000 */
.L_x_533:
[----:B------:R-:W-:-:S05]  /*125b0*/  BRA.DIV ~URZ, `(.L_x_451) ;  /* 0x00006f527f007947 */ /* 0x000fca000b800000 */
[----:B------:R3:W4:Y:S02]  /*125c0*/  SHFL.IDX PT, R149, R148, RZ, 0x181f ;  /* 0x00181fff94957589 */ /* 0x00072400000e0000 */
.L_x_534:
[----:B------:R-:W-:Y:S11]  /*125d0*/  ISETP.GE.AND P0, PT, R219, 0x1, PT ;  /* 0x00000001db00780c */ /* 0x000ff60003f06270 */
[----:B------:R-:W-:Y:S02]  /*125e0*/  @!UPT UIADD3 URZ, URZ, URZ, URZ ;  /* 0x0000003f3f3ff290 */ /* 0x000fe4000fffe03f */
[C---:B------:R-:W-:Y:S02]  /*125f0*/  @P0 IADD3 R2, -R210.reuse, 0x10, RZ ;  /* 0x00000010d2020810 */ /* 0x040fe40007ffe1ff */
[----:B------:R-:W-:Y:S02]  /*12600*/  @P0 ISETP.NE.U32.AND P1, PT, R210, RZ, PT ;  /* 0x000000ffd200020c */ /* 0x000fe40003f25070 */
        /* <DEDUP_REMOVED lines=13> */
[----:B------:R-:W-:-:S05]  /*126e0*/  BRA.DIV ~URZ, `(.L_x_452) ;  /* 0x00006e927f007947 */ /* 0x000fca000b800000 */
[----:B------:R4:W1:Y:S04]  /*126f0*/  SHFL.IDX PT, R150, R4, 0x1, 0x181f ;  /* 0x00381f0004967f89 */ /* 0x00086800000e0000 */
[----:B------:R4:W2:Y:S02]  /*12700*/  SHFL.IDX PT, R149, R148, 0x1, 0x181f ;  /* 0x00381f0094957f89 */ /* 0x0008a400000e0000 */
.L_x_535:
[----:B------:R-:W-:Y:S11]  /*12710*/  ISETP.GE.AND P0, PT, R219, 0x21, PT ;  /* 0x00000021db00780c */ /* 0x000ff60003f06270 */
[----:B------:R-:W-:Y:S02]  /*12720*/  @!UPT UIADD3 URZ, URZ, URZ, URZ ;  /* 0x0000003f3f3ff290 */ /* 0x000fe4000fffe03f */
[C---:B--2---:R-:W-:Y:S02]  /*12730*/  @P0 IADD3 R2, -R210.reuse, 0x10, RZ ;  /* 0x00000010d2020810 */ /* 0x044fe40007ffe1ff */
[----:B------:R-:W-:Y:S02]  /*12740*/  @P0 ISETP.NE.U32.AND P1, PT, R210, RZ, PT ;  /* 0x000000ffd200020c */ /* 0x000fe40003f25070 */
        /* <DEDUP_REMOVED lines=13> */
[----:B------:R-:W-:-:S05]  /*12820*/  BRA.DIV ~URZ, `(.L_x_453) ;  /* 0x00006e227f007947 */ /* 0x000fca000b800000 */
[----:B------:R2:W1:Y:S02]  /*12830*/  SHFL.IDX PT, R150, R4, 0x2, 0x181f ;  /* 0x00581f0004967f89 */ /* 0x00046400000e0000 */
.L_x_536:
[----:B------:R-:W-:-:S05]  /*12840*/  BRA.DIV ~URZ, `(.L_x_454) ;  /* 0x00006e727f007947 */ /* 0x000fca000b800000 */
[----:B------:R2:W3:Y:S02]  /*12850*/  SHFL.IDX PT, R149, R148, 0x2, 0x181f ;  /* 0x00581f0094957f89 */ /* 0x0004e400000e0000 */
.L_x_537:
[----:B------:R-:W-:Y:S11]  /*12860*/  ISETP.GE.AND P0, PT, R219, 0x41, PT ;  /* 0x00000041db00780c */ /* 0x000ff60003f06270 */
[----:B------:R-:W-:Y:S02]  /*12870*/  @!UPT UIADD3 URZ, URZ, URZ, URZ ;  /* 0x0000003f3f3ff290 */ /* 0x000fe4000fffe03f */
[C---:B-1----:R-:W-:Y:S02]  /*12880*/  @P0 IADD3 R2, -R210.reuse, 0x10, RZ ;  /* 0x00000010d2020810 */ /* 0x042fe40007ffe1ff */
[----:B------:R-:W-:Y:S02]  /*12890*/  @P0 ISETP.NE.U32.AND P1, PT, R210, RZ, PT ;  /* 0x000000ffd200020c */ /* 0x000fe40003f25070 */
        /* <DEDUP_REMOVED lines=14> */
[----:B------:R3:W1:Y:S04]  /*12980*/  SHFL.IDX PT, R149, R4, 0x3, 0x181f ;  /* 0x00781f0004957f89 */ /* 0x00066800000e0000 */
[----:B--2-4-:R3:W2:Y:S02]  /*12990*/  SHFL.IDX PT, R4, R148, 0x3, 0x181f ;  /* 0x00781f0094047f89 */ /* 0x0146a400000e0000 */
.L_x_538:
[----:B------:R-:W-:Y:S11]  /*129a0*/  ISETP.GE.AND P0, PT, R219, 0x61, PT ;  /* 0x00000061db00780c */ /* 0x000ff60003f06270 */
[----:B------:R-:W-:Y:S02]  /*129b0*/  @!UPT UIADD3 URZ, URZ, URZ, URZ ;  /* 0x0000003f3f3ff290 */ /* 0x000fe4000fffe03f */
[C---:B-1----:R-:W-:Y:S02]  /*129c0*/  @P0 IADD3 R2, -R210.reuse, 0x10, RZ ;  /* 0x00000010d2020810 */ /* 0x042fe40007ffe1ff */
[----:B------:R-:W-:Y:S02]  /*129d0*/  @P0 ISETP.NE.U32.AND P1, PT, R210, RZ, PT ;  /* 0x000000ffd200020c */ /* 0x000fe40003f25070 */
[----:B------:R-:W-:Y:S04]  /*129e0*/  @P0 LOP3.LUT R2, R2, 0xf, RZ, 0xc0, !PT ;  /* 0x0000000f02020812 */ /* 0x000fe800078ec0ff */
[-C--:B--2---:R-:W-:Y:S04]  /*129f0*/  @P0 IADD3 R2, P3, P2, R2, R4.reuse, R215 ;  /* 0x0000000402020210 */ /* 0x084fe80007a7e0d7 */
        /* <DEDUP_REMOVED lines=11> */
.L_x_449:
[----:B------:R-:W-:Y:S05]  /*12ab0*/  BSYNC B0 ;  /* 0x0000000000007941 */ /* 0x000fea0003800000 */
.L_x_448:
        /* <DEDUP_REMOVED lines=55> */
[----:B---3--:R-:W-:Y:S02]  /*12e30*/  FMNMX.FTZ R4, R65, R3, !PT ;  /* 0x0000000341047209 */ /* 0x008fe40007810000 */
[----:B------:R-:W-:Y:S01]  /*12e40*/  FMNMX.FTZ R148, R67, R2, !PT ;  /* 0x0000000243947209 */ /* 0x000fe20007810000 */
[----:B------:R-:W-:-:S05]  /*12e50*/  BRA.DIV ~URZ, `(.L_x_456) ;  /* 0x000069a27f007947 */ /* 0x000fca000b800000 */
[----:B------:R1:W2:Y:S02]  /*12e60*/  SHFL.BFLY PT, R2, R4, 0x2, 0x1f ;  /* 0x0c401f0004027f89 */ /* 0x0002a400000e0000 */
.L_x_539:
[----:B-12---:R-:W-:Y:S01]  /*12e70*/  FMNMX.FTZ R4, R4, R2, !PT ;  /* 0x0000000204047209 */ /* 0x006fe20007810000 */
[----:B------:R-:W-:-:S05]  /*12e80*/  BRA.DIV ~URZ, `(.L_x_457) ;  /* 0x000069c27f007947 */ /* 0x000fca000b800000 */
[----:B------:R-:W1:Y:S02]  /*12e90*/  SHFL.BFLY PT, R2, R4, 0x1, 0x1f ;  /* 0x0c201f0004027f89 */ /* 0x000e6400000e0000 */
[----:B-1----:R-:W-:Y:S02]  /*12ea0*/  FMNMX.FTZ R6, R4, R2, !PT ;  /* 0x0000000204067209 */ /* 0x002fe40007810000 */
[----:B------:R-:W1:Y:S02]  /*12eb0*/  SHFL.BFLY PT, R2, R148, 0x2, 0x1f ;  /* 0x0c401f0094027f89 */ /* 0x000e6400000e0000 */
[----:B-1----:R-:W-:Y:S05]  /*12ec0*/  FMNMX.FTZ R4, R148, R2, !PT ;  /* 0x0000000294047209 */ /* 0x002fea0007810000 */
[----:B------:R1:W2:Y:S02]  /*12ed0*/  SHFL.BFLY PT, R2, R4, 0x1, 0x1f ;  /* 0x0c201f0004027f89 */ /* 0x0002a400000e0000 */
.L_x_540:
[----:B-12---:R-:W-:Y:S01]  /*12ee0*/  FMNMX.FTZ R4, R2, R4, !PT ;  /* 0x0000000402047209 */ /* 0x006fe20007810000 */
[C---:B------:R-:W-:Y:S01]  /*12ef0*/  FADD.FTZ R2, -R6.reuse, R15 ;  /* 0x0000000f06027221 */ /* 0x040fe20000010100 */
[----:B------:R-:W-:Y:S01]  /*12f00*/  WARPSYNC 0xffffffff ;  /* 0xffffffff00007948 */ /* 0x000fe20003800000 */
[----:B------:R-:W-:Y:S01]  /*12f10*/  FMUL.FTZ R15, R6, c[0x0][0x2d0] ;  /* 0x0000b400060f7a20 */ /* 0x000fe20000410000 */
[----:B------:R-:W-:Y:S01]  /*12f20*/  ISETP.GT.AND P0, PT, R230, R252, PT ;  /* 0x000000fce600720c */ /* 0x000fe20003f04270 */
[----:B------:R-:W-:Y:S02]  /*12f30*/  FMUL.FTZ R2, R2, c[0x0][0x2d0] ;  /* 0x0000b40002027a20 */ /* 0x000fe40000410000 */
        /* <DEDUP_REMOVED lines=32> */
[----:B------:R-:W-:Y:S01]  /*13140*/  FFMA.FTZ R15, R65, c[0x0][0x2d0], -R15 ;  /* 0x0000b400410f7a23 */ /* 0x000fe2000001080f */
[----:B-1----:R-:W-:Y:S01]  /*13150*/  F2FP.BF16.PACK_AB R150, R17, R16 ;  /* 0x000000101196723e */ /* 0x002fe200000010ff */
[C---:B------:R-:W-:Y:S01]  /*13160*/  FFMA.FTZ R2, R3.reuse, R224, R20 ;  /* 0x000000e003027223 */ /* 0x040fe20000010014 */
[C---:B------:R-:W-:Y:S01]  /*13170*/  F2FP.BF16.PACK_AB R148, R8.reuse, R20 ;  /* 0x000000140894723e */ /* 0x040fe200000010ff */
[C---:B------:R-:W-:Y:S02]  /*13180*/  FMUL.FTZ R64, R3.reuse, R84 ;  /* 0x0000005403407220 */ /* 0x040fe40000410000 */
[----:B------:R-:W-:Y:S02]  /*13190*/  FADD.FTZ R9, R8, R2 ;  /* 0x0000000208097221 */ /* 0x000fe40000010000 */
[C---:B------:R-:W-:Y:S02]  /*131a0*/  FADD.FTZ R2, -R4.reuse, R5 ;  /* 0x0000000504027221 */ /* 0x040fe40000010100 */
[----:B------:R-:W-:Y:S02]  /*131b0*/  FMUL.FTZ R8, R4, c[0x0][0x2d0] ;  /* 0x0000b40004087a20 */ /* 0x000fe40000410000 */
[----:B------:R-:W-:Y:S02]  /*131c0*/  FMUL.FTZ R2, R2, c[0x0][0x2d0] ;  /* 0x0000b40002027a20 */ /* 0x000fe40000410000 */
[----:B------:R-:W-:Y:S02]  /*131d0*/  FMUL.FTZ R65, R3, R85 ;  /* 0x0000005503417220 */ /* 0x000fe40000410000 */
[--C-:B------:R-:W-:Y:S02]  /*131e0*/  FFMA.FTZ R246, R66, c[0x0][0x2d0], -R8.reuse ;  /* 0x0000b40042f67a23 */ /* 0x100fe40000010808 */
[----:B------:R-:W1:Y:S01]  /*131f0*/  MUFU.EX2 R2, R2 ;  /* 0x0000000200027308 */ /* 0x000e620000000800 */
[--C-:B------:R-:W-:Y:S02]  /*13200*/  FFMA.FTZ R247, R67, c[0x0][0x2d0], -R8.reuse ;  /* 0x0000b40043f77a23 */ /* 0x100fe40000010808 */
[--C-:B------:R-:W-:Y:S02]  /*13210*/  FFMA.FTZ R10, R10, c[0x0][0x2d0], -R8.reuse ;  /* 0x0000b4000a0a7a23 */ /* 0x100fe40000010808 */
[--C-:B------:R-:W-:Y:S02]  /*13220*/  FFMA.FTZ R11, R11, c[0x0][0x2d0], -R8.reuse ;  /* 0x0000b4000b0b7a23 */ /* 0x100fe40000010808 */
[--C-:B------:R-:W-:Y:S02]  /*13230*/  FFMA.FTZ R151, R18, c[0x0][0x2d0], -R8.reuse ;  /* 0x0000b40012977a23 */ /* 0x100fe40000010808 */
[--C-:B------:R-:W-:Y:S01]  /*13240*/  FFMA.FTZ R152, R19, c[0x0][0x2d0], -R8.reuse ;  /* 0x0000b40013987a23 */ /* 0x100fe20000010808 */
[----:B------:R-:W2:Y:S01]  /*13250*/  MUFU.EX2 R10, R10 ;  /* 0x0000000a000a7308 */ /* 0x000ea20000000800 */
[----:B------:R-:W-:Y:S02]  /*13260*/  FMUL.FTZ R29, R3, R121 ;  /* 0x00000079031d7220 */ /* 0x000fe40000410000 */
[--C-:B------:R-:W-:Y:S02]  /*13270*/  FFMA.FTZ R163, R30, c[0x0][0x2d0], -R8.reuse ;  /* 0x0000b4001ea37a23 */ /* 0x100fe40000010808 */
[----:B------:R-:W-:Y:S02]  /*13280*/  FADD.FTZ R5, R16, R9 ;  /* 0x0000000910057221 */ /* 0x000fe40000010000 */
[--C-:B------:R-:W-:Y:S02]  /*13290*/  FFMA.FTZ R156, R26, c[0x0][0x2d0], -R8.reuse ;  /* 0x0000b4001a9c7a23 */ /* 0x100fe40000010808 */
[----:B------:R-:W-:Y:S01]  /*132a0*/  FADD.FTZ R155, R17, R5 ;  /* 0x00000005119b7221 */ /* 0x000fe20000010000 */
[----:B------:R-:W3:Y:S01]  /*132b0*/  MUFU.EX2 R11, R11 ;  /* 0x0000000b000b7308 */ /* 0x000ee20000000800 */
[--C-:B------:R-:W-:Y:S02]  /*132c0*/  FFMA.FTZ R157, R27, c[0x0][0x2d0], -R8.reuse ;  /* 0x0000b4001b9d7a23 */ /* 0x100fe40000010808 */
[--C-:B------:R-:W-:Y:S02]  /*132d0*/  FFMA.FTZ R164, R34, c[0x0][0x2d0], -R8.reuse ;  /* 0x0000b40022a47a23 */ /* 0x100fe40000010808 */
[C---:B-1----:R-:W-:Y:S02]  /*132e0*/  FMUL.FTZ R66, R2.reuse, R86 ;  /* 0x0000005602427220 */ /* 0x042fe40000410000 */
[C---:B------:R-:W-:Y:S02]  /*132f0*/  FMUL.FTZ R67, R2.reuse, R87 ;  /* 0x0000005702437220 */ /* 0x040fe40000410000 */
[----:B------:R-:W1:Y:S01]  /*13300*/  LDSM.16.MT88.4 R84, [R201] ;  /* 0x00000000c954783b */ /* 0x000e620000004200 */
[C---:B------:R-:W-:Y:S01]  /*13310*/  FMUL.FTZ R30, R2.reuse, R122 ;  /* 0x0000007a021e7220 */ /* 0x040fe20000410000 */
[----:B------:R-:W-:Y:S01]  /*13320*/  MUFU.EX2 R121, R151 ;  /* 0x0000009700797308 */ /* 0x000fe20000000800 */
[----:B------:R-:W-:Y:S02]  /*13330*/  FFMA.FTZ R165, R35, c[0x0][0x2d0], -R8 ;  /* 0x0000b40023a57a23 */ /* 0x000fe40000010808 */
[----:B--2---:R-:W-:Y:S02]  /*13340*/  FFMA.FTZ R5, R2, R248, R10 ;  /* 0x000000f802057223 */ /* 0x004fe4000001000a */
[--C-:B------:R-:W-:Y:S02]  /*13350*/  FFMA.FTZ R172, R42, c[0x0][0x2d0], -R8.reuse ;  /* 0x0000b4002aac7a23 */ /* 0x100fe40000010808 */
[--C-:B------:R-:W-:Y:S02]  /*13360*/  FFMA.FTZ R173, R43, c[0x0][0x2d0], -R8.reuse ;  /* 0x0000b4002bad7a23 */ /* 0x100fe40000010808 */
[--C-:B------:R-:W-:Y:S01]  /*13370*/  FFMA.FTZ R221, R46, c[0x0][0x2d0], -R8.reuse ;  /* 0x0000b4002edd7a23 */ /* 0x100fe20000010808 */
[----:B------:R-:W2:Y:S01]  /*13380*/  MUFU.EX2 R122, R152 ;  /* 0x00000098007a7308 */ /* 0x000ea20000000800 */
[--C-:B------:R-:W-:Y:S02]  /*13390*/  FFMA.FTZ R222, R47, c[0x0][0x2d0], -R8.reuse ;  /* 0x0000b4002fde7a23 */ /* 0x100fe40000010808 */
[--C-:B------:R-:W-:Y:S01]  /*133a0*/  FFMA.FTZ R224, R50, c[0x0][0x2d0], -R8.reuse ;  /* 0x0000b40032e07a23 */ /* 0x100fe20000010808 */
[----:B---3--:R-:W-:Y:S01]  /*133b0*/  F2FP.BF16.PACK_AB R149, R11, R10 ;  /* 0x0000000a0b95723e */ /* 0x008fe200000010ff */
        /* <DEDUP_REMOVED lines=8> */
[C---:B------:R-:W-:Y:S01]  /*13440*/  FMUL.FTZ R9, R3.reuse, R137 ;  /* 0x0000008903097220 */ /* 0x040fe20000410000 */
[----:B------:R-:W-:Y:S01]  /*13450*/  MUFU.EX2 R163, R173 ;  /* 0x000000ad00a37308 */ /* 0x000fe20000000800 */
[----:B------:R-:W-:Y:S02]  /*13460*/  FMUL.FTZ R28, R3, R120 ;  /* 0x00000078031c7220 */ /* 0x000fe40000410000 */
[----:B------:R-:W-:Y:S01]  /*13470*/  FMUL.FTZ R10, R2, R138 ;  /* 0x0000008a020a7220 */ /* 0x000fe20000410000 */
[----:B--2---:R-:W-:Y:S01]  /*13480*/  F2FP.BF16.PACK_AB R151, R122, R121 ;  /* 0x000000797a97723e */ /* 0x004fe200000010ff */
[--C-:B------:R-:W-:Y:S02]  /*13490*/  FFMA.FTZ R154, R22, c[0x0][0x2d0], -R8.reuse ;  /* 0x0000b400169a7a23 */ /* 0x100fe40000010808 */
[--C-:B------:R-:W-:Y:S02]  /*134a0*/  FFMA.FTZ R153, R23, c[0x0][0x2d0], -R8.reuse ;  /* 0x0000b40017997a23 */ /* 0x100fe40000010808 */
[--C-:B------:R-:W-:Y:S01]  /*134b0*/  FFMA.FTZ R162, R31, c[0x0][0x2d0], -R8.reuse ;  /* 0x0000b4001fa27a23 */ /* 0x100fe20000010808 */
[----:B------:R-:W-:Y:S01]  /*134c0*/  MUFU.EX2 R251, R154 ;  /* 0x0000009a00fb7308 */ /* 0x000fe20000000800 */
[--C-:B------:R-:W-:Y:S02]  /*134d0*/  FFMA.FTZ R171, R38, c[0x0][0x2d0], -R8.reuse ;  /* 0x0000b40026ab7a23 */ /* 0x100fe40000010808 */
[----:B------:R-:W-:Y:S02]  /*134e0*/  FFMA.FTZ R170, R39, c[0x0][0x2d0], -R8 ;  /* 0x0000b40027aa7a23 */ /* 0x000fe40000010808 */
[----:B------:R-:W-:Y:S02]  /*134f0*/  FMUL.FTZ R8, R3, R136 ;  /* 0x0000008803087220 */ /* 0x000fe40000410000 */
[----:B------:R-:W-:Y:S02]  /*13500*/  FADD.FTZ R120, R11, R5 ;  /* 0x000000050b787221 */ /* 0x000fe40000010000 */
[C---:B------:R-:W-:Y:S01]  /*13510*/  FMUL.FTZ R11, R2.reuse, R139 ;  /* 0x0000008b020b7220 */ /* 0x040fe20000410000 */
[----:B------:R-:W2:Y:S01]  /*13520*/  MUFU.EX2 R5, R161 ;  /* 0x000000a100057308 */ /* 0x000ea20000000800 */
[C---:B------:R-:W-:Y:S02]  /*13530*/  FMUL.FTZ R16, R3.reuse, R132 ;  /* 0x0000008403107220 */ /* 0x040fe40000410000 */
[C---:B------:R-:W-:Y:S02]  /*13540*/  FMUL.FTZ R17, R3.reuse, R133 ;  /* 0x0000008503117220 */ /* 0x040fe40000410000 */
[C---:B------:R-:W-:Y:S01]  /*13550*/  FMUL.FTZ R18, R2.reuse, R134 ;  /* 0x0000008602127220 */ /* 0x040fe20000410000 */
[C---:B-1----:R-:W-:Y:S04]  /*13560*/  HMMA.16816.F32.BF16 R8, R148.reuse, R84, R8 ;  /* 0x000000549408723c */ /* 0x042fe80000041808 */
[----:B------:R-:W-:Y:S01]  /*13570*/  MUFU.EX2 R161, R222 ;  /* 0x000000de00a17308 */ /* 0x000fe20000000800 */
[C---:B------:R-:W-:Y:S02]  /*13580*/  FMUL.FTZ R19, R2.reuse, R135 ;  /* 0x0000008702137220 */ /* 0x040fe40000410000 */
[----:B------:R-:W-:Y:S01]  /*13590*/  LDSM.16.MT88.4 R132, [R201+0x3000] ;  /* 0x00300000c984783b */ /* 0x000fe20000004200 */
[C---:B------:R-:W-:Y:S04]  /*135a0*/  FMUL.FTZ R24, R3.reuse, R124 ;  /* 0x0000007c03187220 */ /* 0x040fe80000410000 */
[C---:B------:R-:W-:Y:S02]  /*135b0*/  HMMA.16816.F32.BF16 R16, R148.reuse, R86, R16 ;  /* 0x000000569410723c */ /* 0x040fe40000041810 */
[----:B------:R-:W-:Y:S01]  /*135c0*/  MUFU.EX2 R250, R156 ;  /* 0x0000009c00fa7308 */ /* 0x000fe20000000800 */
[----:B------:R-:W1:Y:S01]  /*135d0*/  LDSM.16.MT88.4 R84, [R202] ;  /* 0x00000000ca54783b */ /* 0x000e620000004200 */
[C---:B------:R-:W-:Y:S02]  /*135e0*/  FMUL.FTZ R20, R3.reuse, R128 ;  /* 0x0000008003147220 */ /* 0x040fe40000410000 */
[C---:B------:R-:W-:Y:S02]  /*135f0*/  FMUL.FTZ R21, R3.reuse, R129 ;  /* 0x0000008103157220 */ /* 0x040fe40000410000 */
[C---:B------:R-:W-:Y:S04]  /*13600*/  FMUL.FTZ R22, R2.reuse, R130 ;  /* 0x0000008202167220 */ /* 0x040fe80000410000 */
[C---:B------:R-:W-:Y:S01]  /*13610*/  FMUL.FTZ R23, R2.reuse, R131 ;  /* 0x0000008302177220 */ /* 0x040fe20000410000 */
[----:B------:R-:W-:Y:S01]  /*13620*/  MUFU.EX2 R249, R157 ;  /* 0x0000009d00f97308 */ /* 0x000fe20000000800 */
[C---:B------:R-:W-:Y:S02]  /*13630*/  FMUL.FTZ R25, R3.reuse, R125 ;  /* 0x0000007d03197220 */ /* 0x040fe40000410000 */
[C---:B------:R-:W-:Y:S02]  /*13640*/  FMUL.FTZ R26, R2.reuse, R126 ;  /* 0x0000007e021a7220 */ /* 0x040fe40000410000 */
[C---:B------:R-:W-:Y:S02]  /*13650*/  FMUL.FTZ R27, R2.reuse, R127 ;  /* 0x0000007f021b7220 */ /* 0x040fe40000410000 */
[----:B------:R-:W-:Y:S01]  /*13660*/  LDSM.16.MT88.4 R124, [R202+0x3000] ;  /* 0x00300000ca7c783b */ /* 0x000fe20000004200 */
[C---:B------:R-:W-:Y:S02]  /*13670*/  FMUL.FTZ R32, R3.reuse, R116 ;  /* 0x0000007403207220 */ /* 0x040fe40000410000 */
[C---:B------:R-:W-:Y:S01]  /*13680*/  FMUL.FTZ R33, R3.reuse, R117 ;  /* 0x0000007503217220 */ /* 0x040fe20000410000 */
[----:B------:R-:W-:Y:S01]  /*13690*/  MUFU.EX2 R157, R233 ;  /* 0x000000e9009d7308 */ /* 0x000fe20000000800 */
[C---:B------:R-:W-:Y:S02]  /*136a0*/  FMUL.FTZ R34, R2.reuse, R118 ;  /* 0x0000007602227220 */ /* 0x040fe40000410000 */
[C---:B------:R-:W-:Y:S02]  /*136b0*/  FMUL.FTZ R35, R2.reuse, R119 ;  /* 0x0000007702237220 */ /* 0x040fe40000410000 */
[----:B------:R-:W-:Y:S01]  /*136c0*/  LDSM.16.MT88.4 R116, [R204+0x3000] ;  /* 0x00300000cc74783b */ /* 0x000fe20000004200 */
[C---:B------:R-:W-:Y:S02]  /*136d0*/  FMUL.FTZ R42, R2.reuse, R110 ;  /* 0x0000006e022a7220 */ /* 0x040fe40000410000 */
[C---:B------:R-:W-:Y:S02]  /*136e0*/  FMUL.FTZ R43, R2.reuse, R111 ;  /* 0x0000006f022b7220 */ /* 0x040fe40000410000 */
[C---:B------:R-:W-:Y:S01]  /*136f0*/  FMUL.FTZ R46, R2.reuse, R106 ;  /* 0x0000006a022e7220 */ /* 0x040fe20000410000 */
[----:B------:R-:W-:Y:S01]  /*13700*/  MUFU.EX2 R156, R234 ;  /* 0x000000ea009c7308 */ /* 0x000fe20000000800 */
[C---:B------:R-:W-:Y:S02]  /*13710*/  FMUL.FTZ R47, R2.reuse, R107 ;  /* 0x0000006b022f7220 */ /* 0x040fe40000410000 */
[C---:B------:R-:W-:Y:S02]  /*13720*/  FMUL.FTZ R48, R3.reuse, R100 ;  /* 0x0000006403307220 */ /* 0x040fe40000410000 */
[C---:B------:R-:W-:Y:S02]  /*13730*/  FMUL.FTZ R49, R3.reuse, R101 ;  /* 0x0000006503317220 */ /* 0x040fe40000410000 */
[C---:B------:R-:W-:Y:S01]  /*13740*/  FMUL.FTZ R50, R2.reuse, R102 ;  /* 0x0000006602327220 */ /* 0x040fe20000410000 */
[C---:B-1----:R-:W-:Y:S02]  /*13750*/  HMMA.16816.F32.BF16 R20, R148.reuse, R84, R20 ;  /* 0x000000549414723c */ /* 0x042fe40000041814 */
[----:B------:R-:W-:Y:S01]  /*13760*/  MUFU.EX2 R154, R240 ;  /* 0x000000f0009a7308 */ /* 0x000fe20000000800 */
[C---:B------:R-:W-:Y:S02]  /*13770*/  FMUL.FTZ R51, R2.reuse, R103 ;  /* 0x0000006702337220 */ /* 0x040fe40000410000 */
[----:B------:R-:W-:Y:S01]  /*13780*/  LDSM.16.MT88.4 R100, [R202+0x1800] ;  /* 0x00180000ca64783b */ /* 0x000fe20000004200 */
[C---:B------:R-:W-:Y:S02]  /*13790*/  FMUL.FTZ R54, R2.reuse, R98 ;  /* 0x0000006202367220 */ /* 0x040fe40000410000 */
[C---:B------:R-:W-:Y:S04]  /*137a0*/  HMMA.16816.F32.BF16 R24, R148.reuse, R86, R24 ;  /* 0x000000569418723c */ /* 0x040fe80000041818 */
[C---:B------:R-:W-:Y:S01]  /*137b0*/  FMUL.FTZ R31, R2.reuse, R123 ;  /* 0x0000007b021f7220 */ /* 0x040fe20000410000 */
[----:B------:R-:W1:Y:S01]  /*137c0*/  LDSM.16.MT88.4 R84, [R204] ;  /* 0x00000000cc54783b */ /* 0x000e620000004200 */
[C---:B------:R-:W-:Y:S01]  /*137d0*/  FMUL.FTZ R55, R2.reuse, R99 ;  /* 0x0000006302377220 */ /* 0x040fe20000410000 */
[----:B------:R-:W-:Y:S01]  /*137e0*/  MUFU.EX2 R152, R246 ;  /* 0x000000f600987308 */ /* 0x000fe20000000800 */
[C---:B------:R-:W-:Y:S04]  /*137f0*/  FMUL.FTZ R58, R2.reuse, R94 ;  /* 0x0000005e023a7220 */ /* 0x040fe80000410000 */
[C---:B------:R-:W-:Y:S02]  /*13800*/  FMUL.FTZ R59, R2.reuse, R95 ;  /* 0x0000005f023b7220 */ /* 0x040fe40000410000 */
[C---:B------:R-:W-:Y:S02]  /*13810*/  FMUL.FTZ R60, R3.reuse, R88 ;  /* 0x00000058033c7220 */ /* 0x040fe40000410000 */
        /* <DEDUP_REMOVED lines=20> */
[C---:B------:R-:W-:Y:S02]  /*13960*/  FMUL.FTZ R68, R3.reuse, R68 ;  /* 0x0000004403447220 */ /* 0x040fe40000410000 */
[C---:B------:R-:W-:Y:S01]  /*13970*/  FMUL.FTZ R69, R3.reuse, R69 ;  /* 0x0000004503457220 */ /* 0x040fe20000410000 */
[C---:B------:R-:W-:Y:S01]  /*13980*/  HMMA.16816.F32.BF16 R32, R148.reuse, R86, R32 ;  /* 0x000000569420723c */ /* 0x040fe20000041820 */
[----:B------:R-:W1:Y:S03]  /*13990*/  LDSM.16.MT88.4 R84, [R203] ;  /* 0x00000000cb54783b */ /* 0x000e660000004200 */
[----:B------:R-:W-:Y:S01]  /*139a0*/  MUFU.EX2 R93, R159 ;  /* 0x0000009f005d7308 */ /* 0x000fe20000000800 */
[C---:B------:R-:W-:Y:S02]  /*139b0*/  FMUL.FTZ R72, R3.reuse, R72 ;  /* 0x0000004803487220 */ /* 0x040fe40000410000 */
[----:B------:R-:W-:Y:S02]  /*139c0*/  FMUL.FTZ R73, R3, R73 ;  /* 0x0000004903497220 */ /* 0x000fe40000410000 */
[C---:B------:R-:W-:Y:S03]  /*139d0*/  FMUL.FTZ R70, R2.reuse, R70 ;  /* 0x0000004602467220 */ /* 0x040fe60000410000 */
[C---:B------:R-:W-:Y:S02]  /*139e0*/  FMUL.FTZ R71, R2.reuse, R71 ;  /* 0x0000004702477220 */ /* 0x040fe40000410000 */
[----:B------:R-:W-:Y:S01]  /*139f0*/  MUFU.EX2 R97, R167 ;  /* 0x000000a700617308 */ /* 0x000fe20000000800 */
[C---:B------:R-:W-:Y:S02]  /*13a00*/  FMUL.FTZ R74, R2.reuse, R74 ;  /* 0x0000004a024a7220 */ /* 0x040fe40000410000 */
[----:B------:R-:W-:Y:S02]  /*13a10*/  FMUL.FTZ R75, R2, R75 ;  /* 0x0000004b024b7220 */ /* 0x000fe40000410000 */
[----:B--2---:R-:W-:Y:S05]  /*13a20*/  FADD.FTZ R2, R5, R155 ;  /* 0x0000009b05027221 */ /* 0x004fea0000010000 */
[----:B------:R-:W-:Y:S10]  /*13a30*/  MUFU.EX2 R96, R166 ;  /* 0x000000a600607308 */ /* 0x000ff40000000800 */
[----:B------:R-:W-:Y:S01]  /*13a40*/  MUFU.EX2 R105, R175 ;  /* 0x000000af00697308 */ /* 0x000fe20000000800 */
[C---:B-1----:R-:W-:Y:S09]  /*13a50*/  HMMA.16816.F32.BF16 R36, R148.reuse, R84, R36 ;  /* 0x000000549424723c */ /* 0x042ff20000041824 */
[----:B------:R-:W-:Y:S01]  /*13a60*/  MUFU.EX2 R104, R174 ;  /* 0x000000ae00687308 */ /* 0x000fe20000000800 */
[C---:B------:R-:W-:Y:S01]  /*13a70*/  HMMA.16816.F32.BF16 R40, R148.reuse, R86, R40 ;  /* 0x000000569428723c */ /* 0x040fe20000041828 */
[----:B------:R-:W1:Y:S08]  /*13a80*/  LDSM.16.MT88.4 R84, [R201+0x3800] ;  /* 0x00380000c954783b */ /* 0x000e700000004200 */
[----:B------:R-:W-:Y:S10]  /*13a90*/  MUFU.EX2 R167, R165 ;  /* 0x000000a500a77308 */ /* 0x000ff40000000800 */
[----:B------:R-:W-:Y:S10]  /*13aa0*/  MUFU.EX2 R166, R171 ;  /* 0x000000ab00a67308 */ /* 0x000ff40000000800 */
[----:B------:R-:W-:Y:S10]  /*13ab0*/  MUFU.EX2 R165, R170 ;  /* 0x000000aa00a57308 */ /* 0x000ff40000000800 */
[----:B------:R-:W-:Y:S01]  /*13ac0*/  MUFU.EX2 R108, R226 ;  /* 0x000000e2006c7308 */ /* 0x000fe20000000800 */
[C---:B-1----:R-:W-:Y:S09]  /*13ad0*/  HMMA.16816.F32.BF16 R44, R148.reuse, R84, R44 ;  /* 0x00000054942c723c */ /* 0x042ff2000004182c */
[----:B------:R-:W-:Y:S01]  /*13ae0*/  MUFU.EX2 R159, R225 ;  /* 0x000000e1009f7308 */ /* 0x000fe20000000800 */
[C---:B------:R-:W-:Y:S01]  /*13af0*/  HMMA.16816.F32.BF16 R48, R148.reuse, R86, R48 ;  /* 0x000000569430723c */ /* 0x040fe20000041830 */
[----:B------:R-:W1:Y:S08]  /*13b00*/  LDSM.16.MT88.4 R84, [R202+0x3800] ;  /* 0x00380000ca54783b */ /* 0x000e700000004200 */
[----:B------:R-:W2:Y:S10]  /*13b10*/  MUFU.EX2 R3, R160 ;  /* 0x000000a000037308 */ /* 0x000eb40000000800 */
[----:B------:R-:W-:Y:S10]  /*13b20*/  MUFU.EX2 R160, R224 ;  /* 0x000000e000a07308 */ /* 0x000ff40000000800 */
[----:B------:R-:W3:Y:S01]  /*13b30*/  MUFU.EX2 R115, R153 ;  /* 0x0000009900737308 */ /* 0x000ee20000000800 */
        /* <DEDUP_REMOVED lines=8> */
[----:B------:R-:W-:Y:S10]  /*13bc0*/  MUFU.EX2 R114, R244 ;  /* 0x000000f400727308 */ /* 0x000ff40000000800 */
[----:B------:R-:W2:Y:S10]  /*13bd0*/  MUFU.EX2 R113, R243 ;  /* 0x000000f300717308 */ /* 0x000eb40000000800 */
[----:B------:R-:W4:Y:S01]  /*13be0*/  MUFU.EX2 R153, R242 ;  /* 0x000000f200997308 */ /* 0x000f220000000800 */
        /* <DEDUP_REMOVED lines=23> */
[C---:B------:R-:W-:Y:S01]  /*13d60*/  FADD.FTZ R2, R96.reuse, R2 ;  /* 0x0000000260027221 */ /* 0x040fe20000010000 */
[C---:B---3--:R-:W-:Y:S08]  /*13d70*/  HMMA.16816.F32.BF16 R20, R84.reuse, R92, R20 ;  /* 0x0000005c5414723c */ /* 0x048ff00000041814 */
[----:B------:R-:W-:Y:S01]  /*13d80*/  MUFU.EX2 R162, R221 ;  /* 0x000000dd00a27308 */ /* 0x000fe20000000800 */
[C---:B------:R-:W-:Y:S01]  /*13d90*/  HMMA.16816.F32.BF16 R24, R84.reuse, R94, R24 ;  /* 0x0000005e5418723c */ /* 0x040fe20000041818 */
[----:B------:R-:W3:Y:S07]  /*13da0*/  LDSM.16.MT88.4 R92, [R203+0x800] ;  /* 0x00080000cb5c783b */ /* 0x000eee0000004200 */
[C---:B-1----:R-:W-:Y:S08]  /*13db0*/  HMMA.16816.F32.BF16 R28, R84.reuse, R88, R28 ;  /* 0x00000058541c723c */ /* 0x042ff0000004181c */
[C---:B------:R-:W-:Y:S01]  /*13dc0*/  HMMA.16816.F32.BF16 R32, R84.reuse, R90, R32 ;  /* 0x0000005a5420723c */ /* 0x040fe20000041820 */
[----:B------:R-:W1:Y:S07]  /*13dd0*/  LDSM.16.MT88.4 R88, [R201+0x4000] ;  /* 0x00400000c958783b */ /* 0x000e6e0000004200 */
[C---:B---3--:R-:W-:Y:S08]  /*13de0*/  HMMA.16816.F32.BF16 R36, R84.reuse, R92, R36 ;  /* 0x0000005c5424723c */ /* 0x048ff00000041824 */
        /* <DEDUP_REMOVED lines=12> */
[----:B------:R-:W-:Y:S01]  /*13eb0*/  HMMA.16816.F32.BF16 R72, R84, R94, R72 ;  /* 0x0000005e5448723c */ /* 0x000fe20000041848 */
[----:B------:R-:W3:Y:S06]  /*13ec0*/  LDSM.16.MT88.4 R92, [R202+0x1000] ;  /* 0x00100000ca5c783b */ /* 0x000eec0000004200 */
[----:B------:R-:W-:Y:S02]  /*13ed0*/  F2FP.BF16.PACK_AB R86, R96, R97 ;  /* 0x000000616056723e */ /* 0x000fe400000010ff */
[----:B------:R-:W5:Y:S03]  /*13ee0*/  LDSM.16.MT88.4 R96, [R204+0x1000] ;  /* 0x00100000cc60783b */ /* 0x000f660000004200 */
[----:B------:R-:W-:Y:S02]  /*13ef0*/  F2FP.BF16.PACK_AB R84, R3, R5 ;  /* 0x000000050354723e */ /* 0x000fe400000010ff */
[----:B--2---:R-:W-:Y:S01]  /*13f00*/  F2FP.BF16.PACK_AB R85, R169, R248 ;  /* 0x000000f8a955723e */ /* 0x004fe200000010ff */
[----:B------:R-:W2:Y:S01]  /*13f10*/  MUFU.EX2 R5, R211 ;  /* 0x000000d300057308 */ /* 0x000ea20000000800 */
[----:B----4-:R-:W-:Y:S07]  /*13f20*/  F2FP.BF16.PACK_AB R87, R167, R168 ;  /* 0x000000a8a757723e */ /* 0x010fee00000010ff */
[C---:B-1----:R-:W-:Y:S02]  /*13f30*/  HMMA.16816.F32.BF16 R8, R84.reuse, R88, R8 ;  /* 0x000000585408723c */ /* 0x042fe40000041808 */
[----:B------:R-:W1:Y:S06]  /*13f40*/  MUFU.EX2 R3, R210 ;  /* 0x000000d200037308 */ /* 0x000e6c0000000800 */
[C---:B------:R-:W-:Y:S01]  /*13f50*/  HMMA.16816.F32.BF16 R16, R84.reuse, R90, R16 ;  /* 0x0000005a5410723c */ /* 0x040fe20000041810 */
[----:B------:R-:W4:Y:S03]  /*13f60*/  LDSM.16.MT88.4 R88, [R203+0x1000] ;  /* 0x00100000cb58783b */ /* 0x000f260000004200 */
[----:B--2---:R-:W-:Y:S04]  /*13f70*/  FADD.FTZ R2, R5, R2 ;  /* 0x0000000205027221 */ /* 0x004fe80000010000 */
[C---:B---3--:R-:W-:Y:S08]  /*13f80*/  HMMA.16816.F32.BF16 R20, R84.reuse, R92, R20 ;  /* 0x0000005c5414723c */ /* 0x048ff00000041814 */
[C---:B------:R-:W-:Y:S01]  /*13f90*/  HMMA.16816.F32.BF16 R24, R84.reuse, R94, R24 ;  /* 0x0000005e5418723c */ /* 0x040fe20000041818 */
[----:B------:R-:W2:Y:S03]  /*13fa0*/  LDSM.16.MT88.4 R92, [R201+0x4800] ;  /* 0x00480000c95c783b */ /* 0x000ea60000004200 */
[----:B-1----:R-:W-:Y:S04]  /*13fb0*/  FADD.FTZ R2, R3, R2 ;  /* 0x0000000203027221 */ /* 0x002fe80000010000 */
[C---:B-----5:R-:W-:Y:S04]  /*13fc0*/  HMMA.16816.F32.BF16 R28, R84.reuse, R96, R28 ;  /* 0x00000060541c723c */ /* 0x060fe8000004181c */
[----:B------:R-:W-:Y:S04]  /*13fd0*/  FADD.FTZ R2, R105, R2 ;  /* 0x0000000269027221 */ /* 0x000fe80000010000 */
[C---:B------:R-:W-:Y:S01]  /*13fe0*/  HMMA.16816.F32.BF16 R32, R84.reuse, R98, R32 ;  /* 0x000000625420723c */ /* 0x040fe20000041820 */
[----:B------:R-:W1:Y:S03]  /*13ff0*/  LDSM.16.MT88.4 R96, [R202+0x4800] ;  /* 0x00480000ca60783b */ /* 0x000e660000004200 */
[C---:B------:R-:W-:Y:S04]  /*14000*/  FADD.FTZ R2, R104.reuse, R2 ;  /* 0x0000000268027221 */ /* 0x040fe80000010000 */
[C---:B----4-:R-:W-:Y:S08]  /*14010*/  HMMA.16816.F32.BF16 R36, R84.reuse, R88, R36 ;  /* 0x000000585424723c */ /* 0x050ff00000041824 */
        /* <DEDUP_REMOVED lines=19> */
[----:B------:R-:W4:Y:S07]  /*14150*/  LDSM.16.MT88.4 R84, [R204+0x1800] ;  /* 0x00180000cc54783b */ /* 0x000f2e0000004200 */
        /* <DEDUP_REMOVED lines=10> */
[C---:B------:R-:W-:Y:S04]  /*14200*/  FADD.FTZ R2, R108.reuse, R2 ;  /* 0x000000026c027221 */ /* 0x040fe80000010000 */
        /* <DEDUP_REMOVED lines=37> */
[C---:B----4-:R-:W-:Y:S04]  /*14460*/  HMMA.16816.F32.BF16 R28, R84.reuse, R100, R28 ;  /* 0x00000064541c723c */ /* 0x050fe8000004181c */
[----:B------:R-:W-:Y:S04]  /*14470*/  FADD.FTZ R2, R113, R2 ;  /* 0x0000000271027221 */ /* 0x000fe80000010000 */
[C---:B------:R-:W-:Y:S01]  /*14480*/  HMMA.16816.F32.BF16 R32, R84.reuse, R102, R32 ;  /* 0x000000665420723c */ /* 0x040fe20000041820 */
[----:B------:R-:W4:Y:S03]  /*14490*/  LDSM.16.MT88.4 R100, [R203+0x5800] ;  /* 0x00580000cb64783b */ /* 0x000f260000004200 */
[----:B------:R-:W-:Y:S04]  /*144a0*/  FADD.FTZ R2, R112, R2 ;  /* 0x0000000270027221 */ /* 0x000fe80000010000 */
[C---:B------:R-:W-:Y:S07]  /*144b0*/  HMMA.16816.F32.BF16 R36, R84.reuse, R88, R36 ;  /* 0x000000585424723c */ /* 0x040fee0000041824 */
[----:B------:R-:W-:Y:S01]  /*144c0*/  F2FP.BF16.PACK_AB R88, R108, R109 ;  /* 0x0000006d6c58723e */ /* 0x000fe200000010ff */
[C---:B------:R-:W-:Y:S01]  /*144d0*/  HMMA.16816.F32.BF16 R40, R84.reuse, R90, R40 ;  /* 0x0000005a5428723c */ /* 0x040fe20000041828 */
[----:B------:R-:W-:Y:S03]  /*144e0*/  LDSM.16.MT88.4 R108, [R202+0x6000] ;  /* 0x00600000ca6c783b */ /* 0x000fe60000004200 */
[----:B------:R-:W-:Y:S03]  /*144f0*/  F2FP.BF16.PACK_AB R89, R157, R158 ;  /* 0x0000009e9d59723e */ /* 0x000fe600000010ff */
[----:B------:R-:W-:Y:S01]  /*14500*/  F2FP.BF16.PACK_AB R90, R3, R5 ;  /* 0x00000005035a723e */ /* 0x000fe200000010ff */
[C---:B--2---:R-:W-:Y:S01]  /*14510*/  HMMA.16816.F32.BF16 R44, R84.reuse, R92, R44 ;  /* 0x0000005c542c723c */ /* 0x044fe2000004182c */
[----:B------:R-:W2:Y:S03]  /*14520*/  MUFU.EX2 R5, R15 ;  /* 0x0000000f00057308 */ /* 0x000ea60000000800 */
[----:B------:R-:W-:Y:S01]  /*14530*/  F2FP.BF16.PACK_AB R91, R155, R156 ;  /* 0x0000009c9b5b723e */ /* 0x000fe200000010ff */
[----:B------:R-:W-:Y:S03]  /*14540*/  FADD.FTZ R3, R121, R120 ;  /* 0x0000007879037221 */ /* 0x000fe60000010000 */
[C---:B------:R-:W-:Y:S01]  /*14550*/  HMMA.16816.F32.BF16 R48, R84.reuse, R94, R48 ;  /* 0x0000005e5430723c */ /* 0x040fe20000041830 */
[----:B------:R-:W5:Y:S02]  /*14560*/  LDSM.16.MT88.4 R92, [R201+0x2800] ;  /* 0x00280000c95c783b */ /* 0x000f640000004200 */
[----:B------:R-:W4:Y:S05]  /*14570*/  MUFU.EX2 R15, R247 ;  /* 0x000000f7000f7308 */ /* 0x000f2a0000000800 */
[C---:B---3--:R-:W-:Y:S08]  /*14580*/  HMMA.16816.F32.BF16 R52, R84.reuse, R96, R52 ;  /* 0x000000605434723c */ /* 0x048ff00000041834 */
[C---:B------:R-:W-:Y:S01]  /*14590*/  HMMA.16816.F32.BF16 R56, R84.reuse, R98, R56 ;  /* 0x000000625438723c */ /* 0x040fe20000041838 */
[----:B------:R-:W3:Y:S03]  /*145a0*/  LDSM.16.MT88.4 R96, [R202+0x2800] ;  /* 0x00280000ca60783b */ /* 0x000ee60000004200 */
[C---:B--2---:R-:W-:Y:S01]  /*145b0*/  F2FP.BF16.PACK_AB R150, R5.reuse, R112 ;  /* 0x000000700596723e */ /* 0x044fe200000010ff */
[----:B------:R-:W-:Y:S01]  /*145c0*/  FADD.FTZ R224, R5, R2 ;  /* 0x0000000205e07221 */ /* 0x000fe20000010000 */
[----:B------:R-:W-:Y:S01]  /*145d0*/  MOV R5, R4 ;  /* 0x0000000400057202 */ /* 0x000fe20000000f00 */
[----:B------:R-:W-:Y:S01]  /*145e0*/  FADD.FTZ R2, R122, R3 ;  /* 0x000000037a027221 */ /* 0x000fe20000010000 */
[C---:B-1----:R-:W-:Y:S04]  /*145f0*/  HMMA.16816.F32.BF16 R60, R84.reuse, R104, R60 ;  /* 0x00000068543c723c */ /* 0x042fe8000004183c */
[----:B----4-:R-:W-:Y:S01]  /*14600*/  F2FP.BF16.PACK_AB R151, R15, R152 ;  /* 0x000000980f97723e */ /* 0x010fe200000010ff */
[----:B------:R-:W-:Y:S03]  /*14610*/  FADD.FTZ R2, R251, R2 ;  /* 0x00000002fb027221 */ /* 0x000fe60000010000 */
[C---:B------:R-:W-:Y:S01]  /*14620*/  HMMA.16816.F32.BF16 R64, R84.reuse, R106, R64 ;  /* 0x0000006a5440723c */ /* 0x040fe20000041840 */
[----:B------:R-:W1:Y:S03]  /*14630*/  LDSM.16.MT88.4 R104, [R204+0x2800] ;  /* 0x00280000cc68783b */ /* 0x000e660000004200 */
[----:B------:R-:W-:Y:S04]  /*14640*/  FADD.FTZ R2, R115, R2 ;  /* 0x0000000273027221 */ /* 0x000fe80000010000 */
[C---:B------:R-:W-:Y:S04]  /*14650*/  HMMA.16816.F32.BF16 R68, R84.reuse, R100, R68 ;  /* 0x000000645444723c */ /* 0x040fe80000041844 */
[----:B------:R-:W-:Y:S04]  /*14660*/  FADD.FTZ R2, R250, R2 ;  /* 0x00000002fa027221 */ /* 0x000fe80000010000 */
[----:B------:R-:W-:Y:S01]  /*14670*/  HMMA.16816.F32.BF16 R72, R84, R102, R72 ;  /* 0x000000665448723c */ /* 0x000fe20000041848 */
[----:B------:R-:W2:Y:S03]  /*14680*/  LDSM.16.MT88.4 R84, [R203+0x2800] ;  /* 0x00280000cb54783b */ /* 0x000ea60000004200 */
[----:B------:R-:W-:Y:S04]  /*14690*/  FADD.FTZ R2, R249, R2 ;  /* 0x00000002f9027221 */ /* 0x000fe80000010000 */
[C---:B-----5:R-:W-:Y:S01]  /*146a0*/  HMMA.16816.F32.BF16 R8, R88.reuse, R92, R8 ;  /* 0x0000005c5808723c */ /* 0x060fe20000041808 */
        /* <DEDUP_REMOVED lines=63> */
.L_x_443:
        /* <DEDUP_REMOVED lines=8> */
.L_x_541:
[----:B------:R-:W-:Y:S01]  /*14b20*/  FSETP.NE.FTZ.AND P1, PT, R8, RZ, PT ;  /* 0x000000ff0800720b */ /* 0x000fe20003f35000 */
[----:B------:R-:W-:Y:S01]  /*14b30*/  CS2R R2, SRZ ;  /* 0x0000000000027805 */ /* 0x000fe2000001ff00 */
[----:B--23--:R-:W-:Y:S01]  /*14b40*/  FADD.FTZ R4, R9, R4 ;  /* 0x0000000409047221 */ /* 0x00cfe20000010000 */
[----:B------:R-:W-:Y:S02]  /*14b50*/  MOV R27, 0xff800000 ;  /* 0xff800000001b7802 */ /* 0x000fe40000000f00 */
[----:B------:R-:W-:-:S02]  /*14b60*/  MOV R26, 0xff800000 ;  /* 0xff800000001a7802 */ /* 0x000fc40000000f00 */
[----:B------:R-:W-:-:S06]  /*14b70*/  FSETP.NE.FTZ.AND P0, PT, R4, RZ, PT ;  /* 0x000000ff0400720b */ /* 0x000fcc0003f15000 */
[----:B------:R-:W1:Y:S08]  /*14b80*/  @P1 MUFU.RCP R3, R8 ;  /* 0x0000000800031308 */ /* 0x000e700000001000 */
[----:B------:R2:W3:Y:S01]  /*14b90*/  @P1 MUFU.LG2 R10, R8 ;  /* 0x00000008000a1308 */ /* 0x0004e20000000c00 */
[----:B-1----:R-:W-:-:S07]  /*14ba0*/  FMUL.FTZ R52, R3, R136 ;  /* 0x0000008803347220 */ /* 0x002fce0000410000 */
[----:B------:R-:W1:Y:S01]  /*14bb0*/  @P0 MUFU.RCP R2, R4 ;  /* 0x0000000400020308 */ /* 0x000e620000001000 */
[C---:B------:R-:W-:Y:S02]  /*14bc0*/  FMUL.FTZ R53, R3.reuse, R137 ;  /* 0x0000008903357220 */ /* 0x040fe40000410000 */
[C---:B------:R-:W-:Y:S02]  /*14bd0*/  FMUL.FTZ R30, R3.reuse, R132 ;  /* 0x00000084031e7220 */ /* 0x040fe40000410000 */
[C---:B------:R-:W-:Y:S02]  /*14be0*/  FMUL.FTZ R31, R3.reuse, R133 ;  /* 0x00000085031f7220 */ /* 0x040fe40000410000 */
[C---:B------:R-:W-:Y:S01]  /*14bf0*/  FMUL.FTZ R32, R3.reuse, R128 ;  /* 0x0000008003207220 */ /* 0x040fe20000410000 */
[----:B--2---:R-:W-:Y:S01]  /*14c00*/  @P1 MOV R8, 0x3f317218 ;  /* 0x3f31721800081802 */ /* 0x004fe20000000f00 */
        /* <DEDUP_REMOVED lines=28> */
[----:B---3--:R-:W-:Y:S02]  /*14dd0*/  @P1 FMUL.FTZ R10, R10, 0.69314718246459960938 ;  /* 0x3f3172180a0a1820 */ /* 0x008fe40000410000 */
[----:B------:R-:W-:Y:S02]  /*14de0*/  @P1 FMUL.FTZ R8, R8, c[0x0][0x2d0] ;  /* 0x0000b40008081a20 */ /* 0x000fe40000410000 */
[----:B-1----:R-:W-:Y:S02]  /*14df0*/  FMUL.FTZ R92, R2, R138 ;  /* 0x0000008a025c7220 */ /* 0x002fe40000410000 */
[----:B------:R-:W-:Y:S01]  /*14e00*/  @P1 FFMA.FTZ R27, R8, R6, R10 ;  /* 0x00000006081b1223 */ /* 0x000fe2000001000a */
[----:B------:R-:W-:Y:S01]  /*14e10*/  MOV R6, 0x1 ;  /* 0x0000000100067802 */ /* 0x000fe20000000f00 */
[----:B------:R-:W-:-:S02]  /*14e20*/  FMUL.FTZ R93, R2, R139 ;  /* 0x0000008b025d7220 */ /* 0x000fc40000410000 */
[C---:B------:R-:W-:Y:S02]  /*14e30*/  FMUL.FTZ R66, R2.reuse, R134 ;  /* 0x0000008602427220 */ /* 0x040fe40000410000 */
[C---:B------:R-:W-:Y:S02]  /*14e40*/  FMUL.FTZ R67, R2.reuse, R135 ;  /* 0x0000008702437220 */ /* 0x040fe40000410000 */
[C---:B------:R-:W-:Y:S01]  /*14e50*/  FMUL.FTZ R54, R2.reuse, R130 ;  /* 0x0000008202367220 */ /* 0x040fe20000410000 */
[----:B--2---:R-:W-:Y:S01]  /*14e60*/  @P0 MOV R4, 0x3f317218 ;  /* 0x3f31721800040802 */ /* 0x004fe20000000f00 */
[----:B----4-:R-:W-:Y:S02]  /*14e70*/  @P0 FMUL.FTZ R3, R3, 0.69314718246459960938 ;  /* 0x3f31721803030820 */ /* 0x010fe40000410000 */
        /* <DEDUP_REMOVED lines=30> */
.L_x_393:
[----:B------:R2:W5:Y:S04]  /*15060*/  LDL R6, [R1+0x28] ;  /* 0x0000280001067983 */ /* 0x0005680000100800 */
[----:B------:R-:W3:Y:S01]  /*15070*/  S2R R3, SR_TID.X ;  /* 0x0000000000037919 */ /* 0x000ee20000002100 */
[----:B------:R-:W-:Y:S01]  /*15080*/  BSSY B0, `(.L_x_460) ;  /* 0x0000011000007945 */ /* 0x000fe20003800000 */
[----:B---3--:R-:W-:-:S13]  /*15090*/  LOP3.LUT P0, RZ, R3, 0xff, RZ, 0xc0, !PT ;  /* 0x000000ff03ff7812 */ /* 0x008fda000780c0ff */
[----:B------:R-:W-:Y:S05]  /*150a0*/  @P0 BRA `(.L_x_461) ;  /* 0x000000e000000947 */ /* 0x000fea0003800000 */
[----:B-12---:R-:W1:Y:S01]  /*150b0*/  S2R R5, SR_LANEID ;  /* 0x0000000000057919 */ /* 0x006e620000000000 */
[----:B------:R-:W-:Y:S01]  /*150c0*/  VOTEU.ANY UR5, UPT, PT ;  /* 0x0000000000057886 */ /* 0x000fe200038e0100 */
[----:B------:R-:W-:Y:S01]  /*150d0*/  IMAD.MOV.U32 R8, RZ, RZ, c[0x0][0x560] ;  /* 0x00015800ff087624 */ /* 0x000fe200078e00ff */
[----:B------:R-:W1:Y:S01]  /*150e0*/  FLO.U32 R4, UR5 ;  /* 0x0000000500047d00 */ /* 0x000e6200080e0000 */
[----:B------:R-:W-:-:S07]  /*150f0*/  IMAD.MOV.U32 R9, RZ, RZ, c[0x0][0x564] ;  /* 0x00015900ff097624 */ /* 0x000fce00078e00ff */
[----:B------:R-:W2:Y:S01]  /*15100*/  POPC R3, UR5 ;  /* 0x0000000500037d09 */ /* 0x000ea20008000000 */
[----:B-1----:R-:W-:-:S13]  /*15110*/  ISETP.EQ.U32.AND P0, PT, R4, R5, PT ;  /* 0x000000050400720c */ /* 0x002fda0003f02070 */
[----:B--2---:R-:W2:Y:S04]  /*15120*/  @P0 ATOMG.E.ADD.STRONG.GPU PT, R3, [R8.64], R3 ;  /* 0x00000003080309a8 */ /* 0x004ea800081ee1c8 */
[----:B------:R-:W1:Y:S04]  /*15130*/  S2R R5, SR_LTMASK ;  /* 0x0000000000057919 */ /* 0x000e680000003900 */
[----:B--2---:R1:W2:Y:S02]  /*15140*/  SHFL.IDX PT, R4, R3, R4, 0x1f ;  /* 0x00001f0403047589 */ /* 0x0042a400000e0000 */
[----:B-1----:R-:W-:-:S06]  /*15150*/  LOP3.LUT R3, R5, UR5, RZ, 0xc0, !PT ;  /* 0x0000000505037c12 */ /* 0x002fcc000f8ec0ff */
[----:B------:R-:W2:Y:S02]  /*15160*/  POPC R3, R3 ;  /* 0x0000000300037309 */ /* 0x000ea40000000000 */
[----:B--2--5:R-:W-:-:S05]  /*15170*/  IADD3 R6, R4, c[0x0][0xc], R3 ;  /* 0x0000030004067a10 */ /* 0x024fca0007ffe003 */
[----:B------:R1:W-:Y:S02]  /*15180*/  STL [R1+0x28], R6 ;  /* 0x0000280601007387 */ /* 0x0003e40000100800 */
.L_x_461:
[----:B--2---:R-:W-:Y:S05]  /*15190*/  BSYNC B0 ;  /* 0x0000000000007941 */ /* 0x004fea0003800000 */
.L_x_460:
[----:B------:R-:W-:Y:S01]  /*151a0*/  PRMT R2, R2, 0x9910, RZ ;  /* 0x0000991002027816 */ /* 0x000fe200000000ff */
[----:B------:R-:W-:Y:S01]  /*151b0*/  BSSY B1, `(.L_x_462) ;  /* 0x00002bf000017945 */ /* 0x000fe20003800000 */
[----:B-----5:R-:W-:Y:S02]  /*151c0*/  IMAD.MOV.U32 R74, RZ, RZ, R6 ;  /* 0x000000ffff4a7224 */ /* 0x020fe400078e0006 */
[----:B------:R-:W-:-:S13]  /*151d0*/  ISETP.NE.AND P0, PT, R2, RZ, PT ;  /* 0x000000ff0200720c */ /* 0x000fda0003f05270 */
[----:B------:R-:W-:Y:S05]  /*151e0*/  @!P0 BRA `(.L_x_463) ;  /* 0x0000206000008947 */ /* 0x000fea0003800000 */
[----:B-1----:R-:W2:Y:S04]  /*151f0*/  LDL R10, [R1+0x90] ;  /* 0x00009000010a7983 */ /* 0x002ea80000100800 */
[----:B------:R-:W3:Y:S04]  /*15200*/  LDL R18, [R1+0x94] ;  /* 0x0000940001127983 */ /* 0x000ee80000100800 */
[----:B------:R-:W4:Y:S04]  /*15210*/  LDL R6, [R1+0x9c] ;  /* 0x00009c0001067983 */ /* 0x000f280000100800 */
[----:B------:R-:W4:Y:S04]  /*15220*/  LDL R17, [R1+0x98] ;  /* 0x0000980001117983 */ /* 0x000f280000100800 */
[----:B------:R-:W4:Y:S04]  /*15230*/  LDL R9, [R1+0xac] ;  /* 0x0000ac0001097983 */ /* 0x000f280000100800 */
[----:B------:R-:W4:Y:S04]  /*15240*/  LDL R8, [R1+0xa4] ;  /* 0x0000a40001087983 */ /* 0x000f280000100800 */
[----:B------:R-:W4:Y:S04]  /*15250*/  LDL R16, [R1+0xa8] ;  /* 0x0000a80001107983 */ /* 0x000f280000100800 */
[----:B------:R-:W4:Y:S01]  /*15260*/  LDL R11, [R1+0xa0] ;  /* 0x0000a000010b7983 */ /* 0x000f220000100800 */
[----:B------:R-:W-:Y:S01]  /*15270*/  WARPSYNC 0xffffffff ;  /* 0xffffffff00007948 */ /* 0x000fe20003800000 */
[----:B------:R-:W-:-:S02]  /*15280*/  F2FP.BF16.PACK_AB R2, R53, R52 ;  /* 0x000000343502723e */ /* 0x000fc400000010ff */
[----:B------:R-:W-:Y:S01]  /*15290*/  BAR.SYNC.DEFER_BLOCKING 0x1, 0x100 ;  /* 0x0044000000007b1d */ /* 0x000fe20000010000 */
[----:B------:R-:W-:Y:S02]  /*152a0*/  F2FP.BF16.PACK_AB R3, R93, R92 ;  /* 0x0000005c5d03723e */ /* 0x000fe400000010ff */
[----:B------:R-:W-:Y:S02]  /*152b0*/  F2FP.BF16.PACK_AB R4, R31, R30 ;  /* 0x0000001e1f04723e */ /* 0x000fe400000010ff */
[----:B------:R-:W-:Y:S01]  /*152c0*/  F2FP.BF16.PACK_AB R5, R43, R42 ;  /* 0x0000002a2b05723e */ /* 0x000fe200000010ff */
[----:B------:R-:W4:Y:S04]  /*152d0*/  LDL.LU R15, [R1+0x38] ;  /* 0x00003800010f7983 */ /* 0x000f280000300800 */
[----:B--2---:R1:W-:Y:S04]  /*152e0*/  STS [R10+0x80], R2 ;  /* 0x000080020a007388 */ /* 0x0043e80000000800 */
[----:B------:R2:W-:Y:S04]  /*152f0*/  STS [R10+0x480], R3 ;  /* 0x000480030a007388 */ /* 0x0005e80000000800 */
[----:B---3--:R3:W-:Y:S01]  /*15300*/  STS [R18], R4 ;  /* 0x0000000412007388 */ /* 0x0087e20000000800 */
[----:B-1----:R-:W-:-:S02]  /*15310*/  F2FP.BF16.PACK_AB R2, R67, R66 ;  /* 0x000000424302723e */ /* 0x002fc400000010ff */
[----:B--2---:R-:W-:-:S03]  /*15320*/  F2FP.BF16.PACK_AB R3, R33, R32 ;  /* 0x000000202103723e */ /* 0x004fc600000010ff */
[----:B------:R1:W-:Y:S01]  /*15330*/  STS [R18+0x400], R2 ;  /* 0x0004000212007388 */ /* 0x0003e20000000800 */
[----:B---3--:R-:W-:-:S03]  /*15340*/  F2FP.BF16.PACK_AB R4, R55, R54 ;  /* 0x000000363704723e */ /* 0x008fc600000010ff */
[----:B----4-:R2:W-:Y:S04]  /*15350*/  STS [R6+0x80], R3 ;  /* 0x0000800306007388 */ /* 0x0105e80000000800 */
[----:B------:R3:W-:Y:S01]  /*15360*/  STS [R6+0x480], R4 ;  /* 0x0004800406007388 */ /* 0x0007e20000000800 */
[----:B-1----:R-:W-:Y:S02]  /*15370*/  F2FP.BF16.PACK_AB R2, R35, R34 ;  /* 0x000000222302723e */ /* 0x002fe400000010ff */
[----:B--2---:R-:W-:-:S03]  /*15380*/  F2FP.BF16.PACK_AB R3, R101, R100 ;  /* 0x000000646503723e */ /* 0x004fc600000010ff */
[----:B------:R1:W-:Y:S01]  /*15390*/  STS [R17], R2 ;  /* 0x0000000211007388 */ /* 0x0003e20000000800 */
[----:B---3--:R-:W-:-:S03]  /*153a0*/  F2FP.BF16.PACK_AB R4, R37, R36 ;  /* 0x000000242504723e */ /* 0x008fc600000010ff */
[----:B------:R2:W-:Y:S04]  /*153b0*/  STS [R17+0x400], R3 ;  /* 0x0004000311007388 */ /* 0x0005e80000000800 */
[----:B------:R3:W-:Y:S01]  /*153c0*/  STS [R9+0x80], R4 ;  /* 0x0000800409007388 */ /* 0x0007e20000000800 */
        /* <DEDUP_REMOVED lines=8> */
[----:B------:R1:W-:Y:S01]  /*15450*/  STS [R16+0x80], R2 ;  /* 0x0000800210007388 */ /* 0x0003e20000000800 */
        /* <DEDUP_REMOVED lines=24> */
[----:B------:R-:W-:Y:S02]  /*155e0*/  ISETP.NE.U32.AND P0, PT, RZ, c[0x0][0x508], PT ;  /* 0x00014200ff007a0c */ /* 0x000fe40003f05070 */
[----:B-1----:R-:W-:-:S02]  /*155f0*/  F2FP.BF16.PACK_AB R2, R89, R88 ;  /* 0x000000585902723e */ /* 0x002fc400000010ff */
[----:B------:R-:W-:-:S03]  /*15600*/  F2FP.BF16.PACK_AB R3, R87, R86 ;  /* 0x000000565703723e */ /* 0x000fc600000010ff */
[----:B------:R1:W-:Y:S04]  /*15610*/  STS [R9+0x4080], R2 ;  /* 0x0040800209007388 */ /* 0x0003e80000000800 */
[----:B------:R4:W-:Y:S04]  /*15620*/  STS [R9+0x4480], R5 ;  /* 0x0044800509007388 */ /* 0x0009e80000000800 */
[----:B------:R-:W-:Y:S04]  /*15630*/  STS [R8+0x4000], R4 ;  /* 0x0040000408007388 */ /* 0x000fe80000000800 */
[----:B------:R4:W-:Y:S01]  /*15640*/  STS [R8+0x4400], R3 ;  /* 0x0044000308007388 */ /* 0x0009e20000000800 */
[----:B-1----:R-:W-:-:S05]  /*15650*/  F2FP.BF16.PACK_AB R2, R51, R50 ;  /* 0x000000323302723e */ /* 0x002fca00000010ff */
[----:B------:R1:W-:Y:S01]  /*15660*/  STS [R16+0x4080], R2 ;  /* 0x0040800210007388 */ /* 0x0003e20000000800 */
[----:B----4-:R-:W-:Y:S02]  /*15670*/  F2FP.BF16.PACK_AB R5, R65, R64 ;  /* 0x000000404105723e */ /* 0x010fe400000010ff */
[----:B------:R-:W-:-:S05]  /*15680*/  F2FP.BF16.PACK_AB R3, R71, R70 ;  /* 0x000000464703723e */ /* 0x000fca00000010ff */
[----:B------:R4:W-:Y:S01]  /*15690*/  STS [R16+0x4480], R3 ;  /* 0x0044800310007388 */ /* 0x0009e20000000800 */
[----:B------:R-:W-:Y:S02]  /*156a0*/  ISETP.NE.AND.EX P2, PT, RZ, c[0x0][0x50c], PT, P0 ;  /* 0x00014300ff007a0c */ /* 0x000fe40003f45300 */
[----:B-1----:R-:W-:-:S05]  /*156b0*/  F2FP.BF16.PACK_AB R2, R29, R28 ;  /* 0x0000001c1d02723e */ /* 0x002fca00000010ff */
[----:B------:R-:W-:Y:S04]  /*156c0*/  STS [R11+0x4000], R2 ;  /* 0x004000020b007388 */ /* 0x000fe80000000800 */
[----:B------:R1:W-:Y:S04]  /*156d0*/  STS [R11+0x4400], R5 ;  /* 0x004400050b007388 */ /* 0x0003e80000000800 */
[----:B------:R-:W-:Y:S01]  /*156e0*/  BAR.SYNC.DEFER_BLOCKING 0x1, 0x100 ;  /* 0x0044000000007b1d */ /* 0x000fe20000010000 */
[----:B------:R-:W-:-:S04]  /*156f0*/  ISETP.NE.U32.AND P3, PT, RZ, c[0x0][0x500], PT ;  /* 0x00014000ff007a0c */ /* 0x000fc80003f65070 */
[----:B------:R-:W-:Y:S02]  /*15700*/  ISETP.NE.AND.EX P3, PT, RZ, c[0x0][0x504], PT, P3 ;  /* 0x00014100ff007a0c */ /* 0x000fe40003f65330 */
[C---:B------:R-:W-:Y:S02]  /*15710*/  @P2 IADD3 R8, P0, R15.reuse, c[0x0][0x508], RZ ;  /* 0x000142000f082a10 */ /* 0x040fe40007f1e0ff */
[----:B------:R-:W-:Y:S01]  /*15720*/  IADD3 R4, P1, R15, c[0x0][0x500], RZ ;  /* 0x000140000f047a10 */ /* 0x000fe20007f3e0ff */
[----:B------:R-:W-:Y:S02]  /*15730*/  IMAD.MOV.U32 R18, RZ, RZ, c[0x0][0x388] ;  /* 0x0000e200ff127624 */ /* 0x000fe400078e00ff */
[----:B----4-:R-:W-:Y:S01]  /*15740*/  IMAD.MOV.U32 R3, RZ, RZ, RZ ;  /* 0x000000ffff037224 */ /* 0x010fe200078e00ff */
[C---:B--2---:R-:W-:Y:S02]  /*15750*/  @P2 IADD3.X R9, R10.reuse, c[0x0][0x50c], RZ, P0, !PT ;  /* 0x000143000a092a10 */ /* 0x044fe400007fe4ff */
[----:B-1----:R-:W-:-:S03]  /*15760*/  IADD3.X R5, R10, c[0x0][0x504], RZ, P1, !PT ;  /* 0x000141000a057a10 */ /* 0x002fc60000ffe4ff */
[----:B------:R1:W5:Y:S04]  /*15770*/  @P2 LDG.E R18, [R8.64] ;  /* 0x0000000808122981 */ /* 0x000368000c1e1900 */
[----:B------:R1:W5:Y:S01]  /*15780*/  @P3 LDG.E R3, [R4.64] ;  /* 0x0000000804033981 */ /* 0x000362000c1e1900 */
[----:B---3--:R-:W-:-:S04]  /*15790*/  ISETP.NE.AND P0, PT, R6, RZ, PT ;  /* 0x000000ff0600720c */ /* 0x008fc80003f05270 */
[----:B------:R-:W-:Y:S01]  /*157a0*/  SEL R2, R6, c[0x0][0x3d4], P0 ;  /* 0x0000f50006027a07 */ /* 0x000fe20000000000 */
[----:B------:R-:W-:Y:S05]  /*157b0*/  @P2 BRA `(.L_x_464) ;  /* 0x0000004000002947 */ /* 0x000fea0003800000 */
[----:B-1----:R-:W-:Y:S05]  /*157c0*/  @!P3 BRA `(.L_x_464) ;  /* 0x000000300000b947 */ /* 0x002fea0003800000 */
[----:B-----5:R1:W2:Y:S04]  /*157d0*/  LDG.E R18, [R4.64] ;  /* 0x0000000804127981 */ /* 0x0202a8000c1e1900 */
[----:B-1----:R-:W2:Y:S02]  /*157e0*/  LDG.E R4, [R4.64+0x4] ;  /* 0x0000040804047981 */ /* 0x002ea4000c1e1900 */
[----:B--2---:R-:W-:Y:S02]  /*157f0*/  IADD3 R18, -R18, R4, RZ ;  /* 0x0000000412127210 */ /* 0x004fe40007ffe1ff */
.L_x_464:
[----:B-1----:R-:W2:Y:S04]  /*15800*/  LDL.LU R8, [R1+0x40] ;  /* 0x0000400001087983 */ /* 0x002ea80000300800 */
[----:B------:R-:W3:Y:S04]  /*15810*/  LDL R6, [R1+0x108] ;  /* 0x0001080001067983 */ /* 0x000ee80000100800 */
[----:B------:R-:W4:Y:S04]  /*15820*/  LDL.LU R4, [R1+0x44] ;  /* 0x0000440001047983 */ /* 0x000f280000300800 */
[----:B------:R-:W3:Y:S04]  /*15830*/  LDL.LU R5, [R1+0x30] ;  /* 0x0000300001057983 */ /* 0x000ee80000300800 */
[----:B------:R-:W3:Y:S04]  /*15840*/  LDL R75, [R1+0x2c] ;  /* 0x00002c00014b7983 */ /* 0x000ee80000100800 */
[----:B------:R-:W3:Y:S04]  /*15850*/  LDL R19, [R1+0x4c] ;  /* 0x00004c0001137983 */ /* 0x000ee80000100800 */
[----:B------:R-:W3:Y:S01]  /*15860*/  LDL R83, [R1+0x104] ;  /* 0x0001040001537983 */ /* 0x000ee20000100800 */
[----:B------:R-:W-:Y:S01]  /*15870*/  IMAD.MOV.U32 R15, RZ, RZ, 0x368 ;  /* 0x00000368ff0f7424 */ /* 0x000fe200078e00ff */
[----:B------:R-:W-:-:S04]  /*15880*/  ISETP.GT.AND P2, PT, R2, 0x1, PT ;  /* 0x000000010200780c */ /* 0x000fc80003f44270 */
[----:B------:R-:W-:-:S04]  /*15890*/  SEL R15, R15, 0x328, P2 ;  /* 0x000003280f0f7807 */ /* 0x000fc80001000000 */
[----:B------:R-:W1:Y:S08]  /*158a0*/  LDC.64 R10, c[0x0][R15+0x170] ;  /* 0x00005c000f0a7b82 */ /* 0x000e700000000a00 */
[----:B------:R-:W1:Y:S08]  /*158b0*/  LDC.64 R20, c[0x0][R15+0x168] ;  /* 0x00005a000f147b82 */ /* 0x000e700000000a00 */
[----:B------:R1:W1:Y:S08]  /*158c0*/  LDC.64 R24, c[0x0][R15+0x178] ;  /* 0x00005e000f187b82 */ /* 0x0002700000000a00 */
[----:B------:R1:W1:Y:S01]  /*158d0*/  LDC.64 R22, c[0x0][R15+0x160] ;  /* 0x000058000f167b82 */ /* 0x0002620000000a00 */
[----:B------:R-:W-:Y:S01]  /*158e0*/  IMAD.MOV.U32 R2, RZ, RZ, c[0x0][0x4e8] ;  /* 0x00013a00ff027624 */ /* 0x000fe200078e00ff */
[----:B------:R-:W-:-:S04]  /*158f0*/  ISETP.NE.U32.AND P0, PT, RZ, c[0x0][0x500], PT ;  /* 0x00014000ff007a0c */ /* 0x000fc80003f05070 */
[----:B------:R-:W-:Y:S02]  /*15900*/  ISETP.NE.AND P3, PT, R2, 0x1, PT ;  /* 0x000000010200780c */ /* 0x000fe40003f65270 */
[----:B------:R-:W-:Y:S01]  /*15910*/  ISETP.NE.AND.EX P0, PT, RZ, c[0x0][0x504], PT, P0 ;  /* 0x00014100ff007a0c */ /* 0x000fe20003f05300 */
[----:B------:R-:W1:Y:S03]  /*15920*/  S2R R98, SR_TID.X ;  /* 0x0000000000627919 */ /* 0x000e660000002100 */
[----:B--2---:R-:W-:Y:S02]  /*15930*/  SEL R2, R8, RZ, !P0 ;  /* 0x000000ff08027207 */ /* 0x004fe40004000000 */
[----:B----4-:R-:W-:-:S03]  /*15940*/  SEL R8, R4, RZ, !P0 ;  /* 0x000000ff04087207 */ /* 0x010fc60004000000 */
[----:B-1----:R-:W-:Y:S01]  /*15950*/  IMAD R4, R11, R2, RZ ;  /* 0x000000020b047224 */ /* 0x002fe200078e02ff */
[----:B---3--:R-:W-:Y:S01]  /*15960*/  LOP3.LUT R5, R5, 0xffff, RZ, 0xc0, !PT ;  /* 0x0000ffff05057812 */ /* 0x008fe200078ec0ff */
[----:B------:R-:W-:Y:S02]  /*15970*/  IMAD R6, R75, 0x80, R6 ;  /* 0x000000804b067824 */ /* 0x000fe400078e0206 */
[----:B------:R-:W-:Y:S02]  /*15980*/  IMAD R17, R10, R8, R4 ;  /* 0x000000080a117224 */ /* 0x000fe400078e0204 */
[----:B------:R-:W-:-:S04]  /*15990*/  @P3 IMAD.HI.U32 R16, R6, c[0x0][0x4ec], RZ ;  /* 0x00013b0006103a27 */ /* 0x000fc800078e00ff */
[----:B------:R-:W-:-:S04]  /*159a0*/  IMAD.WIDE.U32 R8, R10, R2, RZ ;  /* 0x000000020a087225 */ /* 0x000fc800078e00ff */
[----:B------:R-:W-:-:S04]  /*159b0*/  IMAD.WIDE.U32 R10, R20, R5, RZ ;  /* 0x00000005140a7225 */ /* 0x000fc800078e00ff */
[----:B------:R-:W-:Y:S01]  /*159c0*/  IMAD.MOV.U32 R4, RZ, RZ, R6 ;  /* 0x000000ffff047224 */ /* 0x000fe200078e0006 */
[----:B------:R-:W-:Y:S01]  /*159d0*/  @P3 SHF.R.U32.HI R4, RZ, c[0x0][0x4f0], R16 ;  /* 0x00013c00ff043a19 */ /* 0x000fe20000011610 */
[----:B------:R-:W-:Y:S01]  /*159e0*/  IMAD R15, R21, R5, RZ ;  /* 0x00000005150f7224 */ /* 0x000fe200078e02ff */
[----:B------:R-:W-:Y:S01]  /*159f0*/  SEL R16, R19, RZ, P2 ;  /* 0x000000ff13107207 */ /* 0x000fe20001000000 */
[----:B------:R-:W-:Y:S01]  /*15a00*/  IMAD.IADD R19, R9, 0x1, R17 ;  /* 0x0000000109137824 */ /* 0x000fe200078e0211 */
[----:B-----5:R-:W-:Y:S01]  /*15a10*/  IADD3 R20, P1, P0, R8, R10, R3 ;  /* 0x0000000a08147210 */ /* 0x020fe2000783e003 */
[----:B------:R-:W-:Y:S01]  /*15a20*/  IMAD.IADD R8, R11, 0x1, R15 ;  /* 0x000000010b087824 */ /* 0x000fe200078e020f */
[----:B------:R-:W-:Y:S01]  /*15a30*/  SHF.R.S32.HI R15, RZ, 0x1f, R3 ;  /* 0x0000001fff0f7819 */ /* 0x000fe20000011403 */
[----:B------:R-:W-:Y:S02]  /*15a40*/  IMAD R17, R25, R16, RZ ;  /* 0x0000001019117224 */ /* 0x000fe400078e02ff */
[----:B------:R-:W-:-:S02]  /*15a50*/  IMAD.MOV R9, RZ, RZ, -R4 ;  /* 0x000000ffff097224 */ /* 0x000fc400078e0a04 */
        /* <DEDUP_REMOVED lines=14> */
[----:B------:R-:W-:Y:S01]  /*15b40*/  SHF.R.S32.HI R21, RZ, 0x1f, R98 ;  /* 0x0000001fff157819 */ /* 0x000fe20000011462 */
[----:B------:R-:W-:Y:S01]  /*15b50*/  IMAD.IADD R4, R9, 0x1, R4 ;  /* 0x0000000109047824 */ /* 0x000fe200078e0204 */
[C---:B------:R-:W-:Y:S02]  /*15b60*/  LEA R10, P0, R8.reuse, R10, 0x2 ;  /* 0x0000000a080a7211 */ /* 0x040fe400078010ff */
[----:B------:R-:W-:Y:S02]  /*15b70*/  SEL R11, R11, c[0x0][0x454], P2 ;  /* 0x000115000b0b7a07 */ /* 0x000fe40001000000 */
[----:B------:R-:W-:Y:S02]  /*15b80*/  LEA.HI R21, R21, R98, RZ, 0x5 ;  /* 0x0000006215157211 */ /* 0x000fe400078f28ff */
[----:B------:R-:W-:Y:S02]  /*15b90*/  LEA.HI.X R8, R8, R11, R4, 0x2, P0 ;  /* 0x0000000b08087211 */ /* 0x000fe400000f1404 */
[----:B------:R-:W-:Y:S01]  /*15ba0*/  LOP3.LUT R21, R21, 0xffffffe0, RZ, 0xc0, !PT ;  /* 0xffffffe015157812 */ /* 0x000fe200078ec0ff */
[----:B------:R-:W-:Y:S04]  /*15bb0*/  SHFL.IDX PT, R16, R10, RZ, 0x1c1f ;  /* 0x001c1fff0a107589 */ /* 0x000fe800000e0000 */
[----:B------:R-:W1:Y:S01]  /*15bc0*/  SHFL.IDX PT, R17, R8, RZ, 0x1c1f ;  /* 0x001c1fff08117589 */ /* 0x000e6200000e0000 */
[----:B------:R-:W-:-:S03]  /*15bd0*/  IMAD.IADD R21, R98, 0x1, -R21 ;  /* 0x0000000162157824 */ /* 0x000fc600078e0a15 */
[----:B------:R-:W-:Y:S01]  /*15be0*/  SHFL.IDX PT, R10, R10, 0x1, 0x1c1f ;  /* 0x003c1f000a0a7f89 */ /* 0x000fe200000e0000 */
[----:B------:R-:W-:-:S03]  /*15bf0*/  IMAD R4, R18, c[0x0][0x4e8], RZ ;  /* 0x00013a0012047a24 */ /* 0x000fc600078e02ff */
[----:B------:R2:W3:Y:S01]  /*15c00*/  SHFL.IDX PT, R11, R8, 0x1, 0x1c1f ;  /* 0x003c1f00080b7f89 */ /* 0x0004e200000e0000 */
[----:B------:R-:W-:Y:S01]  /*15c10*/  LOP3.LUT P0, RZ, R21, 0x3, RZ, 0xc0, !PT ;  /* 0x0000000315ff7812 */ /* 0x000fe2000780c0ff */
[----:B--2---:R-:W-:-:S05]  /*15c20*/  IMAD R8, R75, 0x80, R83 ;  /* 0x000000804b087824 */ /* 0x004fca00078e0253 */
[C---:B------:R-:W-:Y:S02]  /*15c30*/  IADD3 R9, R8.reuse, 0x8, RZ ;  /* 0x0000000808097810 */ /* 0x040fe40007ffe0ff */
[-C--:B------:R-:W-:Y:S02]  /*15c40*/  ISETP.GE.OR P1, PT, R8, R4.reuse, P0 ;  /* 0x000000040800720c */ /* 0x080fe40000726670 */
[----:B------:R-:W-:-:S11]  /*15c50*/  ISETP.GE.OR P0, PT, R9, R4, P0 ;  /* 0x000000040900720c */ /* 0x000fd60000706670 */
[----:B-1----:R1:W-:Y:S01]  /*15c60*/  @!P1 ST.E [R16.64], R27 ;  /* 0x0000001b10009985 */ /* 0x0023e2000c101908 */
[----:B------:R-:W-:-:S03]  /*15c70*/  ISETP.GE.AND P1, PT, R9, R4, PT ;  /* 0x000000040900720c */ /* 0x000fc60003f26270 */
[----:B---3--:R1:W-:Y:S01]  /*15c80*/  @!P0 ST.E [R10.64], R26 ;  /* 0x0000001a0a008985 */ /* 0x0083e2000c101908 */
[----:B------:R-:W-:Y:S02]  /*15c90*/  ISETP.GE.AND P0, PT, R8, R4, PT ;  /* 0x000000040800720c */ /* 0x000fe40003f06270 */
[----:B------:R-:W-:Y:S01]  /*15ca0*/  P2R R18, PR, RZ, 0x2 ;  /* 0x00000002ff127803 */ /* 0x000fe20000000000 */
[----:B------:R-:W-:Y:S05]  /*15cb0*/  @P2 BRA `(.L_x_465) ;  /* 0x0000067000002947 */ /* 0x000fea0003800000 */
[----:B------:R-:W-:Y:S01]  /*15cc0*/  IMAD R15, R15, c[0x0][0x3a0], RZ ;  /* 0x0000e8000f0f7a24 */ /* 0x000fe200078e02ff */
[----:B------:R-:W-:Y:S01]  /*15cd0*/  LEA R6, R75, R0, 0x7 ;  /* 0x000000004b067211 */ /* 0x000fe200078e38ff */
[C---:B------:R-:W-:Y:S01]  /*15ce0*/  IMAD.WIDE.U32 R8, R3.reuse, c[0x0][0x3a0], RZ ;  /* 0x0000e80003087a25 */ /* 0x040fe200078e00ff */
[----:B-1----:R-:W-:Y:S01]  /*15cf0*/  SHF.R.S32.HI R10, RZ, 0x1f, R2 ;  /* 0x0000001fff0a7819 */ /* 0x002fe20000011402 */
[----:B------:R1:W2:Y:S02]  /*15d00*/  LDS.128 R20, [R213+0x80] ;  /* 0x00008000d5147984 */ /* 0x0002a40000000c00 */
[----:B------:R-:W-:-:S02]  /*15d10*/  IMAD R3, R3, c[0x0][0x3a4], R15 ;  /* 0x0000e90003037a24 */ /* 0x000fc400078e020f */
[----:B------:R-:W-:Y:S01]  /*15d20*/  @P3 IMAD.HI.U32 R11, R6, c[0x0][0x4ec], RZ ;  /* 0x00013b00060b3a27 */ /* 0x000fe200078e00ff */
[----:B------:R1:W3:Y:S02]  /*15d30*/  LDS.128 R28, [R213+0x1080] ;  /* 0x00108000d51c7984 */ /* 0x0002e40000000c00 */
[----:B------:R-:W-:Y:S01]  /*15d40*/  IADD3 R9, R9, R3, RZ ;  /* 0x0000000309097210 */ /* 0x000fe20007ffe0ff */
[----:B------:R-:W-:Y:S01]  /*15d50*/  IMAD R10, R10, c[0x0][0x3f0], RZ ;  /* 0x0000fc000a0a7a24 */ /* 0x000fe200078e02ff */
[----:B------:R1:W4:Y:S01]  /*15d60*/  LDS.128 R36, [R213+0x2080] ;  /* 0x00208000d5247984 */ /* 0x0003220000000c00 */
[----:B------:R-:W-:Y:S02]  /*15d70*/  MOV R3, R6 ;  /* 0x0000000600037202 */ /* 0x000fe40000000f00 */
[----:B------:R-:W-:Y:S01]  /*15d80*/  IMAD.WIDE.U32 R8, R5, c[0x0][0x3e8], R8 ;  /* 0x0000fa0005087a25 */ /* 0x000fe200078e0008 */
[----:B------:R1:W1:Y:S01]  /*15d90*/  LDS.128 R44, [R213+0x3080] ;  /* 0x00308000d52c7984 */ /* 0x0002620000000c00 */
[----:B------:R-:W-:-:S02]  /*15da0*/  @P3 SHF.R.U32.HI R3, RZ, c[0x0][0x4f0], R11 ;  /* 0x00013c00ff033a19 */ /* 0x000fc4000001160b */
[----:B------:R-:W-:Y:S01]  /*15db0*/  IMAD R9, R5, c[0x0][0x3ec], R9 ;  /* 0x0000fb0005097a24 */ /* 0x000fe200078e0209 */
[----:B------:R1:W1:Y:S01]  /*15dc0*/  LDS.128 R16, [R213+0x4080] ;  /* 0x00408000d5107984 */ /* 0x0002620000000c00 */
[C---:B------:R-:W-:Y:S01]  /*15dd0*/  IMAD R10, R2.reuse, c[0x0][0x3f4], R10 ;  /* 0x0000fd00020a7a24 */ /* 0x040fe200078e020a */
[----:B------:R-:W-:Y:S01]  /*15de0*/  SHF.R.S32.HI R5, RZ, 0x1f, R3 ;  /* 0x0000001fff057819 */ /* 0x000fe20000011403 */
[----:B------:R-:W-:Y:S01]  /*15df0*/  IMAD.WIDE.U32 R8, R2, c[0x0][0x3f0], R8 ;  /* 0x0000fc0002087a25 */ /* 0x000fe200078e0008 */
[----:B------:R1:W1:Y:S01]  /*15e00*/  LDS.128 R24, [R213+0x5080] ;  /* 0x00508000d5187984 */ /* 0x0002620000000c00 */
[----:B------:R-:W-:-:S03]  /*15e10*/  IADD3 R2, -R3, RZ, RZ ;  /* 0x000000ff03027210 */ /* 0x000fc60007ffe1ff */
[----:B------:R1:W1:Y:S01]  /*15e20*/  LDS.128 R32, [R213+0x6080] ;  /* 0x00608000d5207984 */ /* 0x0002620000000c00 */
[----:B------:R-:W-:Y:S01]  /*15e30*/  IADD3 R9, R9, R10, RZ ;  /* 0x0000000a09097210 */ /* 0x000fe20007ffe0ff */
[----:B------:R-:W-:Y:S02]  /*15e40*/  IMAD R10, R5, c[0x0][0x3e0], RZ ;  /* 0x0000f800050a7a24 */ /* 0x000fe400078e02ff */
[----:B------:R1:W1:Y:S01]  /*15e50*/  LDS.128 R40, [R213+0x7080] ;  /* 0x00708000d5287984 */ /* 0x0002620000000c00 */
        /* <DEDUP_REMOVED lines=9> */
[----:B------:R-:W-:Y:S02]  /*15ef0*/  IADD3 R3, R3, R5, RZ ;  /* 0x0000000503037210 */ /* 0x000fe40007ffe0ff */
[----:B------:R-:W-:Y:S02]  /*15f00*/  LEA R5, R75, R81, 0x7 ;  /* 0x000000514b057211 */ /* 0x000fe400078e38ff */
[----:B------:R-:W-:Y:S01]  /*15f10*/  LEA.HI.X R6, R2, c[0x0][0x384], R3, 0x1, P0 ;  /* 0x0000e10002067a11 */ /* 0x000fe200000f0c03 */
[----:B------:R-:W-:Y:S05]  /*15f20*/  BRA.DIV ~URZ, `(.L_x_466) ;  /* 0x00003b327f007947 */ /* 0x000fea000b800000 */
[----:B--234-:R2:W3:Y:S02]  /*15f30*/  SHFL.IDX PT, R11, R6, RZ, 0x181f ;  /* 0x00181fff060b7589 */ /* 0x01c4e400000e0000 */
.L_x_542:
[----:B------:R-:W-:Y:S05]  /*15f40*/  BRA.DIV ~URZ, `(.L_x_467) ;  /* 0x00003b827f007947 */ /* 0x000fea000b800000 */
[----:B------:R4:W2:Y:S02]  /*15f50*/  SHFL.IDX PT, R2, R10, RZ, 0x181f ;  /* 0x00181fff0a027589 */ /* 0x0008a400000e0000 */
.L_x_543:
[----:B------:R-:W-:Y:S01]  /*15f60*/  ISETP.GE.AND P0, PT, R5, R4, PT ;  /* 0x000000040500720c */ /* 0x000fe20003f06270 */
[----:B------:R-:W-:-:S12]  /*15f70*/  BSSY B0, `(.L_x_468) ;  /* 0x000000a000007945 */ /* 0x000fd80003800000 */
[----:B------:R-:W-:Y:S05]  /*15f80*/  @P0 BRA `(.L_x_469) ;  /* 0x0000008000000947 */ /* 0x000fea0003800000 */
[----:B------:R-:W-:Y:S02]  /*15f90*/  ISETP.GE.AND P1, PT, R76, c[0x0][0x3c8], PT ;  /* 0x0000f2004c007a0c */ /* 0x000fe40003f26270 */
[----:B------:R-:W-:-:S11]  /*15fa0*/  ISETP.GE.AND P0, PT, R212, c[0x0][0x3c8], PT ;  /* 0x0000f200d4007a0c */ /* 0x000fd60003f06270 */
[-C--:B--2---:R-:W-:Y:S02]  /*15fb0*/  @!P1 LEA R8, P3, R76, R2.reuse, 0x1 ;  /* 0x000000024c089211 */ /* 0x084fe400078608ff */
[----:B------:R-:W-:Y:S02]  /*15fc0*/  @!P0 LEA R2, P2, R212, R2, 0x1 ;  /* 0x00000002d4028211 */ /* 0x000fe400078408ff */
[-C--:B---3--:R-:W-:Y:S02]  /*15fd0*/  @!P1 LEA.HI.X R9, R76, R11.reuse, R77, 0x1, P3 ;  /* 0x0000000b4c099211 */ /* 0x088fe400018f0c4d */
[----:B------:R-:W-:-:S03]  /*15fe0*/  @!P0 LEA.HI.X R3, R212, R11, R231, 0x1, P2 ;  /* 0x0000000bd4038211 */ /* 0x000fc600010f0ce7 */
[----:B------:R2:W-:Y:S04]  /*15ff0*/  @!P1 ST.E.128 [R8.64], R20 ;  /* 0x0000001408009985 */ /* 0x0005e8000c101d08 */
[----:B-1----:R2:W-:Y:S02]  /*16000*/  @!P0 ST.E.128 [R2.64], R16 ;  /* 0x0000001002008985 */ /* 0x0025e4000c101d08 */
.L_x_469:
[----:B------:R-:W-:Y:S05]  /*16010*/  BSYNC B0 ;  /* 0x0000000000007941 */ /* 0x000fea0003800000 */
.L_x_468:
[----:B------:R-:W-:Y:S05]  /*16020*/  BRA.DIV ~URZ, `(.L_x_470) ;  /* 0x00003b127f007947 */ /* 0x000fea000b800000 */
[----:B---3--:R3:W4:Y:S04]  /*16030*/  SHFL.IDX PT, R11, R6, 0x1, 0x181f ;  /* 0x00381f00060b7f89 */ /* 0x00872800000e0000 */
[----:B--2---:R3:W2:Y:S02]  /*16040*/  SHFL.IDX PT, R2, R10, 0x1, 0x181f ;  /* 0x00381f000a027f89 */ /* 0x0046a400000e0000 */
.L_x_544:
[----:B------:R-:W-:Y:S01]  /*16050*/  IADD3 R3, R5, 0x20, RZ ;  /* 0x0000002005037810 */ /* 0x000fe20007ffe0ff */
[----:B------:R-:W-:Y:S03]  /*16060*/  BSSY B0, `(.L_x_471) ;  /* 0x000000b000007945 */ /* 0x000fe60003800000 */
[----:B------:R-:W-:-:S13]  /*16070*/  ISETP.GE.AND P0, PT, R3, R4, PT ;  /* 0x000000040300720c */ /* 0x000fda0003f06270 */
[----:B------:R-:W-:Y:S05]  /*16080*/  @P0 BRA `(.L_x_472) ;  /* 0x0000008000000947 */ /* 0x000fea0003800000 */
[----:B------:R-:W-:Y:S02]  /*16090*/  ISETP.GE.AND P1, PT, R76, c[0x0][0x3c8], PT ;  /* 0x0000f2004c007a0c */ /* 0x000fe40003f26270 */
[----:B------:R-:W-:-:S11]  /*160a0*/  ISETP.GE.AND P0, PT, R212, c[0x0][0x3c8], PT ;  /* 0x0000f200d4007a0c */ /* 0x000fd60003f06270 */
[-C--:B--2---:R-:W-:Y:S02]  /*160b0*/  @!P1 LEA R8, P3, R76, R2.reuse, 0x1 ;  /* 0x000000024c089211 */ /* 0x084fe400078608ff */
[----:B------:R-:W-:Y:S02]  /*160c0*/  @!P0 LEA R2, P2, R212, R2, 0x1 ;  /* 0x00000002d4028211 */ /* 0x000fe400078408ff */
[-C--:B----4-:R-:W-:Y:S02]  /*160d0*/  @!P1 LEA.HI.X R9, R76, R11.reuse, R77, 0x1, P3 ;  /* 0x0000000b4c099211 */ /* 0x090fe400018f0c4d */
[----:B------:R-:W-:-:S03]  /*160e0*/  @!P0 LEA.HI.X R3, R212, R11, R231, 0x1, P2 ;  /* 0x0000000bd4038211 */ /* 0x000fc600010f0ce7 */
[----:B------:R2:W-:Y:S04]  /*160f0*/  @!P1 ST.E.128 [R8.64], R28 ;  /* 0x0000001c08009985 */ /* 0x0005e8000c101d08 */
[----:B-1----:R2:W-:Y:S02]  /*16100*/  @!P0 ST.E.128 [R2.64], R24 ;  /* 0x0000001802008985 */ /* 0x0025e4000c101d08 */
.L_x_472:
[----:B------:R-:W-:Y:S05]  /*16110*/  BSYNC B0 ;  /* 0x0000000000007941 */ /* 0x000fea0003800000 */
.L_x_471:
[----:B------:R-:W-:Y:S05]  /*16120*/  BRA.DIV ~URZ, `(.L_x_473) ;  /* 0x00003ae27f007947 */ /* 0x000fea000b800000 */
[----:B----4-:R4:W3:Y:S02]  /*16130*/  SHFL.IDX PT, R11, R6, 0x2, 0x181f ;  /* 0x00581f00060b7f89 */ /* 0x0108e400000e0000 */
.L_x_545:
[----:B------:R-:W-:Y:S05]  /*16140*/  BRA.DIV ~URZ, `(.L_x_474) ;  /* 0x00003b327f007947 */ /* 0x000fea000b800000 */
[----:B--2---:R2:W4:Y:S02]  /*16150*/  SHFL.IDX PT, R2, R10, 0x2, 0x181f ;  /* 0x00581f000a027f89 */ /* 0x00452400000e0000 */
.L_x_546:
[----:B------:R-:W-:Y:S01]  /*16160*/  IADD3 R3, R5, 0x40, RZ ;  /* 0x0000004005037810 */ /* 0x000fe20007ffe0ff */
[----:B------:R-:W-:Y:S03]  /*16170*/  BSSY B0, `(.L_x_475) ;  /* 0x000000b000007945 */ /* 0x000fe60003800000 */
[----:B------:R-:W-:-:S13]  /*16180*/  ISETP.GE.AND P0, PT, R3, R4, PT ;  /* 0x000000040300720c */ /* 0x000fda0003f06270 */
[----:B------:R-:W-:Y:S05]  /*16190*/  @P0 BRA `(.L_x_476) ;  /* 0x0000008000000947 */ /* 0x000fea0003800000 */
[----:B------:R-:W-:Y:S02]  /*161a0*/  ISETP.GE.AND P1, PT, R76, c[0x0][0x3c8], PT ;  /* 0x0000f2004c007a0c */ /* 0x000fe40003f26270 */
[----:B------:R-:W-:-:S11]  /*161b0*/  ISETP.GE.AND P0, PT, R212, c[0x0][0x3c8], PT ;  /* 0x0000f200d4007a0c */ /* 0x000fd60003f06270 */
[-C--:B----4-:R-:W-:Y:S02]  /*161c0*/  @!P1 LEA R8, P3, R76, R2.reuse, 0x1 ;  /* 0x000000024c089211 */ /* 0x090fe400078608ff */
[----:B------:R-:W-:Y:S02]  /*161d0*/  @!P0 LEA R2, P2, R212, R2, 0x1 ;  /* 0x00000002d4028211 */ /* 0x000fe400078408ff */
[-C--:B---3--:R-:W-:Y:S02]  /*161e0*/  @!P1 LEA.HI.X R9, R76, R11.reuse, R77, 0x1, P3 ;  /* 0x0000000b4c099211 */ /* 0x088fe400018f0c4d */
[----:B------:R-:W-:-:S03]  /*161f0*/  @!P0 LEA.HI.X R3, R212, R11, R231, 0x1, P2 ;  /* 0x0000000bd4038211 */ /* 0x000fc600010f0ce7 */
[----:B------:R3:W-:Y:S04]  /*16200*/  @!P1 ST.E.128 [R8.64], R36 ;  /* 0x0000002408009985 */ /* 0x0007e8000c101d08 */
[----:B-1----:R3:W-:Y:S02]  /*16210*/  @!P0 ST.E.128 [R2.64], R32 ;  /* 0x0000002002008985 */ /* 0x0027e4000c101d08 */
.L_x_476:
[----:B------:R-:W-:Y:S05]  /*16220*/  BSYNC B0 ;  /* 0x0000000000007941 */ /* 0x000fea0003800000 */
.L_x_475:
[----:B------:R-:W-:Y:S05]  /*16230*/  BRA.DIV ~URZ, `(.L_x_477) ;  /* 0x00003ab27f007947 */ /* 0x000fea000b800000 */
[----:B---3--:R3:W2:Y:S04]  /*16240*/  SHFL.IDX PT, R8, R6, 0x3, 0x181f ;  /* 0x00781f0006087f89 */ /* 0x0086a800000e0000 */
[----:B----4-:R3:W4:Y:S02]  /*16250*/  SHFL.IDX PT, R6, R10, 0x3, 0x181f ;  /* 0x00781f000a067f89 */ /* 0x01072400000e0000 */
.L_x_547:
[----:B------:R-:W-:-:S04]  /*16260*/  IADD3 R2, R5, 0x60, RZ ;  /* 0x0000006005027810 */ /* 0x000fc80007ffe0ff */
[----:B------:R-:W-:-:S13]  /*16270*/  ISETP.GE.AND P0, PT, R2, R4, PT ;  /* 0x000000040200720c */ /* 0x000fda0003f06270 */
[----:B------:R-:W-:Y:S05]  /*16280*/  @P0 BRA `(.L_x_478) ;  /* 0x00001b1000000947 */ /* 0x000fea0003800000 */
[----:B------:R-:W-:-:S13]  /*16290*/  ISETP.GE.AND P0, PT, R76, c[0x0][0x3c8], PT ;  /* 0x0000f2004c007a0c */ /* 0x000fda0003f06270 */
[----:B----4-:R-:W-:-:S04]  /*162a0*/  @!P0 LEA R2, P1, R76, R6, 0x1 ;  /* 0x000000064c028211 */ /* 0x010fc800078208ff */
[----:B--2---:R-:W-:-:S05]  /*162b0*/  @!P0 LEA.HI.X R3, R76, R8, R77, 0x1, P1 ;  /* 0x000000084c038211 */ /* 0x004fca00008f0c4d */
[----:B-1----:R1:W-:Y:S01]  /*162c0*/  @!P0 ST.E.128 [R2.64], R44 ;  /* 0x0000002c02008985 */ /* 0x0023e2000c101d08 */
[----:B------:R-:W-:-:S13]  /*162d0*/  ISETP.GE.AND P0, PT, R212, c[0x0][0x3c8], PT ;  /* 0x0000f200d4007a0c */ /* 0x000fda0003f06270 */
[----:B------:R-:W-:Y:S05]  /*162e0*/  @P0 BRA `(.L_x_478) ;  /* 0x00001ab000000947 */ /* 0x000fea0003800000 */
[----:B-1----:R-:W-:-:S04]  /*162f0*/  LEA R2, P0, R212, R6, 0x1 ;  /* 0x00000006d4027211 */ /* 0x002fc800078008ff */
[----:B------:R-:W-:-:S05]  /*16300*/  LEA.HI.X R3, R212, R8, R231, 0x1, P0 ;  /* 0x00000008d4037211 */ /* 0x000fca00000f0ce7 */
[----:B------:R1:W-:Y:S01]  /*16310*/  ST.E.128 [R2.64], R40 ;  /* 0x0000002802007985 */ /* 0x0003e2000c101d08 */
[----:B------:R-:W-:Y:S05]  /*16320*/  BRA `(.L_x_478) ;  /* 0x00001a7000007947 */ /* 0x000fea0003800000 */
.L_x_465:
[----:B-1----:R-:W2:Y:S01]  /*16330*/  LDL.LU R10, [R1+0x4c] ;  /* 0x00004c00010a7983 */ /* 0x002ea20000300800 */
[----:B------:R-:W-:Y:S02]  /*16340*/  IMAD R15, R15, c[0x0][0x408], RZ ;  /* 0x000102000f0f7a24 */ /* 0x000fe400078e02ff */
[----:B------:R-:W-:-:S04]  /*16350*/  IMAD.WIDE.U32 R8, R3, c[0x0][0x408], RZ ;  /* 0x0001020003087a25 */ /* 0x000fc800078e00ff */
[----:B------:R-:W-:-:S05]  /*16360*/  IMAD R3, R3, c[0x0][0x40c], R15 ;  /* 0x0001030003037a24 */ /* 0x000fca00078e020f */
[----:B------:R-:W-:Y:S02]  /*16370*/  IADD3 R9, R9, R3, RZ ;  /* 0x0000000309097210 */ /* 0x000fe40007ffe0ff */
[----:B------:R-:W-:-:S03]  /*16380*/  SHF.R.S32.HI R3, RZ, 0x1f, R2 ;  /* 0x0000001fff037819 */ /* 0x000fc60000011402 */
[----:B------:R-:W-:-:S04]  /*16390*/  IMAD.WIDE.U32 R8, R5, c[0x0][0x438], R8 ;  /* 0x00010e0005087a25 */ /* 0x000fc800078e0008 */
[----:B------:R-:W-:Y:S01]  /*163a0*/  IMAD R3, R3, c[0x0][0x440], RZ ;  /* 0x0001100003037a24 */ /* 0x000fe200078e02ff */
[----:B------:R-:W-:Y:S01]  /*163b0*/  MOV R4, R8 ;  /* 0x0000000800047202 */ /* 0x000fe20000000f00 */
[----:B------:R-:W-:Y:S02]  /*163c0*/  IMAD R5, R5, c[0x0][0x43c], R9 ;  /* 0x00010f0005057a24 */ /* 0x000fe400078e0209 */
[----:B------:R-:W-:-:S04]  /*163d0*/  @P3 IMAD.HI.U32 R9, R6, c[0x0][0x4ec], RZ ;  /* 0x00013b0006093a27 */ /* 0x000fc800078e00ff */
[C---:B------:R-:W-:Y:S02]  /*163e0*/  IMAD R3, R2.reuse, c[0x0][0x444], R3 ;  /* 0x0001110002037a24 */ /* 0x040fe400078e0203 */
[----:B------:R-:W-:Y:S01]  /*163f0*/  IMAD.WIDE.U32 R4, R2, c[0x0][0x440], R4 ;  /* 0x0001100002047a25 */ /* 0x000fe200078e0004 */
[----:B------:R-:W-:Y:S02]  /*16400*/  MOV R2, R6 ;  /* 0x0000000600027202 */ /* 0x000fe40000000f00 */
[----:B------:R-:W-:Y:S02]  /*16410*/  @P3 SHF.R.U32.HI R2, RZ, c[0x0][0x4f0], R9 ;  /* 0x00013c00ff023a19 */ /* 0x000fe40000011609 */
        /* <DEDUP_REMOVED lines=19> */
.L_x_548:
[----:B------:R-:W-:Y:S05]  /*16550*/  BRA.DIV ~URZ, `(.L_x_480) ;  /* 0x000038d27f007947 */ /* 0x000fea000b800000 */
[----:B------:R3:W4:Y:S02]  /*16560*/  SHFL.IDX PT, R2, R5, RZ, 0x1c1f ;  /* 0x001c1fff05027589 */ /* 0x00072400000e0000 */
.L_x_549:
        /* <DEDUP_REMOVED lines=22> */
[----:B------:R-:W-:-:S04]  /*166d0*/  @!P1 IMAD.MOV.U32 R3, RZ, RZ, R4 ;  /* 0x000000ffff039224 */ /* 0x000fc800078e0004 */
[----:B------:R-:W-:Y:S01]  /*166e0*/  @!P1 IMAD.WIDE R10, R10, 0x4, R2 ;  /* 0x000000040a0a9825 */ /* 0x000fe200078e0202 */
[----:B--2---:R-:W-:Y:S01]  /*166f0*/  ISETP.GE.AND P4, PT, R15, c[0x0][0x3c8], PT ;  /* 0x0000f2000f007a0c */ /* 0x004fe20003f86270 */
[----:B------:R-:W2:Y:S04]  /*16700*/  LDL R3, [R1+0x58] ;  /* 0x0000580001037983 */ /* 0x000ea80000100800 */
[----:B------:R3:W-:Y:S01]  /*16710*/  @!P1 ST.E.64 [R10.64], R52 ;  /* 0x000000340a009985 */ /* 0x0007e2000c101b08 */
[----:B------:R-:W-:-:S04]  /*16720*/  @!P0 LEA R8, P2, R25, R2, 0x2 ;  /* 0x0000000219088211 */ /* 0x000fc800078410ff */
[----:B------:R-:W-:Y:S02]  /*16730*/  @!P0 LEA.HI.X R9, R25, R4, R26, 0x2, P2 ;  /* 0x0000000419098211 */ /* 0x000fe400010f141a */
[----:B------:R-:W4:Y:S01]  /*16740*/  LDL R25, [R1+0x60] ;  /* 0x0000600001197983 */ /* 0x000f220000100800 */
[----:B------:R-:W-:-:S03]  /*16750*/  ISETP.GE.AND P2, PT, R22, c[0x0][0x3c8], PT ;  /* 0x0000f20016007a0c */ /* 0x000fc60003f46270 */
[----:B------:R5:W-:Y:S01]  /*16760*/  @!P0 ST.E.64 [R8.64], R30 ;  /* 0x0000001e08008985 */ /* 0x000be2000c101b08 */
[----:B---3--:R-:W-:-:S03]  /*16770*/  @!P3 LEA R10, P5, R17, R2, 0x2 ;  /* 0x00000002110ab211 */ /* 0x008fc600078a10ff */
[----:B------:R-:W3:Y:S01]  /*16780*/  LDL R52, [R1+0xcc] ;  /* 0x0000cc0001347983 */ /* 0x000ee20000100800 */
[----:B------:R-:W-:-:S03]  /*16790*/  @!P3 LEA.HI.X R11, R17, R4, R23, 0x2, P5 ;  /* 0x00000004110bb211 */ /* 0x000fc600028f1417 */
[----:B------:R-:W2:Y:S04]  /*167a0*/  LDL R26, [R1+0xc0] ;  /* 0x0000c000011a7983 */ /* 0x000ea80000100800 */
[----:B------:R-:W2:Y:S01]  /*167b0*/  LDL R17, [R1+0xd0] ;  /* 0x0000d00001117983 */ /* 0x000ea20000100800 */
[----:B-----5:R-:W-:-:S03]  /*167c0*/  @!P4 LEA R8, P0, R15, R2, 0x2 ;  /* 0x000000020f08c211 */ /* 0x020fc600078010ff */
[----:B------:R-:W5:Y:S01]  /*167d0*/  LDL R31, [R1+0xc8] ;  /* 0x0000c800011f7983 */ /* 0x000f620000100800 */
[----:B------:R-:W-:Y:S02]  /*167e0*/  ISETP.GE.AND P1, PT, R19, c[0x0][0x3c8], PT ;  /* 0x0000f20013007a0c */ /* 0x000fe40003f26270 */
[----:B------:R-:W-:Y:S01]  /*167f0*/  @!P4 LEA.HI.X R9, R15, R4, R20, 0x2, P0 ;  /* 0x000000040f09c211 */ /* 0x000fe200000f1414 */
[----:B------:R-:W5:Y:S04]  /*16800*/  LDL R23, [R1+0x5c] ;  /* 0x00005c0001177983 */ /* 0x000f680000100800 */
[----:B------:R-:W5:Y:S04]  /*16810*/  LDL R30, [R1+0xc4] ;  /* 0x0000c400011e7983 */ /* 0x000f680000100800 */
[----:B------:R-:W5:Y:S04]  /*16820*/  LDL R20, [R1+0x54] ;  /* 0x0000540001147983 */ /* 0x000f680000100800 */
[----:B------:R-:W5:Y:S04]  /*16830*/  LDL R15, [R1+0x50] ;  /* 0x00005000010f7983 */ /* 0x000f680000100800 */
[----:B------:R1:W-:Y:S04]  /*16840*/  @!P3 ST.E.64 [R10.64], R32 ;  /* 0x000000200a00b985 */ /* 0x0003e8000c101b08 */
[----:B------:R1:W-:Y:S02]  /*16850*/  @!P4 ST.E.64 [R8.64], R34 ;  /* 0x000000220800c985 */ /* 0x0003e4000c101b08 */
[----:B-1----:R-:W-:-:S02]  /*16860*/  @!P2 LEA R10, P5, R22, R2, 0x2 ;  /* 0x00000002160aa211 */ /* 0x002fc400078a10ff */
[C---:B------:R-:W-:Y:S02]  /*16870*/  @!P1 LEA R8, P0, R19.reuse, R2, 0x2 ;  /* 0x0000000213089211 */ /* 0x040fe400078010ff */
[-C--:B------:R-:W-:Y:S02]  /*16880*/  @!P2 LEA.HI.X R11, R22, R4.reuse, R24, 0x2, P5 ;  /* 0x00000004160ba211 */ /* 0x080fe400028f1418 */
[----:B------:R-:W5:Y:S01]  /*16890*/  LDL R22, [R1+0xb8] ;  /* 0x0000b80001167983 */ /* 0x000f620000100800 */
[----:B------:R-:W-:-:S03]  /*168a0*/  @!P1 LEA.HI.X R9, R19, R4, R21, 0x2, P0 ;  /* 0x0000000413099211 */ /* 0x000fc600000f1415 */
[----:B------:R-:W5:Y:S04]  /*168b0*/  LDL R24, [R1+0xbc] ;  /* 0x0000bc0001187983 */ /* 0x000f680000100800 */
[----:B------:R-:W5:Y:S04]  /*168c0*/  LDL R21, [R1+0xb4] ;  /* 0x0000b40001157983 */ /* 0x000f680000100800 */
[----:B------:R-:W5:Y:S01]  /*168d0*/  LDL R19, [R1+0xb0] ;  /* 0x0000b00001137983 */ /* 0x000f620000100800 */
[----:B------:R-:W-:Y:S02]  /*168e0*/  ISETP.GE.AND P3, PT, R98, c[0x0][0x3c8], PT ;  /* 0x0000f20062007a0c */ /* 0x000fe40003f66270 */
[----:B------:R-:W-:Y:S01]  /*168f0*/  ISETP.GE.AND P4, PT, R16, c[0x0][0x3c8], PT ;  /* 0x0000f20010007a0c */ /* 0x000fe20003f86270 */
[----:B------:R1:W-:Y:S01]  /*16900*/  @!P2 ST.E.64 [R10.64], R36 ;  /* 0x000000240a00a985 */ /* 0x0003e2000c101b08 */
[----:B------:R-:W-:-:S03]  /*16910*/  ISETP.GE.AND P2, PT, R83, c[0x0][0x3c8], PT ;  /* 0x0000f20053007a0c */ /* 0x000fc60003f46270 */
[----:B------:R1:W-:Y:S01]  /*16920*/  @!P1 ST.E.64 [R8.64], R38 ;  /* 0x0000002608009985 */ /* 0x0003e2000c101b08 */
[----:B------:R-:W-:Y:S02]  /*16930*/  ISETP.GE.AND P1, PT, R75, c[0x0][0x3c8], PT ;  /* 0x0000f2004b007a0c */ /* 0x000fe40003f26270 */
[----:B------:R-:W-:-:S03]  /*16940*/  ISETP.GE.AND P6, PT, R27, c[0x0][0x3c8], PT ;  /* 0x0000f2001b007a0c */ /* 0x000fc60003fc6270 */
[-C--:B-1----:R-:W-:Y:S02]  /*16950*/  @!P3 LEA R10, P5, R98, R2.reuse, 0x2 ;  /* 0x00000002620ab211 */ /* 0x082fe400078a10ff */
[----:B------:R-:W-:Y:S02]  /*16960*/  @!P4 LEA R8, P0, R16, R2, 0x2 ;  /* 0x000000021008c211 */ /* 0x000fe400078010ff */
[----:B------:R-:W-:-:S05]  /*16970*/  @!P3 LEA.HI.X R11, R98, R4, R99, 0x2, P5 ;  /* 0x00000004620bb211 */ /* 0x000fca00028f1463 */
[----:B------:R1:W-:Y:S01]  /*16980*/  @!P3 ST.E.64 [R10.64], R40 ;  /* 0x000000280a00b985 */ /* 0x0003e2000c101b08 */
[----:B----4-:R-:W-:Y:S02]  /*16990*/  ISETP.GE.AND P5, PT, R25, c[0x0][0x3c8], PT ;  /* 0x0000f20019007a0c */ /* 0x010fe40003fa6270 */
[----:B--2---:R-:W-:Y:S02]  /*169a0*/  @!P4 LEA.HI.X R9, R16, R4, R17, 0x2, P0 ;  /* 0x000000041009c211 */ /* 0x004fe400000f1411 */
[----:B------:R-:W-:-:S03]  /*169b0*/  @!P2 LEA R16, P0, R83, R2, 0x2 ;  /* 0x000000025310a211 */ /* 0x000fc600078010ff */
[----:B------:R2:W-:Y:S01]  /*169c0*/  @!P4 ST.E.64 [R8.64], R42 ;  /* 0x0000002a0800c985 */ /* 0x0005e2000c101b08 */
[----:B---3--:R-:W-:Y:S02]  /*169d0*/  @!P2 LEA.HI.X R17, R83, R4, R52, 0x2, P0 ;  /* 0x000000045311a211 */ /* 0x008fe400000f1434 */
[----:B-1----:R-:W-:-:S03]  /*169e0*/  @!P6 LEA R10, P0, R27, R2, 0x2 ;  /* 0x000000021b0ae211 */ /* 0x002fc600078010ff */
[----:B------:R1:W-:Y:S01]  /*169f0*/  @!P2 ST.E.64 [R16.64], R58 ;  /* 0x0000003a1000a985 */ /* 0x0003e2000c101b08 */
[----:B------:R-:W-:Y:S02]  /*16a00*/  ISETP.GE.AND P2, PT, R3, c[0x0][0x3c8], PT ;  /* 0x0000f20003007a0c */ /* 0x000fe40003f46270 */
[----:B-----5:R-:W-:Y:S02]  /*16a10*/  ISETP.GE.AND P4, PT, R23, c[0x0][0x3c8], PT ;  /* 0x0000f20017007a0c */ /* 0x020fe40003f86270 */
[----:B------:R-:W-:Y:S02]  /*16a20*/  @!P6 LEA.HI.X R11, R27, R4, R30, 0x2, P0 ;  /* 0x000000041b0be211 */ /* 0x000fe400000f141e */
[----:B------:R-:W-:Y:S02]  /*16a30*/  ISETP.GE.AND P0, PT, R15, c[0x0][0x3c8], PT ;  /* 0x0000f2000f007a0c */ /* 0x000fe40003f06270 */
[----:B--2---:R-:W-:-:S04]  /*16a40*/  @!P1 LEA R8, P3, R75, R2, 0x2 ;  /* 0x000000024b089211 */ /* 0x004fc800078610ff */
[----:B------:R-:W-:-:S05]  /*16a50*/  @!P1 LEA.HI.X R9, R75, R4, R31, 0x2, P3 ;  /* 0x000000044b099211 */ /* 0x000fca00018f141f */
[----:B------:R2:W-:Y:S01]  /*16a60*/  @!P1 ST.E.64 [R8.64], R44 ;  /* 0x0000002c08009985 */ /* 0x0005e2000c101b08 */
[----:B------:R-:W-:-:S03]  /*16a70*/  ISETP.GE.AND P1, PT, R20, c[0x0][0x3c8], PT ;  /* 0x0000f20014007a0c */ /* 0x000fc60003f26270 */
[----:B------:R3:W-:Y:S01]  /*16a80*/  @!P6 ST.E.64 [R10.64], R46 ;  /* 0x0000002e0a00e985 */ /* 0x0007e2000c101b08 */
[-C--:B-1----:R-:W-:Y:S02]  /*16a90*/  @!P4 LEA R16, P6, R23, R2.reuse, 0x2 ;  /* 0x000000021710c211 */ /* 0x082fe400078c10ff */
[----:B--2---:R-:W-:-:S04]  /*16aa0*/  @!P5 LEA R8, P3, R25, R2, 0x2 ;  /* 0x000000021908d211 */ /* 0x004fc800078610ff */
[----:B------:R-:W-:Y:S02]  /*16ab0*/  @!P5 LEA.HI.X R9, R25, R4, R26, 0x2, P3 ;  /* 0x000000041909d211 */ /* 0x000fe400018f141a */
[----:B---3--:R-:W-:-:S03]  /*16ac0*/  @!P2 LEA R10, P3, R3, R2, 0x2 ;  /* 0x00000002030aa211 */ /* 0x008fc600078610ff */
[----:B------:R1:W-:Y:S01]  /*16ad0*/  @!P5 ST.E.64 [R8.64], R48 ;  /* 0x000000300800d985 */ /* 0x0003e2000c101b08 */
[-C--:B------:R-:W-:Y:S02]  /*16ae0*/  @!P2 LEA.HI.X R11, R3, R4.reuse, R22, 0x2, P3 ;  /* 0x00000004030ba211 */ /* 0x080fe400018f1416 */
[----:B------:R-:W-:-:S05]  /*16af0*/  @!P4 LEA.HI.X R17, R23, R4, R24, 0x2, P6 ;  /* 0x000000041711c211 */ /* 0x000fca00030f1418 */
[----:B------:R2:W-:Y:S04]  /*16b00*/  @!P4 ST.E.64 [R16.64], R88 ;  /* 0x000000581000c985 */ /* 0x0005e8000c101b08 */
[----:B------:R2:W-:Y:S01]  /*16b10*/  @!P2 ST.E.64 [R10.64], R62 ;  /* 0x0000003e0a00a985 */ /* 0x0005e2000c101b08 */
[CC--:B-1----:R-:W-:Y:S02]  /*16b20*/  @!P1 LEA R8, P5, R20.reuse, R2.reuse, 0x2 ;  /* 0x0000000214089211 */ /* 0x0c2fe400078a10ff */
[C---:B------:R-:W-:Y:S02]  /*16b30*/  @!P0 LEA R2, P3, R15.reuse, R2, 0x2 ;  /* 0x000000020f028211 */ /* 0x040fe400078610ff */
[-C--:B------:R-:W-:Y:S02]  /*16b40*/  @!P1 LEA.HI.X R9, R20, R4.reuse, R21, 0x2, P5 ;  /* 0x0000000414099211 */ /* 0x080fe400028f1415 */
[----:B------:R-:W-:-:S03]  /*16b50*/  @!P0 LEA.HI.X R3, R15, R4, R19, 0x2, P3 ;  /* 0x000000040f038211 */ /* 0x000fc600018f1413 */
[----:B------:R2:W-:Y:S04]  /*16b60*/  @!P1 ST.E.64 [R8.64], R50 ;  /* 0x0000003208009985 */ /* 0x0005e8000c101b08 */
[----:B------:R2:W-:Y:S02]  /*16b70*/  @!P0 ST.E.64 [R2.64], R28 ;  /* 0x0000001c02008985 */ /* 0x0005e4000c101b08 */
.L_x_482:
[----:B------:R-:W-:Y:S05]  /*16b80*/  BSYNC B0 ;  /* 0x0000000000007941 */ /* 0x000fea0003800000 */
.L_x_481:
[----:B------:R-:W-:Y:S05]  /*16b90*/  BRA.DIV ~URZ, `(.L_x_483) ;  /* 0x000033027f007947 */ /* 0x000fea000b800000 */
[----:B--2---:R2:W1:Y:S04]  /*16ba0*/  SHFL.IDX PT, R4, R6, 0x1, 0x1c1f ;  /* 0x003c1f0006047f89 */ /* 0x00446800000e0000 */
[----:B----4-:R2:W4:Y:S02]  /*16bb0*/  SHFL.IDX PT, R2, R5, 0x1, 0x1c1f ;  /* 0x003c1f0005027f89 */ /* 0x01052400000e0000 */
.L_x_550:
[----:B------:R-:W-:-:S13]  /*16bc0*/  ISETP.NE.AND P0, PT, R18, RZ, PT ;  /* 0x000000ff1200720c */ /* 0x000fda0003f05270 */
[----:B------:R-:W-:Y:S05]  /*16bd0*/  @P0 BRA `(.L_x_478) ;  /* 0x000011c000000947 */ /* 0x000fea0003800000 */
[----:B------:R-:W5:Y:S04]  /*16be0*/  LDL R16, [R1+0x8c] ;  /* 0x00008c0001107983 */ /* 0x000f680000100800 */
[----:B--2---:R-:W2:Y:S04]  /*16bf0*/  LDL R24, [R1+0x88] ;  /* 0x0000880001187983 */ /* 0x004ea80000100800 */
[----:B---3--:R-:W3:Y:S04]  /*16c00*/  LDL R20, [R1+0x84] ;  /* 0x0000840001147983 */ /* 0x008ee80000100800 */
[----:B----4-:R-:W4:Y:S04]  /*16c10*/  LDL R19, [R1+0x7c] ;  /* 0x00007c0001137983 */ /* 0x010f280000100800 */
        /* <DEDUP_REMOVED lines=17> */
[----:B---3--:R-:W-:Y:S02]  /*16d30*/  ISETP.GE.AND P0, PT, R20, c[0x0][0x3c8], PT ;  /* 0x0000f20014007a0c */ /* 0x008fe40003f06270 */
[----:B----4-:R-:W-:-:S07]  /*16d40*/  ISETP.GE.AND P4, PT, R19, c[0x0][0x3c8], PT ;  /* 0x0000f20013007a0c */ /* 0x010fce0003f86270 */
[----:B------:R-:W-:Y:S02]  /*16d50*/  @!P2 IMAD.MOV.U32 R3, RZ, RZ, R4 ;  /* 0x000000ffff03a224 */ /* 0x000fe400078e0004 */
[----:B------:R-:W-:Y:S02]  /*16d60*/  @!P1 LEA R10, P3, R24, R2, 0x2 ;  /* 0x00000002180a9211 */ /* 0x000fe400078610ff */
[----:B------:R-:W-:Y:S02]  /*16d70*/  @!P2 IMAD.WIDE R16, R16, 0x4, R2 ;  /* 0x000000041010a825 */ /* 0x000fe400078e0202 */
[----:B------:R-:W-:Y:S02]  /*16d80*/  @!P1 LEA.HI.X R11, R24, R4, R26, 0x2, P3 ;  /* 0x00000004180b9211 */ /* 0x000fe400018f141a */
[----:B------:R-:W-:Y:S01]  /*16d90*/  @!P0 LEA R8, P6, R20, R2, 0x2 ;  /* 0x0000000214088211 */ /* 0x000fe200078c10ff */
[----:B------:R-:W-:Y:S01]  /*16da0*/  @!P2 ST.E.64 [R16.64], R92 ;  /* 0x0000005c1000a985 */ /* 0x000fe2000c101b08 */
[----:B------:R-:W-:-:S02]  /*16db0*/  ISETP.GE.AND P5, PT, R6, c[0x0][0x3c8], PT ;  /* 0x0000f20006007a0c */ /* 0x000fc40003fa6270 */
[----:B------:R-:W-:Y:S01]  /*16dc0*/  @!P0 LEA.HI.X R9, R20, R4, R22, 0x2, P6 ;  /* 0x0000000414098211 */ /* 0x000fe200030f1416 */
[----:B------:R1:W-:Y:S04]  /*16dd0*/  @!P1 ST.E.64 [R10.64], R66 ;  /* 0x000000420a009985 */ /* 0x0003e8000c101b08 */
[----:B------:R-:W2:Y:S04]  /*16de0*/  LDL R26, [R1+0x68] ;  /* 0x00006800011a7983 */ /* 0x000ea80000100800 */
[----:B------:R-:W3:Y:S04]  /*16df0*/  LDL R24, [R1+0x60] ;  /* 0x0000600001187983 */ /* 0x000ee80000100800 */
[----:B------:R4:W-:Y:S01]  /*16e00*/  @!P0 ST.E.64 [R8.64], R54 ;  /* 0x0000003608008985 */ /* 0x0009e2000c101b08 */
[----:B------:R-:W-:-:S03]  /*16e10*/  ISETP.GE.AND P3, PT, R15, c[0x0][0x3c8], PT ;  /* 0x0000f2000f007a0c */ /* 0x000fc60003f66270 */
[----:B------:R-:W5:Y:S04]  /*16e20*/  LDL R22, [R1+0x5c] ;  /* 0x00005c0001167983 */ /* 0x000f680000100800 */
[----:B------:R-:W5:Y:S01]  /*16e30*/  LDL R20, [R1+0x58] ;  /* 0x0000580001147983 */ /* 0x000f620000100800 */
[-C--:B-1----:R-:W-:Y:S02]  /*16e40*/  @!P4 LEA R10, P6, R19, R2.reuse, 0x2 ;  /* 0x00000002130ac211 */ /* 0x082fe400078c10ff */
[----:B------:R-:W-:-:S04]  /*16e50*/  @!P5 LEA R16, P0, R6, R2, 0x2 ;  /* 0x000000020610d211 */ /* 0x000fc800078010ff */
[----:B------:R-:W-:Y:S02]  /*16e60*/  @!P5 LEA.HI.X R17, R6, R4, R25, 0x2, P0 ;  /* 0x000000040611d211 */ /* 0x000fe400000f1419 */
[----:B------:R-:W5:Y:S01]  /*16e70*/  LDL R6, [R1+0x54] ;  /* 0x0000540001067983 */ /* 0x000f620000100800 */
[----:B------:R-:W-:-:S03]  /*16e80*/  ISETP.GE.AND P2, PT, R5, c[0x0][0x3c8], PT ;  /* 0x0000f20005007a0c */ /* 0x000fc60003f46270 */
[----:B------:R-:W5:Y:S01]  /*16e90*/  LDL R25, [R1+0xc0] ;  /* 0x0000c00001197983 */ /* 0x000f620000100800 */
[----:B------:R-:W-:-:S04]  /*16ea0*/  P2R R3, PR, RZ, 0x40 ;  /* 0x00000040ff037803 */ /* 0x000fc80000000000 */
[----:B------:R-:W-:-:S04]  /*16eb0*/  ISETP.NE.AND P0, PT, R3, RZ, PT ;  /* 0x000000ff0300720c */ /* 0x000fc80003f05270 */
[----:B------:R-:W-:Y:S02]  /*16ec0*/  @!P4 LEA.HI.X R11, R19, R4, R23, 0x2, P0 ;  /* 0x00000004130bc211 */ /* 0x000fe400000f1417 */
[----:B------:R-:W5:Y:S01]  /*16ed0*/  LDL R19, [R1+0xc4] ;  /* 0x0000c40001137983 */ /* 0x000f620000100800 */
[----:B----4-:R-:W-:-:S03]  /*16ee0*/  @!P3 LEA R8, P6, R15, R2, 0x2 ;  /* 0x000000020f08b211 */ /* 0x010fc600078c10ff */
[----:B------:R-:W4:Y:S01]  /*16ef0*/  LDL R23, [R1+0xbc] ;  /* 0x0000bc0001177983 */ /* 0x000f220000100800 */
[----:B------:R-:W-:-:S03]  /*16f00*/  @!P3 LEA.HI.X R9, R15, R4, R21, 0x2, P6 ;  /* 0x000000040f09b211 */ /* 0x000fc600030f1415 */
[----:B------:R1:W-:Y:S04]  /*16f10*/  @!P5 ST.E.64 [R16.64], R100 ;  /* 0x000000641000d985 */ /* 0x0003e8000c101b08 */
[----:B------:R-:W4:Y:S04]  /*16f20*/  LDL R21, [R1+0xb8] ;  /* 0x0000b80001157983 */ /* 0x000f280000100800 */
[----:B------:R1:W-:Y:S04]  /*16f30*/  @!P4 ST.E.64 [R10.64], R68 ;  /* 0x000000440a00c985 */ /* 0x0003e8000c101b08 */
[----:B------:R-:W4:Y:S04]  /*16f40*/  LDL R15, [R1+0xb4] ;  /* 0x0000b400010f7983 */ /* 0x000f280000100800 */
[----:B------:R1:W-:Y:S02]  /*16f50*/  @!P3 ST.E.64 [R8.64], R56 ;  /* 0x000000380800b985 */ /* 0x0003e4000c101b08 */
[----:B-1----:R-:W-:-:S04]  /*16f60*/  @!P2 LEA R16, P3, R5, R2, 0x2 ;  /* 0x000000020510a211 */ /* 0x002fc800078610ff */
[----:B------:R-:W-:Y:S02]  /*16f70*/  @!P2 LEA.HI.X R17, R5, R4, R32, 0x2, P3 ;  /* 0x000000040511a211 */ /* 0x000fe400018f1420 */
[----:B------:R-:W4:Y:S01]  /*16f80*/  LDL R5, [R1+0x50] ;  /* 0x0000500001057983 */ /* 0x000f220000100800 */
[----:B------:R-:W-:Y:S02]  /*16f90*/  ISETP.GE.AND P1, PT, R30, c[0x0][0x3c8], PT ;  /* 0x0000f2001e007a0c */ /* 0x000fe40003f26270 */
[----:B------:R-:W-:-:S11]  /*16fa0*/  ISETP.GE.AND P0, PT, R28, c[0x0][0x3c8], PT ;  /* 0x0000f2001c007a0c */ /* 0x000fd60003f06270 */
[-C--:B------:R-:W-:Y:S02]  /*16fb0*/  @!P1 LEA R10, P4, R30, R2.reuse, 0x2 ;  /* 0x000000021e0a9211 */ /* 0x080fe400078810ff */
[----:B------:R-:W-:-:S11]  /*16fc0*/  @!P0 LEA R8, P6, R28, R2, 0x2 ;  /* 0x000000021c088211 */ /* 0x000fd600078c10ff */
[----:B------:R-:W-:-:S04]  /*16fd0*/  P2R R3, PR, RZ, 0x10 ;  /* 0x00000010ff037803 */ /* 0x000fc80000000000 */
[----:B------:R-:W-:Y:S02]  /*16fe0*/  ISETP.NE.AND P3, PT, R3, RZ, PT ;  /* 0x000000ff0300720c */ /* 0x000fe40003f65270 */
[----:B------:R-:W-:Y:S02]  /*16ff0*/  ISETP.GE.AND P4, PT, R18, c[0x0][0x3c8], PT ;  /* 0x0000f20012007a0c */ /* 0x000fe40003f86270 */
[-C--:B------:R-:W-:Y:S02]  /*17000*/  @!P1 LEA.HI.X R11, R30, R4.reuse, R31, 0x2, P3 ;  /* 0x000000041e0b9211 */ /* 0x080fe400018f141f */
[----:B------:R-:W-:Y:S01]  /*17010*/  @!P0 LEA.HI.X R9, R28, R4, R29, 0x2, P6 ;  /* 0x000000041c098211 */ /* 0x000fe200030f141d */
[----:B------:R-:W-:Y:S04]  /*17020*/  @!P2 ST.E.64 [R16.64], R104 ;  /* 0x000000681000a985 */ /* 0x000fe8000c101b08 */
[----:B------:R-:W-:Y:S04]  /*17030*/  @!P1 ST.E.64 [R10.64], R96 ;  /* 0x000000600a009985 */ /* 0x000fe8000c101b08 */
[----:B------:R1:W-:Y:S02]  /*17040*/  @!P0 ST.E.64 [R8.64], R60 ;  /* 0x0000003c08008985 */ /* 0x0003e4000c101b08 */
[----:B-1----:R-:W-:-:S02]  /*17050*/  @!P4 LEA R8, P6, R18, R2, 0x2 ;  /* 0x000000021208c211 */ /* 0x002fc400078c10ff */
[----:B--2---:R-:W-:Y:S02]  /*17060*/  ISETP.GE.AND P5, PT, R26, c[0x0][0x3c8], PT ;  /* 0x0000f2001a007a0c */ /* 0x004fe40003fa6270 */
[----:B---3--:R-:W-:-:S11]  /*17070*/  ISETP.GE.AND P3, PT, R24, c[0x0][0x3c8], PT ;  /* 0x0000f20018007a0c */ /* 0x008fd60003f66270 */
[----:B------:R-:W-:-:S04]  /*17080*/  @!P5 LEA R10, P0, R26, R2, 0x2 ;  /* 0x000000021a0ad211 */ /* 0x000fc800078010ff */
[----:B------:R-:W-:-:S05]  /*17090*/  @!P5 LEA.HI.X R11, R26, R4, R27, 0x2, P0 ;  /* 0x000000041a0bd211 */ /* 0x000fca00000f141b */
[----:B------:R1:W-:Y:S01]  /*170a0*/  @!P5 ST.E.64 [R10.64], R72 ;  /* 0x000000480a00d985 */ /* 0x0003e2000c101b08 */
[----:B-----5:R-:W-:Y:S02]  /*170b0*/  ISETP.GE.AND P2, PT, R22, c[0x0][0x3c8], PT ;  /* 0x0000f20016007a0c */ /* 0x020fe40003f46270 */
[----:B------:R-:W-:Y:S02]  /*170c0*/  ISETP.GE.AND P1, PT, R20, c[0x0][0x3c8], PT ;  /* 0x0000f20014007a0c */ /* 0x000fe40003f26270 */
[----:B------:R-:W-:Y:S02]  /*170d0*/  ISETP.GE.AND P0, PT, R6, c[0x0][0x3c8], PT ;  /* 0x0000f20006007a0c */ /* 0x000fe40003f06270 */
[----:B------:R-:W-:Y:S02]  /*170e0*/  @!P4 LEA.HI.X R9, R18, R4, R19, 0x2, P6 ;  /* 0x000000041209c211 */ /* 0x000fe400030f1413 */
[----:B------:R-:W-:-:S03]  /*170f0*/  @!P3 LEA R18, P5, R24, R2, 0x2 ;  /* 0x000000021812b211 */ /* 0x000fc600078a10ff */
[----:B------:R2:W-:Y:S02]  /*17100*/  @!P4 ST.E.64 [R8.64], R84 ;  /* 0x000000540800c985 */ /* 0x0005e4000c101b08 */
[----:B------:R-:W-:-:S08]  /*17110*/  @!P2 LEA R16, P6, R22, R2, 0x2 ;  /* 0x000000021610a211 */ /* 0x000fd000078c10ff */
[----:B------:R-:W-:-:S04]  /*17120*/  P2R R3, PR, RZ, 0x20 ;  /* 0x00000020ff037803 */ /* 0x000fc80000000000 */
[----:B------:R-:W-:Y:S02]  /*17130*/  ISETP.NE.AND P4, PT, R3, RZ, PT ;  /* 0x000000ff0300720c */ /* 0x000fe40003f85270 */
[----:B-1----:R-:W-:Y:S02]  /*17140*/  @!P1 LEA R10, P5, R20, R2, 0x2 ;  /* 0x00000002140a9211 */ /* 0x002fe400078a10ff */
[-C--:B------:R-:W-:Y:S02]  /*17150*/  @!P3 LEA.HI.X R19, R24, R4.reuse, R25, 0x2, P4 ;  /* 0x000000041813b211 */ /* 0x080fe400020f1419 */
[-C--:B----4-:R-:W-:Y:S02]  /*17160*/  @!P2 LEA.HI.X R17, R22, R4.reuse, R23, 0x2, P6 ;  /* 0x000000041611a211 */ /* 0x090fe400030f1417 */
[----:B------:R-:W-:Y:S01]  /*17170*/  @!P1 LEA.HI.X R11, R20, R4, R21, 0x2, P5 ;  /* 0x00000004140b9211 */ /* 0x000fe200028f1415 */
[----:B------:R1:W-:Y:S01]  /*17180*/  @!P3 ST.E.64 [R18.64], R94 ;  /* 0x0000005e1200b985 */ /* 0x0003e2000c101b08 */
[----:B--2---:R-:W-:-:S03]  /*17190*/  @!P0 LEA R8, P4, R6, R2, 0x2 ;  /* 0x0000000206088211 */ /* 0x004fc600078810ff */
[----:B------:R1:W-:Y:S01]  /*171a0*/  @!P2 ST.E.64 [R16.64], R90 ;  /* 0x0000005a1000a985 */ /* 0x0003e2000c101b08 */
[----:B------:R-:W-:-:S03]  /*171b0*/  @!P0 LEA.HI.X R9, R6, R4, R15, 0x2, P4 ;  /* 0x0000000406098211 */ /* 0x000fc600020f140f */
[----:B------:R1:W-:Y:S04]  /*171c0*/  @!P1 ST.E.64 [R10.64], R86 ;  /* 0x000000560a009985 */ /* 0x0003e8000c101b08 */
[----:B------:R1:W-:Y:S01]  /*171d0*/  @!P0 ST.E.64 [R8.64], R70 ;  /* 0x0000004608008985 */ /* 0x0003e2000c101b08 */
[----:B------:R-:W-:-:S13]  /*171e0*/  ISETP.GE.AND P0, PT, R5, c[0x0][0x3c8], PT ;  /* 0x0000f20005007a0c */ /* 0x000fda0003f06270 */
[----:B------:R-:W-:Y:S05]  /*171f0*/  @P0 BRA `(.L_x_478) ;  /* 0x00000ba000000947 */ /* 0x000fea0003800000 */
[----:B------:R-:W2:Y:S01]  /*17200*/  LDL R6, [R1+0xb0] ;  /* 0x0000b00001067983 */ /* 0x000ea20000100800 */
[----:B------:R-:W-:-:S04]  /*17210*/  LEA R2, P0, R5, R2, 0x2 ;  /* 0x0000000205027211 */ /* 0x000fc800078010ff */
[----:B--2---:R-:W-:-:S05]  /*17220*/  LEA.HI.X R3, R5, R4, R6, 0x2, P0 ;  /* 0x0000000405037211 */ /* 0x004fca00000f1406 */
[----:B------:R2:W-:Y:S01]  /*17230*/  ST.E.64 [R2.64], R64 ;  /* 0x0000004002007985 */ /* 0x0005e2000c101b08 */
[----:B------:R-:W-:Y:S05]  /*17240*/  BRA `(.L_x_478) ;  /* 0x00000b5000007947 */ /* 0x000fea0003800000 */
.L_x_463:
[----:B------:R-:W2:Y:S04]  /*17250*/  LDL.LU R2, [R1+0x38] ;  /* 0x0000380001027983 */ /* 0x000ea80000300800 */
[----:B-1----:R-:W3:Y:S01]  /*17260*/  LDL.LU R6, [R1+0x3c] ;  /* 0x00003c0001067983 */ /* 0x002ee20000300800 */
[----:B------:R-:W-:Y:S02]  /*17270*/  ISETP.NE.U32.AND P0, PT, RZ, c[0x0][0x508], PT ;  /* 0x00014200ff007a0c */ /* 0x000fe40003f05070 */
[----:B------:R-:W-:Y:S01]  /*17280*/  ISETP.NE.U32.AND P3, PT, RZ, c[0x0][0x500], PT ;  /* 0x00014000ff007a0c */ /* 0x000fe20003f65070 */
[----:B------:R-:W4:Y:S01]  /*17290*/  LDL.LU R3, [R1+0x48] ;  /* 0x0000480001037983 */ /* 0x000f220000300800 */
[----:B------:R-:W-:Y:S01]  /*172a0*/  ISETP.NE.AND.EX P2, PT, RZ, c[0x0][0x50c], PT, P0 ;  /* 0x00014300ff007a0c */ /* 0x000fe20003f45300 */
[----:B------:R-:W-:Y:S01]  /*172b0*/  IMAD.MOV.U32 R23, RZ, RZ, c[0x0][0x388] ;  /* 0x0000e200ff177624 */ /* 0x000fe200078e00ff */
[----:B------:R-:W-:-:S02]  /*172c0*/  ISETP.NE.AND.EX P3, PT, RZ, c[0x0][0x504], PT, P3 ;  /* 0x00014100ff007a0c */ /* 0x000fc40003f65330 */
[----:B--2---:R-:W-:-:S09]  /*172d0*/  IADD3 R4, P1, R2, c[0x0][0x500], RZ ;  /* 0x0001400002047a10 */ /* 0x004fd20007f3e0ff */
[----:B------:R-:W-:Y:S01]  /*172e0*/  @P2 IADD3 R8, P0, R2, c[0x0][0x508], RZ ;  /* 0x0001420002082a10 */ /* 0x000fe20007f1e0ff */
[----:B------:R-:W-:Y:S01]  /*172f0*/  IMAD.MOV.U32 R2, RZ, RZ, RZ ;  /* 0x000000ffff027224 */ /* 0x000fe200078e00ff */
[C---:B---3--:R-:W-:Y:S02]  /*17300*/  IADD3.X R5, R6.reuse, c[0x0][0x504], RZ, P1, !PT ;  /* 0x0001410006057a10 */ /* 0x048fe40000ffe4ff */
[----:B------:R-:W-:-:S03]  /*17310*/  @P2 IADD3.X R9, R6, c[0x0][0x50c], RZ, P0, !PT ;  /* 0x0001430006092a10 */ /* 0x000fc600007fe4ff */
[----:B------:R1:W5:Y:S04]  /*17320*/  @P3 LDG.E R2, [R4.64] ;  /* 0x0000000804023981 */ /* 0x000368000c1e1900 */
[----:B------:R1:W5:Y:S01]  /*17330*/  @P2 LDG.E R23, [R8.64] ;  /* 0x0000000808172981 */ /* 0x000362000c1e1900 */
[----:B----4-:R-:W-:-:S04]  /*17340*/  ISETP.NE.AND P0, PT, R3, RZ, PT ;  /* 0x000000ff0300720c */ /* 0x010fc80003f05270 */
[----:B------:R-:W-:Y:S01]  /*17350*/  SEL R22, R3, c[0x0][0x3d4], P0 ;  /* 0x0000f50003167a07 */ /* 0x000fe20000000000 */
[----:B------:R-:W-:Y:S05]  /*17360*/  @P2 BRA `(.L_x_484) ;  /* 0x0000004000002947 */ /* 0x000fea0003800000 */
[----:B------:R-:W-:Y:S05]  /*17370*/  @!P3 BRA `(.L_x_484) ;  /* 0x000000300000b947 */ /* 0x000fea0003800000 */
[----:B------:R2:W3:Y:S04]  /*17380*/  LDG.E R3, [R4.64] ;  /* 0x0000000804037981 */ /* 0x0004e8000c1e1900 */
[----:B-12---:R-:W3:Y:S02]  /*17390*/  LDG.E R4, [R4.64+0x4] ;  /* 0x0000040804047981 */ /* 0x006ee4000c1e1900 */
[----:B---3-5:R-:W-:Y:S02]  /*173a0*/  IADD3 R23, -R3, R4, RZ ;  /* 0x0000000403177210 */ /* 0x028fe40007ffe1ff */
.L_x_484:
[----:B------:R-:W2:Y:S04]  /*173b0*/  LDL.LU R6, [R1+0x30] ;  /* 0x0000300001067983 */ /* 0x000ea80000300800 */
[----:B-1----:R-:W3:Y:S04]  /*173c0*/  LDL.LU R4, [R1+0x40] ;  /* 0x0000400001047983 */ /* 0x002ee80000300800 */
[----:B------:R-:W4:Y:S01]  /*173d0*/  LDL.LU R3, [R1+0x44] ;  /* 0x0000440001037983 */ /* 0x000f220000300800 */
[----:B------:R-:W-:Y:S01]  /*173e0*/  BSSY B0, `(.L_x_485) ;  /* 0x0000039000007945 */ /* 0x000fe20003800000 */
[----:B-----5:R-:W-:-:S02]  /*173f0*/  SHF.R.S32.HI R21, RZ, 0x1f, R2 ;  /* 0x0000001fff157819 */ /* 0x020fc40000011402 */
[----:B------:R-:W1:Y:S02]  /*17400*/  S2R R5, SR_TID.X ;  /* 0x0000000000057919 */ /* 0x000e640000002100 */
[----:B-1----:R-:W-:Y:S02]  /*17410*/  ISETP.GT.AND P0, PT, R5, 0x7f, PT ;  /* 0x0000007f0500780c */ /* 0x002fe40003f04270 */
[----:B--2---:R-:W-:Y:S02]  /*17420*/  LOP3.LUT R6, R6, 0xffff, RZ, 0xc0, !PT ;  /* 0x0000ffff06067812 */ /* 0x004fe400078ec0ff */
[----:B---3--:R-:W-:Y:S02]  /*17430*/  SEL R15, R4, RZ, !P3 ;  /* 0x000000ff040f7207 */ /* 0x008fe40005800000 */
[----:B----4-:R-:W-:-:S07]  /*17440*/  SEL R26, R3, RZ, !P3 ;  /* 0x000000ff031a7207 */ /* 0x010fce0005800000 */
[----:B------:R-:W-:Y:S05]  /*17450*/  @P0 BRA `(.L_x_486) ;  /* 0x0000031000000947 */ /* 0x000fea0003800000 */
[----:B------:R-:W2:Y:S01]  /*17460*/  LDL R4, [R1+0x2c] ;  /* 0x00002c0001047983 */ /* 0x000ea20000100800 */
[----:B------:R-:W-:Y:S01]  /*17470*/  IMAD R3, R23, c[0x0][0x4e8], RZ ;  /* 0x00013a0017037a24 */ /* 0x000fe200078e02ff */
[----:B--2---:R-:W-:-:S04]  /*17480*/  LEA R20, R4, R5, 0x7 ;  /* 0x0000000504147211 */ /* 0x004fc800078e38ff */
        /* <DEDUP_REMOVED lines=12> */
[C---:B------:R-:W-:Y:S01]  /*17550*/  IMAD.WIDE.U32 R4, R10.reuse, R15, RZ ;  /* 0x0000000f0a047225 */ /* 0x040fe200078e00ff */
        /* <DEDUP_REMOVED lines=33> */
.L_x_486:
[----:B------:R-:W-:Y:S05]  /*17770*/  BSYNC B0 ;  /* 0x0000000000007941 */ /* 0x000fea0003800000 */
.L_x_485:
[----:B------:R-:W-:-:S13]  /*17780*/  ISETP.GT.AND P0, PT, R22, 0x1, PT ;  /* 0x000000011600780c */ /* 0x000fda0003f04270 */
[----:B------:R-:W-:Y:S05]  /*17790*/  @P0 BRA `(.L_x_478) ;  /* 0x0000060000000947 */ /* 0x000fea0003800000 */
[----:B------:R-:W2:Y:S01]  /*177a0*/  LDL.LU R11, [R1+0x2c] ;  /* 0x00002c00010b7983 */ /* 0x000ea20000300800 */
[----:B------:R-:W-:Y:S01]  /*177b0*/  MOV R4, c[0x0][0x4e8] ;  /* 0x00013a0000047a02 */ /* 0x000fe20000000f00 */
[----:B-1----:R-:W-:Y:S02]  /*177c0*/  IMAD R3, R21, c[0x0][0x3a0], RZ ;  /* 0x0000e80015037a24 */ /* 0x002fe400078e02ff */
[----:B------:R-:W-:Y:S01]  /*177d0*/  IMAD R8, R26, c[0x0][0x3f0], RZ ;  /* 0x0000fc001a087a24 */ /* 0x000fe200078e02ff */
[----:B------:R-:W-:Y:S01]  /*177e0*/  ISETP.NE.AND P0, PT, R4, 0x1, PT ;  /* 0x000000010400780c */ /* 0x000fe20003f05270 */
[----:B------:R-:W-:-:S04]  /*177f0*/  IMAD.WIDE.U32 R4, R2, c[0x0][0x3a0], RZ ;  /* 0x0000e80002047a25 */ /* 0x000fc800078e00ff */
[----:B------:R-:W-:-:S05]  /*17800*/  IMAD R2, R2, c[0x0][0x3a4], R3 ;  /* 0x0000e90002027a24 */ /* 0x000fca00078e0203 */
[----:B------:R-:W-:-:S05]  /*17810*/  IADD3 R5, R5, R2, RZ ;  /* 0x0000000205057210 */ /* 0x000fca0007ffe0ff */
[----:B------:R-:W-:-:S04]  /*17820*/  IMAD.WIDE.U32 R4, R6, c[0x0][0x3e8], R4 ;  /* 0x0000fa0006047a25 */ /* 0x000fc800078e0004 */
[----:B------:R-:W-:-:S04]  /*17830*/  IMAD R5, R6, c[0x0][0x3ec], R5 ;  /* 0x0000fb0006057a24 */ /* 0x000fc800078e0205 */
[----:B------:R-:W-:Y:S01]  /*17840*/  IMAD.WIDE.U32 R4, R15, c[0x0][0x3f0], R4 ;  /* 0x0000fc000f047a25 */ /* 0x000fe200078e0004 */
[----:B--2---:R-:W-:-:S04]  /*17850*/  LEA R3, R11, R0, 0x7 ;  /* 0x000000000b037211 */ /* 0x004fc800078e38ff */
[----:B------:R-:W-:Y:S01]  /*17860*/  MOV R2, R3 ;  /* 0x0000000300027202 */ /* 0x000fe20000000f00 */
[----:B------:R-:W-:-:S05]  /*17870*/  @P0 IMAD.HI.U32 R9, R3, c[0x0][0x4ec], RZ ;  /* 0x00013b0003090a27 */ /* 0x000fca00078e00ff */
[----:B------:R-:W-:Y:S01]  /*17880*/  @P0 SHF.R.U32.HI R2, RZ, c[0x0][0x4f0], R9 ;  /* 0x00013c00ff020a19 */ /* 0x000fe20000011609 */
[----:B------:R-:W-:-:S03]  /*17890*/  IMAD R9, R15, c[0x0][0x3f4], R8 ;  /* 0x0000fd000f097a24 */ /* 0x000fc600078e0208 */
[----:B------:R-:W-:Y:S02]  /*178a0*/  IADD3 R6, -R2, RZ, RZ ;  /* 0x000000ff02067210 */ /* 0x000fe40007ffe1ff */
[----:B------:R-:W-:Y:S02]  /*178b0*/  SHF.R.S32.HI R8, RZ, 0x1f, R2 ;  /* 0x0000001fff087819 */ /* 0x000fe40000011402 */
[----:B------:R-:W-:Y:S01]  /*178c0*/  IADD3 R5, R5, R9, RZ ;  /* 0x0000000905057210 */ /* 0x000fe20007ffe0ff */
[----:B------:R-:W-:Y:S02]  /*178d0*/  IMAD R6, R6, c[0x0][0x4e8], R3 ;  /* 0x00013a0006067a24 */ /* 0x000fe400078e0203 */
[----:B------:R-:W-:-:S03]  /*178e0*/  IMAD R3, R8, c[0x0][0x3e0], RZ ;  /* 0x0000f80008037a24 */ /* 0x000fc600078e02ff */
[----:B------:R-:W-:Y:S01]  /*178f0*/  SHF.R.S32.HI R8, RZ, 0x1f, R6 ;  /* 0x0000001fff087819 */ /* 0x000fe20000011406 */
[C---:B------:R-:W-:Y:S02]  /*17900*/  IMAD R9, R2.reuse, c[0x0][0x3e4], R3 ;  /* 0x0000f90002097a24 */ /* 0x040fe400078e0203 */
[----:B------:R-:W-:-:S04]  /*17910*/  IMAD.WIDE.U32 R2, R2, c[0x0][0x3e0], R4 ;  /* 0x0000f80002027a25 */ /* 0x000fc800078e0004 */
[----:B------:R-:W-:Y:S01]  /*17920*/  IMAD R4, R8, c[0x0][0x3d8], RZ ;  /* 0x0000f60008047a24 */ /* 0x000fe200078e02ff */
[----:B------:R-:W-:-:S03]  /*17930*/  IADD3 R3, R3, R9, RZ ;  /* 0x0000000903037210 */ /* 0x000fc60007ffe0ff */
[C---:B------:R-:W-:Y:S02]  /*17940*/  IMAD R4, R6.reuse, c[0x0][0x3dc], R4 ;  /* 0x0000f70006047a24 */ /* 0x040fe400078e0204 */
[----:B------:R-:W-:Y:S01]  /*17950*/  IMAD.WIDE.U32 R2, R6, c[0x0][0x3d8], R2 ;  /* 0x0000f60006027a25 */ /* 0x000fe200078e0002 */
[----:B------:R-:W-:-:S04]  /*17960*/  LEA R6, R11, R81, 0x7 ;  /* 0x000000510b067211 */ /* 0x000fc800078e38ff */
[----:B------:R-:W-:Y:S02]  /*17970*/  IADD3 R5, R3, R4, RZ ;  /* 0x0000000403057210 */ /* 0x000fe40007ffe0ff */
[----:B------:R-:W-:-:S04]  /*17980*/  LEA R10, P0, R2, c[0x0][0x380], 0x1 ;  /* 0x0000e000020a7a11 */ /* 0x000fc800078008ff */
[----:B------:R-:W-:Y:S01]  /*17990*/  LEA.HI.X R5, R2, c[0x0][0x384], R5, 0x1, P0 ;  /* 0x0000e10002057a11 */ /* 0x000fe200000f0c05 */
[----:B------:R-:W-:Y:S06]  /*179a0*/  BRA.DIV ~URZ, `(.L_x_487) ;  /* 0x000025c27f007947 */ /* 0x000fec000b800000 */
[----:B------:R1:W2:Y:S02]  /*179b0*/  SHFL.IDX PT, R11, R5, RZ, 0x181f ;  /* 0x00181fff050b7589 */ /* 0x0002a400000e0000 */
.L_x_551:
[----:B------:R-:W-:Y:S05]  /*179c0*/  BRA.DIV ~URZ, `(.L_x_488) ;  /* 0x000026127f007947 */ /* 0x000fea000b800000 */
[----:B------:R3:W4:Y:S02]  /*179d0*/  SHFL.IDX PT, R2, R10, RZ, 0x181f ;  /* 0x00181fff0a027589 */ /* 0x00072400000e0000 */
.L_x_552:
[----:B------:R-:W-:Y:S01]  /*179e0*/  IMAD R4, R23, c[0x0][0x4e8], RZ ;  /* 0x00013a0017047a24 */ /* 0x000fe200078e02ff */
[----:B------:R-:W-:Y:S04]  /*179f0*/  BSSY B0, `(.L_x_489) ;  /* 0x000000b000007945 */ /* 0x000fe80003800000 */
[----:B------:R-:W-:-:S13]  /*17a00*/  ISETP.GE.AND P0, PT, R6, R4, PT ;  /* 0x000000040600720c */ /* 0x000fda0003f06270 */
[----:B------:R-:W-:Y:S05]  /*17a10*/  @P0 BRA `(.L_x_490) ;  /* 0x0000008000000947 */ /* 0x000fea0003800000 */
[----:B------:R-:W-:Y:S02]  /*17a20*/  ISETP.GE.AND P1, PT, R76, c[0x0][0x3c8], PT ;  /* 0x0000f2004c007a0c */ /* 0x000fe40003f26270 */
[----:B------:R-:W-:-:S11]  /*17a30*/  ISETP.GE.AND P0, PT, R212, c[0x0][0x3c8], PT ;  /* 0x0000f200d4007a0c */ /* 0x000fd60003f06270 */
[-C--:B----4-:R-:W-:Y:S02]  /*17a40*/  @!P1 LEA R8, P3, R76, R2.reuse, 0x1 ;  /* 0x000000024c089211 */ /* 0x090fe400078608ff */
[----:B------:R-:W-:Y:S02]  /*17a50*/  @!P0 LEA R2, P2, R212, R2, 0x1 ;  /* 0x00000002d4028211 */ /* 0x000fe400078408ff */
[-C--:B--2---:R-:W-:Y:S02]  /*17a60*/  @!P1 LEA.HI.X R9, R76, R11.reuse, R77, 0x1, P3 ;  /* 0x0000000b4c099211 */ /* 0x084fe400018f0c4d */
[----:B------:R-:W-:-:S03]  /*17a70*/  @!P0 LEA.HI.X R3, R212, R11, R231, 0x1, P2 ;  /* 0x0000000bd4038211 */ /* 0x000fc600010f0ce7 */
[----:B------:R2:W-:Y:S04]  /*17a80*/  @!P1 ST.E.128 [R8.64], RZ ;  /* 0x000000ff08009985 */ /* 0x0005e8000c101d08 */
[----:B------:R2:W-:Y:S02]  /*17a90*/  @!P0 ST.E.128 [R2.64], RZ ;  /* 0x000000ff02008985 */ /* 0x0005e4000c101d08 */
.L_x_490:
[----:B------:R-:W-:Y:S05]  /*17aa0*/  BSYNC B0 ;  /* 0x0000000000007941 */ /* 0x000fea0003800000 */
.L_x_489:
[----:B------:R-:W-:Y:S05]  /*17ab0*/  BRA.DIV ~URZ, `(.L_x_491) ;  /* 0x000025927f007947 */ /* 0x000fea000b800000 */
[----:B--2---:R2:W1:Y:S04]  /*17ac0*/  SHFL.IDX PT, R11, R5, 0x1, 0x181f ;  /* 0x00381f00050b7f89 */ /* 0x00446800000e0000 */
[----:B----4-:R2:W4:Y:S02]  /*17ad0*/  SHFL.IDX PT, R2, R10, 0x1, 0x181f ;  /* 0x00381f000a027f89 */ /* 0x01052400000e0000 */
.L_x_553:
        /* <DEDUP_REMOVED lines=8> */
[-C--:B-1----:R-:W-:Y:S02]  /*17b60*/  @!P1 LEA.HI.X R9, R76, R11.reuse, R77, 0x1, P3 ;  /* 0x0000000b4c099211 */ /* 0x082fe400018f0c4d */
[----:B------:R-:W-:-:S03]  /*17b70*/  @!P0 LEA.HI.X R3, R212, R11, R231, 0x1, P2 ;  /* 0x0000000bd4038211 */ /* 0x000fc600010f0ce7 */
[----:B------:R1:W-:Y:S04]  /*17b80*/  @!P1 ST.E.128 [R8.64], RZ ;  /* 0x000000ff08009985 */ /* 0x0003e8000c101d08 */
[----:B------:R1:W-:Y:S02]  /*17b90*/  @!P0 ST.E.128 [R2.64], RZ ;  /* 0x000000ff02008985 */ /* 0x0003e4000c101d08 */
.L_x_493:
[----:B------:R-:W-:Y:S05]  /*17ba0*/  BSYNC B0 ;  /* 0x0000000000007941 */ /* 0x000fea0003800000 */
.L_x_492:
[----:B------:R-:W-:Y:S05]  /*17bb0*/  BRA.DIV ~URZ, `(.L_x_494) ;  /* 0x000025627f007947 */ /* 0x000fea000b800000 */
[----:B-1----:R1:W2:Y:S02]  /*17bc0*/  SHFL.IDX PT, R11, R5, 0x2, 0x181f ;  /* 0x00581f00050b7f89 */ /* 0x0022a400000e0000 */
.L_x_554:
[----:B------:R-:W-:Y:S05]  /*17bd0*/  BRA.DIV ~URZ, `(.L_x_495) ;  /* 0x000025b27f007947 */ /* 0x000fea000b800000 */
[----:B----4-:R4:W1:Y:S02]  /*17be0*/  SHFL.IDX PT, R2, R10, 0x2, 0x181f ;  /* 0x00581f000a027f89 */ /* 0x01086400000e0000 */
.L_x_555:
[----:B------:R-:W-:Y:S01]  /*17bf0*/  IADD3 R3, R6, 0x40, RZ ;  /* 0x0000004006037810 */ /* 0x000fe20007ffe0ff */
[----:B------:R-:W-:Y:S03]  /*17c00*/  BSSY B0, `(.L_x_496) ;  /* 0x000000b000007945 */ /* 0x000fe60003800000 */
[----:B------:R-:W-:-:S13]  /*17c10*/  ISETP.GE.AND P0, PT, R3, R4, PT ;  /* 0x000000040300720c */ /* 0x000fda0003f06270 */
[----:B------:R-:W-:Y:S05]  /*17c20*/  @P0 BRA `(.L_x_497) ;  /* 0x0000008000000947 */ /* 0x000fea0003800000 */
[----:B------:R-:W-:Y:S02]  /*17c30*/  ISETP.GE.AND P1, PT, R76, c[0x0][0x3c8], PT ;  /* 0x0000f2004c007a0c */ /* 0x000fe40003f26270 */
[----:B------:R-:W-:-:S11]  /*17c40*/  ISETP.GE.AND P0, PT, R212, c[0x0][0x3c8], PT ;  /* 0x0000f200d4007a0c */ /* 0x000fd60003f06270 */
[-C--:B-1----:R-:W-:Y:S02]  /*17c50*/  @!P1 LEA R8, P3, R76, R2.reuse, 0x1 ;  /* 0x000000024c089211 */ /* 0x082fe400078608ff */
[----:B------:R-:W-:Y:S02]  /*17c60*/  @!P0 LEA R2, P2, R212, R2, 0x1 ;  /* 0x00000002d4028211 */ /* 0x000fe400078408ff */
[-C--:B--2---:R-:W-:Y:S02]  /*17c70*/  @!P1 LEA.HI.X R9, R76, R11.reuse, R77, 0x1, P3 ;  /* 0x0000000b4c099211 */ /* 0x084fe400018f0c4d */
[----:B------:R-:W-:-:S03]  /*17c80*/  @!P0 LEA.HI.X R3, R212, R11, R231, 0x1, P2 ;  /* 0x0000000bd4038211 */ /* 0x000fc600010f0ce7 */
[----:B------:R1:W-:Y:S04]  /*17c90*/  @!P1 ST.E.128 [R8.64], RZ ;  /* 0x000000ff08009985 */ /* 0x0003e8000c101d08 */
[----:B------:R1:W-:Y:S02]  /*17ca0*/  @!P0 ST.E.128 [R2.64], RZ ;  /* 0x000000ff02008985 */ /* 0x0003e4000c101d08 */
.L_x_497:
[----:B------:R-:W-:Y:S05]  /*17cb0*/  BSYNC B0 ;  /* 0x0000000000007941 */ /* 0x000fea0003800000 */
.L_x_496:
[----:B------:R-:W-:Y:S05]  /*17cc0*/  BRA.DIV ~URZ, `(.L_x_498) ;  /* 0x000025327f007947 */ /* 0x000fea000b800000 */
[----:B-1----:R1:W3:Y:S04]  /*17cd0*/  SHFL.IDX PT, R8, R5, 0x3, 0x181f ;  /* 0x00781f0005087f89 */ /* 0x0022e800000e0000 */
[----:B------:R1:W4:Y:S02]  /*17ce0*/  SHFL.IDX PT, R2, R10, 0x3, 0x181f ;  /* 0x00781f000a027f89 */ /* 0x00032400000e0000 */
.L_x_556:
[----:B------:R-:W-:-:S04]  /*17cf0*/  IADD3 R6, R6, 0x60, RZ ;  /* 0x0000006006067810 */ /* 0x000fc80007ffe0ff */
[----:B------:R-:W-:-:S13]  /*17d00*/  ISETP.GE.AND P0, PT, R6, R4, PT ;  /* 0x000000040600720c */ /* 0x000fda0003f06270 */
[----:B------:R-:W-:Y:S05]  /*17d10*/  @P0 BRA `(.L_x_478) ;  /* 0x0000008000000947 */ /* 0x000fea0003800000 */
[----:B------:R-:W-:Y:S02]  /*17d20*/  ISETP.GE.AND P1, PT, R76, c[0x0][0x3c8], PT ;  /* 0x0000f2004c007a0c */ /* 0x000fe40003f26270 */
[----:B------:R-:W-:-:S11]  /*17d30*/  ISETP.GE.AND P0, PT, R212, c[0x0][0x3c8], PT ;  /* 0x0000f200d4007a0c */ /* 0x000fd60003f06270 */
[-C--:B----4-:R-:W-:Y:S02]  /*17d40*/  @!P1 LEA R4, P3, R76, R2.reuse, 0x1 ;  /* 0x000000024c049211 */ /* 0x090fe400078608ff */
[----:B------:R-:W-:Y:S02]  /*17d50*/  @!P0 LEA R2, P2, R212, R2, 0x1 ;  /* 0x00000002d4028211 */ /* 0x000fe400078408ff */
[-C--:B-123--:R-:W-:Y:S02]  /*17d60*/  @!P1 LEA.HI.X R5, R76, R8.reuse, R77, 0x1, P3 ;  /* 0x000000084c059211 */ /* 0x08efe400018f0c4d */
[----:B------:R-:W-:-:S03]  /*17d70*/  @!P0 LEA.HI.X R3, R212, R8, R231, 0x1, P2 ;  /* 0x00000008d4038211 */ /* 0x000fc600010f0ce7 */
[----:B------:R1:W-:Y:S04]  /*17d80*/  @!P1 ST.E.128 [R4.64], RZ ;  /* 0x000000ff04009985 */ /* 0x0003e8000c101d08 */
[----:B------:R1:W-:Y:S02]  /*17d90*/  @!P0 ST.E.128 [R2.64], RZ ;  /* 0x000000ff02008985 */ /* 0x0003e4000c101d08 */
.L_x_478:
[----:B------:R-:W-:Y:S05]  /*17da0*/  BSYNC B1 ;  /* 0x0000000000017941 */ /* 0x000fea0003800000 */
.L_x_462:
[----:B------:R-:W-:-:S13]  /*17db0*/  ISETP.NE.AND P0, PT, RZ, UR7, PT ;  /* 0x00000007ff007c0c */ /* 0x000fda000bf05270 */
[----:B------:R-:W-:Y:S01]  /*17dc0*/  @P0 WARPSYNC 0xffffffff ;  /* 0xffffffff00000948 */ /* 0x000fe20003800000 */
[----:B------:R-:W-:Y:S06]  /*17dd0*/  @P0 BAR.SYNC.DEFER_BLOCKING 0x5, 0x100 ;  /* 0x0144000000000b1d */ /* 0x000fec0000010000 */
[----:B-1234-:R-:W1:Y:S04]  /*17de0*/  @P0 LDS.128 R8, [0xf100] ;  /* 0x00f10000ff080984 */ /* 0x01ee680000000c00 */
[----:B-1----:R1:W-:Y:S04]  /*17df0*/  @P0 STL.64 [R1+0x28], R8 ;  /* 0x0000280801000387 */ /* 0x0023e80000100a00 */
[----:B------:R1:W-:Y:S04]  /*17e00*/  @P0 STL.64 [R1+0x30], R10 ;  /* 0x0000300a01000387 */ /* 0x0003e80000100a00 */
[----:B------:R-:W-:Y:S06]  /*17e10*/  @P0 BAR.ARV 0x4, 0x100 ;  /* 0x0104000000000b1d */ /* 0x000fec0000002000 */
[----:B------:R-:W-:Y:S05]  /*17e20*/  @P0 BRA `(.L_x_499) ;  /* 0x00000ba000000947 */ /* 0x000fea0003800000 */
[----:B------:R-:W2:Y:S01]  /*17e30*/  S2R R2, SR_TID.X ;  /* 0x0000000000027919 */ /* 0x000ea20000002100 */
[----:B-1----:R-:W-:Y:S01]  /*17e40*/  IMAD.MOV.U32 R8, RZ, RZ, RZ ;  /* 0x000000ffff087224 */ /* 0x002fe200078e00ff */
[----:B--2---:R-:W-:-:S04]  /*17e50*/  LOP3.LUT R18, R2, 0x1f, RZ, 0xc0, !PT ;  /* 0x0000001f02127812 */ /* 0x004fc800078ec0ff */
[----:B------:R-:W-:Y:S01]  /*17e60*/  ISETP.NE.AND P6, PT, R18, 0x1f, PT ;  /* 0x0000001f1200780c */ /* 0x000fe20003fc5270 */
[----:B------:R-:W-:Y:S10]  /*17e70*/  BRA.DIV ~URZ, `(.L_x_500) ;  /* 0x000024527f007947 */ /* 0x000ff4000b800000 */
[----:B------:R1:W2:Y:S02]  /*17e80*/  SHFL.IDX PT, R10, R74, RZ, 0x1f ;  /* 0x00001fff4a0a7589 */ /* 0x0002a400000e0000 */
.L_x_557:
[----:B------:R-:W-:Y:S05]  /*17e90*/  BRA.DIV ~URZ, `(.L_x_501) ;  /* 0x000024a27f007947 */ /* 0x000fea000b800000 */
[----:B------:R3:W4:Y:S02]  /*17ea0*/  SHFL.IDX PT, R9, R74, 0x1, 0x1f ;  /* 0x00201f004a097f89 */ /* 0x00072400000e0000 */
.L_x_558:
[----:B------:R-:W5:Y:S01]  /*17eb0*/  LDL R2, [R1+0x34] ;  /* 0x0000340001027983 */ /* 0x000f620000100800 */
[----:B------:R-:W-:Y:S02]  /*17ec0*/  IMAD.MOV.U32 R6, RZ, RZ, RZ ;  /* 0x000000ffff067224 */ /* 0x000fe400078e00ff */
[----:B-----5:R-:W-:-:S05]  /*17ed0*/  IMAD.IADD R2, R2, 0x1, R18 ;  /* 0x0000000102027824 */ /* 0x020fca00078e0212 */
        /* <DEDUP_REMOVED lines=16> */
.L_x_559:
        /* <DEDUP_REMOVED lines=16> */
.L_x_560:
[----:B---3--:R-:W-:Y:S01]  /*180e0*/  IMAD R2, R2, c[0x0][0x538], RZ ;  /* 0x00014e0002027a24 */ /* 0x008fe200078e02ff */
[----:B------:R-:W-:Y:S04]  /*180f0*/  BSSY B1, `(.L_x_504) ;  /* 0x0000084000017945 */ /* 0x000fe80003800000 */
[----:B----4-:R-:W-:-:S04]  /*18100*/  IADD3 R9, R2, R9, RZ ;  /* 0x0000000902097210 */ /* 0x010fc80007ffe0ff */
[----:B--2---:R-:W-:-:S13]  /*18110*/  ISETP.GT.AND P0, PT, R9, R10, PT ;  /* 0x0000000a0900720c */ /* 0x004fda0003f04270 */
[----:B------:R-:W-:Y:S05]  /*18120*/  @P0 BRA `(.L_x_505) ;  /* 0x0000026000000947 */ /* 0x000fea0003800000 */
.L_x_509:
[----:B------:R-:W2:Y:S02]  /*18130*/  LDL.LU R2, [R1+0x34] ;  /* 0x0000340001027983 */ /* 0x000ea40000300800 */
[----:B--2---:R-:W-:-:S04]  /*18140*/  IADD3 R2, R2, 0x1f, RZ ;  /* 0x0000001f02027810 */ /* 0x004fc80007ffe0ff */
[----:B------:R-:W-:-:S13]  /*18150*/  ISETP.GE.AND P0, PT, R2, c[0x0][0x53c], PT ;  /* 0x00014f0002007a0c */ /* 0x000fda0003f06270 */
[----:B------:R-:W-:Y:S05]  /*18160*/  @P0 BRA `(.L_x_506) ;  /* 0x0000077000000947 */ /* 0x000fea0003800000 */
[----:B------:R2:W-:Y:S01]  /*18170*/  STL [R1+0x34], R2 ;  /* 0x0000340201007387 */ /* 0x0005e20000100800 */
[----:B------:R-:W-:Y:S02]  /*18180*/  MOV R6, RZ ;  /* 0x000000ff00067202 */ /* 0x000fe40000000f00 */
[----:B------:R-:W-:Y:S02]  /*18190*/  MOV R8, RZ ;  /* 0x000000ff00087202 */ /* 0x000fe40000000f00 */
[----:B--2---:R-:W-:-:S04]  /*181a0*/  IADD3 R2, R2, R18, RZ ;  /* 0x0000001202027210 */ /* 0x004fc80007ffe0ff */
[----:B------:R-:W-:-:S13]  /*181b0*/  ISETP.GE.OR P0, PT, R2, c[0x0][0x53c], !P6 ;  /* 0x00014f0002007a0c */ /* 0x000fda0007706670 */
[----:B-1----:R-:W-:Y:S02]  /*181c0*/  @!P0 MOV R4, 0x4 ;  /* 0x0000000400048802 */ /* 0x002fe40000000f00 */
[----:B------:R-:W-:-:S03]  /*181d0*/  @!P0 MOV R3, 0x4 ;  /* 0x0000000400038802 */ /* 0x000fc60000000f00 */
[----:B------:R-:W-:-:S04]  /*181e0*/  @!P0 IMAD.WIDE R4, R2, R4, c[0x0][0x580] ;  /* 0x0001600002048625 */ /* 0x000fc800078e0204 */
[----:B------:R-:W-:Y:S01]  /*181f0*/  @!P0 IMAD.WIDE R2, R2, R3, c[0x0][0x578] ;  /* 0x00015e0002028625 */ /* 0x000fe200078e0203 */
[----:B------:R-:W2:Y:S04]  /*18200*/  @!P0 LDG.E R6, [R4.64] ;  /* 0x0000000804068981 */ /* 0x000ea8000c1e1900 */
[----:B------:R-:W2:Y:S02]  /*18210*/  @!P0 LDG.E R8, [R2.64] ;  /* 0x0000000802088981 */ /* 0x000ea4000c1e1900 */
[----:B--2---:R-:W-:Y:S01]  /*18220*/  IMAD R2, R8, R6, RZ ;  /* 0x0000000608027224 */ /* 0x004fe200078e02ff */
[----:B------:R-:W-:Y:S05]  /*18230*/  BRA.DIV ~URZ, `(.L_x_507) ;  /* 0x000023627f007947 */ /* 0x000fea000b800000 */
[----:B------:R1:W2:Y:S02]  /*18240*/  SHFL.UP PT, R3, R2, 0x1, RZ ;  /* 0x0420000002037989 */ /* 0x0002a400000e00ff */
.L_x_561:
        /* <DEDUP_REMOVED lines=16> */
.L_x_562:
[----:B--2---:R-:W-:-:S05]  /*18350*/  IMAD R2, R2, c[0x0][0x538], RZ ;  /* 0x00014e0002027a24 */ /* 0x004fca00078e02ff */
[----:B------:R-:W-:-:S04]  /*18360*/  IADD3 R9, R2, R9, RZ ;  /* 0x0000000902097210 */ /* 0x000fc80007ffe0ff */
[----:B------:R-:W-:-:S13]  /*18370*/  ISETP.GT.AND P0, PT, R9, R10, PT ;  /* 0x0000000a0900720c */ /* 0x000fda0003f04270 */
[----:B-1----:R-:W-:Y:S05]  /*18380*/  @!P0 BRA `(.L_x_509) ;  /* 0xfffffda000008947 */ /* 0x002fea000383ffff */
.L_x_505:
[----:B------:R-:W-:-:S05]  /*18390*/  IADD3 R15, -R2, R9, RZ ;  /* 0x00000009020f7210 */ /* 0x000fca0007ffe1ff */
[----:B------:R-:W-:-:S05]  /*183a0*/  IMAD R2, R4, c[0x0][0x538], R15 ;  /* 0x00014e0004027a24 */ /* 0x000fca00078e020f */
[----:B------:R-:W-:Y:S01]  /*183b0*/  ISETP.GT.AND P0, PT, R2, R10, PT ;  /* 0x0000000a0200720c */ /* 0x000fe20003f04270 */
[----:B------:R-:W-:-:S12]  /*183c0*/  BRA.DIV ~URZ, `(.L_x_510) ;  /* 0x000023c27f007947 */ /* 0x000fd8000b800000 */
[----:B------:R-:W-:-:S04]  /*183d0*/  VOTE.ANY R9, PT, !P0 ;  /* 0x0000000000097806 */ /* 0x000fc800040e0100 */
.L_x_563:
[----:B------:R2:W3:Y:S01]  /*183e0*/  POPC R11, R9 ;  /* 0x00000009000b7309 */ /* 0x0004e20000000000 */
[----:B------:R-:W-:Y:S05]  /*183f0*/  BRA.DIV ~URZ, `(.L_x_511) ;  /* 0x000023e27f007947 */ /* 0x000fea000b800000 */
[----:B---3--:R3:W4:Y:S04]  /*18400*/  SHFL.IDX PT, R6, R6, R11, 0x1f ;  /* 0x00001f0b06067589 */ /* 0x00872800000e0000 */
[----:B------:R3:W1:Y:S02]  /*18410*/  SHFL.IDX PT, R5, R8, R11, 0x1f ;  /* 0x00001f0b08057589 */ /* 0x00066400000e0000 */
.L_x_564:
[----:B------:R-:W-:Y:S01]  /*18420*/  ISETP.NE.AND P0, PT, R9, RZ, PT ;  /* 0x000000ff0900720c */ /* 0x000fe20003f05270 */
[----:B------:R-:W-:-:S12]  /*18430*/  BSSY B0, `(.L_x_512) ;  /* 0x0000005000007945 */ /* 0x000fd80003800000 */
[----:B------:R-:W-:Y:S05]  /*18440*/  @!P0 BRA `(.L_x_513) ;  /* 0x0000003000008947 */ /* 0x000fea0003800000 */
[----:B------:R-:W-:Y:S01]  /*18450*/  IADD3 R2, R11, -0x1, RZ ;  /* 0xffffffff0b027810 */ /* 0x000fe20007ffe0ff */
[----:B------:R-:W-:Y:S05]  /*18460*/  BRA.DIV ~URZ, `(.L_x_514) ;  /* 0x000024427f007947 */ /* 0x000fea000b800000 */
[----:B------:R2:W3:Y:S02]  /*18470*/  SHFL.IDX PT, R16, R4, R2, 0x1f ;  /* 0x00001f0204107589 */ /* 0x0004e400000e0000 */
.L_x_513:
[----:B------:R-:W-:Y:S05]  /*18480*/  BSYNC B0 ;  /* 0x0000000000007941 */ /* 0x000fea0003800000 */
.L_x_512:
[----:B---3--:R-:W-:Y:S01]  /*18490*/  IMAD R15, R16, c[0x0][0x538], R15 ;  /* 0x00014e00100f7a24 */ /* 0x008fe200078e020f */
[----:B----4-:R-:W-:Y:S02]  /*184a0*/  IABS R3, R6 ;  /* 0x0000000600037213 */ /* 0x010fe40000000000 */
[----:B-12---:R-:W-:Y:S02]  /*184b0*/  IABS R2, R5 ;  /* 0x0000000500027213 */ /* 0x006fe40000000000 */
[----:B------:R1:W-:Y:S01]  /*184c0*/  STL [R1+0x28], R15 ;  /* 0x0000280f01007387 */ /* 0x0003e20000100800 */
[----:B------:R-:W2:Y:S03]  /*184d0*/  I2F.RP R8, R3 ;  /* 0x0000000300087306 */ /* 0x000ea60000209400 */
[----:B------:R-:W3:Y:S05]  /*184e0*/  LDL.LU R19, [R1+0x34] ;  /* 0x0000340001137983 */ /* 0x000eea0000300800 */
[----:B--2---:R-:W2:Y:S01]  /*184f0*/  MUFU.RCP R8, R8 ;  /* 0x0000000800087308 */ /* 0x004ea20000001000 */
[----:B-1----:R-:W-:Y:S01]  /*18500*/  IMAD.IADD R15, R10, 0x1, -R15 ;  /* 0x000000010a0f7824 */ /* 0x002fe200078e0a0f */
[----:B--2---:R-:W-:-:S06]  /*18510*/  IADD3 R8, R8, 0xffffffe, RZ ;  /* 0x0ffffffe08087810 */ /* 0x004fcc0007ffe0ff */
[----:B------:R-:W1:Y:S01]  /*18520*/  F2I.FTZ.U32.TRUNC.NTZ R9, R8 ;  /* 0x0000000800097305 */ /* 0x000e62000021f000 */
[----:B------:R-:W-:Y:S01]  /*18530*/  IMAD.MOV.U32 R10, RZ, RZ, R2 ;  /* 0x000000ffff0a7224 */ /* 0x000fe200078e0002 */
[----:B------:R-:W-:Y:S02]  /*18540*/  IABS R2, R6 ;  /* 0x0000000600027213 */ /* 0x000fe40000000000 */
[----:B------:R-:W-:-:S04]  /*18550*/  IABS R16, R15 ;  /* 0x0000000f00107213 */ /* 0x000fc80000000000 */
[----:B------:R-:W2:Y:S01]  /*18560*/  I2F.RP R17, R10 ;  /* 0x0000000a00117306 */ /* 0x000ea20000209400 */
[----:B-1----:R-:W-:Y:S01]  /*18570*/  IMAD.MOV R4, RZ, RZ, -R9 ;  /* 0x000000ffff047224 */ /* 0x002fe200078e0a09 */
[----:B------:R-:W-:-:S03]  /*18580*/  MOV R8, RZ ;  /* 0x000000ff00087202 */ /* 0x000fc60000000f00 */
[----:B------:R-:W-:Y:S02]  /*18590*/  IMAD R4, R4, R3, RZ ;  /* 0x0000000304047224 */ /* 0x000fe400078e02ff */
[----:B------:R-:W-:Y:S02]  /*185a0*/  IMAD.MOV R2, RZ, RZ, -R2 ;  /* 0x000000ffff027224 */ /* 0x000fe400078e0a02 */
[----:B------:R-:W-:-:S04]  /*185b0*/  IMAD.HI.U32 R9, R9, R4, R8 ;  /* 0x0000000409097227 */ /* 0x000fc800078e0008 */
[----:B------:R-:W-:Y:S02]  /*185c0*/  IMAD.MOV.U32 R4, RZ, RZ, R16 ;  /* 0x000000ffff047224 */ /* 0x000fe400078e0010 */
[----:B------:R-:W-:Y:S02]  /*185d0*/  IMAD.MOV.U32 R8, RZ, RZ, R2 ;  /* 0x000000ffff087224 */ /* 0x000fe400078e0002 */
[----:B------:R-:W-:-:S04]  /*185e0*/  IMAD.HI.U32 R2, R9, R4, RZ ;  /* 0x0000000409027227 */ /* 0x000fc800078e00ff */
[----:B------:R-:W-:Y:S02]  /*185f0*/  IMAD R4, R2, R8, R4 ;  /* 0x0000000802047224 */ /* 0x000fe400078e0204 */
[----:B--2---:R-:W1:Y:S03]  /*18600*/  MUFU.RCP R8, R17 ;  /* 0x0000001100087308 */ /* 0x004e660000001000 */
[----:B------:R-:W-:Y:S02]  /*18610*/  ISETP.GT.U32.AND P0, PT, R3, R4, PT ;  /* 0x000000040300720c */ /* 0x000fe40003f04070 */
[----:B-1----:R-:W-:-:S11]  /*18620*/  IADD3 R8, R8, 0xffffffe, RZ ;  /* 0x0ffffffe08087810 */ /* 0x002fd60007ffe0ff */
[-C--:B------:R-:W-:Y:S01]  /*18630*/  @!P0 IADD3 R4, R4, -R3.reuse, RZ ;  /* 0x8000000304048210 */ /* 0x080fe20007ffe0ff */
[----:B------:R-:W1:Y:S03]  /*18640*/  F2I.FTZ.U32.TRUNC.NTZ R9, R8 ;  /* 0x0000000800097305 */ /* 0x000e66000021f000 */
[----:B------:R-:W-:Y:S02]  /*18650*/  ISETP.GE.U32.AND P2, PT, R4, R3, PT ;  /* 0x000000030400720c */ /* 0x000fe40003f46070 */
[----:B------:R-:W-:Y:S02]  /*18660*/  LOP3.LUT R3, R15, R6, RZ, 0x3c, !PT ;  /* 0x000000060f037212 */ /* 0x000fe400078e3cff */
[----:B------:R-:W-:Y:S02]  /*18670*/  @!P0 IADD3 R2, R2, 0x1, RZ ;  /* 0x0000000102028810 */ /* 0x000fe40007ffe0ff */
[----:B------:R-:W-:-:S02]  /*18680*/  ISETP.GE.AND P1, PT, R3, RZ, PT ;  /* 0x000000ff0300720c */ /* 0x000fc40003f26270 */
[----:B------:R-:W-:-:S05]  /*18690*/  ISETP.NE.AND P0, PT, R6, RZ, PT ;  /* 0x000000ff0600720c */ /* 0x000fca0003f05270 */
[----:B------:R-:W-:Y:S01]  /*186a0*/  @P2 IADD3 R2, R2, 0x1, RZ ;  /* 0x0000000102022810 */ /* 0x000fe20007ffe0ff */
[----:B-1----:R-:W-:-:S04]  /*186b0*/  IMAD.MOV R3, RZ, RZ, -R9 ;  /* 0x000000ffff037224 */ /* 0x002fc800078e0a09 */
[----:B------:R-:W-:Y:S02]  /*186c0*/  IMAD.MOV.U32 R4, RZ, RZ, R3 ;  /* 0x000000ffff047224 */ /* 0x000fe400078e0003 */
[----:B------:R-:W-:Y:S01]  /*186d0*/  @!P1 IMAD.MOV R2, RZ, RZ, -R2 ;  /* 0x000000ffff029224 */ /* 0x000fe200078e0a02 */
[----:B------:R-:W-:Y:S01]  /*186e0*/  @!P0 LOP3.LUT R2, RZ, R6, RZ, 0x33, !PT ;  /* 0x00000006ff028212 */ /* 0x000fe200078e33ff */
[----:B------:R-:W-:Y:S01]  /*186f0*/  IMAD R4, R4, R10, RZ ;  /* 0x0000000a04047224 */ /* 0x000fe200078e02ff */
[----:B------:R-:W-:Y:S01]  /*18700*/  IABS R3, R5 ;  /* 0x0000000500037213 */ /* 0x000fe20000000000 */
[----:B------:R-:W-:Y:S01]  /*18710*/  IMAD.MOV.U32 R8, RZ, RZ, RZ ;  /* 0x000000ffff087224 */ /* 0x000fe200078e00ff */
[----:B------:R-:W-:Y:S02]  /*18720*/  IABS R17, R2 ;  /* 0x0000000200117213 */ /* 0x000fe40000000000 */
[----:B------:R-:W-:Y:S01]  /*18730*/  IADD3 R16, RZ, -R3, RZ ;  /* 0x80000003ff107210 */ /* 0x000fe20007ffe0ff */
[----:B------:R-:W-:-:S04]  /*18740*/  IMAD.HI.U32 R3, R9, R4, R8 ;  /* 0x0000000409037227 */ /* 0x000fc800078e0008 */
[----:B------:R-:W-:Y:S01]  /*18750*/  IMAD.MOV.U32 R4, RZ, RZ, R17 ;  /* 0x000000ffff047224 */ /* 0x000fe200078e0011 */
[----:B------:R-:W-:-:S03]  /*18760*/  MOV R8, R16 ;  /* 0x0000001000087202 */ /* 0x000fc60000000f00 */
[----:B------:R-:W-:-:S04]  /*18770*/  IMAD.HI.U32 R3, R3, R4, RZ ;  /* 0x0000000403037227 */ /* 0x000fc800078e00ff */
[----:B------:R-:W-:-:S05]  /*18780*/  IMAD R4, R3, R8, R4 ;  /* 0x0000000803047224 */ /* 0x000fca00078e0204 */
[----:B------:R-:W-:-:S13]  /*18790*/  ISETP.GT.U32.AND P0, PT, R10, R4, PT ;  /* 0x000000040a00720c */ /* 0x000fda0003f04070 */
[----:B------:R-:W-:-:S05]  /*187a0*/  @!P0 IMAD.IADD R4, R4, 0x1, -R10 ;  /* 0x0000000104048824 */ /* 0x000fca00078e0a0a */
[----:B------:R-:W-:Y:S02]  /*187b0*/  ISETP.GE.U32.AND P2, PT, R4, R10, PT ;  /* 0x0000000a0400720c */ /* 0x000fe40003f46070 */
[----:B------:R-:W-:Y:S02]  /*187c0*/  LOP3.LUT R4, R2, R5, RZ, 0x3c, !PT ;  /* 0x0000000502047212 */ /* 0x000fe400078e3cff */
[----:B------:R-:W-:Y:S02]  /*187d0*/  @!P0 IADD3 R3, R3, 0x1, RZ ;  /* 0x0000000103038810 */ /* 0x000fe40007ffe0ff */
[----:B------:R-:W-:Y:S02]  /*187e0*/  ISETP.GE.AND P1, PT, R4, RZ, PT ;  /* 0x000000ff0400720c */ /* 0x000fe40003f26270 */
[----:B------:R-:W-:-:S05]  /*187f0*/  ISETP.NE.AND P0, PT, R5, RZ, PT ;  /* 0x000000ff0500720c */ /* 0x000fca0003f05270 */
[----:B------:R-:W-:-:S06]  /*18800*/  @P2 IADD3 R3, R3, 0x1, RZ ;  /* 0x0000000103032810 */ /* 0x000fcc0007ffe0ff */
[----:B------:R-:W-:Y:S02]  /*18810*/  @!P1 IMAD.MOV R3, RZ, RZ, -R3 ;  /* 0x000000ffff039224 */ /* 0x000fe400078e0a03 */
[----:B------:R-:W-:-:S04]  /*18820*/  @!P0 LOP3.LUT R3, RZ, R5, RZ, 0x33, !PT ;  /* 0x00000005ff038212 */ /* 0x000fc800078e33ff */
[----:B------:R-:W-:Y:S01]  /*18830*/  IADD3 R4, -R3, RZ, RZ ;  /* 0x000000ff03047210 */ /* 0x000fe20007ffe1ff */
[----:B------:R-:W-:Y:S02]  /*18840*/  IMAD R6, R2, R6, RZ ;  /* 0x0000000602067224 */ /* 0x000fe400078e02ff */
[C---:B------:R-:W-:Y:S02]  /*18850*/  IMAD R3, R5.reuse, 0x1000000, R3 ;  /* 0x0100000005037824 */ /* 0x040fe400078e0203 */
[----:B------:R-:W-:Y:S01]  /*18860*/  IMAD R2, R5, R4, R2 ;  /* 0x0000000405027224 */ /* 0x000fe200078e0202 */
[----:B------:R-:W-:-:S03]  /*18870*/  IADD3 R4, R15, -R6, RZ ;  /* 0x800000060f047210 */ /* 0x000fc60007ffe0ff */
[----:B------:R-:W-:-:S05]  /*18880*/  IMAD R2, R2, 0x10000, R3 ;  /* 0x0001000002027824 */ /* 0x000fca00078e0203 */
[----:B------:R1:W-:Y:S01]  /*18890*/  STL [R1+0x30], R2 ;  /* 0x0000300201007387 */ /* 0x0003e20000100800 */
[----:B---3--:R-:W-:-:S05]  /*188a0*/  IMAD.IADD R19, R11, 0x1, R19 ;  /* 0x000000010b137824 */ /* 0x008fca00078e0213 */
[----:B------:R1:W-:Y:S04]  /*188b0*/  STL [R1+0x34], R19 ;  /* 0x0000341301007387 */ /* 0x0003e80000100800 */
[----:B------:R1:W-:Y:S01]  /*188c0*/  STL [R1+0x2c], R4 ;  /* 0x00002c0401007387 */ /* 0x0003e20000100800 */
[----:B------:R-:W-:Y:S05]  /*188d0*/  BRA `(.L_x_515) ;  /* 0x0000005000007947 */ /* 0x000fea0003800000 */
.L_x_506:
[----:B------:R-:W-:Y:S01]  /*188e0*/  MOV R2, c[0x0][0x53c] ;  /* 0x00014f0000027a02 */ /* 0x000fe20000000f00 */
[----:B------:R2:W-:Y:S04]  /*188f0*/  STL [R1+0x28], R10 ;  /* 0x0000280a01007387 */ /* 0x0005e80000100800 */
[----:B------:R2:W-:Y:S04]  /*18900*/  STL [R1+0x2c], RZ ;  /* 0x00002cff01007387 */ /* 0x0005e80000100800 */
[----:B------:R2:W-:Y:S04]  /*18910*/  STL [R1+0x30], RZ ;  /* 0x000030ff01007387 */ /* 0x0005e80000100800 */
[----:B------:R2:W-:Y:S02]  /*18920*/  STL [R1+0x34], R2 ;  /* 0x0000340201007387 */ /* 0x0005e40000100800 */
.L_x_515:
[----:B------:R-:W-:Y:S05]  /*18930*/  BSYNC B1 ;  /* 0x0000000000017941 */ /* 0x000fea0003800000 */
.L_x_504:
[----:B------:R-:W3:Y:S04]  /*18940*/  LDL R8, [R1+0x28] ;  /* 0x0000280001087983 */ /* 0x000ee80000100800 */
[----:B------:R-:W3:Y:S04]  /*18950*/  LDL R9, [R1+0x2c] ;  /* 0x00002c0001097983 */ /* 0x000ee80000100800 */
[----:B--2---:R-:W3:Y:S04]  /*18960*/  LDL R10, [R1+0x30] ;  /* 0x00003000010a7983 */ /* 0x004ee80000100800 */
[----:B------:R-:W3:Y:S01]  /*18970*/  LDL R11, [R1+0x34] ;  /* 0x00003400010b7983 */ /* 0x000ee20000100800 */
[----:B------:R-:W-:Y:S03]  /*18980*/  WARPSYNC 0xffffffff ;  /* 0xffffffff00007948 */ /* 0x000fe60003800000 */
[----:B------:R-:W-:Y:S01]  /*18990*/  BAR.SYNC.DEFER_BLOCKING 0x4, 0x100 ;  /* 0x0104000000007b1d */ /* 0x000fe20000010000 */
[----:B------:R-:W-:-:S13]  /*189a0*/  ISETP.NE.AND P0, PT, R18, RZ, PT ;  /* 0x000000ff1200720c */ /* 0x000fda0003f05270 */
[----:B---3--:R2:W-:Y:S04]  /*189b0*/  @!P0 STS.128 [0xf100], R8 ;  /* 0x00f10008ff008388 */ /* 0x0085e80000000c00 */
[----:B------:R-:W-:Y:S06]  /*189c0*/  BAR.ARV 0x5, 0x100 ;  /* 0x0144000000007b1d */ /* 0x000fec0000002000 */
.L_x_499:
[----:B-1----:R-:W3:Y:S02]  /*189d0*/  LDL R2, [R1+0x34] ;  /* 0x0000340001027983 */ /* 0x002ee40000100800 */
[----:B---3--:R-:W-:-:S13]  /*189e0*/  ISETP.GE.AND P0, PT, R2, c[0x0][0x53c], PT ;  /* 0x00014f0002007a0c */ /* 0x008fda0003f06270 */
[----:B--2---:R-:W-:Y:S01]  /*189f0*/  @P0 CALL.REL.NOINC `(.L_x_516) ;  /* 0x0000001000000944 */ /* 0x004fe20003c00000 */
[----:B------:R-:W-:Y:S05]  /*18a00*/  BRA `(.L_x_517) ;  /* 0xfffe907000007947 */ /* 0x000fea000383ffff */
.L_x_516:
[----:B------:R-:W-:Y:S05]  /*18a10*/  EXIT ;  /* 0x000000000000794d */ /* 0x000fea0003800000 */
.L_x_327:
[----:B------:R-:W-:Y:S02]  /*18a20*/  MOV R3, 0x1 ;  /* 0x0000000100037802 */ /* 0x000fe40000000f00 */
[----:B------:R-:W-:Y:S02]  /*18a30*/  MOV R4, 0x18a50 ;  /* 0x00018a5000047802 */ /* 0x000fe40000000f00 */
[----:B------:R-:W-:Y:S05]  /*18a40*/  CALL.REL.NOINC `($__internal_8_$__cuda_sm70_shflsync_up_p) ;  /* 0x00001f8000007944 */ /* 0x000fea0003c00000 */
[----:B------:R-:W-:Y:S01]  /*18a50*/  MOV R0, R3 ;  /* 0x0000000300007202 */ /* 0x000fe20000000f00 */
[----:B------:R-:W-:Y:S05]  /*18a60*/  BRA `(.L_x_518) ;  /* 0xfffe7a0000007947 */ /* 0x000fea000383ffff */
.L_x_328:
[----:B------:R-:W-:Y:S02]  /*18a70*/  MOV R3, 0x2 ;  /* 0x0000000200037802 */ /* 0x000fe40000000f00 */
[----:B------:R-:W-:Y:S02]  /*18a80*/  MOV R4, 0x18aa0 ;  /* 0x00018aa000047802 */ /* 0x000fe40000000f00 */
[----:B------:R-:W-:Y:S05]  /*18a90*/  CALL.REL.NOINC `($__internal_8_$__cuda_sm70_shflsync_up_p) ;  /* 0x00001f3000007944 */ /* 0x000fea0003c00000 */
[----:B------:R-:W-:Y:S02]  /*18aa0*/  SEL R0, R3, RZ, P4 ;  /* 0x000000ff03007207 */ /* 0x000fe40002000000 */
[----:B------:R-:W-:Y:S02]  /*18ab0*/  MOV R3, 0x4 ;  /* 0x0000000400037802 */ /* 0x000fe40000000f00 */
[----:B------:R-:W-:Y:S01]  /*18ac0*/  MOV R4, 0x18b00 ;  /* 0x00018b0000047802 */ /* 0x000fe20000000f00 */
[----:B------:R-:W-:-:S04]  /*18ad0*/  IMAD.IADD R0, R2, 0x1, R0 ;  /* 0x0000000102007824 */ /* 0x000fc800078e0200 */
[----:B------:R-:W-:Y:S02]  /*18ae0*/  IMAD.MOV.U32 R2, RZ, RZ, R0 ;  /* 0x000000ffff027224 */ /* 0x000fe400078e0000 */
[----:B------:R-:W-:Y:S05]  /*18af0*/  CALL.REL.NOINC `($__internal_8_$__cuda_sm70_shflsync_up_p) ;  /* 0x00001ed000007944 */ /* 0x000fea0003c00000 */
[----:B------:R-:W-:Y:S02]  /*18b00*/  SEL R3, R3, RZ, P3 ;  /* 0x000000ff03037207 */ /* 0x000fe40001800000 */
[----:B------:R-:W-:-:S03]  /*18b10*/  MOV R4, 0x18b60 ;  /* 0x00018b6000047802 */ /* 0x000fc60000000f00 */
[----:B------:R-:W-:Y:S01]  /*18b20*/  IMAD.IADD R0, R0, 0x1, R3 ;  /* 0x0000000100007824 */ /* 0x000fe200078e0203 */
[----:B------:R-:W-:-:S03]  /*18b30*/  MOV R3, 0x8 ;  /* 0x0000000800037802 */ /* 0x000fc60000000f00 */
        /* <DEDUP_REMOVED lines=8> */
[----:B------:R-:W-:Y:S01]  /*18bc0*/  SEL R3, R3, RZ, P1 ;  /* 0x000000ff03037207 */ /* 0x000fe20000800000 */
[----:B------:R-:W-:Y:S01]  /*18bd0*/  IMAD.MOV.U32 R221, RZ, RZ, 0x1f ;  /* 0x0000001fffdd7424 */ /* 0x000fe200078e00ff */
[----:B------:R-:W-:-:S03]  /*18be0*/  MOV R2, 0x18c30 ;  /* 0x00018c3000027802 */ /* 0x000fc60000000f00 */
[----:B------:R-:W-:Y:S01]  /*18bf0*/  IMAD.IADD R4, R0, 0x1, R3 ;  /* 0x0000000100047824 */ /* 0x000fe200078e0203 */
[----:B------:R-:W-:-:S03]  /*18c00*/  MOV R3, 0x1f ;  /* 0x0000001f00037802 */ /* 0x000fc60000000f00 */
[----:B------:R-:W-:Y:S02]  /*18c10*/  IMAD.MOV.U32 R222, RZ, RZ, R4 ;  /* 0x000000ffffde7224 */ /* 0x000fe400078e0004 */
[----:B------:R-:W-:Y:S05]  /*18c20*/  CALL.REL.NOINC `($__internal_7_$__cuda_sm70_shflsync_idx_p) ;  /* 0x00001d5000007944 */ /* 0x000fea0003c00000 */
[----:B------:R-:W-:Y:S01]  /*18c30*/  MOV R0, R221 ;  /* 0x000000dd00007202 */ /* 0x000fe20000000f00 */
[----:B------:R-:W-:Y:S05]  /*18c40*/  BRA `(.L_x_519) ;  /* 0xfffe792000007947 */ /* 0x000fea000383ffff */
.L_x_330:
[----:B------:R-:W-:Y:S02]  /*18c50*/  SEL R2, RZ, 0x1, P0 ;  /* 0x00000001ff027807 */ /* 0x000fe40000000000 */
[----:B------:R-:W-:Y:S02]  /*18c60*/  MOV R3, 0x18c80 ;  /* 0x00018c8000037802 */ /* 0x000fe40000000f00 */
[----:B------:R-:W-:Y:S05]  /*18c70*/  CALL.REL.NOINC `($__internal_9_$__cuda_sm70_votesync_ballot) ;  /* 0x00001db000007944 */ /* 0x000fea0003c00000 */
[----:B------:R-:W-:Y:S05]  /*18c80*/  BRA `(.L_x_520) ;  /* 0xfffe797000007947 */ /* 0x000fea000383ffff */
.L_x_331:
[----:B------:R-:W-:Y:S01]  /*18c90*/  IMAD.MOV.U32 R222, RZ, RZ, R8 ;  /* 0x000000ffffde7224 */ /* 0x000fe200078e0008 */
[----:B--2---:R-:W-:Y:S01]  /*18ca0*/  MOV R221, R13 ;  /* 0x0000000d00dd7202 */ /* 0x004fe20000000f00 */
[----:B------:R-:W-:Y:S01]  /*18cb0*/  IMAD.MOV.U32 R3, RZ, RZ, 0x1f ;  /* 0x0000001fff037424 */ /* 0x000fe200078e00ff */
[----:B------:R-:W-:Y:S02]  /*18cc0*/  MOV R2, 0x18ce0 ;  /* 0x00018ce000027802 */ /* 0x000fe40000000f00 */
[----:B-1----:R-:W-:Y:S05]  /*18cd0*/  CALL.REL.NOINC `($__internal_7_$__cuda_sm70_shflsync_idx_p) ;  /* 0x00001ca000007944 */ /* 0x002fea0003c00000 */
[----:B------:R-:W-:Y:S01]  /*18ce0*/  IMAD.MOV.U32 R11, RZ, RZ, R221 ;  /* 0x000000ffff0b7224 */ /* 0x000fe200078e00dd */
[----:B------:R-:W-:Y:S01]  /*18cf0*/  MOV R222, R7 ;  /* 0x0000000700de7202 */ /* 0x000fe20000000f00 */
[----:B------:R-:W-:Y:S01]  /*18d00*/  IMAD.MOV.U32 R6, RZ, RZ, RZ ;  /* 0x000000ffff067224 */ /* 0x000fe200078e00ff */
[----:B------:R-:W-:Y:S01]  /*18d10*/  MOV R221, R13 ;  /* 0x0000000d00dd7202 */ /* 0x000fe20000000f00 */
[----:B------:R-:W-:Y:S01]  /*18d20*/  IMAD.MOV.U32 R3, RZ, RZ, 0x1f ;  /* 0x0000001fff037424 */ /* 0x000fe200078e00ff */
[----:B------:R-:W-:-:S02]  /*18d30*/  MOV R2, 0x18d50 ;  /* 0x00018d5000027802 */ /* 0x000fc40000000f00 */
[----:B------:R-:W-:Y:S05]  /*18d40*/  CALL.REL.NOINC `($__internal_7_$__cuda_sm70_shflsync_idx_p) ;  /* 0x00001c3000007944 */ /* 0x000fea0003c00000 */
[----:B------:R-:W-:Y:S01]  /*18d50*/  MOV R10, R221 ;  /* 0x000000dd000a7202 */ /* 0x000fe20000000f00 */
[----:B------:R-:W-:Y:S05]  /*18d60*/  BRA `(.L_x_521) ;  /* 0xfffe78e000007947 */ /* 0x000fea000383ffff */
.L_x_334:
[----:B------:R-:W-:Y:S01]  /*18d70*/  IMAD.MOV.U32 R222, RZ, RZ, R4 ;  /* 0x000000ffffde7224 */ /* 0x000fe200078e0004 */
[----:B------:R-:W-:-:S02]  /*18d80*/  MOV R3, 0x1f ;  /* 0x0000001f00037802 */ /* 0x000fc40000000f00 */
[----:B------:R-:W-:Y:S02]  /*18d90*/  MOV R2, 0x18db0 ;  /* 0x00018db000027802 */ /* 0x000fe40000000f00 */
[----:B-1234-:R-:W-:Y:S05]  /*18da0*/  CALL.REL.NOINC `($__internal_7_$__cuda_sm70_shflsync_idx_p) ;  /* 0x00001bd000007944 */ /* 0x01efea0003c00000 */
[----:B------:R-:W-:Y:S01]  /*18db0*/  MOV R6, R221 ;  /* 0x000000dd00067202 */ /* 0x000fe20000000f00 */
[----:B------:R-:W-:Y:S05]  /*18dc0*/  BRA `(.L_x_333) ;  /* 0xfffe78e000007947 */ /* 0x000fea000383ffff */
.L_x_426:
[----:B------:R-:W-:Y:S01]  /*18dd0*/  IMAD.MOV.U32 R222, RZ, RZ, R3 ;  /* 0x000000ffffde7224 */ /* 0x000fe200078e0003 */
[----:B------:R-:W-:Y:S01]  /*18de0*/  MOV R221, 0x3 ;  /* 0x0000000300dd7802 */ /* 0x000fe20000000f00 */
[----:B------:R-:W-:Y:S01]  /*18df0*/  IMAD.MOV.U32 R3, RZ, RZ, 0x181f ;  /* 0x0000181fff037424 */ /* 0x000fe200078e00ff */
[----:B------:R-:W-:Y:S02]  /*18e00*/  MOV R2, 0x18e20 ;  /* 0x00018e2000027802 */ /* 0x000fe40000000f00 */
[----:B--2--5:R-:W-:Y:S05]  /*18e10*/  CALL.REL.NOINC `($__internal_7_$__cuda_sm70_shflsync_idx_p) ;  /* 0x00001b6000007944 */ /* 0x024fea0003c00000 */
[----:B------:R-:W-:Y:S01]  /*18e20*/  IMAD.MOV.U32 R6, RZ, RZ, R221 ;  /* 0x000000ffff067224 */ /* 0x000fe200078e00dd */
[----:B------:R-:W-:Y:S01]  /*18e30*/  MOV R221, 0x3 ;  /* 0x0000000300dd7802 */ /* 0x000fe20000000f00 */
[----:B------:R-:W-:Y:S01]  /*18e40*/  IMAD.MOV.U32 R222, RZ, RZ, R5 ;  /* 0x000000ffffde7224 */ /* 0x000fe200078e0005 */
[----:B------:R-:W-:Y:S02]  /*18e50*/  MOV R3, 0x181f ;  /* 0x0000181f00037802 */ /* 0x000fe40000000f00 */
[----:B------:R-:W-:Y:S02]  /*18e60*/  MOV R2, 0x18e80 ;  /* 0x00018e8000027802 */ /* 0x000fe40000000f00 */
[----:B------:R-:W-:Y:S05]  /*18e70*/  CALL.REL.NOINC `($__internal_7_$__cuda_sm70_shflsync_idx_p) ;  /* 0x00001b0000007944 */ /* 0x000fea0003c00000 */
[----:B------:R-:W-:Y:S01]  /*18e80*/  MOV R2, R221 ;  /* 0x000000dd00027202 */ /* 0x000fe20000000f00 */
[----:B------:R-:W-:Y:S05]  /*18e90*/  BRA `(.L_x_522) ;  /* 0xffff520000007947 */ /* 0x000fea000383ffff */
.L_x_429:
[----:B------:R-:W-:Y:S01]  /*18ea0*/  IMAD.MOV.U32 R222, RZ, RZ, R4 ;  /* 0x000000ffffde7224 */ /* 0x000fe200078e0004 */
[----:B------:R-:W-:Y:S01]  /*18eb0*/  MOV R221, RZ ;  /* 0x000000ff00dd7202 */ /* 0x000fe20000000f00 */
[----:B------:R-:W-:Y:S01]  /*18ec0*/  IMAD.MOV.U32 R3, RZ, RZ, 0x181f ;  /* 0x0000181fff037424 */ /* 0x000fe200078e00ff */
[----:B------:R-:W-:-:S02]  /*18ed0*/  MOV R2, 0x18ef0 ;  /* 0x00018ef000027802 */ /* 0x000fc40000000f00 */
[----:B-----5:R-:W-:Y:S05]  /*18ee0*/  CALL.REL.NOINC `($__internal_7_$__cuda_sm70_shflsync_idx_p) ;  /* 0x00001a9000007944 */ /* 0x020fea0003c00000 */
[----:B------:R-:W-:Y:S01]  /*18ef0*/  MOV R6, R221 ;  /* 0x000000dd00067202 */ /* 0x000fe20000000f00 */
[----:B------:R-:W-:Y:S05]  /*18f00*/  BRA `(.L_x_523) ;  /* 0xffff5f1000007947 */ /* 0x000fea000383ffff */
.L_x_430:
[----:B------:R-:W-:Y:S01]  /*18f10*/  IMAD.MOV.U32 R222, RZ, RZ, R5 ;  /* 0x000000ffffde7224 */ /* 0x000fe200078e0005 */
[----:B------:R-:W-:Y:S01]  /*18f20*/  MOV R221, RZ ;  /* 0x000000ff00dd7202 */ /* 0x000fe20000000f00 */
[----:B------:R-:W-:Y:S01]  /*18f30*/  IMAD.MOV.U32 R3, RZ, RZ, 0x181f ;  /* 0x0000181fff037424 */ /* 0x000fe200078e00ff */
[----:B------:R-:W-:-:S02]  /*18f40*/  MOV R2, 0x18f60 ;  /* 0x00018f6000027802 */ /* 0x000fc40000000f00 */
[----:B-12--5:R-:W-:Y:S05]  /*18f50*/  CALL.REL.NOINC `($__internal_7_$__cuda_sm70_shflsync_idx_p) ;  /* 0x00001a2000007944 */ /* 0x026fea0003c00000 */
[----:B------:R-:W-:Y:S01]  /*18f60*/  MOV R2, R221 ;  /* 0x000000dd00027202 */ /* 0x000fe20000000f00 */
[----:B------:R-:W-:Y:S05]  /*18f70*/  BRA `(.L_x_524) ;  /* 0xffff5ec000007947 */ /* 0x000fea000383ffff */
.L_x_433:
[----:B------:R-:W-:Y:S01]  /*18f80*/  IMAD.MOV.U32 R222, RZ, RZ, R4 ;  /* 0x000000ffffde7224 */ /* 0x000fe200078e0004 */
[----:B------:R-:W-:Y:S01]  /*18f90*/  MOV R221, 0x1 ;  /* 0x0000000100dd7802 */ /* 0x000fe20000000f00 */
[----:B--2---:R-:W-:Y:S01]  /*18fa0*/  IMAD.MOV.U32 R3, RZ, RZ, 0x181f ;  /* 0x0000181fff037424 */ /* 0x004fe200078e00ff */
[----:B----4-:R-:W-:-:S02]  /*18fb0*/  MOV R2, 0x18fd0 ;  /* 0x00018fd000027802 */ /* 0x010fc40000000f00 */
[----:B-1-3-5:R-:W-:Y:S05]  /*18fc0*/  CALL.REL.NOINC `($__internal_7_$__cuda_sm70_shflsync_idx_p) ;  /* 0x000019b000007944 */ /* 0x02afea0003c00000 */
[----:B------:R-:W-:Y:S01]  /*18fd0*/  IMAD.MOV.U32 R6, RZ, RZ, R221 ;  /* 0x000000ffff067224 */ /* 0x000fe200078e00dd */
[----:B------:R-:W-:Y:S01]  /*18fe0*/  MOV R221, 0x1 ;  /* 0x0000000100dd7802 */ /* 0x000fe20000000f00 */
[----:B------:R-:W-:Y:S01]  /*18ff0*/  IMAD.MOV.U32 R222, RZ, RZ, R5 ;  /* 0x000000ffffde7224 */ /* 0x000fe200078e0005 */
[----:B------:R-:W-:-:S02]  /*19000*/  MOV R3, 0x181f ;  /* 0x0000181f00037802 */ /* 0x000fc40000000f00 */
[----:B------:R-:W-:Y:S02]  /*19010*/  MOV R2, 0x19030 ;  /* 0x0001903000027802 */ /* 0x000fe40000000f00 */
[----:B------:R-:W-:Y:S05]  /*19020*/  CALL.REL.NOINC `($__internal_7_$__cuda_sm70_shflsync_idx_p) ;  /* 0x0000195000007944 */ /* 0x000fea0003c00000 */
[----:B------:R-:W-:Y:S01]  /*19030*/  MOV R2, R221 ;  /* 0x000000dd00027202 */ /* 0x000fe20000000f00 */
[----:B------:R-:W-:Y:S05]  /*19040*/  BRA `(.L_x_525) ;  /* 0xffff5ef000007947 */ /* 0x000fea000383ffff */
.L_x_436:
[----:B------:R-:W-:Y:S01]  /*19050*/  IMAD.MOV.U32 R222, RZ, RZ, R4 ;  /* 0x000000ffffde7224 */ /* 0x000fe200078e0004 */
[----:B------:R-:W-:Y:S01]  /*19060*/  MOV R221, 0x2 ;  /* 0x0000000200dd7802 */ /* 0x000fe20000000f00 */
[----:B-1----:R-:W-:Y:S01]  /*19070*/  IMAD.MOV.U32 R3, RZ, RZ, 0x181f ;  /* 0x0000181fff037424 */ /* 0x002fe200078e00ff */
[----:B----4-:R-:W-:Y:S02]  /*19080*/  MOV R2, 0x190a0 ;  /* 0x000190a000027802 */ /* 0x010fe40000000f00 */
[----:B--23-5:R-:W-:Y:S05]  /*19090*/  CALL.REL.NOINC `($__internal_7_$__cuda_sm70_shflsync_idx_p) ;  /* 0x000018e000007944 */ /* 0x02cfea0003c00000 */
[----:B------:R-:W-:Y:S01]  /*190a0*/  MOV R6, R221 ;  /* 0x000000dd00067202 */ /* 0x000fe20000000f00 */
[----:B------:R-:W-:Y:S05]  /*190b0*/  BRA `(.L_x_526) ;  /* 0xffff5f7000007947 */ /* 0x000fea000383ffff */
.L_x_437:
[----:B------:R-:W-:Y:S01]  /*190c0*/  IMAD.MOV.U32 R222, RZ, RZ, R5 ;  /* 0x000000ffffde7224 */ /* 0x000fe200078e0005 */
[----:B------:R-:W-:Y:S01]  /*190d0*/  MOV R221, 0x2 ;  /* 0x0000000200dd7802 */ /* 0x000fe20000000f00 */
[----:B------:R-:W-:Y:S01]  /*190e0*/  IMAD.MOV.U32 R3, RZ, RZ, 0x181f ;  /* 0x0000181fff037424 */ /* 0x000fe200078e00ff */
[----:B----4-:R-:W-:Y:S02]  /*190f0*/  MOV R2, 0x19110 ;  /* 0x0001911000027802 */ /* 0x010fe40000000f00 */
[----:B-123-5:R-:W-:Y:S05]  /*19100*/  CALL.REL.NOINC `($__internal_7_$__cuda_sm70_shflsync_idx_p) ;  /* 0x0000187000007944 */ /* 0x02efea0003c00000 */
[----:B------:R-:W-:Y:S01]  /*19110*/  MOV R2, R221 ;  /* 0x000000dd00027202 */ /* 0x000fe20000000f00 */
[----:B------:R-:W-:Y:S05]  /*19120*/  BRA `(.L_x_527) ;  /* 0xffff5f2000007947 */ /* 0x000fea000383ffff */
.L_x_440:
[----:B------:R-:W-:Y:S01]  /*19130*/  IMAD.MOV.U32 R222, RZ, RZ, R4 ;  /* 0x000000ffffde7224 */ /* 0x000fe200078e0004 */
[----:B------:R-:W-:Y:S01]  /*19140*/  MOV R221, 0x3 ;  /* 0x0000000300dd7802 */ /* 0x000fe20000000f00 */
[----:B-1----:R-:W-:Y:S01]  /*19150*/  IMAD.MOV.U32 R3, RZ, RZ, 0x181f ;  /* 0x0000181fff037424 */ /* 0x002fe200078e00ff */
[----:B------:R-:W-:-:S02]  /*19160*/  MOV R2, 0x19180 ;  /* 0x0001918000027802 */ /* 0x000fc40000000f00 */
[----:B--2345:R-:W-:Y:S05]  /*19170*/  CALL.REL.NOINC `($__internal_7_$__cuda_sm70_shflsync_idx_p) ;  /* 0x0000180000007944 */ /* 0x03cfea0003c00000 */
        /* <DEDUP_REMOVED lines=8> */
.L_x_441:
[----:B------:R-:W-:Y:S01]  /*19200*/  IMAD.MOV.U32 R4, RZ, RZ, R6 ;  /* 0x000000ffff047224 */ /* 0x000fe200078e0006 */
[----:B------:R-:W-:Y:S02]  /*19210*/  MOV R3, 0x2 ;  /* 0x0000000200037802 */ /* 0x000fe40000000f00 */
[----:B------:R-:W-:Y:S02]  /*19220*/  MOV R2, 0x19240 ;  /* 0x0001924000027802 */ /* 0x000fe40000000f00 */
[----:B-----5:R-:W-:Y:S05]  /*19230*/  CALL.REL.NOINC `($__internal_6_$__cuda_sm70_shflsync_bfly_p) ;  /* 0x000016e000007944 */ /* 0x020fea0003c00000 */
[----:B------:R-:W-:Y:S01]  /*19240*/  MOV R2, R149 ;  /* 0x0000009500027202 */ /* 0x000fe20000000f00 */
[----:B------:R-:W-:Y:S05]  /*19250*/  BRA `(.L_x_529) ;  /* 0xffff68a000007947 */ /* 0x000fea000383ffff */
.L_x_442:
[----:B------:R-:W-:Y:S01]  /*19260*/  IMAD.MOV.U32 R4, RZ, RZ, R6 ;  /* 0x000000ffff047224 */ /* 0x000fe200078e0006 */
[----:B------:R-:W-:Y:S02]  /*19270*/  MOV R3, 0x1 ;  /* 0x0000000100037802 */ /* 0x000fe40000000f00 */
[----:B------:R-:W-:Y:S02]  /*19280*/  MOV R2, 0x192a0 ;  /* 0x000192a000027802 */ /* 0x000fe40000000f00 */
[----:B-----5:R-:W-:Y:S05]  /*19290*/  CALL.REL.NOINC `($__internal_6_$__cuda_sm70_shflsync_bfly_p) ;  /* 0x0000168000007944 */ /* 0x020fea0003c00000 */
[----:B------:R-:W-:Y:S01]  /*192a0*/  FMNMX.FTZ R6, R6, R149, !PT ;  /* 0x0000009506067209 */ /* 0x000fe20007810000 */
[----:B------:R-:W-:Y:S01]  /*192b0*/  IMAD.MOV.U32 R4, RZ, RZ, R5 ;  /* 0x000000ffff047224 */ /* 0x000fe200078e0005 */
[----:B------:R-:W-:Y:S01]  /*192c0*/  MOV R2, 0x192f0 ;  /* 0x000192f000027802 */ /* 0x000fe20000000f00 */
[----:B------:R-:W-:-:S02]  /*192d0*/  IMAD.MOV.U32 R3, RZ, RZ, 0x2 ;  /* 0x00000002ff037424 */ /* 0x000fc400078e00ff */
[----:B------:R-:W-:Y:S05]  /*192e0*/  CALL.REL.NOINC `($__internal_6_$__cuda_sm70_shflsync_bfly_p) ;  /* 0x0000163000007944 */ /* 0x000fea0003c00000 */
[----:B------:R-:W-:Y:S01]  /*192f0*/  FMNMX.FTZ R5, R5, R149, !PT ;  /* 0x0000009505057209 */ /* 0x000fe20007810000 */
[----:B------:R-:W-:Y:S01]  /*19300*/  IMAD.MOV.U32 R3, RZ, RZ, 0x1 ;  /* 0x00000001ff037424 */ /* 0x000fe200078e00ff */
[----:B------:R-:W-:-:S03]  /*19310*/  MOV R2, 0x19340 ;  /* 0x0001934000027802 */ /* 0x000fc60000000f00 */
[----:B------:R-:W-:Y:S02]  /*19320*/  IMAD.MOV.U32 R4, RZ, RZ, R5 ;  /* 0x000000ffff047224 */ /* 0x000fe400078e0005 */
[----:B------:R-:W-:Y:S05]  /*19330*/  CALL.REL.NOINC `($__internal_6_$__cuda_sm70_shflsync_bfly_p) ;  /* 0x000015e000007944 */ /* 0x000fea0003c00000 */
[----:B------:R-:W-:Y:S01]  /*19340*/  MOV R4, R149 ;  /* 0x0000009500047202 */ /* 0x000fe20000000f00 */
[----:B------:R-:W-:Y:S05]  /*19350*/  BRA `(.L_x_530) ;  /* 0xffff681000007947 */ /* 0x000fea000383ffff */
.L_x_444:
[----:B----4-:R-:W-:Y:S01]  /*19360*/  MOV R221, RZ ;  /* 0x000000ff00dd7202 */ /* 0x010fe20000000f00 */
[----:B------:R-:W-:Y:S01]  /*19370*/  IMAD.MOV.U32 R222, RZ, RZ, R4 ;  /* 0x000000ffffde7224 */ /* 0x000fe200078e0004 */
[----:B-1----:R-:W-:Y:S01]  /*19380*/  MOV R2, 0x193b0 ;  /* 0x000193b000027802 */ /* 0x002fe20000000f00 */
[----:B------:R-:W-:Y:S02]  /*19390*/  IMAD.MOV.U32 R3, RZ, RZ, 0x181f ;  /* 0x0000181fff037424 */ /* 0x000fe400078e00ff */
[----:B--2---:R-:W-:Y:S05]  /*193a0*/  CALL.REL.NOINC `($__internal_7_$__cuda_sm70_shflsync_idx_p) ;  /* 0x000015d000007944 */ /* 0x004fea0003c00000 */
[----:B------:R-:W-:Y:S01]  /*193b0*/  MOV R3, R221 ;  /* 0x000000dd00037202 */ /* 0x000fe20000000f00 */
[----:B------:R-:W-:-:S05]  /*193c0*/  BRA `(.L_x_531) ;  /* 0xffff81e000007947 */ /* 0x000fca000383ffff */
.L_x_447:
[----:B------:R-:W-:Y:S01]  /*193d0*/  MOV R221, 0x3 ;  /* 0x0000000300dd7802 */ /* 0x000fe20000000f00 */
[----:B------:R-:W-:Y:S01]  /*193e0*/  IMAD.MOV.U32 R222, RZ, RZ, R4 ;  /* 0x000000ffffde7224 */ /* 0x000fe200078e0004 */
[----:B-1----:R-:W-:Y:S01]  /*193f0*/  MOV R2, 0x19420 ;  /* 0x0001942000027802 */ /* 0x002fe20000000f00 */
[----:B------:R-:W-:Y:S02]  /*19400*/  IMAD.MOV.U32 R3, RZ, RZ, 0x181f ;  /* 0x0000181fff037424 */ /* 0x000fe400078e00ff */
[----:B---3--:R-:W-:Y:S05]  /*19410*/  CALL.REL.NOINC `($__internal_7_$__cuda_sm70_shflsync_idx_p) ;  /* 0x0000156000007944 */ /* 0x008fea0003c00000 */
[----:B------:R-:W-:Y:S01]  /*19420*/  MOV R3, 0x181f ;  /* 0x0000181f00037802 */ /* 0x000fe20000000f00 */
[----:B------:R-:W-:Y:S01]  /*19430*/  IMAD.MOV.U32 R9, RZ, RZ, R221 ;  /* 0x000000ffff097224 */ /* 0x000fe200078e00dd */
[----:B------:R-:W-:Y:S01]  /*19440*/  MOV R221, 0x3 ;  /* 0x0000000300dd7802 */ /* 0x000fe20000000f00 */
[----:B------:R-:W-:Y:S01]  /*19450*/  IMAD.MOV.U32 R222, RZ, RZ, R8 ;  /* 0x000000ffffde7224 */ /* 0x000fe200078e0008 */
[----:B------:R-:W-:Y:S02]  /*19460*/  MOV R2, 0x19480 ;  /* 0x0001948000027802 */ /* 0x000fe40000000f00 */
[----:B------:R-:W-:Y:S05]  /*19470*/  CALL.REL.NOINC `($__internal_7_$__cuda_sm70_shflsync_idx_p) ;  /* 0x0000150000007944 */ /* 0x000fea0003c00000 */
[----:B------:R-:W-:Y:S01]  /*19480*/  MOV R4, R221 ;  /* 0x000000dd00047202 */ /* 0x000fe20000000f00 */
[----:B------:R-:W-:-:S05]  /*19490*/  BRA `(.L_x_532) ;  /* 0xffff838000007947 */ /* 0x000fca000383ffff */
.L_x_450:
[----:B------:R-:W-:Y:S01]  /*194a0*/  MOV R221, RZ ;  /* 0x000000ff00dd7202 */ /* 0x000fe20000000f00 */
[----:B------:R-:W-:Y:S01]  /*194b0*/  IMAD.MOV.U32 R222, RZ, RZ, R4 ;  /* 0x000000ffffde7224 */ /* 0x000fe200078e0004 */
[----:B------:R-:W-:Y:S01]  /*194c0*/  MOV R2, 0x194f0 ;  /* 0x000194f000027802 */ /* 0x000fe20000000f00 */
[----:B------:R-:W-:Y:S02]  /*194d0*/  IMAD.MOV.U32 R3, RZ, RZ, 0x181f ;  /* 0x0000181fff037424 */ /* 0x000fe400078e00ff */
[----:B------:R-:W-:Y:S05]  /*194e0*/  CALL.REL.NOINC `($__internal_7_$__cuda_sm70_shflsync_idx_p) ;  /* 0x0000149000007944 */ /* 0x000fea0003c00000 */
[----:B------:R-:W-:Y:S01]  /*194f0*/  MOV R150, R221 ;  /* 0x000000dd00967202 */ /* 0x000fe20000000f00 */
[----:B------:R-:W-:-:S05]  /*19500*/  BRA `(.L_x_533) ;  /* 0xffff90a000007947 */ /* 0x000fca000383ffff */
.L_x_451:
[----:B------:R-:W-:Y:S01]  /*19510*/  MOV R221, RZ ;  /* 0x000000ff00dd7202 */ /* 0x000fe20000000f00 */
[----:B------:R-:W-:Y:S01]  /*19520*/  IMAD.MOV.U32 R222, RZ, RZ, R148 ;  /* 0x000000ffffde7224 */ /* 0x000fe200078e0094 */
[----:B------:R-:W-:Y:S01]  /*19530*/  MOV R2, 0x19560 ;  /* 0x0001956000027802 */ /* 0x000fe20000000f00 */
[----:B------:R-:W-:Y:S02]  /*19540*/  IMAD.MOV.U32 R3, RZ, RZ, 0x181f ;  /* 0x0000181fff037424 */ /* 0x000fe400078e00ff */
[----:B-12---:R-:W-:Y:S05]  /*19550*/  CALL.REL.NOINC `($__internal_7_$__cuda_sm70_shflsync_idx_p) ;  /* 0x0000142000007944 */ /* 0x006fea0003c00000 */
[----:B------:R-:W-:Y:S01]  /*19560*/  MOV R149, R221 ;  /* 0x000000dd00957202 */ /* 0x000fe20000000f00 */
[----:B------:R-:W-:-:S05]  /*19570*/  BRA `(.L_x_534) ;  /* 0xffff905000007947 */ /* 0x000fca000383ffff */
.L_x_452:
[----:B------:R-:W-:Y:S01]  /*19580*/  MOV R221, 0x1 ;  /* 0x0000000100dd7802 */ /* 0x000fe20000000f00 */
[----:B------:R-:W-:Y:S01]  /*19590*/  IMAD.MOV.U32 R222, RZ, RZ, R4 ;  /* 0x000000ffffde7224 */ /* 0x000fe200078e0004 */
[----:B--2---:R-:W-:Y:S01]  /*195a0*/  MOV R2, 0x195d0 ;  /* 0x000195d000027802 */ /* 0x004fe20000000f00 */
[----:B------:R-:W-:Y:S02]  /*195b0*/  IMAD.MOV.U32 R3, RZ, RZ, 0x181f ;  /* 0x0000181fff037424 */ /* 0x000fe400078e00ff */
[----:B-1-3--:R-:W-:Y:S05]  /*195c0*/  CALL.REL.NOINC `($__internal_7_$__cuda_sm70_shflsync_idx_p) ;  /* 0x000013b000007944 */ /* 0x00afea0003c00000 */
        /* <DEDUP_REMOVED lines=8> */
.L_x_453:
[----:B------:R-:W-:Y:S01]  /*19650*/  MOV R221, 0x2 ;  /* 0x0000000200dd7802 */ /* 0x000fe20000000f00 */
[----:B------:R-:W-:Y:S01]  /*19660*/  IMAD.MOV.U32 R222, RZ, RZ, R4 ;  /* 0x000000ffffde7224 */ /* 0x000fe200078e0004 */
[----:B-1----:R-:W-:Y:S01]  /*19670*/  MOV R2, 0x196a0 ;  /* 0x000196a000027802 */ /* 0x002fe20000000f00 */
[----:B------:R-:W-:Y:S02]  /*19680*/  IMAD.MOV.U32 R3, RZ, RZ, 0x181f ;  /* 0x0000181fff037424 */ /* 0x000fe400078e00ff */
[----:B---34-:R-:W-:Y:S05]  /*19690*/  CALL.REL.NOINC `($__internal_7_$__cuda_sm70_shflsync_idx_p) ;  /* 0x000012e000007944 */ /* 0x018fea0003c00000 */
[----:B------:R-:W-:Y:S01]  /*196a0*/  MOV R150, R221 ;  /* 0x000000dd00967202 */ /* 0x000fe20000000f00 */
[----:B------:R-:W-:-:S05]  /*196b0*/  BRA `(.L_x_536) ;  /* 0xffff918000007947 */ /* 0x000fca000383ffff */
.L_x_454:
[----:B------:R-:W-:Y:S01]  /*196c0*/  MOV R221, 0x2 ;  /* 0x0000000200dd7802 */ /* 0x000fe20000000f00 */
[----:B------:R-:W-:Y:S01]  /*196d0*/  IMAD.MOV.U32 R222, RZ, RZ, R148 ;  /* 0x000000ffffde7224 */ /* 0x000fe200078e0094 */
[----:B-1----:R-:W-:Y:S01]  /*196e0*/  MOV R2, 0x19710 ;  /* 0x0001971000027802 */ /* 0x002fe20000000f00 */
[----:B------:R-:W-:Y:S02]  /*196f0*/  IMAD.MOV.U32 R3, RZ, RZ, 0x181f ;  /* 0x0000181fff037424 */ /* 0x000fe400078e00ff */
[----:B--234-:R-:W-:Y:S05]  /*19700*/  CALL.REL.NOINC `($__internal_7_$__cuda_sm70_shflsync_idx_p) ;  /* 0x0000127000007944 */ /* 0x01cfea0003c00000 */
[----:B------:R-:W-:Y:S01]  /*19710*/  MOV R149, R221 ;  /* 0x000000dd00957202 */ /* 0x000fe20000000f00 */
[----:B------:R-:W-:-:S05]  /*19720*/  BRA `(.L_x_537) ;  /* 0xffff913000007947 */ /* 0x000fca000383ffff */
.L_x_455:
[----:B------:R-:W-:Y:S01]  /*19730*/  MOV R221, 0x3 ;  /* 0x0000000300dd7802 */ /* 0x000fe20000000f00 */
[----:B------:R-:W-:Y:S01]  /*19740*/  IMAD.MOV.U32 R222, RZ, RZ, R4 ;  /* 0x000000ffffde7224 */ /* 0x000fe200078e0004 */
[----:B-1----:R-:W-:Y:S01]  /*19750*/  MOV R2, 0x19780 ;  /* 0x0001978000027802 */ /* 0x002fe20000000f00 */
[----:B------:R-:W-:Y:S02]  /*19760*/  IMAD.MOV.U32 R3, RZ, RZ, 0x181f ;  /* 0x0000181fff037424 */ /* 0x000fe400078e00ff */
[----:B--2-4-:R-:W-:Y:S05]  /*19770*/  CALL.REL.NOINC `($__internal_7_$__cuda_sm70_shflsync_idx_p) ;  /* 0x0000120000007944 */ /* 0x014fea0003c00000 */
        /* <DEDUP_REMOVED lines=8> */
.L_x_456:
[----:B------:R-:W-:Y:S02]  /*19800*/  MOV R3, 0x2 ;  /* 0x0000000200037802 */ /* 0x000fe40000000f00 */
[----:B------:R-:W-:Y:S02]  /*19810*/  MOV R2, 0x19830 ;  /* 0x0001983000027802 */ /* 0x000fe40000000f00 */
[----:B------:R-:W-:Y:S05]  /*19820*/  CALL.REL.NOINC `($__internal_6_$__cuda_sm70_shflsync_bfly_p) ;  /* 0x000010f000007944 */ /* 0x000fea0003c00000 */
[----:B------:R-:W-:Y:S01]  /*19830*/  MOV R2, R149 ;  /* 0x0000009500027202 */ /* 0x000fe20000000f00 */
[----:B------:R-:W-:-:S05]  /*19840*/  BRA `(.L_x_539) ;  /* 0xffff962000007947 */ /* 0x000fca000383ffff */
.L_x_457:
[----:B------:R-:W-:Y:S02]  /*19850*/  MOV R3, 0x1 ;  /* 0x0000000100037802 */ /* 0x000fe40000000f00 */
[----:B------:R-:W-:Y:S02]  /*19860*/  MOV R2, 0x19880 ;  /* 0x0001988000027802 */ /* 0x000fe40000000f00 */
[----:B------:R-:W-:Y:S05]  /*19870*/  CALL.REL.NOINC `($__internal_6_$__cuda_sm70_shflsync_bfly_p) ;  /* 0x000010a000007944 */ /* 0x000fea0003c00000 */
[----:B------:R-:W-:Y:S01]  /*19880*/  IMAD.MOV.U32 R3, RZ, RZ, 0x2 ;  /* 0x00000002ff037424 */ /* 0x000fe200078e00ff */
[----:B------:R-:W-:Y:S01]  /*19890*/  FMNMX.FTZ R6, R4, R149, !PT ;  /* 0x0000009504067209 */ /* 0x000fe20007810000 */
[----:B------:R-:W-:Y:S01]  /*198a0*/  IMAD.MOV.U32 R4, RZ, RZ, R148 ;  /* 0x000000ffff047224 */ /* 0x000fe200078e0094 */
[----:B------:R-:W-:Y:S02]  /*198b0*/  MOV R2, 0x198d0 ;  /* 0x000198d000027802 */ /* 0x000fe40000000f00 */
[----:B------:R-:W-:Y:S05]  /*198c0*/  CALL.REL.NOINC `($__internal_6_$__cuda_sm70_shflsync_bfly_p) ;  /* 0x0000105000007944 */ /* 0x000fea0003c00000 */
[----:B------:R-:W-:Y:S01]  /*198d0*/  FMNMX.FTZ R4, R148, R149, !PT ;  /* 0x0000009594047209 */ /* 0x000fe20007810000 */
[----:B------:R-:W-:Y:S01]  /*198e0*/  IMAD.MOV.U32 R3, RZ, RZ, 0x1 ;  /* 0x00000001ff037424 */ /* 0x000fe200078e00ff */
[----:B------:R-:W-:Y:S02]  /*198f0*/  MOV R2, 0x19910 ;  /* 0x0001991000027802 */ /* 0x000fe40000000f00 */
[----:B------:R-:W-:Y:S05]  /*19900*/  CALL.REL.NOINC `($__internal_6_$__cuda_sm70_shflsync_bfly_p) ;  /* 0x0000101000007944 */ /* 0x000fea0003c00000 */
[----:B------:R-:W-:Y:S01]  /*19910*/  MOV R2, R149 ;  /* 0x0000009500027202 */ /* 0x000fe20000000f00 */
[----:B------:R-:W-:-:S05]  /*19920*/  BRA `(.L_x_540) ;  /* 0xffff95b000007947 */ /* 0x000fca000383ffff */
.L_x_459:
[----:B------:R-:W-:Y:S01]  /*19930*/  IMAD.MOV.U32 R4, RZ, RZ, R224 ;  /* 0x000000ffff047224 */ /* 0x000fe200078e00e0 */
[----:B------:R-:W-:-:S02]  /*19940*/  MOV R3, 0x2 ;  /* 0x0000000200037802 */ /* 0x000fc40000000f00 */
[----:B------:R-:W-:Y:S02]  /*19950*/  MOV R2, 0x19970 ;  /* 0x0001997000027802 */ /* 0x000fe40000000f00 */
[----:B------:R-:W-:Y:S05]  /*19960*/  CALL.REL.NOINC `($__internal_6_$__cuda_sm70_shflsync_bfly_p) ;  /* 0x00000fb000007944 */ /* 0x000fea0003c00000 */
[----:B------:R-:W-:Y:S01]  /*19970*/  FADD.FTZ R4, R224, R149 ;  /* 0x00000095e0047221 */ /* 0x000fe20000010000 */
[----:B------:R-:W-:Y:S02]  /*19980*/  MOV R3, 0x1 ;  /* 0x0000000100037802 */ /* 0x000fe40000000f00 */
[----:B------:R-:W-:Y:S02]  /*19990*/  MOV R2, 0x199b0 ;  /* 0x000199b000027802 */ /* 0x000fe40000000f00 */
[----:B------:R-:W-:Y:S05]  /*199a0*/  CALL.REL.NOINC `($__internal_6_$__cuda_sm70_shflsync_bfly_p) ;  /* 0x00000f7000007944 */ /* 0x000fea0003c00000 */
[----:B------:R-:W-:Y:S01]  /*199b0*/  FADD.FTZ R8, R4, R149 ;  /* 0x0000009504087221 */ /* 0x000fe20000010000 */
[----:B------:R-:W-:Y:S02]  /*199c0*/  MOV R4, R248 ;  /* 0x000000f800047202 */ /* 0x000fe40000000f00 */
[----:B------:R-:W-:Y:S02]  /*199d0*/  MOV R3, 0x2 ;  /* 0x0000000200037802 */ /* 0x000fe40000000f00 */
[----:B------:R-:W-:Y:S02]  /*199e0*/  MOV R2, 0x19a00 ;  /* 0x00019a0000027802 */ /* 0x000fe40000000f00 */
[----:B------:R-:W-:Y:S05]  /*199f0*/  CALL.REL.NOINC `($__internal_6_$__cuda_sm70_shflsync_bfly_p) ;  /* 0x00000f2000007944 */ /* 0x000fea0003c00000 */
[----:B------:R-:W-:Y:S01]  /*19a00*/  FADD.FTZ R4, R248, R149 ;  /* 0x00000095f8047221 */ /* 0x000fe20000010000 */
[----:B------:R-:W-:Y:S02]  /*19a10*/  MOV R3, 0x1 ;  /* 0x0000000100037802 */ /* 0x000fe40000000f00 */
[----:B------:R-:W-:-:S02]  /*19a20*/  MOV R2, 0x19a40 ;  /* 0x00019a4000027802 */ /* 0x000fc40000000f00 */
[----:B------:R-:W-:Y:S05]  /*19a30*/  CALL.REL.NOINC `($__internal_6_$__cuda_sm70_shflsync_bfly_p) ;  /* 0x00000ee000007944 */ /* 0x000fea0003c00000 */
[----:B------:R-:W-:Y:S01]  /*19a40*/  MOV R9, R149 ;  /* 0x0000009500097202 */ /* 0x000fe20000000f00 */
[----:B------:R-:W-:Y:S05]  /*19a50*/  BRA `(.L_x_541) ;  /* 0xffffb0c000007947 */ /* 0x000fea000383ffff */
.L_x_466:
[----:B--234-:R-:W-:Y:S01]  /*19a60*/  IMAD.MOV.U32 R222, RZ, RZ, R6 ;  /* 0x000000ffffde7224 */ /* 0x01cfe200078e0006 */
[----:B------:R-:W-:Y:S01]  /*19a70*/  MOV R221, RZ ;  /* 0x000000ff00dd7202 */ /* 0x000fe20000000f00 */
[----:B------:R-:W-:Y:S01]  /*19a80*/  IMAD.MOV.U32 R3, RZ, RZ, 0x181f ;  /* 0x0000181fff037424 */ /* 0x000fe200078e00ff */
[----:B------:R-:W-:-:S02]  /*19a90*/  MOV R2, 0x19ab0 ;  /* 0x00019ab000027802 */ /* 0x000fc40000000f00 */
[----:B-1----:R-:W-:Y:S05]  /*19aa0*/  CALL.REL.NOINC `($__internal_7_$__cuda_sm70_shflsync_idx_p) ;  /* 0x00000ed000007944 */ /* 0x002fea0003c00000 */
[----:B------:R-:W-:Y:S01]  /*19ab0*/  MOV R11, R221 ;  /* 0x000000dd000b7202 */ /* 0x000fe20000000f00 */
[----:B------:R-:W-:Y:S05]  /*19ac0*/  BRA `(.L_x_542) ;  /* 0xffffc47000007947 */ /* 0x000fea000383ffff */
.L_x_467:
[----:B------:R-:W-:Y:S01]  /*19ad0*/  IMAD.MOV.U32 R222, RZ, RZ, R10 ;  /* 0x000000ffffde7224 */ /* 0x000fe200078e000a */
[----:B------:R-:W-:Y:S01]  /*19ae0*/  MOV R221, RZ ;  /* 0x000000ff00dd7202 */ /* 0x000fe20000000f00 */
[----:B------:R-:W-:Y:S01]  /*19af0*/  IMAD.MOV.U32 R3, RZ, RZ, 0x181f ;  /* 0x0000181fff037424 */ /* 0x000fe200078e00ff */
[----:B------:R-:W-:-:S02]  /*19b00*/  MOV R2, 0x19b20 ;  /* 0x00019b2000027802 */ /* 0x000fc40000000f00 */
[----:B-123--:R-:W-:Y:S05]  /*19b10*/  CALL.REL.NOINC `($__internal_7_$__cuda_sm70_shflsync_idx_p) ;  /* 0x00000e6000007944 */ /* 0x00efea0003c00000 */
[----:B------:R-:W-:Y:S01]  /*19b20*/  MOV R2, R221 ;  /* 0x000000dd00027202 */ /* 0x000fe20000000f00 */
[----:B------:R-:W-:Y:S05]  /*19b30*/  BRA `(.L_x_543) ;  /* 0xffffc42000007947 */ /* 0x000fea000383ffff */
.L_x_470:
[----:B------:R-:W-:Y:S01]  /*19b40*/  IMAD.MOV.U32 R222, RZ, RZ, R6 ;  /* 0x000000ffffde7224 */ /* 0x000fe200078e0006 */
[----:B------:R-:W-:Y:S01]  /*19b50*/  MOV R221, 0x1 ;  /* 0x0000000100dd7802 */ /* 0x000fe20000000f00 */
[----:B--2---:R-:W-:Y:S01]  /*19b60*/  IMAD.MOV.U32 R3, RZ, RZ, 0x181f ;  /* 0x0000181fff037424 */ /* 0x004fe200078e00ff */
[----:B------:R-:W-:-:S02]  /*19b70*/  MOV R2, 0x19b90 ;  /* 0x00019b9000027802 */ /* 0x000fc40000000f00 */
[----:B-1-34-:R-:W-:Y:S05]  /*19b80*/  CALL.REL.NOINC `($__internal_7_$__cuda_sm70_shflsync_idx_p) ;  /* 0x00000df000007944 */ /* 0x01afea0003c00000 */
        /* <DEDUP_REMOVED lines=8> */
.L_x_473:
[----:B------:R-:W-:Y:S01]  /*19c10*/  IMAD.MOV.U32 R222, RZ, RZ, R6 ;  /* 0x000000ffffde7224 */ /* 0x000fe200078e0006 */
[----:B------:R-:W-:Y:S01]  /*19c20*/  MOV R221, 0x2 ;  /* 0x0000000200dd7802 */ /* 0x000fe20000000f00 */
[----:B--2---:R-:W-:Y:S01]  /*19c30*/  IMAD.MOV.U32 R3, RZ, RZ, 0x181f ;  /* 0x0000181fff037424 */ /* 0x004fe200078e00ff */
[----:B------:R-:W-:Y:S02]  /*19c40*/  MOV R2, 0x19c60 ;  /* 0x00019c6000027802 */ /* 0x000fe40000000f00 */
[----:B-1-34-:R-:W-:Y:S05]  /*19c50*/  CALL.REL.NOINC `($__internal_7_$__cuda_sm70_shflsync_idx_p) ;  /* 0x00000d2000007944 */ /* 0x01afea0003c00000 */
[----:B------:R-:W-:Y:S01]  /*19c60*/  MOV R11, R221 ;  /* 0x000000dd000b7202 */ /* 0x000fe20000000f00 */
[----:B------:R-:W-:Y:S05]  /*19c70*/  BRA `(.L_x_545) ;  /* 0xffffc4c000007947 */ /* 0x000fea000383ffff */
.L_x_474:
[----:B------:R-:W-:Y:S01]  /*19c80*/  IMAD.MOV.U32 R222, RZ, RZ, R10 ;  /* 0x000000ffffde7224 */ /* 0x000fe200078e000a */
[----:B------:R-:W-:Y:S01]  /*19c90*/  MOV R221, 0x2 ;  /* 0x0000000200dd7802 */ /* 0x000fe20000000f00 */
[----:B--2---:R-:W-:Y:S01]  /*19ca0*/  IMAD.MOV.U32 R3, RZ, RZ, 0x181f ;  /* 0x0000181fff037424 */ /* 0x004fe200078e00ff */
[----:B------:R-:W-:Y:S02]  /*19cb0*/  MOV R2, 0x19cd0 ;  /* 0x00019cd000027802 */ /* 0x000fe40000000f00 */
[----:B-1-34-:R-:W-:Y:S05]  /*19cc0*/  CALL.REL.NOINC `($__internal_7_$__cuda_sm70_shflsync_idx_p) ;  /* 0x00000cb000007944 */ /* 0x01afea0003c00000 */
[----:B------:R-:W-:Y:S01]  /*19cd0*/  MOV R2, R221 ;  /* 0x000000dd00027202 */ /* 0x000fe20000000f00 */
[----:B------:R-:W-:Y:S05]  /*19ce0*/  BRA `(.L_x_546) ;  /* 0xffffc47000007947 */ /* 0x000fea000383ffff */
.L_x_477:
[----:B------:R-:W-:Y:S01]  /*19cf0*/  IMAD.MOV.U32 R222, RZ, RZ, R6 ;  /* 0x000000ffffde7224 */ /* 0x000fe200078e0006 */
[----:B------:R-:W-:Y:S01]  /*19d00*/  MOV R221, 0x3 ;  /* 0x0000000300dd7802 */ /* 0x000fe20000000f00 */
[----:B---3--:R-:W-:Y:S01]  /*19d10*/  IMAD.MOV.U32 R3, RZ, RZ, 0x181f ;  /* 0x0000181fff037424 */ /* 0x008fe200078e00ff */
[----:B----4-:R-:W-:-:S02]  /*19d20*/  MOV R2, 0x19d40 ;  /* 0x00019d4000027802 */ /* 0x010fc40000000f00 */
[----:B-12---:R-:W-:Y:S05]  /*19d30*/  CALL.REL.NOINC `($__internal_7_$__cuda_sm70_shflsync_idx_p) ;  /* 0x00000c4000007944 */ /* 0x006fea0003c00000 */
        /* <DEDUP_REMOVED lines=8> */
.L_x_479:
[----:B------:R-:W-:Y:S01]  /*19dc0*/  IMAD.MOV.U32 R222, RZ, RZ, R6 ;  /* 0x000000ffffde7224 */ /* 0x000fe200078e0006 */
[----:B------:R-:W-:Y:S01]  /*19dd0*/  MOV R221, RZ ;  /* 0x000000ff00dd7202 */ /* 0x000fe20000000f00 */
[----:B------:R-:W-:Y:S01]  /*19de0*/  IMAD.MOV.U32 R3, RZ, RZ, 0x1c1f ;  /* 0x00001c1fff037424 */ /* 0x000fe200078e00ff */
[----:B------:R-:W-:Y:S02]  /*19df0*/  MOV R2, 0x19e10 ;  /* 0x00019e1000027802 */ /* 0x000fe40000000f00 */
[----:B------:R-:W-:Y:S05]  /*19e00*/  CALL.REL.NOINC `($__internal_7_$__cuda_sm70_shflsync_idx_p) ;  /* 0x00000b7000007944 */ /* 0x000fea0003c00000 */
[----:B------:R-:W-:Y:S01]  /*19e10*/  MOV R4, R221 ;  /* 0x000000dd00047202 */ /* 0x000fe20000000f00 */
[----:B------:R-:W-:Y:S05]  /*19e20*/  BRA `(.L_x_548) ;  /* 0xffffc72000007947 */ /* 0x000fea000383ffff */
.L_x_480:
[----:B------:R-:W-:Y:S01]  /*19e30*/  IMAD.MOV.U32 R222, RZ, RZ, R5 ;  /* 0x000000ffffde7224 */ /* 0x000fe200078e0005 */
[----:B------:R-:W-:Y:S01]  /*19e40*/  MOV R221, RZ ;  /* 0x000000ff00dd7202 */ /* 0x000fe20000000f00 */
[----:B------:R-:W-:Y:S01]  /*19e50*/  IMAD.MOV.U32 R3, RZ, RZ, 0x1c1f ;  /* 0x00001c1fff037424 */ /* 0x000fe200078e00ff */
[----:B------:R-:W-:Y:S02]  /*19e60*/  MOV R2, 0x19e80 ;  /* 0x00019e8000027802 */ /* 0x000fe40000000f00 */
[----:B-12---:R-:W-:Y:S05]  /*19e70*/  CALL.REL.NOINC `($__internal_7_$__cuda_sm70_shflsync_idx_p) ;  /* 0x00000b0000007944 */ /* 0x006fea0003c00000 */
[----:B------:R-:W-:Y:S01]  /*19e80*/  MOV R2, R221 ;  /* 0x000000dd00027202 */ /* 0x000fe20000000f00 */
[----:B------:R-:W-:Y:S05]  /*19e90*/  BRA `(.L_x_549) ;  /* 0xffffc6d000007947 */ /* 0x000fea000383ffff */
.L_x_483:
[----:B------:R-:W-:Y:S01]  /*19ea0*/  IMAD.MOV.U32 R222, RZ, RZ, R6 ;  /* 0x000000ffffde7224 */ /* 0x000fe200078e0006 */
[----:B------:R-:W-:Y:S01]  /*19eb0*/  MOV R221, 0x1 ;  /* 0x0000000100dd7802 */ /* 0x000fe20000000f00 */
[----:B--2---:R-:W-:Y:S01]  /*19ec0*/  IMAD.MOV.U32 R3, RZ, RZ, 0x1c1f ;  /* 0x00001c1fff037424 */ /* 0x004fe200078e00ff */
[----:B----4-:R-:W-:-:S02]  /*19ed0*/  MOV R2, 0x19ef0 ;  /* 0x00019ef000027802 */ /* 0x010fc40000000f00 */
[----:B-1-3--:R-:W-:Y:S05]  /*19ee0*/  CALL.REL.NOINC `($__internal_7_$__cuda_sm70_shflsync_idx_p) ;  /* 0x00000a9000007944 */ /* 0x00afea0003c00000 */
        /* <DEDUP_REMOVED lines=8> */
.L_x_487:
[----:B------:R-:W-:Y:S01]  /*19f70*/  IMAD.MOV.U32 R222, RZ, RZ, R5 ;  /* 0x000000ffffde7224 */ /* 0x000fe200078e0005 */
[----:B------:R-:W-:Y:S01]  /*19f80*/  MOV R221, RZ ;  /* 0x000000ff00dd7202 */ /* 0x000fe20000000f00 */
[----:B------:R-:W-:Y:S01]  /*19f90*/  IMAD.MOV.U32 R3, RZ, RZ, 0x181f ;  /* 0x0000181fff037424 */ /* 0x000fe200078e00ff */
[----:B------:R-:W-:Y:S02]  /*19fa0*/  MOV R2, 0x19fc0 ;  /* 0x00019fc000027802 */ /* 0x000fe40000000f00 */
[----:B------:R-:W-:Y:S05]  /*19fb0*/  CALL.REL.NOINC `($__internal_7_$__cuda_sm70_shflsync_idx_p) ;  /* 0x000009c000007944 */ /* 0x000fea0003c00000 */
[----:B------:R-:W-:Y:S01]  /*19fc0*/  MOV R11, R221 ;  /* 0x000000dd000b7202 */ /* 0x000fe20000000f00 */
[----:B------:R-:W-:Y:S05]  /*19fd0*/  BRA `(.L_x_551) ;  /* 0xffffd9e000007947 */ /* 0x000fea000383ffff */
.L_x_488:
[----:B------:R-:W-:Y:S01]  /*19fe0*/  IMAD.MOV.U32 R222, RZ, RZ, R10 ;  /* 0x000000ffffde7224 */ /* 0x000fe200078e000a */
[----:B------:R-:W-:Y:S01]  /*19ff0*/  MOV R221, RZ ;  /* 0x000000ff00dd7202 */ /* 0x000fe20000000f00 */
[----:B------:R-:W-:Y:S01]  /*1a000*/  IMAD.MOV.U32 R3, RZ, RZ, 0x181f ;  /* 0x0000181fff037424 */ /* 0x000fe200078e00ff */
[----:B------:R-:W-:Y:S02]  /*1a010*/  MOV R2, 0x1a030 ;  /* 0x0001a03000027802 */ /* 0x000fe40000000f00 */
[----:B-12---:R-:W-:Y:S05]  /*1a020*/  CALL.REL.NOINC `($__internal_7_$__cuda_sm70_shflsync_idx_p) ;  /* 0x0000095000007944 */ /* 0x006fea0003c00000 */
[----:B------:R-:W-:Y:S01]  /*1a030*/  MOV R2, R221 ;  /* 0x000000dd00027202 */ /* 0x000fe20000000f00 */
[----:B------:R-:W-:Y:S05]  /*1a040*/  BRA `(.L_x_552) ;  /* 0xffffd99000007947 */ /* 0x000fea000383ffff */
.L_x_491:
        /* <DEDUP_REMOVED lines=13> */
.L_x_494:
[----:B------:R-:W-:Y:S01]  /*1a120*/  IMAD.MOV.U32 R222, RZ, RZ, R5 ;  /* 0x000000ffffde7224 */ /* 0x000fe200078e0005 */
[----:B------:R-:W-:Y:S01]  /*1a130*/  MOV R221, 0x2 ;  /* 0x0000000200dd7802 */ /* 0x000fe20000000f00 */
[----:B-1----:R-:W-:Y:S01]  /*1a140*/  IMAD.MOV.U32 R3, RZ, RZ, 0x181f ;  /* 0x0000181fff037424 */ /* 0x002fe200078e00ff */
[----:B----4-:R-:W-:Y:S02]  /*1a150*/  MOV R2, 0x1a170 ;  /* 0x0001a17000027802 */ /* 0x010fe40000000f00 */
[----:B--23--:R-:W-:Y:S05]  /*1a160*/  CALL.REL.NOINC `($__internal_7_$__cuda_sm70_shflsync_idx_p) ;  /* 0x0000081000007944 */ /* 0x00cfea0003c00000 */
[----:B------:R-:W-:Y:S01]  /*1a170*/  MOV R11, R221 ;  /* 0x000000dd000b7202 */ /* 0x000fe20000000f00 */
[----:B------:R-:W-:Y:S05]  /*1a180*/  BRA `(.L_x_554) ;  /* 0xffffda4000007947 */ /* 0x000fea000383ffff */
.L_x_495:
[----:B------:R-:W-:Y:S01]  /*1a190*/  IMAD.MOV.U32 R222, RZ, RZ, R10 ;  /* 0x000000ffffde7224 */ /* 0x000fe200078e000a */
[----:B------:R-:W-:Y:S01]  /*1a1a0*/  MOV R221, 0x2 ;  /* 0x0000000200dd7802 */ /* 0x000fe20000000f00 */
[----:B------:R-:W-:Y:S01]  /*1a1b0*/  IMAD.MOV.U32 R3, RZ, RZ, 0x181f ;  /* 0x0000181fff037424 */ /* 0x000fe200078e00ff */
[----:B----4-:R-:W-:Y:S02]  /*1a1c0*/  MOV R2, 0x1a1e0 ;  /* 0x0001a1e000027802 */ /* 0x010fe40000000f00 */
[----:B-123--:R-:W-:Y:S05]  /*1a1d0*/  CALL.REL.NOINC `($__internal_7_$__cuda_sm70_shflsync_idx_p) ;  /* 0x000007a000007944 */ /* 0x00efea0003c00000 */
[----:B------:R-:W-:Y:S01]  /*1a1e0*/  MOV R2, R221 ;  /* 0x000000dd00027202 */ /* 0x000fe20000000f00 */
[----:B------:R-:W-:Y:S05]  /*1a1f0*/  BRA `(.L_x_555) ;  /* 0xffffd9f000007947 */ /* 0x000fea000383ffff */
.L_x_498:
[----:B------:R-:W-:Y:S01]  /*1a200*/  IMAD.MOV.U32 R222, RZ, RZ, R5 ;  /* 0x000000ffffde7224 */ /* 0x000fe200078e0005 */
[----:B------:R-:W-:Y:S01]  /*1a210*/  MOV R221, 0x3 ;  /* 0x0000000300dd7802 */ /* 0x000fe20000000f00 */
[----:B-1----:R-:W-:Y:S01]  /*1a220*/  IMAD.MOV.U32 R3, RZ, RZ, 0x181f ;  /* 0x0000181fff037424 */ /* 0x002fe200078e00ff */
[----:B------:R-:W-:-:S02]  /*1a230*/  MOV R2, 0x1a250 ;  /* 0x0001a25000027802 */ /* 0x000fc40000000f00 */
[----:B--234-:R-:W-:Y:S05]  /*1a240*/  CALL.REL.NOINC `($__internal_7_$__cuda_sm70_shflsync_idx_p) ;  /* 0x0000073000007944 */ /* 0x01cfea0003c00000 */
        /* <DEDUP_REMOVED lines=8> */
.L_x_500:
[----:B------:R-:W-:Y:S01]  /*1a2d0*/  IMAD.MOV.U32 R222, RZ, RZ, R74 ;  /* 0x000000ffffde7224 */ /* 0x000fe200078e004a */
[----:B------:R-:W-:Y:S01]  /*1a2e0*/  MOV R221, RZ ;  /* 0x000000ff00dd7202 */ /* 0x000fe20000000f00 */
[----:B------:R-:W-:Y:S01]  /*1a2f0*/  IMAD.MOV.U32 R3, RZ, RZ, 0x1f ;  /* 0x0000001fff037424 */ /* 0x000fe200078e00ff */
[----:B------:R-:W-:Y:S02]  /*1a300*/  MOV R2, 0x1a320 ;  /* 0x0001a32000027802 */ /* 0x000fe40000000f00 */
[----:B------:R-:W-:Y:S05]  /*1a310*/  CALL.REL.NOINC `($__internal_7_$__cuda_sm70_shflsync_idx_p) ;  /* 0x0000066000007944 */ /* 0x000fea0003c00000 */
[----:B------:R-:W-:Y:S01]  /*1a320*/  MOV R10, R221 ;  /* 0x000000dd000a7202 */ /* 0x000fe20000000f00 */
[----:B------:R-:W-:Y:S05]  /*1a330*/  BRA `(.L_x_557) ;  /* 0xffffdb5000007947 */ /* 0x000fea000383ffff */
.L_x_501:
[----:B------:R-:W-:Y:S01]  /*1a340*/  IMAD.MOV.U32 R222, RZ, RZ, R74 ;  /* 0x000000ffffde7224 */ /* 0x000fe200078e004a */
[----:B------:R-:W-:Y:S01]  /*1a350*/  MOV R221, 0x1 ;  /* 0x0000000100dd7802 */ /* 0x000fe20000000f00 */
[----:B------:R-:W-:Y:S01]  /*1a360*/  IMAD.MOV.U32 R3, RZ, RZ, 0x1f ;  /* 0x0000001fff037424 */ /* 0x000fe200078e00ff */
[----:B------:R-:W-:Y:S02]  /*1a370*/  MOV R2, 0x1a390 ;  /* 0x0001a39000027802 */ /* 0x000fe40000000f00 */
[----:B-12---:R-:W-:Y:S05]  /*1a380*/  CALL.REL.NOINC `($__internal_7_$__cuda_sm70_shflsync_idx_p) ;  /* 0x000005f000007944 */ /* 0x006fea0003c00000 */
[----:B------:R-:W-:Y:S01]  /*1a390*/  MOV R9, R221 ;  /* 0x000000dd00097202 */ /* 0x000fe20000000f00 */
[----:B------:R-:W-:Y:S05]  /*1a3a0*/  BRA `(.L_x_558) ;  /* 0xffffdb0000007947 */ /* 0x000fea000383ffff */
.L_x_502:
[----:B------:R-:W-:Y:S02]  /*1a3b0*/  MOV R3, 0x1 ;  /* 0x0000000100037802 */ /* 0x000fe40000000f00 */
[----:B------:R-:W-:-:S02]  /*1a3c0*/  MOV R4, 0x1a3e0 ;  /* 0x0001a3e000047802 */ /* 0x000fc40000000f00 */
[----:B-1234-:R-:W-:Y:S05]  /*1a3d0*/  CALL.REL.NOINC `($__internal_8_$__cuda_sm70_shflsync_up_p) ;  /* 0x000005f000007944 */ /* 0x01efea0003c00000 */
[----:B------:R-:W-:Y:S05]  /*1a3e0*/  BRA `(.L_x_559) ;  /* 0xffffdbf000007947 */ /* 0x000fea000383ffff */
.L_x_503:
[----:B------:R-:W-:Y:S02]  /*1a3f0*/  MOV R3, 0x2 ;  /* 0x0000000200037802 */ /* 0x000fe40000000f00 */
[----:B------:R-:W-:-:S02]  /*1a400*/  MOV R4, 0x1a420 ;  /* 0x0001a42000047802 */ /* 0x000fc40000000f00 */
[----:B--2-4-:R-:W-:Y:S05]  /*1a410*/  CALL.REL.NOINC `($__internal_8_$__cuda_sm70_shflsync_up_p) ;  /* 0x000005b000007944 */ /* 0x014fea0003c00000 */
[----:B------:R-:W-:Y:S02]  /*1a420*/  SEL R3, R3, RZ, P1 ;  /* 0x000000ff03037207 */ /* 0x000fe40000800000 */
[----:B------:R-:W-:-:S03]  /*1a430*/  MOV R4, 0x1a470 ;  /* 0x0001a47000047802 */ /* 0x000fc60000000f00 */
[----:B------:R-:W-:Y:S02]  /*1a440*/  IMAD.IADD R2, R2, 0x1, R3 ;  /* 0x0000000102027824 */ /* 0x000fe400078e0203 */
[----:B------:R-:W-:Y:S02]  /*1a450*/  IMAD.MOV.U32 R3, RZ, RZ, 0x4 ;  /* 0x00000004ff037424 */ /* 0x000fe400078e00ff */
[----:B------:R-:W-:Y:S05]  /*1a460*/  CALL.REL.NOINC `($__internal_8_$__cuda_sm70_shflsync_up_p) ;  /* 0x0000056000007944 */ /* 0x000fea0003c00000 */
        /* <DEDUP_REMOVED lines=10> */
[----:B------:R-:W-:Y:S01]  /*1a510*/  SEL R3, R3, RZ, P4 ;  /* 0x000000ff03037207 */ /* 0x000fe20002000000 */
[----:B------:R-:W-:-:S04]  /*1a520*/  IMAD.MOV.U32 R221, RZ, RZ, 0x1f ;  /* 0x0000001fffdd7424 */ /* 0x000fc800078e00ff */
[----:B------:R-:W-:Y:S01]  /*1a530*/  IMAD.IADD R4, R3, 0x1, R2 ;  /* 0x0000000103047824 */ /* 0x000fe200078e0202 */
[----:B------:R-:W-:Y:S02]  /*1a540*/  MOV R3, 0x1f ;  /* 0x0000001f00037802 */ /* 0x000fe40000000f00 */
[----:B------:R-:W-:Y:S01]  /*1a550*/  MOV R2, 0x1a580 ;  /* 0x0001a58000027802 */ /* 0x000fe20000000f00 */
[----:B------:R-:W-:Y:S02]  /*1a560*/  IMAD.MOV.U32 R222, RZ, RZ, R4 ;  /* 0x000000ffffde7224 */ /* 0x000fe400078e0004 */
[----:B------:R-:W-:Y:S05]  /*1a570*/  CALL.REL.NOINC `($__internal_7_$__cuda_sm70_shflsync_idx_p) ;  /* 0x0000040000007944 */ /* 0x000fea0003c00000 */
[----:B------:R-:W-:Y:S01]  /*1a580*/  MOV R2, R221 ;  /* 0x000000dd00027202 */ /* 0x000fe20000000f00 */
[----:B------:R-:W-:Y:S05]  /*1a590*/  BRA `(.L_x_560) ;  /* 0xffffdb4000007947 */ /* 0x000fea000383ffff */
.L_x_507:
[----:B------:R-:W-:Y:S02]  /*1a5a0*/  MOV R3, 0x1 ;  /* 0x0000000100037802 */ /* 0x000fe40000000f00 */
[----:B------:R-:W-:Y:S02]  /*1a5b0*/  MOV R4, 0x1a5d0 ;  /* 0x0001a5d000047802 */ /* 0x000fe40000000f00 */
[----:B------:R-:W-:Y:S05]  /*1a5c0*/  CALL.REL.NOINC `($__internal_8_$__cuda_sm70_shflsync_up_p) ;  /* 0x0000040000007944 */ /* 0x000fea0003c00000 */
[----:B------:R-:W-:Y:S05]  /*1a5d0*/  BRA `(.L_x_561) ;  /* 0xffffdc7000007947 */ /* 0x000fea000383ffff */
.L_x_508:
[----:B------:R-:W-:Y:S02]  /*1a5e0*/  MOV R3, 0x2 ;  /* 0x0000000200037802 */ /* 0x000fe40000000f00 */
[----:B------:R-:W-:Y:S02]  /*1a5f0*/  MOV R4, 0x1a610 ;  /* 0x0001a61000047802 */ /* 0x000fe40000000f00 */
        /* <DEDUP_REMOVED lines=25> */
.L_x_510:
[----:B------:R-:W-:Y:S02]  /*1a790*/  SEL R2, RZ, 0x1, P0 ;  /* 0x00000001ff027807 */ /* 0x000fe40000000000 */
[----:B------:R-:W-:Y:S02]  /*1a7a0*/  MOV R3, 0x1a7c0 ;  /* 0x0001a7c000037802 */ /* 0x000fe40000000f00 */
[----:B-1----:R-:W-:Y:S05]  /*1a7b0*/  CALL.REL.NOINC `($__internal_9_$__cuda_sm70_votesync_ballot) ;  /* 0x0000027000007944 */ /* 0x002fea0003c00000 */
[----:B------:R-:W-:Y:S01]  /*1a7c0*/  MOV R9, R5 ;  /* 0x0000000500097202 */ /* 0x000fe20000000f00 */
[----:B------:R-:W-:Y:S05]  /*1a7d0*/  BRA `(.L_x_563) ;  /* 0xffffdc0000007947 */ /* 0x000fea000383ffff */
.L_x_511:
[----:B------:R-:W-:Y:S01]  /*1a7e0*/  IMAD.MOV.U32 R222, RZ, RZ, R6 ;  /* 0x000000ffffde7224 */ /* 0x000fe200078e0006 */
[----:B---3--:R-:W-:Y:S01]  /*1a7f0*/  MOV R221, R11 ;  /* 0x0000000b00dd7202 */ /* 0x008fe20000000f00 */
[----:B------:R-:W-:Y:S01]  /*1a800*/  IMAD.MOV.U32 R3, RZ, RZ, 0x1f ;  /* 0x0000001fff037424 */ /* 0x000fe200078e00ff */
[----:B------:R-:W-:-:S02]  /*1a810*/  MOV R2, 0x1a830 ;  /* 0x0001a83000027802 */ /* 0x000fc40000000f00 */
[----:B-12---:R-:W-:Y:S05]  /*1a820*/  CALL.REL.NOINC `($__internal_7_$__cuda_sm70_shflsync_idx_p) ;  /* 0x0000015000007944 */ /* 0x006fea0003c00000 */
[----:B------:R-:W-:Y:S01]  /*1a830*/  IMAD.MOV.U32 R6, RZ, RZ, R221 ;  /* 0x000000ffff067224 */ /* 0x000fe200078e00dd */
[----:B------:R-:W-:Y:S01]  /*1a840*/  MOV R221, R11 ;  /* 0x0000000b00dd7202 */ /* 0x000fe20000000f00 */
[----:B------:R-:W-:Y:S01]  /*1a850*/  IMAD.MOV.U32 R222, RZ, RZ, R8 ;  /* 0x000000ffffde7224 */ /* 0x000fe200078e0008 */
[----:B------:R-:W-:-:S02]  /*1a860*/  MOV R3, 0x1f ;  /* 0x0000001f00037802 */ /* 0x000fc40000000f00 */
[----:B------:R-:W-:Y:S02]  /*1a870*/  MOV R2, 0x1a890 ;  /* 0x0001a89000027802 */ /* 0x000fe40000000f00 */
[----:B------:R-:W-:Y:S05]  /*1a880*/  CALL.REL.NOINC `($__internal_7_$__cuda_sm70_shflsync_idx_p) ;  /* 0x000000f000007944 */ /* 0x000fea0003c00000 */
[----:B------:R-:W-:Y:S01]  /*1a890*/  MOV R5, R221 ;  /* 0x000000dd00057202 */ /* 0x000fe20000000f00 */
[----:B------:R-:W-:Y:S05]  /*1a8a0*/  BRA `(.L_x_564) ;  /* 0xffffdb7000007947 */ /* 0x000fea000383ffff */
.L_x_514:
[----:B------:R-:W-:Y:S01]  /*1a8b0*/  MOV R221, R2 ;  /* 0x0000000200dd7202 */ /* 0x000fe20000000f00 */
[----:B------:R-:W-:Y:S01]  /*1a8c0*/  IMAD.MOV.U32 R222, RZ, RZ, R4 ;  /* 0x000000ffffde7224 */ /* 0x000fe200078e0004 */
[----:B------:R-:W-:Y:S01]  /*1a8d0*/  MOV R2, 0x1a900 ;  /* 0x0001a90000027802 */ /* 0x000fe20000000f00 */
[----:B------:R-:W-:Y:S02]  /*1a8e0*/  IMAD.MOV.U32 R3, RZ, RZ, 0x1f ;  /* 0x0000001fff037424 */ /* 0x000fe400078e00ff */
[----:B-1234-:R-:W-:Y:S05]  /*1a8f0*/  CALL.REL.NOINC `($__internal_7_$__cuda_sm70_shflsync_idx_p) ;  /* 0x0000008000007944 */ /* 0x01efea0003c00000 */
[----:B------:R-:W-:Y:S01]  /*1a900*/  MOV R16, R221 ;  /* 0x000000dd00107202 */ /* 0x000fe20000000f00 */
[----:B------:R-:W-:Y:S05]  /*1a910*/  BRA `(.L_x_513) ;  /* 0xffffdb6000007947 */ /* 0x000fea000383ffff */
        .weak           $__internal_6_$__cuda_sm70_shflsync_bfly_p
        .type           $__internal_6_$__cuda_sm70_shflsync_bfly_p,@function
        .size           $__internal_6_$__cuda_sm70_shflsync_bfly_p,($__internal_7_$__cuda_sm70_shflsync_idx_p - $__internal_6_$__cuda_sm70_shflsync_bfly_p)
$__internal_6_$__cuda_sm70_shflsync_bfly_p:
[----:B------:R-:W-:Y:S02]  /*1a920*/  MOV R149, 0x1f ;  /* 0x0000001f00957802 */ /* 0x000fe40000000f00 */
[----:B------:R-:W-:-:S04]  /*1a930*/  MOV R150, 0xffffffff ;  /* 0xffffffff00967802 */ /* 0x000fc80000000f00 */
[----:B------:R-:W-:Y:S04]  /*1a940*/  WARPSYNC R150 ;  /* 0x0000009600007348 */ /* 0x000fe80003800000 */
[----:B------:R1:W2:Y:S02]  /*1a950*/  SHFL.BFLY PT, R149, R4, R3, R149 ;  /* 0x0c00000304957389 */ /* 0x0002a400000e0095 */
[----:B-1----:R-:W-:-:S04]  /*1a960*/  MOV R3, 0x0 ;  /* 0x0000000000037802 */ /* 0x002fc80000000f00 */
[----:B--2---:R-:W-:Y:S05]  /*1a970*/  RET.REL.NODEC R2 `(_ZN7cutlass13device_kernelIN5flash19enable_sm80_to_sm89INS1_16FlashAttnFwdSm80INS1_25CollectiveMainloopFwdSm80ILi8ELi1ELb1EN4cute5tupleIJNS5_1CILi128EEENS7_ILi112EEES8_EEELi128ENS_10bfloat16_tEfNS_4arch4Sm80ELb0ELb0ELb0ELb1ELb1ELb1ELb1ELb1EEENS1_21CollectiveEpilogueFwdINS6_IJS8_S8_S9_EEENS6_IJNS7_ILi1EEESH_SH_EEESB_SD_Li256ELb1ELb1ELb1ELb0EEENS1_36VarlenDynamicPersistentTileSchedulerILi128ELi112ELi256ELi256ELb1ELb1ELb0ELb0ELb1ELb1EEEEEEEEEvNT_6ParamsE) ;  /* 0xfffe568002007950 */ /* 0x004fea0003c3ffff */
        .weak           $__internal_7_$__cuda_sm70_shflsync_idx_p
        .type           $__internal_7_$__cuda_sm70_shflsync_idx_p,@function
        .size           $__internal_7_$__cuda_sm70_shflsync_idx_p,($__internal_8_$__cuda_sm70_shflsync_up_p - $__internal_7_$__cuda_sm70_shflsync_idx_p)
$__internal_7_$__cuda_sm70_shflsync_idx_p:
[----:B------:R-:W-:-:S04]  /*1a980*/  MOV R225, 0xffffffff ;  /* 0xffffffff00e17802 */ /* 0x000fc80000000f00 */
[----:B------:R-:W-:Y:S04]  /*1a990*/  WARPSYNC R225 ;  /* 0x000000e100007348 */ /* 0x000fe80003800000 */
[----:B------:R1:W2:Y:S02]  /*1a9a0*/  SHFL.IDX PT, R221, R222, R221, R3 ;  /* 0x000000dddedd7389 */ /* 0x0002a400000e0003 */
[----:B-1----:R-:W-:-:S04]  /*1a9b0*/  MOV R3, 0x0 ;  /* 0x0000000000037802 */ /* 0x002fc80000000f00 */
[----:B--2---:R-:W-:Y:S05]  /*1a9c0*/  RET.REL.NODEC R2 `(_ZN7cutlass13device_kernelIN5flash19enable_sm80_to_sm89INS1_16FlashAttnFwdSm80INS1_25CollectiveMainloopFwdSm80ILi8ELi1ELb1EN4cute5tupleIJNS5_1CILi128EEENS7_ILi112EEES8_EEELi128ENS_10bfloat16_tEfNS_4arch4Sm80ELb0ELb0ELb0ELb1ELb1ELb1ELb1ELb1EEENS1_21CollectiveEpilogueFwdINS6_IJS8_S8_S9_EEENS6_IJNS7_ILi1EEESH_SH_EEESB_SD_Li256ELb1ELb1ELb1ELb0EEENS1_36VarlenDynamicPersistentTileSchedulerILi128ELi112ELi256ELi256ELb1ELb1ELb0ELb0ELb1ELb1EEEEEEEEEvNT_6ParamsE) ;  /* 0xfffe563002007950 */ /* 0x004fea0003c3ffff */
        .weak           $__internal_8_$__cuda_sm70_shflsync_up_p
        .type           $__internal_8_$__cuda_sm70_shflsync_up_p,@function
        .size           $__internal_8_$__cuda_sm70_shflsync_up_p,($__internal_9_$__cuda_sm70_votesync_ballot - $__internal_8_$__cuda_sm70_shflsync_up_p)
$__internal_8_$__cuda_sm70_shflsync_up_p:
[----:B------:R-:W-:Y:S02]  /*1a9d0*/  MOV R11, 0xffffffff ;  /* 0xffffffff000b7802 */ /* 0x000fe40000000f00 */
[----:B------:R-:W-:Y:S02]  /*1a9e0*/  MOV R5, RZ ;  /* 0x000000ff00057202 */ /* 0x000fe40000000f00 */
[----:B------:R-:W-:Y:S04]  /*1a9f0*/  WARPSYNC R11 ;  /* 0x0000000b00007348 */ /* 0x000fe80003800000 */
[----:B------:R1:W2:Y:S02]  /*1aa00*/  SHFL.UP PT, R3, R2, R3, R5 ;  /* 0x0400000302037389 */ /* 0x0002a400000e0005 */
[----:B-1----:R-:W-:-:S04]  /*1aa10*/  MOV R5, 0x0 ;  /* 0x0000000000057802 */ /* 0x002fc80000000f00 */
[----:B--2---:R-:W-:Y:S05]  /*1aa20*/  RET.REL.NODEC R4 `(_ZN7cutlass13device_kernelIN5flash19enable_sm80_to_sm89INS1_16FlashAttnFwdSm80INS1_25CollectiveMainloopFwdSm80ILi8ELi1ELb1EN4cute5tupleIJNS5_1CILi128EEENS7_ILi112EEES8_EEELi128ENS_10bfloat16_tEfNS_4arch4Sm80ELb0ELb0ELb0ELb1ELb1ELb1ELb1ELb1EEENS1_21CollectiveEpilogueFwdINS6_IJS8_S8_S9_EEENS6_IJNS7_ILi1EEESH_SH_EEESB_SD_Li256ELb1ELb1ELb1ELb0EEENS1_36VarlenDynamicPersistentTileSchedulerILi128ELi112ELi256ELi256ELb1ELb1ELb0ELb0ELb1ELb1EEEEEEEEEvNT_6ParamsE) ;  /* 0xfffe55d004007950 */ /* 0x004fea0003c3ffff */
        .weak           $__internal_9_$__cuda_sm70_votesync_ballot
        .type           $__internal_9_$__cuda_sm70_votesync_ballot,@function
        .size           $__internal_9_$__cuda_sm70_votesync_ballot,(.L_x_1795 - $__internal_9_$__cuda_sm70_votesync_ballot)
$__internal_9_$__cuda_sm70_votesync_ballot:
[----:B------:R-:W-:Y:S01]  /*1aa30*/  ISETP.NE.U32.AND P0, PT, R2, 0x1, PT ;  /* 0x000000010200780c */ /* 0x000fe20003f05070 */
[----:B------:R-:W-:-:S04]  /*1aa40*/  IMAD.MOV.U32 R5, RZ, RZ, -0x1 ;  /* 0xffffffffff057424 */ /* 0x000fc800078e00ff */
[----:B------:R-:W-:Y:S08]  /*1aa50*/  WARPSYNC R5 ;  /* 0x0000000500007348 */ /* 0x000ff00003800000 */
[----:B------:R-:W-:-:S04]  /*1aa60*/  VOTE.ANY R2, PT, !P0 ;  /* 0x0000000000027806 */ /* 0x000fc800040e0100 */
[----:B------:R-:W-:Y:S01]  /*1aa70*/  LOP3.LUT R5, R2, R5, RZ, 0xc0, !PT ;  /* 0x0000000502057212 */ /* 0x000fe200078ec0ff */
[----:B------:R-:W-:Y:S02]  /*1aa80*/  IMAD.MOV.U32 R2, RZ, RZ, R3 ;  /* 0x000000ffff027224 */ /* 0x000fe400078e0003 */
[----:B------:R-:W-:-:S04]  /*1aa90*/  IMAD.MOV.U32 R3, RZ, RZ, 0x0 ;  /* 0x00000000ff037424 */ /* 0x000fc800078e00ff */
[----:B------:R-:W-:Y:S05]  /*1aaa0*/  RET.REL.NODEC R2 `(_ZN7cutlass13device_kernelIN5flash19enable_sm80_to_sm89INS1_16FlashAttnFwdSm80INS1_25CollectiveMainloopFwdSm80ILi8ELi1ELb1EN4cute5tupleIJNS5_1CILi128EEENS7_ILi112EEES8_EEELi128ENS_10bfloat16_tEfNS_4arch4Sm80ELb0ELb0ELb0ELb1ELb1ELb1ELb1ELb1EEENS1_21CollectiveEpilogueFwdINS6_IJS8_S8_S9_EEENS6_IJNS7_ILi1EEESH_SH_EEESB_SD_Li256ELb1ELb1ELb1ELb0EEENS1_36VarlenDynamicPersistentTileSchedulerILi128ELi112ELi256ELi256ELb1ELb1ELb0ELb0ELb1ELb1EEEEEEEEEvNT_6ParamsE) ;  /* 0xfffe555002007950 */ /* 0x000fea0003c3ffff */
.L_x_565:
        /* <DEDUP_REMOVED lines=13> */
.L_x_1795:


//--------------------- .text._ZN7cutlass13device_kernelIN5flash19enable_sm80_to_sm89INS1_16FlashAttnFwdSm80INS1_25CollectiveMainloopFwdSm80ILi4ELi1ELb0EN4cute5tupleIJNS5_1CILi128EEENS7_ILi48EEES8_EEELi128ENS_10bfloat16_tEfNS_4arch4Sm80ELb0ELb1ELb0ELb0ELb1ELb0ELb1ELb1EEENS1_21CollectiveEpilogueFwdINS6_IJS8_S8_S9_EEENS6_IJNS7_ILi1EEESH_SH_EEESB_SD_Li128ELb0ELb1ELb1ELb0EEENS1_19SingleTileSchedulerILb0ELb1ELb1ELi128EEEEEEEEEvNT_6ParamsE --------------------------
	.section	.text._ZN7cutlass13device_kernelIN5flash19enable_sm80_to_sm89INS1_16FlashAttnFwdSm80INS1_25CollectiveMainloopFwdSm80ILi4ELi1ELb0EN4cute5tupleIJNS5_1CILi128EEENS7_ILi48EEES8_EEELi128ENS_10bfloat16_tEfNS_4arch4Sm80ELb0ELb1ELb0ELb0ELb1ELb0ELb1ELb1EEENS1_21CollectiveEpilogueFwdINS6_IJS8_S8_S9_EEENS6_IJNS7_ILi1EEESH_SH_EEESB_SD_Li128ELb0ELb1ELb1ELb0EEENS1_19SingleTileSchedulerILb0ELb1ELb1ELi128EEEEEEEEEvNT_6ParamsE,"ax",@progbits
	.sectioninfo	@"SHI_REGISTERS=255"
	.align	128
.text._ZN7cutlass13device_kernelIN5flash19enable_sm80_to_sm89INS1_16FlashAttnFwdSm80INS1_25CollectiveMainloopFwdSm80ILi4ELi1ELb0EN4cute5tupleIJNS5_1CILi128EEENS7_ILi48EEES8_EEELi128ENS_10bfloat16_tEfNS_4arch4Sm80ELb0ELb1ELb0ELb0ELb1ELb0ELb1ELb1EEENS1_21CollectiveEpilogueFwdINS6_IJS8_S8_S9_EEENS6_IJNS7_ILi1EEESH_SH_EEESB_SD_Li128ELb0ELb1ELb1ELb0EEENS1_19SingleTileSchedulerILb0ELb1ELb1ELi128EEEEEEEEEvNT_6ParamsE:
        .type           _ZN7cutlass13device_kernelIN5flash19enable_sm80_to_sm89INS1_16FlashAttnFwdSm80INS1_25CollectiveMainloopFwdSm80ILi4ELi1ELb0EN4cute5tupleIJNS5_1CILi128EEENS7_ILi48EEES8_EEELi128ENS_10bfloat16_tEfNS_4arch4Sm80ELb0ELb1ELb0ELb0ELb1ELb0ELb1ELb1EEENS1_21CollectiveEpilogueFwdINS6_IJS8_S8_S9_EEENS6_IJNS7_ILi1EEESH_SH_EEESB_SD_Li128ELb0ELb1ELb1ELb0EEENS1_19SingleTileSchedulerILb0ELb1ELb1ELi128EEEEEEEEEvNT_6ParamsE,@function
        .size           _ZN7cutlass13device_kernelIN5flash19enable_sm80_to_sm89INS1_16FlashAttnFwdSm80INS1_25CollectiveMainloopFwdSm80ILi4ELi1ELb0EN4cute5tupleIJNS5_1CILi128EEENS7_ILi48EEES8_EEELi128ENS_10bfloat16_tEfNS_4arch4Sm80ELb0ELb1ELb0ELb0ELb1ELb0ELb1ELb1EEENS1_21CollectiveEpilogueFwdINS6_IJS8_S8_S9_EEENS6_IJNS7_ILi1EEESH_SH_EEESB_SD_Li128ELb0ELb1ELb1ELb0EEENS1_19SingleTileSchedulerILb0ELb1ELb1ELi128EEEEEEEEEvNT_6ParamsE,(.L_x_1800 - _ZN7cutlass13device_kernelIN5flash19enable_sm80_to_sm89INS1_16FlashAttnFwdSm80INS1_25CollectiveMainloopFwdSm80ILi4ELi1ELb0EN4cute5tupleIJNS5_1CILi128EEENS7_ILi48EEES8_EEELi128ENS_10bfloat16_tEfNS_4arch4Sm80ELb0ELb1ELb0ELb0ELb1ELb0ELb1ELb1EEENS1_21CollectiveEpilogueFwdINS6_IJS8_S8_S9_EEENS6_IJNS7_ILi1EEESH_SH_EEESB_SD_Li128ELb0ELb1ELb1ELb0EEENS1_19SingleTileSchedulerILb0ELb1ELb1ELi128EEEEEEEEEvNT_6ParamsE)
        .other          _ZN7cutlass13device_kernelIN5flash19enable_sm80_to_sm89INS1_16FlashAttnFwdSm80INS1_25CollectiveMainloopFwdSm80ILi4ELi1ELb0EN4cute5tupleIJNS5_1CILi128EEENS7_ILi48EEES8_EEELi128ENS_10bfloat16_tEfNS_4arch4Sm80ELb0ELb1ELb0ELb0ELb1ELb0ELb1ELb1EEENS1_21CollectiveEpilogueFwdINS6_IJS8_S8_S9_EEENS6_IJNS7_ILi1EEESH_SH_EEESB_SD_Li128ELb0ELb1ELb1ELb0EEENS1_19SingleTileSchedulerILb0ELb1ELb1ELi128EEEEEEEEEvNT_6ParamsE,@"STO_CUDA_ENTRY STV_DEFAULT"
_ZN7cutlass13device_kernelIN5flash19enable_sm80_to_sm89INS1_16FlashAttnFwdSm80INS1_25CollectiveMainloopFwdSm80ILi4ELi1ELb0EN4cute5tupleIJNS5_1CILi128EEENS7_ILi48EEES8_EEELi128ENS_10bfloat16_tEfNS_4arch4Sm80ELb0ELb1ELb0ELb0ELb1ELb0ELb1ELb1EEENS1_21CollectiveEpilogueFwdINS6_IJS8_S8_S9_EEENS6_IJNS7_ILi1EEESH_SH_EEESB_SD_Li128ELb0ELb1ELb1ELb0EEENS1_19SingleTileSchedulerILb0ELb1ELb1ELi128EEEEEEEEEvNT_6ParamsE:
        /* <DEDUP_REMOVED lines=18> */
.L_x_566:
[----:B------:R-:W-:Y:S02]  /*0120*/  ULDC.64 UR4, c[0x0][0x550] ;  /* 0x0001540000047ab9 */ /* 0x000fe40000000a00 */
[----:B------:R-:W-:Y:S02]  /*0130*/  UISETP.NE.AND UP0, UPT, UR4, 0x1, UPT ;  /* 0x000000010400788c */ /* 0x000fe4000bf05270 */
[----:B------:R-:W-:-:S02]  /*0140*/  UIMAD.WIDE.U32 UR8, UR7, UR5, URZ ;  /* 0x00000005070872a5 */ /* 0x000fc4000f8e003f */
[----:B------:R-:W-:Y:S02]  /*0150*/  ULDC UR4, c[0x0][0x558] ;  /* 0x0001560000047ab9 */ /* 0x000fe40000000800 */
[----:B------:R-:W-:-:S05]  /*0160*/  UMOV UR11, UR7 ;  /* 0x00000007000b7c82 */ /* 0x000fca0008000000 */
[----:B------:R-:W-:-:S03]  /*0170*/  @UP0 USHF.R.U32.HI UR11, URZ, UR4, UR9 ;  /* 0x000000043f0b0299 */ /* 0x000fc60008011609 */
.L_x_567:
        /* <DEDUP_REMOVED lines=16> */
[----:B------:R-:W1:Y:S01]  /*0280*/  S2UR UR26, SR_CTAID.X ;  /* 0x00000000001a79c3 */ /* 0x000e620000002500 */
[----:B------:R-:W-:Y:S02]  /*0290*/  ULDC UR4, c[0x0][0x2c4] ;  /* 0x0000b10000047ab9 */ /* 0x000fe40000000800 */
[----:B------:R-:W-:Y:S02]  /*02a0*/  UISETP.NE.AND UP1, UPT, UR4, 0x1, UPT ;  /* 0x000000010400788c */ /* 0x000fe4000bf25270 */
[----:B------:R-:W-:Y:S02]  /*02b0*/  UMOV UR10, URZ ;  /* 0x0000003f000a7c82 */ /* 0x000fe40008000000 */
[----:B------:R-:W-:Y:S02]  /*02c0*/  ULDC.64 UR4, c[0x0][0x2c8] ;  /* 0x0000b20000047ab9 */ /* 0x000fe40000000a00 */
[----:B------:R-:W-:-:S02]  /*02d0*/  ULDC UR12, c[0x0][0x168] ;  /* 0x00005a00000c7ab9 */ /* 0x000fc40000000800 */
[----:B------:R-:W-:Y:S02]  /*02e0*/  UP2UR UR13, UPR, URZ, 0x2 ;  /* 0x000000023f0d7883 */ /* 0x000fe40008000000 */
[----:B-1----:R-:W-:-:S04]  /*02f0*/  USHF.L.U32 UR26, UR26, 0x7, URZ ;  /* 0x000000071a1a7899 */ /* 0x002fc8000800063f */
[----:B------:R-:W-:Y:S02]  /*0300*/  @UP1 UIADD3 UR14, UR26, 0x7f, URZ ;  /* 0x0000007f1a0e1890 */ /* 0x000fe4000fffe03f */
[----:B------:R-:W-:Y:S02]  /*0310*/  UIADD3 UR8, UR26, 0x7f, URZ ;  /* 0x0000007f1a087890 */ /* 0x000fe4000fffe03f */
[----:B------:R-:W-:-:S03]  /*0320*/  UIMAD.WIDE.U32 UR14, UR14, UR4, URZ ;  /* 0x000000040e0e72a5 */ /* 0x000fc6000f8e003f */
[----:B------:R-:W-:-:S04]  /*0330*/  ULDC UR4, c[0x0][0x2ac] ;  /* 0x0000ab0000047ab9 */ /* 0x000fc80000000800 */
[----:B------:R-:W-:Y:S02]  /*0340*/  @UP1 UMOV UR9, UR15 ;  /* 0x0000000f00091c82 */ /* 0x000fe40008000000 */
[----:B------:R-:W-:Y:S02]  /*0350*/  @UP1 USHF.R.U32.HI UR8, URZ, UR5, UR9 ;  /* 0x000000053f081299 */ /* 0x000fe40008011609 */
[----:B------:R-:W-:Y:S02]  /*0360*/  UMOV UR14, 0x1 ;  /* 0x00000001000e7882 */ /* 0x000fe40000000000 */
[----:B------:R-:W-:Y:S02]  /*0370*/  ULDC UR9, c[0x0][0x1d0] ;  /* 0x0000740000097ab9 */ /* 0x000fe40000000800 */
[----:B------:R-:W-:-:S03]  /*0380*/  UIMAD UR9, UR4, UR9, URZ ;  /* 0x00000009040972a4 */ /* 0x000fc6000f8e023f */
[----:B------:R-:W-:Y:S02]  /*0390*/  ULDC.64 UR4, c[0x0][0x328] ;  /* 0x0000ca0000047ab9 */ /* 0x000fe40000000a00 */
[----:B------:R-:W-:Y:S02]  /*03a0*/  UISETP.LE.AND UP0, UPT, UR14, UR5, UPT ;  /* 0x000000050e00728c */ /* 0x000fe4000bf03270 */
[----:B------:R-:W-:-:S04]  /*03b0*/  UIADD3 UR12, UR9, -UR12, UR14 ;  /* 0x8000000c090c7290 */ /* 0x000fc8000fffe00e */
[----:B------:R-:W-:Y:S02]  /*03c0*/  UIADD3 UR5, UR12, UR8, URZ ;  /* 0x000000080c057290 */ /* 0x000fe4000fffe03f */
[----:B------:R-:W-:Y:S02]  /*03d0*/  UP2UR UR12, UPR, URZ, 0x1 ;  /* 0x000000013f0c7883 */ /* 0x000fe40008000000 */
[----:B------:R-:W-:Y:S01]  /*03e0*/  UIADD3 UR8, UR5, UR4, URZ ;  /* 0x0000000405087290 */ /* 0x000fe2000fffe03f */
[----:B--2---:R1:W2:Y:S01]  /*03f0*/  @P0 R2UR UR10, R2 ;  /* 0x00000000020a03c2 */ /* 0x0042a200000e0000 */
[----:B------:R-:W-:-:S13]  /*0400*/  PLOP3.LUT P0, PT, PT, PT, UP0, 0x40, 0x0 ;  /* 0x000000000000781c */ /* 0x000fda0003f0e808 */
[----:B------:R-:W-:Y:S05]  /*0410*/  @P0 BRA `(.L_x_568) ;  /* 0x0000014000000947 */ /* 0x000fea0003800000 */
[----:B------:R-:W-:Y:S01]  /*0420*/  ISETP.LT.AND P0, PT, RZ, UR5, PT ;  /* 0x00000005ff007c0c */ /* 0x000fe2000bf01270 */
        /* <DEDUP_REMOVED lines=10> */
.L_x_569:
[----:B------:R-:W-:Y:S02]  /*04d0*/  ULDC UR4, c[0x0][0x32c] ;  /* 0x0000cb0000047ab9 */ /* 0x000fe40000000800 */
[----:B------:R-:W-:-:S03]  /*04e0*/  UISETP.NE.AND UP0, UPT, UR14, UR4, UPT ;  /* 0x000000040e00728c */ /* 0x000fc6000bf05270 */
[----:B------:R-:W-:Y:S02]  /*04f0*/  ULDC.64 UR4, c[0x0][0x330] ;  /* 0x0000cc0000047ab9 */ /* 0x000fe40000000a00 */
[----:B------:R-:W-:-:S06]  /*0500*/  UIMAD.WIDE.U32 UR16, UR15, UR4, URZ ;  /* 0x000000040f1072a5 */ /* 0x000fcc000f8e003f */
[----:B------:R-:W-:Y:S02]  /*0510*/  @UP0 USHF.R.U32.HI UR15, URZ, UR5, UR17 ;  /* 0x000000053f0f0299 */ /* 0x000fe40008011611 */
.L_x_570:
[----:B------:R-:W-:Y:S02]  /*0520*/  ULDC UR4, c[0x0][0x32c] ;  /* 0x0000cb0000047ab9 */ /* 0x000fe40000000800 */
[----:B------:R-:W-:-:S04]  /*0530*/  UIMAD UR4, UR15, UR4, UR4 ;  /* 0x000000040f0472a4 */ /* 0x000fc8000f8e0204 */
[----:B------:R-:W-:-:S04]  /*0540*/  UISETP.LT.AND UP0, UPT, UR8, UR4, UPT ;  /* 0x000000040800728c */ /* 0x000fc8000bf01270 */
[----:B------:R-:W-:Y:S02]  /*0550*/  USEL UR8, UR8, UR4, UP0 ;  /* 0x0000000408087287 */ /* 0x000fe40008000000 */
.L_x_568:
[----:B------:R-:W-:Y:S02]  /*0560*/  UISETP.NE.AND UP0, UPT, UR13, URZ, UPT ;  /* 0x0000003f0d00728c */ /* 0x000fe4000bf05270 */
[----:B------:R-:W-:Y:S02]  /*0570*/  UIADD3 UR14, UR9, 0x2f, URZ ;  /* 0x0000002f090e7890 */ /* 0x000fe4000fffe03f */
[----:B------:R-:W-:Y:S02]  /*0580*/  UIADD3 UR18, UR8, 0x2f, URZ ;  /* 0x0000002f08127890 */ /* 0x000fe4000fffe03f */
[----:B------:R-:W-:Y:S02]  /*0590*/  ULDC.64 UR4, c[0x0][0x2c8] ;  /* 0x0000b20000047ab9 */ /* 0x000fe40000000a00 */
[----:B------:R-:W-:Y:S02]  /*05a0*/  UIMAD.WIDE.U32 UR16, UR26, UR4, URZ ;  /* 0x000000041a1072a5 */ /* 0x000fe4000f8e003f */
[----:B------:R-:W-:-:S02]  /*05b0*/  UIMAD.WIDE UR14, UR14, 0x2aaaaaab, URZ ;  /* 0x2aaaaaab0e0e78a5 */ /* 0x000fc4000f8e023f */
[----:B------:R-:W-:Y:S02]  /*05c0*/  UIMAD.WIDE UR18, UR18, 0x2aaaaaab, URZ ;  /* 0x2aaaaaab121278a5 */ /* 0x000fe4000f8e023f */
[----:B------:R-:W-:Y:S02]  /*05d0*/  UISETP.NE.AND UP1, UPT, UR12, URZ, UPT ;  /* 0x0000003f0c00728c */ /* 0x000fe4000bf25270 */
[----:B------:R-:W-:Y:S02]  /*05e0*/  UMOV UR4, UR26 ;  /* 0x0000001a00047c82 */ /* 0x000fe40008000000 */
[----:B------:R-:W-:Y:S02]  /*05f0*/  @UP0 USHF.R.U32.HI UR4, URZ, UR5, UR17 ;  /* 0x000000053f040299 */ /* 0x000fe40008011611 */
[----:B------:R-:W-:Y:S01]  /*0600*/  PLOP3.LUT P0, PT, PT, PT, UP1, 0x40, 0x0 ;  /* 0x000000000000781c */ /* 0x000fe20003f0e818 */
[----:B------:R-:W-:Y:S02]  /*0610*/  UMOV UR17, UR15 ;  /* 0x0000000f00117c82 */ /* 0x000fe40008000000 */
[----:B------:R-:W-:-:S02]  /*0620*/  UMOV UR15, UR19 ;  /* 0x00000013000f7c82 */ /* 0x000fc40008000000 */
[----:B------:R-:W-:Y:S02]  /*0630*/  USHF.R.U32.HI UR14, URZ, 0x1f, UR17 ;  /* 0x0000001f3f0e7899 */ /* 0x000fe40008011611 */
[----:B------:R-:W-:Y:S02]  /*0640*/  USHF.R.U32.HI UR8, URZ, 0x1f, UR15 ;  /* 0x0000001f3f087899 */ /* 0x000fe4000801160f */
[----:B------:R-:W-:Y:S02]  /*0650*/  ULDC UR25, c[0x0][0x168] ;  /* 0x00005a0000197ab9 */ /* 0x000fe40000000800 */
[----:B------:R-:W-:Y:S02]  /*0660*/  UIADD3 UR25, UR9, -UR25, URZ ;  /* 0x8000001909197290 */ /* 0x000fe4000fffe03f */
[----:B------:R-:W-:Y:S02]  /*0670*/  ULEA.HI.SX32 UR14, UR17, UR14, 0x1d ;  /* 0x0000000e110e7291 */ /* 0x000fe4000f8fea3f */
[----:B------:R-:W-:-:S02]  /*0680*/  ULEA.HI.SX32 UR15, UR15, UR8, 0x1d ;  /* 0x000000080f0f7291 */ /* 0x000fc4000f8fea3f */
[----:B------:R-:W-:Y:S02]  /*0690*/  UIADD3 UR4, UR25, UR4, URZ ;  /* 0x0000000419047290 */ /* 0x000fe4000fffe03f */
[----:B------:R-:W-:Y:S02]  /*06a0*/  UISETP.LT.AND UP0, UPT, UR14, UR15, UPT ;  /* 0x0000000f0e00728c */ /* 0x000fe4000bf01270 */
[----:B------:R-:W-:Y:S02]  /*06b0*/  ULDC UR5, c[0x0][0x324] ;  /* 0x0000c90000057ab9 */ /* 0x000fe40000000800 */
[----:B------:R-:W-:Y:S02]  /*06c0*/  UIADD3 UR8, UR4, -UR5, URZ ;  /* 0x8000000504087290 */ /* 0x000fe4000fffe03f */
[----:B------:R-:W-:Y:S01]  /*06d0*/  USEL UR24, UR14, UR15, UP0 ;  /* 0x0000000f0e187287 */ /* 0x000fe20008000000 */
[----:B------:R-:W-:Y:S05]  /*06e0*/  @P0 BRA `(.L_x_571) ;  /* 0x0000017000000947 */ /* 0x000fea0003800000 */
[----:B------:R-:W-:Y:S02]  /*06f0*/  UMOV UR14, UR4 ;  /* 0x00000004000e7c82 */ /* 0x000fe40008000000 */
[----:B------:R-:W-:-:S06]  /*0700*/  UISETP.GT.AND UP0, UPT, UR14, -0x1, UPT ;  /* 0xffffffff0e00788c */ /* 0x000fcc000bf04270 */
[----:B------:R-:W-:-:S13]  /*0710*/  PLOP3.LUT P0, PT, PT, PT, UP0, 0x80, 0x0 ;  /* 0x000000000000781c */ /* 0x000fda0003f0f008 */
[----:B------:R-:W-:Y:S05]  /*0720*/  @P0 BRA `(.L_x_572) ;  /* 0x0000009000000947 */ /* 0x000fea0003800000 */
[----:B------:R-:W-:Y:S02]  /*0730*/  ULDC UR4, c[0x0][0x32c] ;  /* 0x0000cb0000047ab9 */ /* 0x000fe40000000800 */
[----:B------:R-:W-:Y:S02]  /*0740*/  UISETP.NE.AND UP0, UPT, UR4, 0x1, UPT ;  /* 0x000000010400788c */ /* 0x000fe4000bf05270 */
[----:B------:R-:W-:Y:S02]  /*0750*/  ULOP3.LUT UR14, URZ, UR14, URZ, 0x33, !UPT ;  /* 0x0000000e3f0e7292 */ /* 0x000fe4000f8e333f */
[----:B------:R-:W-:Y:S02]  /*0760*/  ULDC.64 UR4, c[0x0][0x330] ;  /* 0x0000cc0000047ab9 */ /* 0x000fe40000000a00 */
[----:B------:R-:W-:-:S07]  /*0770*/  UIMAD.WIDE.U32 UR16, UR14, UR4, URZ ;  /* 0x000000040e1072a5 */ /* 0x000fce000f8e003f */
[----:B------:R-:W-:Y:S02]  /*0780*/  @UP0 UMOV UR15, UR17 ;  /* 0x00000011000f0c82 */ /* 0x000fe40008000000 */
[----:B------:R-:W-:-:S04]  /*0790*/  @UP0 USHF.R.U32.HI UR14, URZ, UR5, UR15 ;  /* 0x000000053f0e0299 */ /* 0x000fc8000801160f */
[----:B------:R-:W-:Y:S01]  /*07a0*/  ULOP3.LUT UR14, URZ, UR14, URZ, 0x33, !UPT ;  /* 0x0000000e3f0e7292 */ /* 0x000fe2000f8e333f */
[----:B------:R-:W-:Y:S05]  /*07b0*/  BRA `(.L_x_573) ;  /* 0x0000006000007947 */ /* 0x000fea0003800000 */
.L_x_572:
[----:B------:R-:W-:Y:S02]  /*07c0*/  ULDC UR4, c[0x0][0x32c] ;  /* 0x0000cb0000047ab9 */ /* 0x000fe40000000800 */
[----:B------:R-:W-:-:S03]  /*07d0*/  UISETP.NE.AND UP0, UPT, UR4, 0x1, UPT ;  /* 0x000000010400788c */ /* 0x000fc6000bf05270 */
[----:B------:R-:W-:Y:S02]  /*07e0*/  ULDC.64 UR4, c[0x0][0x330] ;  /* 0x0000cc0000047ab9 */ /* 0x000fe40000000a00 */
[----:B------:R-:W-:-:S07]  /*07f0*/  UIMAD.WIDE.U32 UR16, UR14, UR4, URZ ;  /* 0x000000040e1072a5 */ /* 0x000fce000f8e003f */
[----:B------:R-:W-:Y:S02]  /*0800*/  @UP0 UMOV UR15, UR17 ;  /* 0x00000011000f0c82 */ /* 0x000fe40008000000 */
[----:B------:R-:W-:Y:S02]  /*0810*/  @UP0 USHF.R.U32.HI UR14, URZ, UR5, UR15 ;  /* 0x000000053f0e0299 */ /* 0x000fe4000801160f */
.L_x_573:
[----:B------:R-:W-:Y:S02]  /*0820*/  ULDC UR4, c[0x0][0x32c] ;  /* 0x0000cb0000047ab9 */ /* 0x000fe40000000800 */
[----:B------:R-:W-:-:S04]  /*0830*/  UIMAD UR4, UR14, UR4, URZ ;  /* 0x000000040e0472a4 */ /* 0x000fc8000f8e023f */
[----:B------:R-:W-:-:S04]  /*0840*/  UISETP.LT.AND UP0, UPT, UR8, UR4, UPT ;  /* 0x000000040800728c */ /* 0x000fc8000bf01270 */
[----:B------:R-:W-:-:S04]  /*0850*/  USEL UR8, UR8, UR4, !UP0 ;  /* 0x0000000408087287 */ /* 0x000fc8000c000000 */
.L_x_571:
[----:B------:R-:W-:-:S04]  /*0860*/  UIMAD.WIDE UR4, UR8, 0x2aaaaaab, URZ ;  /* 0x2aaaaaab080478a5 */ /* 0x000fc8000f8e023f */
[----:B------:R-:W-:-:S04]  /*0870*/  USHF.R.U32.HI UR4, URZ, 0x1f, UR5 ;  /* 0x0000001f3f047899 */ /* 0x000fc80008011605 */
[----:B------:R-:W-:-:S03]  /*0880*/  ULEA.HI.SX32 UR4, UR5, UR4, 0x1d ;  /* 0x0000000405047291 */ /* 0x000fc6000f8fea3f */
[----:B------:R-:W-:Y:S02]  /*0890*/  ULDC UR5, c[0x0][0x338] ;  /* 0x0000ce0000057ab9 */ /* 0x000fe40000000800 */
[----:B------:R-:W-:-:S04]  /*08a0*/  UISETP.LT.AND UP0, UPT, URZ, UR4, UPT ;  /* 0x000000043f00728c */ /* 0x000fc8000bf01270 */
[----:B------:R-:W-:Y:S02]  /*08b0*/  USEL UR8, URZ, UR4, !UP0 ;  /* 0x000000043f087287 */ /* 0x000fe4000c000000 */
[----:B------:R-:W-:Y:S02]  /*08c0*/  USHF.R.U32.HI UR4, URZ, 0x10, UR7 ;  /* 0x000000103f047899 */ /* 0x000fe40008011607 */
[----:B------:R-:W-:Y:S02]  /*08d0*/  UISETP.GT.AND UP0, UPT, UR24, UR8, UPT ;  /* 0x000000081800728c */ /* 0x000fe4000bf04270 */
[----:B------:R-:W-:-:S04]  /*08e0*/  UISETP.NE.AND UP1, UPT, UR4, URZ, UPT ;  /* 0x0000003f0400728c */ /* 0x000fc8000bf25270 */
[----:B------:R-:W-:Y:S01]  /*08f0*/  PLOP3.LUT P0, PT, PT, PT, UP0, 0x80, 0x0 ;  /* 0x000000000000781c */ /* 0x000fe20003f0f008 */
[----:B------:R-:W-:-:S03]  /*0900*/  USEL UR5, UR4, UR5, UP1 ;  /* 0x0000000504057287 */ /* 0x000fc60008800000 */
[----:B------:R-:W-:-:S09]  /*0910*/  UMOV UR4, URZ ;  /* 0x0000003f00047c82 */ /* 0x000fd20008000000 */
[----:B------:R-:W-:Y:S05]  /*0920*/  @!P0 BRA `(.L_x_574) ;  /* 0x0000021000008947 */ /* 0x000fea0003800000 */
[----:B------:R-:W-:Y:S01]  /*0930*/  IMAD.U32 R3, RZ, RZ, UR5 ;  /* 0x00000005ff037e24 */ /* 0x000fe2000f8e00ff */
[----:B------:R-:W-:Y:S02]  /*0940*/  UIADD3 UR17, UR5, -0x1, UR24 ;  /* 0xffffffff05117890 */ /* 0x000fe4000fffe018 */
[----:B------:R-:W-:Y:S02]  /*0950*/  UMOV UR18, URZ ;  /* 0x0000003f00127c82 */ /* 0x000fe40008000000 */
[----:B------:R-:W-:Y:S01]  /*0960*/  IABS R0, R3 ;  /* 0x0000000300007213 */ /* 0x000fe20000000000 */
[----:B------:R-:W-:-:S03]  /*0970*/  UIADD3 UR17, -UR8, UR17, URZ ;  /* 0x0000001108117290 */ /* 0x000fc6000fffe13f */
[----:B------:R-:W3:Y:S02]  /*0980*/  R2UR UR16, R0 ;  /* 0x00000000001073c2 */ /* 0x000ee400000e0000 */
[----:B---3--:R-:W3:Y:S08]  /*0990*/  I2F.RP R0, UR16 ;  /* 0x0000001000007d06 */ /* 0x008ef00008209400 */
[----:B---3--:R-:W3:Y:S02]  /*09a0*/  MUFU.RCP R0, R0 ;  /* 0x0000000000007308 */ /* 0x008ee40000001000 */
[----:B---3--:R-:W-:-:S06]  /*09b0*/  IADD3 R0, R0, 0xffffffe, RZ ;  /* 0x0ffffffe00007810 */ /* 0x008fcc0007ffe0ff */
[----:B------:R-:W3:Y:S02]  /*09c0*/  F2I.FTZ.U32.TRUNC.NTZ R0, R0 ;  /* 0x0000000000007305 */ /* 0x000ee4000021f000 */
[----:B---3--:R3:W4:Y:S02]  /*09d0*/  R2UR UR19, R0 ;  /* 0x00000000001373c2 */ /* 0x00872400000e0000 */
[----:B---3--:R-:W-:Y:S01]  /*09e0*/  IMAD.U32 R0, RZ, RZ, UR17 ;  /* 0x00000011ff007e24 */ /* 0x008fe2000f8e00ff */
[----:B----4-:R-:W-:Y:S02]  /*09f0*/  UIADD3 UR4, URZ, -UR19, URZ ;  /* 0x800000133f047290 */ /* 0x010fe4000fffe03f */
[----:B------:R-:W-:Y:S02]  /*0a00*/  ULOP3.LUT UR17, UR17, UR5, URZ, 0x3c, !UPT ;  /* 0x0000000511117292 */ /* 0x000fe4000f8e3c3f */
[----:B-1----:R-:W-:Y:S01]  /*0a10*/  IABS R2, R0 ;  /* 0x0000000000027213 */ /* 0x002fe20000000000 */
[----:B------:R-:W-:Y:S01]  /*0a20*/  UIMAD UR4, UR4, UR16, URZ ;  /* 0x00000010040472a4 */ /* 0x000fe2000f8e023f */
[----:B------:R-:W-:-:S02]  /*0a30*/  IABS R0, R3 ;  /* 0x0000000300007213 */ /* 0x000fc40000000000 */
[----:B------:R-:W1:Y:S01]  /*0a40*/  R2UR UR15, R2 ;  /* 0x00000000020f73c2 */ /* 0x000e6200000e0000 */
[----:B------:R-:W-:Y:S02]  /*0a50*/  UIMAD.WIDE.U32 UR18, UR19, UR4, UR18 ;  /* 0x00000004131272a5 */ /* 0x000fe4000f8e0012 */
[----:B------:R-:W-:-:S05]  /*0a60*/  IMAD.MOV R0, RZ, RZ, -R0 ;  /* 0x000000ffff007224 */ /* 0x000fca00078e0a00 */
[----:B------:R-:W3:Y:S01]  /*0a70*/  R2UR UR14, R0 ;  /* 0x00000000000e73c2 */ /* 0x000ee200000e0000 */
[----:B-1----:R-:W-:-:S04]  /*0a80*/  UIMAD.WIDE.U32 UR18, UR19, UR15, URZ ;  /* 0x0000000f131272a5 */ /* 0x002fc8000f8e003f */
[----:B---3--:R-:W-:-:S04]  /*0a90*/  UIMAD UR14, UR19, UR14, UR15 ;  /* 0x0000000e130e72a4 */ /* 0x008fc8000f8e020f */
[----:B------:R-:W-:-:S11]  /*0aa0*/  UISETP.GT.U32.AND UP0, UPT, UR16, UR14, UPT ;  /* 0x0000000e1000728c */ /* 0x000fd6000bf04070 */
[----:B------:R-:W-:Y:S02]  /*0ab0*/  @!UP0 UIADD3 UR14, UR14, -UR16, URZ ;  /* 0x800000100e0e8290 */ /* 0x000fe4000fffe03f */
[----:B------:R-:W-:Y:S02]  /*0ac0*/  @!UP0 UIADD3 UR19, UR19, 0x1, URZ ;  /* 0x0000000113138890 */ /* 0x000fe4000fffe03f */
[----:B------:R-:W-:Y:S02]  /*0ad0*/  UISETP.GE.U32.AND UP1, UPT, UR14, UR16, UPT ;  /* 0x000000100e00728c */ /* 0x000fe4000bf26070 */
[----:B------:R-:W-:-:S09]  /*0ae0*/  UISETP.GE.AND UP0, UPT, UR17, URZ, UPT ;  /* 0x0000003f1100728c */ /* 0x000fd2000bf06270 */
[----:B------:R-:W-:Y:S02]  /*0af0*/  @UP1 UIADD3 UR19, UR19, 0x1, URZ ;  /* 0x0000000113131890 */ /* 0x000fe4000fffe03f */
[----:B------:R-:W-:-:S05]  /*0b00*/  UISETP.NE.AND UP1, UPT, UR5, URZ, UPT ;  /* 0x0000003f0500728c */ /* 0x000fca000bf25270 */
[----:B------:R-:W-:Y:S02]  /*0b10*/  UMOV UR4, UR19 ;  /* 0x0000001300047c82 */ /* 0x000fe40008000000 */
[----:B------:R-:W-:-:S04]  /*0b20*/  @!UP0 UIADD3 UR4, -UR4, URZ, URZ ;  /* 0x0000003f04048290 */ /* 0x000fc8000fffe13f */
[----:B------:R-:W-:Y:S02]  /*0b30*/  @!UP1 ULOP3.LUT UR4, URZ, UR5, URZ, 0x33, !UPT ;  /* 0x000000053f049292 */ /* 0x000fe4000f8e333f */
.L_x_574:
[----:B------:R-:W-:Y:S01]  /*0b40*/  ULOP3.LUT UR7, UR7, 0xffff, URZ, 0xc0, !UPT ;  /* 0x0000ffff07077892 */ /* 0x000fe2000f8ec03f */
[----:B------:R-:W-:Y:S01]  /*0b50*/  PLOP3.LUT P4, PT, PT, PT, PT, 0x80, 0x0 ;  /* 0x000000000000781c */ /* 0x000fe20003f8f070 */
[----:B------:R-:W-:Y:S01]  /*0b60*/  CS2R R20, SRZ ;  /* 0x0000000000147805 */ /* 0x000fe2000001ff00 */
[----:B------:R-:W-:Y:S01]  /*0b70*/  CS2R R18, SRZ ;  /* 0x0000000000127805 */ /* 0x000fe2000001ff00 */
[----:B------:R-:W-:Y:S01]  /*0b80*/  UIMAD UR8, UR7, UR4, UR8 ;  /* 0x00000004070872a4 */ /* 0x000fe2000f8e0208 */
        /* <DEDUP_REMOVED lines=73> */
[----:B------:R-:W-:Y:S02]  /*1020*/  UISETP.NE.AND.EX UP0, UPT, URZ, UR5, UPT, UP0 ;  /* 0x000000053f00728c */ /* 0x000fe4000bf05300 */
[----:B------:R-:W-:-:S04]  /*1030*/  UISETP.NE.AND UP1, UPT, UR13, URZ, UPT ;  /* 0x0000003f0d00728c */ /* 0x000fc8000bf25270 */
[----:B------:R-:W-:-:S05]  /*1040*/  PLOP3.LUT P2, PT, PT, PT, UP0, 0x80, 0x0 ;  /* 0x000000000000781c */ /* 0x000fca0003f4f008 */
[----:B------:R-:W-:Y:S02]  /*1050*/  @UP0 UMOV UR4, 0x4 ;  /* 0x0000000400040882 */ /* 0x000fe40000000000 */
[----:B------:R-:W-:-:S06]  /*1060*/  @UP0 UIMAD.WIDE UR4, UR6, UR4, UR14 ;  /* 0x00000004060402a5 */ /* 0x000fcc000f8e020e */
[----:B-1----:R-:W-:Y:S02]  /*1070*/  IMAD.U32 R2, RZ, RZ, UR4 ;  /* 0x00000004ff027e24 */ /* 0x002fe4000f8e00ff */
[----:B------:R-:W-:Y:S01]  /*1080*/  IMAD.U32 R3, RZ, RZ, UR5 ;  /* 0x00000005ff037e24 */ /* 0x000fe2000f8e00ff */
[----:B------:R-:W-:Y:S01]  /*1090*/  SHF.R.S32.HI R124, RZ, 0x1f, R164 ;  /* 0x0000001fff7c7819 */ /* 0x000fe200000114a4 */
[----:B------:R-:W-:Y:S01]  /*10a0*/  USHF.R.S32.HI UR7, URZ, 0x1f, UR11 ;  /* 0x0000001f3f077899 */ /* 0x000fe2000801140b */
[----:B------:R-:W-:Y:S01]  /*10b0*/  PLOP3.LUT P1, PT, PT, PT, UP1, 0x80, 0x0 ;  /* 0x000000000000781c */ /* 0x000fe20003f2f018 */
[----:B------:R-:W-:Y:S01]  /*10c0*/  ULDC.64 UR4, c[0x0][0x1b8] ;  /* 0x00006e0000047ab9 */ /* 0x000fe20000000a00 */
[----:B------:R1:W3:Y:S01]  /*10d0*/  @P2 LDG.E R7, [R2.64] ;  /* 0x0000001402072981 */ /* 0x0002e2000c1e1900 */
[----:B------:R-:W-:Y:S01]  /*10e0*/  PLOP3.LUT P0, PT, PT, PT, UP1, 0x80, 0x0 ;  /* 0x000000000000781c */ /* 0x000fe20003f0f018 */
[----:B------:R-:W-:Y:S01]  /*10f0*/  UIMAD UR7, UR7, UR4, URZ ;  /* 0x00000004070772a4 */ /* 0x000fe2000f8e023f */
[----:B------:R-:W-:Y:S01]  /*1100*/  LEA.HI R13, R124, R164, RZ, 0x4 ;  /* 0x000000a47c0d7211 */ /* 0x000fe200078f20ff */
[----:B------:R-:W-:Y:S01]  /*1110*/  UIMAD.WIDE.U32 UR16, UR11, UR4, URZ ;  /* 0x000000040b1072a5 */ /* 0x000fe2000f8e003f */
[----:B------:R-:W-:Y:S01]  /*1120*/  BSSY B0, `(.L_x_576) ;  /* 0x000004f000007945 */ /* 0x000fe20003800000 */
[----:B------:R-:W-:-:S02]  /*1130*/  UIMAD UR7, UR11, UR5, UR7 ;  /* 0x000000050b0772a4 */ /* 0x000fc4000f8e0207 */
[----:B------:R-:W-:Y:S02]  /*1140*/  USHF.R.S32.HI UR14, URZ, 0x1f, UR6 ;  /* 0x0000001f3f0e7899 */ /* 0x000fe40008011406 */
[----:B------:R-:W-:Y:S02]  /*1150*/  ULDC.64 UR4, c[0x0][0x1c0] ;  /* 0x0000700000047ab9 */ /* 0x000fe40000000a00 */
[----:B------:R-:W-:Y:S02]  /*1160*/  UIADD3 UR17, UR17, UR7, URZ ;  /* 0x0000000711117290 */ /* 0x000fe4000fffe03f */
[----:B------:R-:W-:Y:S02]  /*1170*/  UIMAD UR14, UR14, UR4, URZ ;  /* 0x000000040e0e72a4 */ /* 0x000fe4000f8e023f */
[----:B------:R-:W-:Y:S02]  /*1180*/  UIMAD.WIDE.U32 UR16, UR6, UR4, UR16 ;  /* 0x00000004061072a5 */ /* 0x000fe4000f8e0010 */
[----:B------:R-:W-:-:S02]  /*1190*/  UIMAD UR5, UR6, UR5, UR14 ;  /* 0x00000005060572a4 */ /* 0x000fc4000f8e020e */
[----:B------:R-:W-:Y:S02]  /*11a0*/  ULDC UR4, c[0x0][0x2c4] ;  /* 0x0000b10000047ab9 */ /* 0x000fe40000000800 */
[----:B------:R-:W-:Y:S02]  /*11b0*/  UIADD3 UR5, UR17, UR5, URZ ;  /* 0x0000000511057290 */ /* 0x000fe4000fffe03f */
[----:B------:R-:W-:Y:S01]  /*11c0*/  ULDC UR7, c[0x0][0x168] ;  /* 0x00005a0000077ab9 */ /* 0x000fe20000000800 */
[----:B-1----:R-:W-:Y:S01]  /*11d0*/  LEA.HI R2, R124, R164, RZ, 0x3 ;  /* 0x000000a47c027211 */ /* 0x002fe200078f18ff */
[----:B------:R-:W-:Y:S01]  /*11e0*/  IMAD.U32 R3, RZ, RZ, UR17 ;  /* 0x00000011ff037e24 */ /* 0x000fe2000f8e00ff */
[----:B------:R-:W-:Y:S01]  /*11f0*/  UIMAD UR7, UR4, UR7, URZ ;  /* 0x00000007040772a4 */ /* 0x000fe2000f8e023f */
[----:B------:R-:W-:Y:S01]  /*1200*/  IMAD.U32 R3, RZ, RZ, UR5 ;  /* 0x00000005ff037e24 */ /* 0x000fe2000f8e00ff */
[----:B------:R-:W-:Y:S02]  /*1210*/  LOP3.LUT R0, R2, 0xfffffff8, RZ, 0xc0, !PT ;  /* 0xfffffff802007812 */ /* 0x000fe400078ec0ff */
[----:B------:R-:W-:Y:S01]  /*1220*/  SHF.R.S32.HI R15, RZ, 0x3, R2 ;  /* 0x00000003ff0f7819 */ /* 0x000fe20000011402 */
[----:B------:R-:W-:-:S02]  /*1230*/  IMAD.U32 R2, RZ, RZ, UR16 ;  /* 0x00000010ff027e24 */ /* 0x000fc4000f8e00ff */
[----:B------:R-:W-:Y:S01]  /*1240*/  IMAD.IADD R36, R164, 0x1, -R0 ;  /* 0x00000001a4247824 */ /* 0x000fe200078e0a00 */
[----:B------:R-:W-:-:S03]  /*1250*/  IADD3 R9, R15, UR26, RZ ;  /* 0x0000001a0f097c10 */ /* 0x000fc6000fffe0ff */
[C---:B------:R-:W-:Y:S01]  /*1260*/  IMAD R130, R36.reuse, 0x10, R15 ;  /* 0x0000001024827824 */ /* 0x040fe200078e020f */
[----:B------:R-:W-:Y:S01]  /*1270*/  ISETP.GE.AND P4, PT, R9, UR7, PT ;  /* 0x0000000709007c0c */ /* 0x000fe2000bf86270 */
[----:B------:R-:W-:-:S03]  /*1280*/  IMAD.SHL.U32 R128, R36, 0x8, RZ ;  /* 0x0000000824807824 */ /* 0x000fc600078e00ff */
[----:B------:R-:W-:Y:S01]  /*1290*/  IADD3 R5, R130, UR26, RZ ;  /* 0x0000001a82057c10 */ /* 0x000fe2000fffe0ff */
[----:B------:R1:W-:Y:S01]  /*12a0*/  STL [R1+0x4], R130 ;  /* 0x0000048201007387 */ /* 0x0003e20000100800 */
[C---:B------:R-:W-:Y:S02]  /*12b0*/  IADD3 R23, R128.reuse, 0x40, RZ ;  /* 0x0000004080177810 */ /* 0x040fe40007ffe0ff */
[----:B------:R-:W-:Y:S01]  /*12c0*/  ISETP.GE.AND P3, PT, R128, c[0x0][0x198], PT ;  /* 0x0000660080007a0c */ /* 0x000fe20003f66270 */
[----:B------:R-:W-:Y:S01]  /*12d0*/  @P1 IMAD.HI.U32 R0, R5, c[0x0][0x2c8], RZ ;  /* 0x0000b20005001a27 */ /* 0x000fe200078e00ff */
[----:B------:R1:W-:Y:S03]  /*12e0*/  STL [R1], R128 ;  /* 0x0000008001007387 */ /* 0x0003e60000100800 */
[----:B------:R-:W-:Y:S01]  /*12f0*/  IMAD.MOV.U32 R4, RZ, RZ, R5 ;  /* 0x000000ffff047224 */ /* 0x000fe200078e0005 */
[----:B------:R-:W-:-:S04]  /*1300*/  @P0 SHF.R.U32.HI R4, RZ, c[0x0][0x2cc], R0 ;  /* 0x0000b300ff040a19 */ /* 0x000fc80000011600 */
[--C-:B------:R-:W-:Y:S01]  /*1310*/  SHF.R.S32.HI R6, RZ, 0x1f, R4.reuse ;  /* 0x0000001fff067819 */ /* 0x100fe20000011404 */
[----:B------:R-:W-:Y:S02]  /*1320*/  IMAD.MOV R0, RZ, RZ, -R4 ;  /* 0x000000ffff007224 */ /* 0x000fe400078e0a04 */
[----:B------:R-:W-:-:S04]  /*1330*/  IMAD.WIDE.U32 R2, R4, c[0x0][0x1b0], R2 ;  /* 0x00006c0004027a25 */ /* 0x000fc800078e0002 */
[----:B------:R-:W-:Y:S02]  /*1340*/  IMAD R5, R0, c[0x0][0x2c4], R5 ;  /* 0x0000b10000057a24 */ /* 0x000fe400078e0205 */
[----:B------:R-:W-:-:S03]  /*1350*/  IMAD R6, R6, c[0x0][0x1b0], RZ ;  /* 0x00006c0006067a24 */ /* 0x000fc600078e02ff */
[----:B------:R-:W-:Y:S01]  /*1360*/  SHF.R.S32.HI R0, RZ, 0x1f, R5 ;  /* 0x0000001fff007819 */ /* 0x000fe20000011405 */
[----:B------:R-:W-:-:S04]  /*1370*/  IMAD R4, R4, c[0x0][0x1b4], R6 ;  /* 0x00006d0004047a24 */ /* 0x000fc800078e0206 */
[----:B------:R-:W-:Y:S02]  /*1380*/  IMAD.IADD R3, R3, 0x1, R4 ;  /* 0x0000000103037824 */ /* 0x000fe400078e0204 */
[----:B------:R-:W-:Y:S02]  /*1390*/  IMAD R0, R0, c[0x0][0x1a8], RZ ;  /* 0x00006a0000007a24 */ /* 0x000fe400078e02ff */
[----:B------:R-:W-:-:S04]  /*13a0*/  IMAD.WIDE.U32 R2, R5, c[0x0][0x1a8], R2 ;  /* 0x00006a0005027a25 */ /* 0x000fc800078e0002 */
[----:B------:R-:W-:Y:S01]  /*13b0*/  IMAD R0, R5, c[0x0][0x1ac], R0 ;  /* 0x00006b0005007a24 */ /* 0x000fe200078e0200 */
[----:B------:R-:W-:Y:S01]  /*13c0*/  LEA R12, P0, R2, c[0x0][0x160], 0x1 ;  /* 0x00005800020c7a11 */ /* 0x000fe200078008ff */
[----:B------:R-:W-:Y:S02]  /*13d0*/  IMAD.SHL.U32 R4, R15, 0x40, RZ ;  /* 0x000000400f047824 */ /* 0x000fe400078e00ff */
[----:B------:R-:W-:Y:S01]  /*13e0*/  IMAD.IADD R0, R3, 0x1, R0 ;  /* 0x0000000103007824 */ /* 0x000fe200078e0200 */
[----:B------:R-:W-:-:S04]  /*13f0*/  LOP3.LUT R3, R13, 0xfffffff0, RZ, 0xc0, !PT ;  /* 0xfffffff00d037812 */ /* 0x000fc800078ec0ff */
[----:B------:R-:W-:Y:S01]  /*1400*/  LEA.HI.X R11, R2, c[0x0][0x164], R0, 0x1, P0 ;  /* 0x00005900020b7a11 */ /* 0x000fe200000f0c00 */
[----:B------:R-:W-:Y:S01]  /*1410*/  IMAD.IADD R0, R164, 0x1, -R3 ;  /* 0x00000001a4007824 */ /* 0x000fe200078e0a03 */
[----:B------:R-:W-:Y:S02]  /*1420*/  LOP3.LUT R2, R4, 0x1c0, RZ, 0xc0, !PT ;  /* 0x000001c004027812 */ /* 0x000fe400078ec0ff */
[----:B------:R-:W-:Y:S01]  /*1430*/  ISETP.GE.AND P0, PT, R23, c[0x0][0x198], PT ;  /* 0x0000660017007a0c */ /* 0x000fe20003f06270 */
[----:B------:R1:W4:Y:S01]  /*1440*/  SHFL.IDX PT, R4, R12, RZ, 0x181f ;  /* 0x00181fff0c047589 */ /* 0x00032200000e0000 */
[----:B------:R-:W-:Y:S02]  /*1450*/  SHF.R.S32.HI R6, RZ, 0x1f, R0 ;  /* 0x0000001fff067819 */ /* 0x000fe40000011400 */
[----:B------:R-:W-:Y:S01]  /*1460*/  SHF.R.U32.HI R3, RZ, 0x3, R2 ;  /* 0x00000003ff037819 */ /* 0x000fe20000011602 */
[----:B------:R1:W2:Y:S01]  /*1470*/  SHFL.IDX PT, R5, R11, RZ, 0x181f ;  /* 0x00181fff0b057589 */ /* 0x0002a200000e0000 */
[----:B------:R-:W-:-:S02]  /*1480*/  LOP3.LUT R2, R2, 0x38, R128, 0xf8, !PT ;  /* 0x0000003802027812 */ /* 0x000fc400078ef880 */
[----:B------:R-:W-:Y:S02]  /*1490*/  LEA.HI R19, R6, R0, RZ, 0x3 ;  /* 0x0000000006137211 */ /* 0x000fe400078f18ff */
[----:B------:R-:W-:Y:S02]  /*14a0*/  LOP3.LUT R3, R2, R3, RZ, 0x3c, !PT ;  /* 0x0000000302037212 */ /* 0x000fe400078e3cff */
[----:B------:R-:W-:Y:S02]  /*14b0*/  LOP3.LUT R2, R19, 0xfffffff8, RZ, 0xc0, !PT ;  /* 0xfffffff813027812 */ /* 0x000fe400078ec0ff */
[----:B------:R-:W-:-:S03]  /*14c0*/  LEA.HI R6, R124, R164, RZ, 0x6 ;  /* 0x000000a47c067211 */ /* 0x000fc600078f30ff */
[----:B------:R-:W-:Y:S02]  /*14d0*/  IMAD.IADD R18, R0, 0x1, -R2 ;  /* 0x0000000100127824 */ /* 0x000fe400078e0a02 */
[----:B------:R-:W-:Y:S02]  /*14e0*/  IMAD.SHL.U32 R0, R6, 0x8, RZ ;  /* 0x0000000806007824 */ /* 0x000fe400078e00ff */
[----:B------:R-:W-:Y:S02]  /*14f0*/  IMAD.MOV.U32 R2, RZ, RZ, 0x10 ;  /* 0x00000010ff027424 */ /* 0x000fe400078e00ff */
[----:B------:R-:W-:Y:S01]  /*1500*/  IMAD.MOV.U32 R6, RZ, RZ, 0x20 ;  /* 0x00000020ff067424 */ /* 0x000fe200078e00ff */
[----:B------:R-:W-:Y:S01]  /*1510*/  LOP3.LUT R10, R3, 0xfffffe00, R0, 0xf8, !PT ;  /* 0xfffffe00030a7812 */ /* 0x000fe200078ef800 */
[----:B---3--:R1:W3:Y:S01]  /*1520*/  @P2 R2UR UR14, R7 ;  /* 0x00000000070e23c2 */ /* 0x0082e200000e0000 */
[----:B------:R-:W-:Y:S01]  /*1530*/  R2P PR, R18, 0x6 ;  /* 0x0000000612007804 */ /* 0x000fe20000000000 */
[----:B---3--:R-:W-:-:S04]  /*1540*/  @!UP0 UMOV UR14, UR6 ;  /* 0x00000006000e8c82 */ /* 0x008fc80008000000 */
[----:B------:R-:W-:Y:S02]  /*1550*/  SEL R3, R2, 0xfffffff0, !P1 ;  /* 0xfffffff002037807 */ /* 0x000fe40004800000 */
[----:B------:R-:W-:Y:S01]  /*1560*/  SEL R2, R6, 0xffffffe0, !P2 ;  /* 0xffffffe006027807 */ /* 0x000fe20005000000 */
[----:B------:R-:W-:Y:S05]  /*1570*/  @P4 BRA `(.L_x_577) ;  /* 0x0000009000004947 */ /* 0x000fea0003800000 */
[----:B--2-4-:R-:W-:Y:S01]  /*1580*/  SHF.R.S32.HI R0, RZ, 0x1f, R23 ;  /* 0x0000001fff007819 */ /* 0x014fe20000011417 */
[----:B-1----:R-:W-:-:S03]  /*1590*/  IMAD.WIDE R6, R128, 0x2, R4 ;  /* 0x0000000280067825 */ /* 0x002fc600078e0204 */
[----:B------:R-:W-:-:S04]  /*15a0*/  LEA.HI R0, R0, R23, RZ, 0x3 ;  /* 0x0000001700007211 */ /* 0x000fc800078f18ff */
[----:B------:R-:W-:Y:S02]  /*15b0*/  LOP3.LUT R8, R0, 0xfffffff8, RZ, 0xc0, !PT ;  /* 0xfffffff800087812 */ /* 0x000fe400078ec0ff */
[----:B------:R-:W-:-:S03]  /*15c0*/  SHF.L.U32 R0, R10, 0x1, RZ ;  /* 0x000000010a007819 */ /* 0x000fc600000006ff */
[----:B------:R-:W-:Y:S02]  /*15d0*/  IMAD.WIDE R4, R8, 0x2, R4 ;  /* 0x0000000208047825 */ /* 0x000fe400078e0204 */
[----:B------:R-:W-:Y:S01]  /*15e0*/  @!PT LDS RZ, [RZ] ;  /* 0x00000000fffff984 */ /* 0x000fe20000000800 */
[----:B------:R1:W-:Y:S04]  /*15f0*/  LDGSTS.E.BYPASS.LTC128B.128 [R0+0x6100], [R6.64], !P3 ;  /* 0x0610000006007fae */ /* 0x0003e8000d901d54 */
[----:B------:R1:W-:Y:S02]  /*1600*/  LDGSTS.E.BYPASS.LTC128B.128 [R0+0xa100], [R4.64], !P0 ;  /* 0x0a10000004007fae */ /* 0x0003e4000c101d54 */
.L_x_577:
[----:B--2-4-:R-:W-:Y:S05]  /*1610*/  BSYNC B0 ;  /* 0x0000000000007941 */ /* 0x014fea0003800000 */
.L_x_576:
[----:B-1----:R-:W-:Y:S01]  /*1620*/  IADD3 R0, R9, 0x10, RZ ;  /* 0x0000001009007810 */ /* 0x002fe20007ffe0ff */
[----:B------:R1:W2:Y:S01]  /*1630*/  SHFL.IDX PT, R5, R11, 0x1, 0x181f ;  /* 0x00381f000b057f89 */ /* 0x0002a200000e0000 */
[----:B------:R-:W-:Y:S02]  /*1640*/  BSSY B0, `(.L_x_578) ;  /* 0x000000d000007945 */ /* 0x000fe40003800000 */
[----:B------:R-:W-:Y:S01]  /*1650*/  ISETP.GE.AND P1, PT, R0, UR7, PT ;  /* 0x0000000700007c0c */ /* 0x000fe2000bf26270 */
[----:B------:R1:W3:-:S12]  /*1660*/  SHFL.IDX PT, R4, R12, 0x1, 0x181f ;  /* 0x00381f000c047f89 */ /* 0x0002d800000e0000 */
[----:B------:R-:W-:Y:S05]  /*1670*/  @P1 BRA `(.L_x_579) ;  /* 0x0000009000001947 */ /* 0x000fea0003800000 */
[----:B------:R-:W-:Y:S01]  /*1680*/  SHF.R.S32.HI R0, RZ, 0x1f, R23 ;  /* 0x0000001fff007819 */ /* 0x000fe20000011417 */
[----:B--23--:R-:W-:-:S03]  /*1690*/  IMAD.WIDE R6, R128, 0x2, R4 ;  /* 0x0000000280067825 */ /* 0x00cfc600078e0204 */
[----:B------:R-:W-:-:S04]  /*16a0*/  LEA.HI R0, R0, R23, RZ, 0x3 ;  /* 0x0000001700007211 */ /* 0x000fc800078f18ff */
[----:B------:R-:W-:Y:S02]  /*16b0*/  LOP3.LUT R8, R0, 0xfffffff8, RZ, 0xc0, !PT ;  /* 0xfffffff800087812 */ /* 0x000fe400078ec0ff */
[----:B------:R-:W-:-:S03]  /*16c0*/  SHF.L.U32 R0, R10, 0x1, RZ ;  /* 0x000000010a007819 */ /* 0x000fc600000006ff */
[----:B------:R-:W-:Y:S02]  /*16d0*/  IMAD.WIDE R4, R8, 0x2, R4 ;  /* 0x0000000208047825 */ /* 0x000fe400078e0204 */
[----:B------:R-:W-:Y:S01]  /*16e0*/  @!PT LDS RZ, [RZ] ;  /* 0x00000000fffff984 */ /* 0x000fe20000000800 */
[----:B------:R2:W-:Y:S04]  /*16f0*/  LDGSTS.E.BYPASS.LTC128B.128 [R0+0x6900], [R6.64], !P3 ;  /* 0x0690000006007fae */ /* 0x0005e8000d901d54 */
[----:B------:R2:W-:Y:S02]  /*1700*/  LDGSTS.E.BYPASS.LTC128B.128 [R0+0xa900], [R4.64], !P0 ;  /* 0x0a90000004007fae */ /* 0x0005e4000c101d54 */
.L_x_579:
[----:B------:R-:W-:Y:S05]  /*1710*/  BSYNC B0 ;  /* 0x0000000000007941 */ /* 0x000fea0003800000 */
.L_x_578:
[----:B--2---:R-:W-:Y:S01]  /*1720*/  IADD3 R0, R9, 0x20, RZ ;  /* 0x0000002009007810 */ /* 0x004fe20007ffe0ff */
[----:B------:R2:W4:Y:S01]  /*1730*/  SHFL.IDX PT, R5, R11, 0x2, 0x181f ;  /* 0x00581f000b057f89 */ /* 0x00052200000e0000 */
[----:B------:R-:W-:Y:S02]  /*1740*/  BSSY B0, `(.L_x_580) ;  /* 0x000000d000007945 */ /* 0x000fe40003800000 */
[----:B------:R-:W-:Y:S01]  /*1750*/  ISETP.GE.AND P1, PT, R0, UR7, PT ;  /* 0x0000000700007c0c */ /* 0x000fe2000bf26270 */
[----:B---3--:R2:W3:-:S12]  /*1760*/  SHFL.IDX PT, R4, R12, 0x2, 0x181f ;  /* 0x00581f000c047f89 */ /* 0x0084d800000e0000 */
[----:B------:R-:W-:Y:S05]  /*1770*/  @P1 BRA `(.L_x_581) ;  /* 0x0000009000001947 */ /* 0x000fea0003800000 */
[----:B------:R-:W-:Y:S01]  /*1780*/  SHF.R.S32.HI R0, RZ, 0x1f, R23 ;  /* 0x0000001fff007819 */ /* 0x000fe20000011417 */
[----:B---34-:R-:W-:-:S03]  /*1790*/  IMAD.WIDE R6, R128, 0x2, R4 ;  /* 0x0000000280067825 */ /* 0x018fc600078e0204 */
[----:B------:R-:W-:-:S04]  /*17a0*/  LEA.HI R0, R0, R23, RZ, 0x3 ;  /* 0x0000001700007211 */ /* 0x000fc800078f18ff */
[----:B------:R-:W-:Y:S02]  /*17b0*/  LOP3.LUT R8, R0, 0xfffffff8, RZ, 0xc0, !PT ;  /* 0xfffffff800087812 */ /* 0x000fe400078ec0ff */
[----:B------:R-:W-:-:S03]  /*17c0*/  SHF.L.U32 R0, R10, 0x1, RZ ;  /* 0x000000010a007819 */ /* 0x000fc600000006ff */
[----:B------:R-:W-:Y:S02]  /*17d0*/  IMAD.WIDE R4, R8, 0x2, R4 ;  /* 0x0000000208047825 */ /* 0x000fe400078e0204 */
[----:B------:R-:W-:Y:S01]  /*17e0*/  @!PT LDS RZ, [RZ] ;  /* 0x00000000fffff984 */ /* 0x000fe20000000800 */
[----:B------:R3:W-:Y:S04]  /*17f0*/  LDGSTS.E.BYPASS.LTC128B.128 [R0+0x7100], [R6.64], !P3 ;  /* 0x0710000006007fae */ /* 0x0007e8000d901d54 */
[----:B------:R3:W-:Y:S02]  /*1800*/  LDGSTS.E.BYPASS.LTC128B.128 [R0+0xb100], [R4.64], !P0 ;  /* 0x0b10000004007fae */ /* 0x0007e4000c101d54 */
.L_x_581:
[----:B------:R-:W-:Y:S05]  /*1810*/  BSYNC B0 ;  /* 0x0000000000007941 */ /* 0x000fea0003800000 */
.L_x_580:
[----:B---3--:R-:W-:Y:S01]  /*1820*/  IADD3 R0, R9, 0x30, RZ ;  /* 0x0000003009007810 */ /* 0x008fe20007ffe0ff */
[----:B----4-:R3:W4:Y:S01]  /*1830*/  SHFL.IDX PT, R5, R11, 0x3, 0x181f ;  /* 0x00781f000b057f89 */ /* 0x01072200000e0000 */
[----:B------:R-:W-:Y:S02]  /*1840*/  BSSY B0, `(.L_x_582) ;  /* 0x000000d000007945 */ /* 0x000fe40003800000 */
[----:B------:R-:W-:Y:S01]  /*1850*/  ISETP.GE.AND P1, PT, R0, UR7, PT ;  /* 0x0000000700007c0c */ /* 0x000fe2000bf26270 */
[----:B------:R3:W1:-:S12]  /*1860*/  SHFL.IDX PT, R4, R12, 0x3, 0x181f ;  /* 0x00781f000c047f89 */ /* 0x00065800000e0000 */
[----:B------:R-:W-:Y:S05]  /*1870*/  @P1 BRA `(.L_x_583) ;  /* 0x0000009000001947 */ /* 0x000fea0003800000 */
[----:B------:R-:W-:Y:S01]  /*1880*/  SHF.R.S32.HI R0, RZ, 0x1f, R23 ;  /* 0x0000001fff007819 */ /* 0x000fe20000011417 */
[----:B-1--4-:R-:W-:-:S03]  /*1890*/  IMAD.WIDE R6, R128, 0x2, R4 ;  /* 0x0000000280067825 */ /* 0x012fc600078e0204 */
[----:B------:R-:W-:-:S04]  /*18a0*/  LEA.HI R0, R0, R23, RZ, 0x3 ;  /* 0x0000001700007211 */ /* 0x000fc800078f18ff */
[----:B------:R-:W-:Y:S02]  /*18b0*/  LOP3.LUT R8, R0, 0xfffffff8, RZ, 0xc0, !PT ;  /* 0xfffffff800087812 */ /* 0x000fe400078ec0ff */
[----:B------:R-:W-:-:S03]  /*18c0*/  SHF.L.U32 R0, R10, 0x1, RZ ;  /* 0x000000010a007819 */ /* 0x000fc600000006ff */
[----:B------:R-:W-:Y:S02]  /*18d0*/  IMAD.WIDE R4, R8, 0x2, R4 ;  /* 0x0000000208047825 */ /* 0x000fe400078e0204 */
[----:B------:R-:W-:Y:S01]  /*18e0*/  @!PT LDS RZ, [RZ] ;  /* 0x00000000fffff984 */ /* 0x000fe20000000800 */
[----:B------:R1:W-:Y:S04]  /*18f0*/  LDGSTS.E.BYPASS.LTC128B.128 [R0+0x7900], [R6.64], !P3 ;  /* 0x0790000006007fae */ /* 0x0003e8000d901d54 */
[----:B------:R1:W-:Y:S02]  /*1900*/  LDGSTS.E.BYPASS.LTC128B.128 [R0+0xb900], [R4.64], !P0 ;  /* 0x0b90000004007fae */ /* 0x0003e4000c101d54 */
.L_x_583:
[----:B------:R-:W-:Y:S05]  /*1910*/  BSYNC B0 ;  /* 0x0000000000007941 */ /* 0x000fea0003800000 */
.L_x_582:
[----:B-1----:R-:W-:Y:S01]  /*1920*/  IADD3 R0, R9, 0x40, RZ ;  /* 0x0000004009007810 */ /* 0x002fe20007ffe0ff */
[----:B----4-:R1:W4:Y:S01]  /*1930*/  SHFL.IDX PT, R5, R11, 0x4, 0x181f ;  /* 0x00981f000b057f89 */ /* 0x01032200000e0000 */
[----:B------:R-:W-:Y:S02]  /*1940*/  BSSY B0, `(.L_x_584) ;  /* 0x000000d000007945 */ /* 0x000fe40003800000 */
[----:B------:R-:W-:Y:S01]  /*1950*/  ISETP.GE.AND P1, PT, R0, UR7, PT ;  /* 0x0000000700007c0c */ /* 0x000fe2000bf26270 */
[----:B------:R1:W2:-:S12]  /*1960*/  SHFL.IDX PT, R4, R12, 0x4, 0x181f ;  /* 0x00981f000c047f89 */ /* 0x00029800000e0000 */
[----:B------:R-:W-:Y:S05]  /*1970*/  @P1 BRA `(.L_x_585) ;  /* 0x0000009000001947 */ /* 0x000fea0003800000 */
[----:B------:R-:W-:Y:S01]  /*1980*/  SHF.R.S32.HI R0, RZ, 0x1f, R23 ;  /* 0x0000001fff007819 */ /* 0x000fe20000011417 */
[----:B--2-4-:R-:W-:-:S03]  /*1990*/  IMAD.WIDE R6, R128, 0x2, R4 ;  /* 0x0000000280067825 */ /* 0x014fc600078e0204 */
[----:B------:R-:W-:-:S04]  /*19a0*/  LEA.HI R0, R0, R23, RZ, 0x3 ;  /* 0x0000001700007211 */ /* 0x000fc800078f18ff */
[----:B------:R-:W-:Y:S02]  /*19b0*/  LOP3.LUT R8, R0, 0xfffffff8, RZ, 0xc0, !PT ;  /* 0xfffffff800087812 */ /* 0x000fe400078ec0ff */
[----:B------:R-:W-:-:S03]  /*19c0*/  SHF.L.U32 R0, R10, 0x1, RZ ;  /* 0x000000010a007819 */ /* 0x000fc600000006ff */
[----:B------:R-:W-:Y:S02]  /*19d0*/  IMAD.WIDE R4, R8, 0x2, R4 ;  /* 0x0000000208047825 */ /* 0x000fe400078e0204 */
[----:B------:R-:W-:Y:S01]  /*19e0*/  @!PT LDS RZ, [RZ] ;  /* 0x00000000fffff984 */ /* 0x000fe20000000800 */
[----:B------:R2:W-:Y:S04]  /*19f0*/  LDGSTS.E.BYPASS.LTC128B.128 [R0+0x8100], [R6.64], !P3 ;  /* 0x0810000006007fae */ /* 0x0005e8000d901d54 */
[----:B------:R2:W-:Y:S02]  /*1a00*/  LDGSTS.E.BYPASS.LTC128B.128 [R0+0xc100], [R4.64], !P0 ;  /* 0x0c10000004007fae */ /* 0x0005e4000c101d54 */
.L_x_585:
[----:B------:R-:W-:Y:S05]  /*1a10*/  BSYNC B0 ;  /* 0x0000000000007941 */ /* 0x000fea0003800000 */
.L_x_584:
[----:B--2---:R-:W-:Y:S01]  /*1a20*/  IADD3 R0, R9, 0x50, RZ ;  /* 0x0000005009007810 */ /* 0x004fe20007ffe0ff */
        /* <DEDUP_REMOVED lines=14> */
.L_x_587:
[----:B------:R-:W-:Y:S05]  /*1b10*/  BSYNC B0 ;  /* 0x0000000000007941 */ /* 0x000fea0003800000 */
.L_x_586:
        /* <DEDUP_REMOVED lines=15> */
.L_x_589:
[----:B------:R-:W-:Y:S05]  /*1c10*/  BSYNC B0 ;  /* 0x0000000000007941 */ /* 0x000fea0003800000 */
.L_x_588:
[----:B--2---:R-:W-:Y:S01]  /*1c20*/  IMAD.MOV.U32 R0, RZ, RZ, c[0x0][0x2b8] ;  /* 0x0000ae00ff007624 */ /* 0x004fe200078e00ff */
[----:B------:R-:W-:Y:S01]  /*1c30*/  UMOV UR30, 0x30 ;  /* 0x00000030001e7882 */ /* 0x000fe20000000000 */
[----:B------:R-:W-:Y:S01]  /*1c40*/  SHFL.IDX PT, R4, R12, 0x7, 0x181f ;  /* 0x00f81f000c047f89 */ /* 0x000fe200000e0000 */
[----:B------:R-:W-:Y:S01]  /*1c50*/  UIMAD UR17, UR24, UR30, -0x30 ;  /* 0xffffffd0181174a4 */ /* 0x000fe2000f8e021e */
[----:B------:R-:W-:Y:S01]  /*1c60*/  IADD3 R6, R9, 0x70, RZ ;  /* 0x0000007009067810 */ /* 0x000fe20007ffe0ff */
[----:B------:R-:W-:Y:S01]  /*1c70*/  IMAD.SHL.U32 R244, R10, 0x2, RZ ;  /* 0x000000020af47824 */ /* 0x000fe200078e00ff */
[----:B------:R-:W-:Y:S01]  /*1c80*/  ISETP.NE.AND P4, PT, R0, 0x1, PT ;  /* 0x000000010000780c */ /* 0x000fe20003f85270 */
[----:B----4-:R-:W2:Y:S01]  /*1c90*/  SHFL.IDX PT, R5, R11, 0x7, 0x181f ;  /* 0x00f81f000b057f89 */ /* 0x010ea200000e0000 */
[----:B------:R-:W-:Y:S01]  /*1ca0*/  ISETP.GE.AND P2, PT, R6, UR7, PT ;  /* 0x0000000706007c0c */ /* 0x000fe2000bf46270 */
[----:B------:R-:W-:Y:S01]  /*1cb0*/  USHF.R.S32.HI UR6, URZ, 0x1f, UR14 ;  /* 0x0000001f3f067899 */ /* 0x000fe2000801140e */
[----:B------:R-:W-:Y:S01]  /*1cc0*/  IADD3 R0, R130, UR17, RZ ;  /* 0x0000001182007c10 */ /* 0x000fe2000fffe0ff */
[----:B------:R-:W-:Y:S01]  /*1cd0*/  ULDC.64 UR4, c[0x0][0x2b0] ;  /* 0x0000ac0000047ab9 */ /* 0x000fe20000000a00 */
[----:B------:R-:W-:Y:S01]  /*1ce0*/  SHF.R.S32.HI R7, RZ, 0x1f, R23 ;  /* 0x0000001fff077819 */ /* 0x000fe20000011417 */
[----:B------:R-:W-:Y:S01]  /*1cf0*/  UIMAD UR6, UR6, UR4, URZ ;  /* 0x00000004060672a4 */ /* 0x000fe2000f8e023f */
[C---:B------:R-:W-:Y:S01]  /*1d00*/  IADD3 R8, R0.reuse, UR10, RZ ;  /* 0x0000000a00087c10 */ /* 0x040fe2000fffe0ff */
[----:B------:R-:W-:Y:S01]  /*1d10*/  UIMAD.WIDE.U32 UR18, UR14, UR4, URZ ;  /* 0x000000040e1272a5 */ /* 0x000fe2000f8e003f */
[----:B------:R-:W-:Y:S01]  /*1d20*/  ISETP.GE.AND P5, PT, R0, UR9, PT ;  /* 0x0000000900007c0c */ /* 0x000fe2000bfa6270 */
[----:B------:R-:W-:Y:S01]  /*1d30*/  UIMAD UR5, UR14, UR5, UR6 ;  /* 0x000000050e0572a4 */ /* 0x000fe2000f8e0206 */
[----:B------:R-:W-:-:S02]  /*1d40*/  IMAD.MOV.U32 R242, RZ, RZ, RZ ;  /* 0x000000fffff27224 */ /* 0x000fc400078e00ff */
[----:B------:R-:W-:Y:S01]  /*1d50*/  @P4 IMAD.HI.U32 R6, R8, c[0x0][0x2bc], RZ ;  /* 0x0000af0008064a27 */ /* 0x000fe200078e00ff */
[----:B------:R-:W-:Y:S01]  /*1d60*/  ISETP.GT.OR P5, PT, R130, 0x2f, P5 ;  /* 0x0000002f8200780c */ /* 0x000fe20002fa4670 */
[----:B------:R-:W-:Y:S02]  /*1d70*/  UIADD3 UR7, UR19, UR5, URZ ;  /* 0x0000000513077290 */ /* 0x000fe4000fffe03f */
[----:B------:R-:W-:Y:S01]  /*1d80*/  IMAD.MOV.U32 R0, RZ, RZ, R8 ;  /* 0x000000ffff007224 */ /* 0x000fe200078e0008 */
[----:B------:R-:W-:Y:S01]  /*1d90*/  @P4 SHF.R.U32.HI R0, RZ, c[0x0][0x2c0], R6 ;  /* 0x0000b000ff004a19 */ /* 0x000fe20000011606 */
[----:B------:R-:W-:Y:S01]  /*1da0*/  USHF.R.S32.HI UR16, URZ, 0x1f, UR11 ;  /* 0x0000001f3f107899 */ /* 0x000fe2000801140b */
[----:B------:R-:W-:Y:S01]  /*1db0*/  LEA.HI R6, R7, R23, RZ, 0x3 ;  /* 0x0000001707067211 */ /* 0x000fe200078f18ff */
[----:B------:R-:W-:-:S03]  /*1dc0*/  ULDC.64 UR4, c[0x0][0x1e8] ;  /* 0x00007a0000047ab9 */ /* 0x000fc60000000a00 */
[----:B------:R-:W-:Y:S01]  /*1dd0*/  LOP3.LUT R126, R6, 0xfffffff8, RZ, 0xc0, !PT ;  /* 0xfffffff8067e7812 */ /* 0x000fe200078ec0ff */
[--C-:B-123--:R-:W-:Y:S02]  /*1de0*/  @!P2 IMAD.WIDE R10, R128, 0x2, R4.reuse ;  /* 0x00000002800aa825 */ /* 0x10efe400078e0204 */
[----:B------:R-:W-:Y:S02]  /*1df0*/  @!P5 IADD3 R7, P1, R0, UR18, RZ ;  /* 0x000000120007dc10 */ /* 0x000fe4000ff3e0ff */
[----:B------:R-:W-:Y:S01]  /*1e00*/  @!P2 IMAD.WIDE R4, R126, 0x2, R4 ;  /* 0x000000027e04a825 */ /* 0x000fe200078e0204 */
[----:B------:R-:W-:Y:S01]  /*1e10*/  @!PT LDS RZ, [RZ] ;  /* 0x00000000fffff984 */ /* 0x000fe20000000800 */
[----:B------:R1:W-:Y:S01]  /*1e20*/  @!P2 LDGSTS.E.BYPASS.LTC128B.128 [R244+0x9900], [R10.64], !P3 ;  /* 0x099000000af4afae */ /* 0x0003e2000d901d54 */
[----:B------:R-:W-:Y:S02]  /*1e30*/  @!P5 LEA.HI.X.SX32 R9, R0, UR7, 0x1, P1 ;  /* 0x000000070009dc11 */ /* 0x000fe400088f0eff */
[C---:B------:R-:W-:Y:S01]  /*1e40*/  @!P5 LEA R6, P1, R7.reuse, c[0x0][0x2a0], 0x2 ;  /* 0x0000a8000706da11 */ /* 0x040fe200078210ff */
[----:B------:R2:W-:Y:S03]  /*1e50*/  @!P2 LDGSTS.E.BYPASS.LTC128B.128 [R244+0xd900], [R4.64], !P0 ;  /* 0x0d90000004f4afae */ /* 0x0005e6000c101d54 */
[----:B------:R-:W-:Y:S01]  /*1e60*/  @!P5 LEA.HI.X R7, R7, c[0x0][0x2a4], R9, 0x2, P1 ;  /* 0x0000a9000707da11 */ /* 0x000fe200008f1409 */
[----:B------:R-:W0:Y:S04]  /*1e70*/  LDGDEPBAR ;  /* 0x00000000000079af */ /* 0x000e280000000000 */
[----:B------:R-:W-:Y:S01]  /*1e80*/  BAR.SYNC.DEFER_BLOCKING 0x0 ;  /* 0x0000000000007b1d */ /* 0x000fe20000010000 */
[----:B------:R-:W-:-:S04]  /*1e90*/  UIMAD UR6, UR16, UR4, URZ ;  /* 0x00000004100672a4 */ /* 0x000fc8000f8e023f */
[----:B------:R-:W-:Y:S02]  /*1ea0*/  UIMAD UR6, UR11, UR5, UR6 ;  /* 0x000000050b0672a4 */ /* 0x000fe4000f8e0206 */
[----:B------:R-:W-:Y:S02]  /*1eb0*/  UIMAD.WIDE.U32 UR14, UR11, UR4, URZ ;  /* 0x000000040b0e72a5 */ /* 0x000fe4000f8e003f */
[----:B------:R-:W-:Y:S01]  /*1ec0*/  UIMAD UR30, UR24, -0x30, UR30 ;  /* 0xffffffd0181e78a4 */ /* 0x000fe2000f8e021e */
[----:B------:R-:W-:Y:S01]  /*1ed0*/  ISETP.GE.AND P6, PT, R128, c[0x0][0x1d4], PT ;  /* 0x0000750080007a0c */ /* 0x000fe20003fc6270 */
[----:B------:R-:W-:Y:S01]  /*1ee0*/  UIADD3 UR6, UR15, UR6, URZ ;  /* 0x000000060f067290 */ /* 0x000fe2000fffe03f */
[----:B------:R-:W-:Y:S01]  /*1ef0*/  SHF.R.S32.HI R12, RZ, 0x4, R13 ;  /* 0x00000004ff0c7819 */ /* 0x000fe2000001140d */
[----:B------:R-:W-:Y:S01]  /*1f00*/  UIADD3 UR27, UR30, UR9, URZ ;  /* 0x000000091e1b7290 */ /* 0x000fe2000fffe03f */
[----:B------:R-:W-:Y:S01]  /*1f10*/  LEA.HI R123, R124, R164, RZ, 0x5 ;  /* 0x000000a47c7b7211 */ /* 0x000fe200078f28ff */
[----:B------:R-:W-:Y:S01]  /*1f20*/  ULDC.64 UR4, c[0x0][0x210] ;  /* 0x0000840000047ab9 */ /* 0x000fe20000000a00 */
[----:B------:R-:W-:Y:S01]  /*1f30*/  SHF.R.S32.HI R129, RZ, 0x1f, R128 ;  /* 0x0000001fff817819 */ /* 0x000fe20000011480 */
[----:B------:R-:W-:Y:S02]  /*1f40*/  STL [R1+0x24], R126 ;  /* 0x0000247e01007387 */ /* 0x000fe40000100800 */
[----:B------:R-:W-:-:S04]  /*1f50*/  IADD3 R37, -R15, UR27, RZ ;  /* 0x0000001b0f257c10 */ /* 0x000fc8000fffe1ff */
[C---:B------:R-:W-:Y:S01]  /*1f60*/  ISETP.GE.AND P2, PT, R37.reuse, 0x1, PT ;  /* 0x000000012500780c */ /* 0x040fe20003f46270 */
[----:B------:R3:W4:Y:S01]  /*1f70*/  @!P5 LDG.E R242, [R6.64] ;  /* 0x0000001406f2d981 */ /* 0x000722000c1e1900 */
[----:B------:R-:W-:Y:S01]  /*1f80*/  IMAD.MOV R0, RZ, RZ, -R0 ;  /* 0x000000ffff007224 */ /* 0x000fe200078e0a00 */
[----:B------:R-:W-:Y:S01]  /*1f90*/  ISETP.GE.AND P1, PT, R37, 0x11, PT ;  /* 0x000000112500780c */ /* 0x000fe20003f26270 */
[----:B------:R-:W-:Y:S01]  /*1fa0*/  UIMAD UR16, UR16, UR4, URZ ;  /* 0x00000004101072a4 */ /* 0x000fe2000f8e023f */
[----:B------:R-:W-:Y:S01]  /*1fb0*/  ISETP.GE.AND P5, PT, R23, c[0x0][0x1d4], PT ;  /* 0x0000750017007a0c */ /* 0x000fe20003fa6270 */
[----:B------:R-:W-:Y:S01]  /*1fc0*/  IMAD R243, R0, c[0x0][0x2b8], R8 ;  /* 0x0000ae0000f37a24 */ /* 0x000fe200078e0208 */
[----:B------:R-:W-:Y:S01]  /*1fd0*/  SHF.R.S32.HI R122, RZ, 0x5, R123 ;  /* 0x00000005ff7a7819 */ /* 0x000fe2000001147b */
[----:B------:R-:W-:Y:S01]  /*1fe0*/  UIMAD.WIDE.U32 UR22, UR11, UR4, URZ ;  /* 0x000000040b1672a5 */ /* 0x000fe2000f8e003f */
[----:B------:R-:W-:Y:S01]  /*1ff0*/  SHF.R.S32.HI R127, RZ, 0x1f, R126 ;  /* 0x0000001fff7f7819 */ /* 0x000fe2000001147e */
[C---:B--2---:R-:W-:Y:S01]  /*2000*/  IMAD.WIDE.U32 R4, R243.reuse, c[0x0][0x1e0], RZ ;  /* 0x00007800f3047a25 */ /* 0x044fe200078e00ff */
[----:B------:R-:W-:Y:S01]  /*2010*/  SHF.R.S32.HI R16, RZ, 0x1f, R243 ;  /* 0x0000001fff107819 */ /* 0x000fe200000114f3 */
[----:B------:R-:W-:Y:S01]  /*2020*/  UIMAD UR16, UR11, UR5, UR16 ;  /* 0x000000050b1072a4 */ /* 0x000fe2000f8e0210 */
[----:B------:R-:W-:Y:S01]  /*2030*/  STL [R1+0x2c], R129 ;  /* 0x00002c8101007387 */ /* 0x000fe20000100800 */
[----:B------:R-:W-:Y:S01]  /*2040*/  UIADD3 UR4, UR24, -0x1, URZ ;  /* 0xffffffff18047890 */ /* 0x000fe2000fffe03f */
[----:B------:R-:W-:Y:S01]  /*2050*/  SEL R125, RZ, 0x10, P5 ;  /* 0x00000010ff7d7807 */ /* 0x000fe20002800000 */
[----:B------:R-:W-:Y:S01]  /*2060*/  IMAD R0, R16, c[0x0][0x1e0], RZ ;  /* 0x0000780010007a24 */ /* 0x000fe200078e02ff */
[----:B------:R-:W-:Y:S01]  /*2070*/  UIADD3 UR16, UR23, UR16, URZ ;  /* 0x0000001017107290 */ /* 0x000fe2000fffe03f */
[----:B------:R-:W-:Y:S01]  /*2080*/  STL [R1+0x28], R127 ;  /* 0x0000287f01007387 */ /* 0x000fe20000100800 */
[----:B------:R-:W-:Y:S01]  /*2090*/  UISETP.GT.AND UP0, UPT, UR4, UR8, UPT ;  /* 0x000000080400728c */ /* 0x000fe2000bf04270 */
[----:B------:R-:W-:Y:S01]  /*20a0*/  IMAD R0, R243, c[0x0][0x1e4], R0 ;  /* 0x00007900f3007a24 */ /* 0x000fe200078e0200 */
[----:B------:R-:W-:-:S03]  /*20b0*/  IADD3 R245, R244, 0x100, RZ ;  /* 0x00000100f4f57810 */ /* 0x000fc60007ffe0ff */
[----:B------:R-:W-:Y:S02]  /*20c0*/  IMAD.IADD R5, R5, 0x1, R0 ;  /* 0x0000000105057824 */ /* 0x000fe400078e0200 */
[----:B---3--:R-:W-:Y:S01]  /*20d0*/  IMAD R7, R243, c[0x0][0x1e0], RZ ;  /* 0x00007800f3077a24 */ /* 0x008fe200078e02ff */
[----:B----4-:R-:W-:Y:S01]  /*20e0*/  SHF.R.S32.HI R17, RZ, 0x1f, R242 ;  /* 0x0000001fff117819 */ /* 0x010fe200000114f2 */
[----:B------:R-:W-:-:S04]  /*20f0*/  IMAD.WIDE.U32 R4, R242, c[0x0][0x1f0], R4 ;  /* 0x00007c00f2047a25 */ /* 0x000fc800078e0004 */
[----:B------:R-:W-:Y:S01]  /*2100*/  IMAD R6, R17, c[0x0][0x1f0], RZ ;  /* 0x00007c0011067a24 */ /* 0x000fe200078e02ff */
[----:B------:R-:W-:-:S03]  /*2110*/  IADD3 R0, P0, R4, UR14, RZ ;  /* 0x0000000e04007c10 */ /* 0x000fc6000ff1e0ff */
[----:B------:R-:W-:-:S05]  /*2120*/  IMAD R6, R242, c[0x0][0x1f4], R6 ;  /* 0x00007d00f2067a24 */ /* 0x000fca00078e0206 */
[----:B------:R-:W-:Y:S01]  /*2130*/  IADD3.X R4, R5, UR6, R6, P0, !PT ;  /* 0x0000000605047c10 */ /* 0x000fe200087fe406 */
[----:B------:R-:W-:Y:S01]  /*2140*/  IMAD.U32 R5, RZ, RZ, UR11 ;  /* 0x0000000bff057e24 */ /* 0x000fe2000f8e00ff */
[----:B------:R-:W-:Y:S01]  /*2150*/  LEA R8, P0, R0, c[0x0][0x1c8], 0x1 ;  /* 0x0000720000087a11 */ /* 0x000fe200078008ff */
[----:B------:R-:W-:-:S03]  /*2160*/  IMAD R6, R242, c[0x0][0x1f0], R7 ;  /* 0x00007c00f2067a24 */ /* 0x000fc600078e0207 */
[----:B------:R-:W-:Y:S01]  /*2170*/  LEA.HI.X R0, R0, c[0x0][0x1cc], R4, 0x1, P0 ;  /* 0x0000730000007a11 */ /* 0x000fe200000f0c04 */
[----:B------:R-:W-:Y:S01]  /*2180*/  IMAD R6, R5, c[0x0][0x1e8], R6 ;  /* 0x00007a0005067a24 */ /* 0x000fe200078e0206 */
[----:B------:R-:W-:Y:S01]  /*2190*/  SHFL.IDX PT, R4, R8, RZ, 0x181f ;  /* 0x00181fff08047589 */ /* 0x000fe200000e0000 */
[----:B------:R-:W-:-:S03]  /*21a0*/  ISETP.GT.AND P0, PT, R37, 0x20, PT ;  /* 0x000000202500780c */ /* 0x000fc60003f04270 */
[----:B------:R-:W1:Y:S01]  /*21b0*/  SHFL.IDX PT, R5, R0, RZ, 0x181f ;  /* 0x00181fff00057589 */ /* 0x000e6200000e0000 */
[----:B------:R-:W-:-:S03]  /*21c0*/  LEA R6, R6, c[0x0][0x1c8], 0x1 ;  /* 0x0000720006067a11 */ /* 0x000fc600078e08ff */
[----:B------:R-:W-:Y:S04]  /*21d0*/  SHFL.IDX PT, R8, R8, 0x1, 0x181f ;  /* 0x00381f0008087f89 */ /* 0x000fe800000e0000 */
[----:B------:R-:W2:Y:S04]  /*21e0*/  SHFL.IDX PT, R9, R0, 0x1, 0x181f ;  /* 0x00381f0000097f89 */ /* 0x000ea800000e0000 */
[----:B------:R-:W-:Y:S04]  /*21f0*/  SHFL.IDX PT, R6, R6, 0x2, 0x181f ;  /* 0x00581f0006067f89 */ /* 0x000fe800000e0000 */
[----:B------:R3:W4:Y:S01]  /*2200*/  SHFL.IDX PT, R7, R0, 0x2, 0x181f ;  /* 0x00581f0000077f89 */ /* 0x00072200000e0000 */
[----:B-1----:R-:W-:-:S05]  /*2210*/  @P2 IMAD.WIDE R10, R128, 0x2, R4 ;  /* 0x00000002800a2825 */ /* 0x002fca00078e0204 */
[----:B------:R1:W-:Y:S01]  /*2220*/  @P2 LDGSTS.E.BYPASS.LTC128B.128 [R244+0x3100], [R10.64], !P6 ;  /* 0x031000000af42fae */ /* 0x0003e2000f101d54 */
[----:B---3--:R-:W-:-:S04]  /*2230*/  LEA.HI R0, R13, R12, RZ, 0x1 ;  /* 0x0000000c0d007211 */ /* 0x008fc800078f08ff */
[----:B------:R-:W-:-:S05]  /*2240*/  LOP3.LUT R0, R0, 0xfffffffe, RZ, 0xc0, !PT ;  /* 0xfffffffe00007812 */ /* 0x000fca00078ec0ff */
[----:B------:R-:W-:Y:S02]  /*2250*/  IMAD.IADD R14, R12, 0x1, -R0 ;  /* 0x000000010c0e7824 */ /* 0x000fe400078e0a00 */
[----:B--2---:R-:W-:-:S04]  /*2260*/  @P1 IMAD.WIDE R12, R128, 0x2, R8 ;  /* 0x00000002800c1825 */ /* 0x004fc800078e0208 */
[----:B------:R-:W-:-:S04]  /*2270*/  @P1 IMAD.WIDE R8, R126, 0x2, R8 ;  /* 0x000000027e081825 */ /* 0x000fc800078e0208 */
[----:B-1----:R-:W-:-:S04]  /*2280*/  @P2 IMAD.WIDE R10, R126, 0x2, R4 ;  /* 0x000000027e0a2825 */ /* 0x002fc800078e0204 */
[--C-:B----4-:R-:W-:Y:S01]  /*2290*/  @P0 IMAD.WIDE R4, R128, 0x2, R6.reuse ;  /* 0x0000000280040825 */ /* 0x110fe200078e0206 */
[----:B------:R1:W-:Y:S01]  /*22a0*/  @P2 LDGSTS.E.BYPASS.LTC128B.128 [R244+0x4900], [R10.64], !P5 ;  /* 0x049000000af42fae */ /* 0x0003e2000e901d54 */
[----:B------:R-:W-:Y:S02]  /*22b0*/  ISETP.GE.AND P2, PT, R23, c[0x0][0x1d4], PT ;  /* 0x0000750017007a0c */ /* 0x000fe40003f46270 */
[----:B------:R-:W-:Y:S01]  /*22c0*/  @P0 IMAD.WIDE R6, R126, 0x2, R6 ;  /* 0x000000027e060825 */ /* 0x000fe200078e0206 */
[----:B------:R2:W-:Y:S03]  /*22d0*/  @P1 LDGSTS.E.BYPASS.LTC128B.128 [R244+0x3900], [R12.64], !P6 ;  /* 0x039000000cf41fae */ /* 0x0005e6000f101d54 */
[C---:B------:R-:W-:Y:S01]  /*22e0*/  IMAD.SHL.U32 R0, R36.reuse, 0x40, RZ ;  /* 0x0000004024007824 */ /* 0x040fe200078e00ff */
[----:B------:R1:W-:Y:S01]  /*22f0*/  @P1 LDGSTS.E.BYPASS.LTC128B.128 [R244+0x5100], [R8.64], !P5 ;  /* 0x0510000008f41fae */ /* 0x0003e2000e901d54 */
[----:B------:R-:W-:-:S03]  /*2300*/  LOP3.LUT P1, RZ, R36, 0x2, RZ, 0xc0, !PT ;  /* 0x0000000224ff7812 */ /* 0x000fc6000782c0ff */
[----:B------:R3:W-:Y:S01]  /*2310*/  @P0 LDGSTS.E.BYPASS.LTC128B.128 [R244+0x4100], [R4.64], !P6 ;  /* 0x0410000004f40fae */ /* 0x0007e2000f101d54 */
[----:B------:R-:W-:-:S03]  /*2320*/  LOP3.LUT R0, R0, 0x1c0, RZ, 0xc0, !PT ;  /* 0x000001c000007812 */ /* 0x000fc600078ec0ff */
[----:B------:R4:W-:Y:S04]  /*2330*/  @P0 LDGSTS.E.BYPASS.LTC128B.128 [R244+0x5900], [R6.64], !P5 ;  /* 0x0590000006f40fae */ /* 0x0009e8000e901d54 */
[----:B------:R-:W0:Y:S01]  /*2340*/  LDGDEPBAR ;  /* 0x00000000000079af */ /* 0x000e220000000000 */
[----:B---3--:R-:W-:Y:S02]  /*2350*/  IMAD.SHL.U32 R4, R18, 0x40, RZ ;  /* 0x0000004012047824 */ /* 0x008fe400078e00ff */
[----:B------:R-:W-:Y:S02]  /*2360*/  IMAD.SHL.U32 R5, R19, 0x40, RZ ;  /* 0x0000004013057824 */ /* 0x000fe400078e00ff */
[----:B----4-:R-:W-:Y:S01]  /*2370*/  IMAD.SHL.U32 R7, R15, 0x8, RZ ;  /* 0x000000080f077824 */ /* 0x010fe200078e00ff */
[----:B------:R-:W-:-:S04]  /*2380*/  DEPBAR.LE SB0, 0x1 ;  /* 0x000080400000791a */ /* 0x000fc80000000000 */
[----:B------:R-:W-:-:S04]  /*2390*/  DEPBAR.LE SB0, 0x0 ;  /* 0x000080000000791a */ /* 0x000fc80000000000 */
[----:B------:R-:W-:Y:S01]  /*23a0*/  IMAD.SHL.U32 R6, R14, 0x8, RZ ;  /* 0x000000080e067824 */ /* 0x000fe200078e00ff */
[----:B------:R-:W-:Y:S02]  /*23b0*/  LOP3.LUT R4, R4, 0x1c0, RZ, 0xc0, !PT ;  /* 0x000001c004047812 */ /* 0x000fe400078ec0ff */
[----:B------:R-:W-:Y:S02]  /*23c0*/  LOP3.LUT R121, R5, 0xfffffe00, RZ, 0xc0, !PT ;  /* 0xfffffe0005797812 */ /* 0x000fe400078ec0ff */
[----:B------:R-:W-:Y:S02]  /*23d0*/  LOP3.LUT R7, R0, 0x8, R7, 0xf8, !PT ;  /* 0x0000000800077812 */ /* 0x000fe400078ef807 */
[----:B------:R-:W-:Y:S02]  /*23e0*/  LOP3.LUT R5, R4, 0x8, R6, 0xf8, !PT ;  /* 0x0000000804057812 */ /* 0x000fe400078ef806 */
[----:B------:R-:W-:Y:S02]  /*23f0*/  SHF.R.U32.HI R0, RZ, 0x3, R0 ;  /* 0x00000003ff007819 */ /* 0x000fe40000011600 */
[----:B------:R-:W-:-:S02]  /*2400*/  SHF.R.U32.HI R4, RZ, 0x3, R4 ;  /* 0x00000003ff047819 */ /* 0x000fc40000011604 */
[----:B------:R-:W-:Y:S02]  /*2410*/  LOP3.LUT R0, R7, R0, RZ, 0x3c, !PT ;  /* 0x0000000007007212 */ /* 0x000fe400078e3cff */
[----:B------:R-:W-:Y:S01]  /*2420*/  LOP3.LUT R120, R5, R4, RZ, 0x3c, !PT ;  /* 0x0000000405787212 */ /* 0x000fe200078e3cff */
[----:B------:R-:W-:Y:S02]  /*2430*/  IMAD R4, R122, 0x400, R121 ;  /* 0x000004007a047824 */ /* 0x000fe400078e0279 */
[----:B------:R-:W-:Y:S02]  /*2440*/  IMAD R0, R14, 0x200, R0 ;  /* 0x000002000e007824 */ /* 0x000fe400078e0200 */
[----:B------:R-:W-:Y:S02]  /*2450*/  IMAD.IADD R4, R120, 0x1, R4 ;  /* 0x0000000178047824 */ /* 0x000fe400078e0204 */
[----:B------:R-:W-:Y:S01]  /*2460*/  IMAD.SHL.U32 R224, R0, 0x2, RZ ;  /* 0x0000000200e07824 */ /* 0x000fe200078e00ff */
[----:B------:R-:W-:Y:S01]  /*2470*/  BAR.SYNC.DEFER_BLOCKING 0x0 ;  /* 0x0000000000007b1d */ /* 0x000fe20000010000 */
[----:B------:R-:W-:-:S02]  /*2480*/  IMAD.SHL.U32 R231, R4, 0x2, RZ ;  /* 0x0000000204e77824 */ /* 0x000fc400078e00ff */
[----:B------:R-:W-:Y:S01]  /*2490*/  IMAD R0, R16, c[0x0][0x208], RZ ;  /* 0x0000820010007a24 */ /* 0x000fe200078e02ff */
[----:B------:R-:W-:Y:S01]  /*24a0*/  IADD3 R235, R224, 0x3120, RZ ;  /* 0x00003120e0eb7810 */ /* 0x000fe20007ffe0ff */
[--C-:B------:R-:W-:Y:S02]  /*24b0*/  IMAD R233, R3, 0x2, R231.reuse ;  /* 0x0000000203e97824 */ /* 0x100fe400078e02e7 */
[----:B------:R-:W-:Y:S02]  /*24c0*/  IMAD R0, R243, c[0x0][0x20c], R0 ;  /* 0x00008300f3007a24 */ /* 0x000fe400078e0200 */
[C---:B------:R-:W-:Y:S02]  /*24d0*/  IMAD R232, R2.reuse, 0x2, R231 ;  /* 0x0000000202e87824 */ /* 0x040fe400078e02e7 */
[----:B------:R-:W-:Y:S02]  /*24e0*/  IMAD R234, R2, 0x2, R233 ;  /* 0x0000000202ea7824 */ /* 0x000fe400078e02e9 */
[----:B------:R-:W-:Y:S01]  /*24f0*/  IMAD R236, R3, 0x2, R232 ;  /* 0x0000000203ec7824 */ /* 0x000fe200078e02e8 */
[----:B------:R-:W-:Y:S04]  /*2500*/  LDSM.16.M88.4 R4, [R224+0x3100] ;  /* 0x00310000e004783b */ /* 0x000fe80000000200 */
[----:B--2---:R-:W2:Y:S04]  /*2510*/  LDSM.16.M88.4 R12, [R231+0x6100] ;  /* 0x00610000e70c783b */ /* 0x004ea80000000200 */
[----:B-1----:R-:W1:Y:S04]  /*2520*/  LDSM.16.M88.4 R8, [R231+0x8100] ;  /* 0x00810000e708783b */ /* 0x002e680000000200 */
[----:B------:R-:W3:Y:S04]  /*2530*/  LDSM.16.M88.4 R24, [R224+0x3900] ;  /* 0x00390000e018783b */ /* 0x000ee80000000200 */
[----:B------:R-:W4:Y:S01]  /*2540*/  LDSM.16.M88.4 R32, [R224+0x4100] ;  /* 0x00410000e020783b */ /* 0x000f220000000200 */
[-C--:B--2---:R-:W-:Y:S08]  /*2550*/  HMMA.16816.F32.BF16 R112, R12, R4.reuse, RZ ;  /* 0x000000040c70723c */ /* 0x084ff000000418ff */
[C---:B-1----:R-:W-:Y:S07]  /*2560*/  HMMA.16816.F32.BF16 R68, R8.reuse, R4, RZ ;  /* 0x000000040844723c */ /* 0x042fee00000418ff */
[----:B------:R-:W-:Y:S01]  /*2570*/  IMAD.WIDE.U32 R4, R243, c[0x0][0x208], RZ ;  /* 0x00008200f3047a25 */ /* 0x000fe200078e00ff */
[----:B------:R-:W-:Y:S03]  /*2580*/  HMMA.16816.F32.BF16 R72, R8, R6, RZ ;  /* 0x000000060848723c */ /* 0x000fe600000418ff */
[----:B------:R-:W-:-:S02]  /*2590*/  IMAD.IADD R5, R5, 0x1, R0 ;  /* 0x0000000105057824 */ /* 0x000fc400078e0200 */
[----:B------:R-:W-:Y:S02]  /*25a0*/  IMAD R0, R17, c[0x0][0x218], RZ ;  /* 0x0000860011007a24 */ /* 0x000fe400078e02ff */
[C---:B------:R-:W-:Y:S01]  /*25b0*/  IMAD.WIDE.U32 R4, R242.reuse, c[0x0][0x218], R4 ;  /* 0x00008600f2047a25 */ /* 0x040fe200078e0004 */
[C---:B------:R-:W-:Y:S01]  /*25c0*/  HMMA.16816.F32.BF16 R116, R12.reuse, R6, RZ ;  /* 0x000000060c74723c */ /* 0x040fe200000418ff */
[----:B------:R-:W-:Y:S06]  /*25d0*/  LDSM.16.M88.4 R16, [R233+0x8100] ;  /* 0x00810000e910783b */ /* 0x000fec0000000200 */
[----:B------:R-:W-:Y:S01]  /*25e0*/  IMAD R6, R242, c[0x0][0x21c], R0 ;  /* 0x00008700f2067a24 */ /* 0x000fe200078e0200 */
[----:B------:R-:W-:Y:S01]  /*25f0*/  IADD3 R0, P0, R4, UR22, RZ ;  /* 0x0000001604007c10 */ /* 0x000fe2000ff1e0ff */
[----:B---3--:R-:W-:Y:S01]  /*2600*/  HMMA.16816.F32.BF16 R92, R12, R24, RZ ;  /* 0x000000180c5c723c */ /* 0x008fe200000418ff */
[----:B------:R-:W-:-:S02]  /*2610*/  IADD3 R7, R224, 0x3100, RZ ;  /* 0x00003100e0077810 */ /* 0x000fc40007ffe0ff */
[----:B------:R-:W-:Y:S02]  /*2620*/  IADD3.X R5, R5, UR16, R6, P0, !PT ;  /* 0x0000001005057c10 */ /* 0x000fe400087fe406 */
[C---:B------:R-:W-:Y:S02]  /*2630*/  LEA R4, P0, R0.reuse, c[0x0][0x1f8], 0x1 ;  /* 0x00007e0000047a11 */ /* 0x040fe400078008ff */
[----:B------:R-:W-:Y:S01]  /*2640*/  @P1 IADD3 R235, R7, -0x20, RZ ;  /* 0xffffffe007eb1810 */ /* 0x000fe20007ffe0ff */
[C---:B------:R-:W-:Y:S01]  /*2650*/  HMMA.16816.F32.BF16 R60, R8.reuse, R24, RZ ;  /* 0x00000018083c723c */ /* 0x040fe200000418ff */
[----:B------:R-:W-:Y:S01]  /*2660*/  LEA.HI.X R0, R0, c[0x0][0x1fc], R5, 0x1, P0 ;  /* 0x00007f0000007a11 */ /* 0x000fe200000f0c05 */
[----:B------:R-:W1:Y:S01]  /*2670*/  SHFL.IDX PT, R20, R4, 0x2, 0x181f ;  /* 0x00581f0004147f89 */ /* 0x000e6200000e0000 */
[C---:B------:R-:W-:Y:S02]  /*2680*/  IADD3 R241, R235.reuse, 0x800, RZ ;  /* 0x00000800ebf17810 */ /* 0x040fe40007ffe0ff */
[C---:B------:R-:W-:Y:S01]  /*2690*/  IADD3 R240, R235.reuse, 0x1000, RZ ;  /* 0x00001000ebf07810 */ /* 0x040fe20007ffe0ff */
[----:B------:R-:W2:Y:S01]  /*26a0*/  SHFL.IDX PT, R7, R4, 0x1, 0x181f ;  /* 0x00381f0004077f89 */ /* 0x000ea200000e0000 */
[----:B------:R-:W-:Y:S01]  /*26b0*/  IMAD.WIDE R24, R128, 0x2, RZ ;  /* 0x0000000280187825 */ /* 0x000fe200078e02ff */
[----:B------:R-:W-:Y:S01]  /*26c0*/  HMMA.16816.F32.BF16 R56, R8, R26, RZ ;  /* 0x0000001a0838723c */ /* 0x000fe200000418ff */
[C---:B------:R-:W-:Y:S01]  /*26d0*/  IADD3 R239, R235.reuse, 0x1800, RZ ;  /* 0x00001800ebef7810 */ /* 0x040fe20007ffe0ff */
[----:B------:R3:W5:Y:S01]  /*26e0*/  SHFL.IDX PT, R6, R4, RZ, 0x181f ;  /* 0x00181fff04067589 */ /* 0x00076200000e0000 */
[----:B------:R-:W-:-:S02]  /*26f0*/  IADD3 R238, R235, 0x2000, RZ ;  /* 0x00002000ebee7810 */ /* 0x000fc40007ffe0ff */
[----:B------:R-:W-:Y:S01]  /*2700*/  IADD3 R237, R235, 0x2800, RZ ;  /* 0x00002800ebed7810 */ /* 0x000fe20007ffe0ff */
[----:B------:R-:W5:Y:S02]  /*2710*/  SHFL.IDX PT, R21, R0, RZ, 0x181f ;  /* 0x00181fff00157589 */ /* 0x000f6400000e0000 */
[----:B------:R-:W-:Y:S02]  /*2720*/  HMMA.16816.F32.BF16 R104, R12, R26, RZ ;  /* 0x0000001a0c68723c */ /* 0x000fe400000418ff */
[----:B------:R-:W5:Y:S04]  /*2730*/  SHFL.IDX PT, R22, R0, 0x1, 0x181f ;  /* 0x00381f0000167f89 */ /* 0x000f6800000e0000 */
[----:B------:R-:W5:Y:S02]  /*2740*/  SHFL.IDX PT, R0, R0, 0x2, 0x181f ;  /* 0x00581f0000007f89 */ /* 0x000f6400000e0000 */
[----:B----4-:R-:W-:Y:S01]  /*2750*/  HMMA.16816.F32.BF16 R48, R8, R32, RZ ;  /* 0x000000200830723c */ /* 0x010fe200000418ff */
[C---:B-1----:R-:W-:Y:S01]  /*2760*/  IADD3 R30, P0, R24.reuse, R20, RZ ;  /* 0x00000014181e7210 */ /* 0x042fe20007f1e0ff */
[----:B------:R-:W1:Y:S01]  /*2770*/  LDSM.16.M88.4 R44, [R235] ;  /* 0x00000000eb2c783b */ /* 0x000e620000000200 */
[----:B--2---:R-:W-:-:S03]  /*2780*/  IADD3 R26, P1, R24, R7, RZ ;  /* 0x00000007181a7210 */ /* 0x004fc60007f3e0ff */
[----:B------:R-:W2:Y:S02]  /*2790*/  LDSM.16.M88.4 R40, [R235+0x800] ;  /* 0x00080000eb28783b */ /* 0x000ea40000000200 */
[----:B------:R-:W-:Y:S01]  /*27a0*/  HMMA.16816.F32.BF16 R64, R8, R34, RZ ;  /* 0x000000220840723c */ /* 0x000fe200000418ff */
[----:B---3--:R-:W-:Y:S01]  /*27b0*/  IMAD.WIDE R4, R126, 0x2, RZ ;  /* 0x000000027e047825 */ /* 0x008fe200078e02ff */
[----:B-----5:R-:W-:Y:S01]  /*27c0*/  IADD3 R28, P3, R6, R24, RZ ;  /* 0x00000018061c7210 */ /* 0x020fe20007f7e0ff */
[----:B------:R-:W3:Y:S04]  /*27d0*/  LDSM.16.M88.4 R52, [R235+0x1000] ;  /* 0x00100000eb34783b */ /* 0x000ee80000000200 */
[----:B------:R-:W-:Y:S01]  /*27e0*/  IMAD.X R29, R21, 0x1, R25, P3 ;  /* 0x00000001151d7824 */ /* 0x000fe200018e0619 */
[----:B------:R-:W-:Y:S01]  /*27f0*/  ISETP.GE.AND P3, PT, R128, c[0x0][0x1d4], PT ;  /* 0x0000750080007a0c */ /* 0x000fe20003f66270 */
[----:B------:R-:W-:Y:S01]  /*2800*/  HMMA.16816.F32.BF16 R84, R12, R32, RZ ;  /* 0x000000200c54723c */ /* 0x000fe200000418ff */
[----:B------:R-:W-:-:S02]  /*2810*/  IMAD.X R27, R25, 0x1, R22, P1 ;  /* 0x00000001191b7824 */ /* 0x000fc400008e0616 */
[----:B------:R-:W-:Y:S01]  /*2820*/  IMAD.X R31, R25, 0x1, R0, P0 ;  /* 0x00000001191f7824 */ /* 0x000fe200000e0600 */
[----:B------:R-:W-:Y:S02]  /*2830*/  IADD3 R24, P0, R6, R4, RZ ;  /* 0x0000000406187210 */ /* 0x000fe40007f1e0ff */
[C---:B------:R-:W-:Y:S02]  /*2840*/  IADD3 R6, P1, R4.reuse, R7, RZ ;  /* 0x0000000704067210 */ /* 0x040fe40007f3e0ff */
[----:B------:R-:W-:Y:S01]  /*2850*/  HMMA.16816.F32.BF16 R100, R12, R34, RZ ;  /* 0x000000220c64723c */ /* 0x000fe200000418ff */
[----:B------:R-:W-:Y:S01]  /*2860*/  IMAD.X R25, R21, 0x1, R5, P0 ;  /* 0x0000000115197824 */ /* 0x000fe200000e0605 */
[----:B------:R-:W-:Y:S01]  /*2870*/  IADD3 R4, P0, R4, R20, RZ ;  /* 0x0000001404047210 */ /* 0x000fe20007f1e0ff */
[----:B------:R-:W-:Y:S01]  /*2880*/  IMAD.X R7, R5, 0x1, R22, P1 ;  /* 0x0000000105077824 */ /* 0x000fe200008e0616 */
[----:B------:R-:W-:Y:S01]  /*2890*/  ISETP.LT.OR P1, PT, R37, 0x1, P3 ;  /* 0x000000012500780c */ /* 0x000fe20001f21670 */
[----:B------:R-:W4:Y:S02]  /*28a0*/  LDSM.16.M88.4 R20, [R233+0x6100] ;  /* 0x00610000e914783b */ /* 0x000f240000000200 */
[----:B------:R-:W-:Y:S01]  /*28b0*/  IMAD.X R5, R5, 0x1, R0, P0 ;  /* 0x0000000105057824 */ /* 0x000fe200000e0600 */
[C---:B------:R-:W-:Y:S01]  /*28c0*/  ISETP.LT.OR P0, PT, R37.reuse, 0x1, P2 ;  /* 0x000000012500780c */ /* 0x040fe20001701670 */
[----:B------:R-:W-:Y:S01]  /*28d0*/  IMAD.MOV.U32 R0, RZ, RZ, 0x40 ;  /* 0x00000040ff007424 */ /* 0x000fe200078e00ff */
[----:B-1----:R-:W-:Y:S07]  /*28e0*/  HMMA.16816.F32.BF16 R80, R16, R46, R72 ;  /* 0x0000002e1050723c */ /* 0x002fee0000041848 */
[----:B------:R-:W-:Y:S01]  /*28f0*/  @!PT LDS RZ, [RZ] ;  /* 0x00000000fffff984 */ /* 0x000fe20000000800 */
[----:B------:R-:W-:Y:S01]  /*2900*/  @!PT LDS RZ, [RZ] ;  /* 0x00000000fffff984 */ /* 0x000fe20000000800 */
[----:B------:R-:W-:Y:S01]  /*2910*/  @!PT LDS RZ, [RZ] ;  /* 0x00000000fffff984 */ /* 0x000fe20000000800 */
[----:B------:R1:W-:Y:S01]  /*2920*/  LDGSTS.E.BYPASS.LTC128B.128 [R244+0x100], [R28.64], !P1 ;  /* 0x001000001cf47fae */ /* 0x0003e2000c901d54 */
[----:B------:R-:W-:-:S02]  /*2930*/  ISETP.LT.OR P1, PT, R37, 0x11, P3 ;  /* 0x000000112500780c */ /* 0x000fc40001f21670 */
[C---:B------:R-:W-:Y:S01]  /*2940*/  ISETP.LT.OR P3, PT, R37.reuse, 0x21, P3 ;  /* 0x000000212500780c */ /* 0x040fe20001f61670 */
[----:B------:R5:W-:Y:S01]  /*2950*/  LDGSTS.E.BYPASS.LTC128B.128 [R244+0x1900], [R24.64], !P0 ;  /* 0x0190000018f47fae */ /* 0x000be2000c101d54 */
[C---:B------:R-:W-:Y:S02]  /*2960*/  ISETP.LT.OR P0, PT, R37.reuse, 0x11, P2 ;  /* 0x000000112500780c */ /* 0x040fe40001701670 */
[----:B------:R-:W-:Y:S01]  /*2970*/  ISETP.LT.OR P2, PT, R37, 0x21, P2 ;  /* 0x000000212500780c */ /* 0x000fe20001741670 */
[C---:B--2---:R-:W-:Y:S06]  /*2980*/  HMMA.16816.F32.BF16 R76, R16.reuse, R42, R56 ;  /* 0x0000002a104c723c */ /* 0x044fec0000041838 */
[----:B------:R5:W-:Y:S01]  /*2990*/  LDGSTS.E.BYPASS.LTC128B.128 [R244+0x900], [R26.64], !P1 ;  /* 0x009000001af47fae */ /* 0x000be2000c901d54 */
[----:B------:R-:W-:Y:S01]  /*29a0*/  LOP3.LUT P1, RZ, R36, 0x4, RZ, 0xc0, !PT ;  /* 0x0000000424ff7812 */ /* 0x000fe2000782c0ff */
[----:B------:R-:W-:Y:S02]  /*29b0*/  HMMA.16816.F32.BF16 R108, R16, R44, R68 ;  /* 0x0000002c106c723c */ /* 0x000fe40000041844 */
[----:B------:R2:W-:Y:S01]  /*29c0*/  LDGSTS.E.BYPASS.LTC128B.128 [R244+0x2100], [R6.64], !P0 ;  /* 0x0210000006f47fae */ /* 0x0005e2000c101d54 */
[----:B------:R-:W-:-:S02]  /*29d0*/  SEL R0, R0, 0xffffffc0, !P1 ;  /* 0xffffffc000007807 */ /* 0x000fc40004800000 */
[----:B------:R-:W-:Y:S01]  /*29e0*/  PLOP3.LUT P0, PT, PT, PT, UP0, 0x80, 0x0 ;  /* 0x000000000000781c */ /* 0x000fe20003f0f008 */
[----:B------:R1:W-:Y:S01]  /*29f0*/  LDGSTS.E.BYPASS.LTC128B.128 [R244+0x1100], [R30.64], !P3 ;  /* 0x011000001ef47fae */ /* 0x0003e2000d901d54 */
[----:B------:R-:W-:Y:S01]  /*2a00*/  ISETP.GT.AND P3, PT, R130, 0x2f, PT ;  /* 0x0000002f8200780c */ /* 0x000fe20003f64270 */
[----:B------:R-:W-:Y:S01]  /*2a10*/  IMAD.IADD R230, R224, 0x1, R0 ;  /* 0x00000001e0e67824 */ /* 0x000fe200078e0200 */
[----:B------:R-:W-:Y:S01]  /*2a20*/  HMMA.16816.F32.BF16 R96, R16, R40, R60 ;  /* 0x000000281060723c */ /* 0x000fe2000004183c */
[----:B------:R2:W-:Y:S01]  /*2a30*/  LDGSTS.E.BYPASS.LTC128B.128 [R244+0x2900], [R4.64], !P2 ;  /* 0x0290000004f47fae */ /* 0x0005e2000d101d54 */
[----:B------:R-:W-:-:S03]  /*2a40*/  IMAD.IADD R229, R0, 0x1, R235 ;  /* 0x0000000100e57824 */ /* 0x000fc600078e02eb */
[----:B------:R-:W-:Y:S03]  /*2a50*/  LDSM.16.M88.4 R8, [R232+0x8100] ;  /* 0x00810000e808783b */ /* 0x000fe60000000200 */
[C---:B---3--:R-:W-:Y:S01]  /*2a60*/  HMMA.16816.F32.BF16 R88, R16.reuse, R52, R48 ;  /* 0x000000341058723c */ /* 0x048fe20000041830 */
[----:B------:R-:W-:Y:S04]  /*2a70*/  LDSM.16.M88.4 R32, [R230+0x4100] ;  /* 0x00410000e620783b */ /* 0x000fe80000000200 */
[----:B------:R-:W-:Y:S03]  /*2a80*/  LDSM.16.M88.4 R12, [R232+0x6100] ;  /* 0x00610000e80c783b */ /* 0x000fe60000000200 */
[----:B------:R-:W-:Y:S01]  /*2a90*/  HMMA.16816.F32.BF16 R72, R16, R54, R64 ;  /* 0x000000361048723c */ /* 0x000fe20000041840 */
[----:B-----5:R-:W3:Y:S04]  /*2aa0*/  LDSM.16.M88.4 R24, [R230+0x3900] ;  /* 0x00390000e618783b */ /* 0x020ee80000000200 */
[----:B------:R-:W-:Y:S03]  /*2ab0*/  LDSM.16.M88.4 R36, [R229] ;  /* 0x00000000e524783b */ /* 0x000fe60000000200 */
[C---:B----4-:R-:W-:Y:S01]  /*2ac0*/  HMMA.16816.F32.BF16 R68, R20.reuse, R44, R112 ;  /* 0x0000002c1444723c */ /* 0x050fe20000041870 */
[----:B-1----:R-:W1:Y:S04]  /*2ad0*/  LDSM.16.M88.4 R28, [R230+0x3100] ;  /* 0x00310000e61c783b */ /* 0x002e680000000200 */
[----:B--2---:R-:W2:Y:S03]  /*2ae0*/  LDSM.16.M88.4 R4, [R234+0x8100] ;  /* 0x00810000ea04783b */ /* 0x004ea60000000200 */
[C---:B------:R-:W-:Y:S01]  /*2af0*/  HMMA.16816.F32.BF16 R48, R20.reuse, R52, R84 ;  /* 0x000000341430723c */ /* 0x040fe20000041854 */
[----:B------:R-:W4:Y:S04]  /*2b00*/  LDSM.16.M88.4 R60, [R229+0x800] ;  /* 0x00080000e53c783b */ /* 0x000f280000000200 */
[----:B------:R-:W-:Y:S03]  /*2b10*/  LDSM.16.M88.4 R64, [R229+0x1000] ;  /* 0x00100000e540783b */ /* 0x000fe60000000200 */
[C---:B------:R-:W-:Y:S01]  /*2b20*/  HMMA.16816.F32.BF16 R44, R20.reuse, R46, R116 ;  /* 0x0000002e142c723c */ /* 0x040fe20000041874 */
[----:B------:R-:W0:Y:S07]  /*2b30*/  LDGDEPBAR ;  /* 0x00000000000079af */ /* 0x000e2e0000000000 */
[C---:B------:R-:W-:Y:S08]  /*2b40*/  HMMA.16816.F32.BF16 R16, R20.reuse, R42, R104 ;  /* 0x0000002a1410723c */ /* 0x040ff00000041868 */
[C---:B------:R-:W-:Y:S08]  /*2b50*/  HMMA.16816.F32.BF16 R56, R20.reuse, R40, R92 ;  /* 0x000000281438723c */ /* 0x040ff0000004185c */
[----:B------:R-:W-:Y:S01]  /*2b60*/  HMMA.16816.F32.BF16 R52, R20, R54, R100 ;  /* 0x000000361434723c */ /* 0x000fe20000041864 */
[----:B------:R-:W5:Y:S07]  /*2b70*/  LDSM.16.M88.4 R20, [R234+0x6100] ;  /* 0x00610000ea14783b */ /* 0x000f6e0000000200 */
[C---:B---3--:R-:W-:Y:S08]  /*2b80*/  HMMA.16816.F32.BF16 R84, R8.reuse, R26, R76 ;  /* 0x0000001a0854723c */ /* 0x048ff0000004184c */
[C---:B-1----:R-:W-:Y:S08]  /*2b90*/  HMMA.16816.F32.BF16 R40, R8.reuse, R28, R108 ;  /* 0x0000001c0828723c */ /* 0x042ff0000004186c */
[C---:B------:R-:W-:Y:S08]  /*2ba0*/  HMMA.16816.F32.BF16 R92, R8.reuse, R24, R96 ;  /* 0x00000018085c723c */ /* 0x040ff00000041860 */
[C---:B------:R-:W-:Y:S08]  /*2bb0*/  HMMA.16816.F32.BF16 R88, R8.reuse, R32, R88 ;  /* 0x000000200858723c */ /* 0x040ff00000041858 */
[C---:B------:R-:W-:Y:S08]  /*2bc0*/  HMMA.16816.F32.BF16 R80, R8.reuse, R30, R80 ;  /* 0x0000001e0850723c */ /* 0x040ff00000041850 */
[----:B------:R-:W-:Y:S08]  /*2bd0*/  HMMA.16816.F32.BF16 R76, R8, R34, R72 ;  /* 0x00000022084c723c */ /* 0x000ff00000041848 */
[C---:B------:R-:W-:Y:S08]  /*2be0*/  HMMA.16816.F32.BF16 R8, R12.reuse, R28, R68 ;  /* 0x0000001c0c08723c */ /* 0x040ff00000041844 */
[C---:B------:R-:W-:Y:S01]  /*2bf0*/  HMMA.16816.F32.BF16 R44, R12.reuse, R30, R44 ;  /* 0x0000001e0c2c723c */ /* 0x040fe2000004182c */
[----:B------:R-:W-:Y:S07]  /*2c00*/  LDSM.16.M88.4 R28, [R224+0x4900] ;  /* 0x00490000e01c783b */ /* 0x000fee0000000200 */
[C---:B------:R-:W-:Y:S01]  /*2c10*/  HMMA.16816.F32.BF16 R104, R12.reuse, R26, R16 ;  /* 0x0000001a0c68723c */ /* 0x040fe20000041810 */
[----:B------:R-:W1:Y:S07]  /*2c20*/  LDSM.16.M88.4 R16, [R231+0xc100] ;  /* 0x00c10000e710783b */ /* 0x000e6e0000000200 */
[C---:B------:R-:W-:Y:S01]  /*2c30*/  HMMA.16816.F32.BF16 R56, R12.reuse, R24, R56 ;  /* 0x000000180c38723c */ /* 0x040fe20000041838 */
[----:B------:R-:W3:Y:S07]  /*2c40*/  LDSM.16.M88.4 R24, [R224+0x5100] ;  /* 0x00510000e018783b */ /* 0x000eee0000000200 */
[C---:B------:R-:W-:Y:S01]  /*2c50*/  HMMA.16816.F32.BF16 R108, R12.reuse, R32, R48 ;  /* 0x000000200c6c723c */ /* 0x040fe20000041830 */
[----:B------:R-:W-:Y:S07]  /*2c60*/  LDSM.16.M88.4 R48, [R235+0x1800] ;  /* 0x00180000eb30783b */ /* 0x000fee0000000200 */
[----:B------:R-:W-:Y:S01]  /*2c70*/  HMMA.16816.F32.BF16 R52, R12, R34, R52 ;  /* 0x000000220c34723c */ /* 0x000fe20000041834 */
[----:B------:R-:W1:Y:S07]  /*2c80*/  LDSM.16.M88.4 R12, [R224+0x5900] ;  /* 0x00590000e00c783b */ /* 0x000e6e0000000200 */
[C---:B--2---:R-:W-:Y:S08]  /*2c90*/  HMMA.16816.F32.BF16 R40, R4.reuse, R36, R40 ;  /* 0x000000240428723c */ /* 0x044ff00000041828 */
[----:B----4-:R-:W-:Y:S08]  /*2ca0*/  HMMA.16816.F32.BF16 R68, R4, R60, R92 ;  /* 0x0000003c0444723c */ /* 0x010ff0000004185c */
[----:B-----5:R-:W-:Y:S01]  /*2cb0*/  HMMA.16816.F32.BF16 R92, R20, R36, R8 ;  /* 0x00000024145c723c */ /* 0x020fe20000041808 */
[----:B------:R-:W2:Y:S07]  /*2cc0*/  LDSM.16.M88.4 R8, [R231+0xa100] ;  /* 0x00a10000e708783b */ /* 0x000eae0000000200 */
[C---:B------:R-:W-:Y:S08]  /*2cd0*/  HMMA.16816.F32.BF16 R32, R4.reuse, R38, R80 ;  /* 0x000000260420723c */ /* 0x040ff00000041850 */
[C---:B------:R-:W-:Y:S08]  /*2ce0*/  HMMA.16816.F32.BF16 R72, R4.reuse, R62, R84 ;  /* 0x0000003e0448723c */ /* 0x040ff00000041854 */
[C---:B------:R-:W-:Y:S08]  /*2cf0*/  HMMA.16816.F32.BF16 R100, R4.reuse, R64, R88 ;  /* 0x000000400464723c */ /* 0x040ff00000041858 */
[----:B------:R-:W-:Y:S01]  /*2d00*/  HMMA.16816.F32.BF16 R96, R4, R66, R76 ;  /* 0x000000420460723c */ /* 0x000fe2000004184c */
[----:B------:R-:W-:Y:S07]  /*2d10*/  LDSM.16.M88.4 R4, [R233+0xc100] ;  /* 0x00c10000e904783b */ /* 0x000fee0000000200 */
[C---:B------:R-:W-:Y:S01]  /*2d20*/  HMMA.16816.F32.BF16 R84, R20.reuse, R38, R44 ;  /* 0x000000261454723c */ /* 0x040fe2000004182c */
[----:B------:R-:W4:Y:S07]  /*2d30*/  LDSM.16.M88.4 R44, [R235+0x2000] ;  /* 0x00200000eb2c783b */ /* 0x000f2e0000000200 */
[C---:B------:R-:W-:Y:S01]  /*2d40*/  HMMA.16816.F32.BF16 R88, R20.reuse, R60, R56 ;  /* 0x0000003c1458723c */ /* 0x040fe20000041838 */
[----:B------:R-:W5:Y:S07]  /*2d50*/  LDSM.16.M88.4 R56, [R235+0x2800] ;  /* 0x00280000eb38783b */ /* 0x000f6e0000000200 */
[C---:B------:R-:W-:Y:S08]  /*2d60*/  HMMA.16816.F32.BF16 R104, R20.reuse, R62, R104 ;  /* 0x0000003e1468723c */ /* 0x040ff00000041868 */
[C---:B------:R-:W-:Y:S08]  /*2d70*/  HMMA.16816.F32.BF16 R108, R20.reuse, R64, R108 ;  /* 0x00000040146c723c */ /* 0x040ff0000004186c */
[----:B------:R-:W-:Y:S01]  /*2d80*/  HMMA.16816.F32.BF16 R80, R20, R66, R52 ;  /* 0x000000421450723c */ /* 0x000fe20000041834 */
[----:B------:R-:W2:Y:S07]  /*2d90*/  LDSM.16.M88.4 R20, [R233+0xa100] ;  /* 0x00a10000e914783b */ /* 0x000eae0000000200 */
[C---:B-1----:R-:W-:Y:S08]  /*2da0*/  HMMA.16816.F32.BF16 R76, R16.reuse, R28, R40 ;  /* 0x0000001c104c723c */ /* 0x042ff00000041828 */
[C---:B---3--:R-:W-:Y:S08]  /*2db0*/  HMMA.16816.F32.BF16 R40, R16.reuse, R24, R68 ;  /* 0x000000181028723c */ /* 0x048ff00000041844 */
[C---:B------:R-:W-:Y:S08]  /*2dc0*/  HMMA.16816.F32.BF16 R52, R16.reuse, R30, R32 ;  /* 0x0000001e1034723c */ /* 0x040ff00000041820 */
[C---:B------:R-:W-:Y:S08]  /*2dd0*/  HMMA.16816.F32.BF16 R36, R16.reuse, R26, R72 ;  /* 0x0000001a1024723c */ /* 0x040ff00000041848 */
[----:B------:R-:W-:Y:S08]  /*2de0*/  HMMA.16816.F32.BF16 R32, R16, R12, R100 ;  /* 0x0000000c1020723c */ /* 0x000ff00000041864 */
[C---:B--2---:R-:W-:Y:S08]  /*2df0*/  HMMA.16816.F32.BF16 R72, R8.reuse, R28, R92 ;  /* 0x0000001c0848723c */ /* 0x044ff0000004185c */
[C---:B------:R-:W-:Y:S08]  /*2e00*/  HMMA.16816.F32.BF16 R68, R8.reuse, R30, R84 ;  /* 0x0000001e0844723c */ /* 0x040ff00000041854 */
[----:B------:R-:W-:Y:S08]  /*2e10*/  HMMA.16816.F32.BF16 R60, R8, R24, R88 ;  /* 0x00000018083c723c */ /* 0x000ff00000041858 */
[----:B------:R-:W-:Y:S01]  /*2e20*/  HMMA.16816.F32.BF16 R64, R16, R14, R96 ;  /* 0x0000000e1040723c */ /* 0x000fe20000041860 */
[----:B------:R-:W-:Y:S07]  /*2e30*/  LDSM.16.M88.4 R16, [R232+0xc100] ;  /* 0x00c10000e810783b */ /* 0x000fee0000000200 */
[C---:B------:R-:W-:Y:S08]  /*2e40*/  HMMA.16816.F32.BF16 R28, R8.reuse, R26, R104 ;  /* 0x0000001a081c723c */ /* 0x040ff00000041868 */
[C---:B------:R-:W-:Y:S08]  /*2e50*/  HMMA.16816.F32.BF16 R24, R8.reuse, R12, R108 ;  /* 0x0000000c0818723c */ /* 0x040ff0000004186c */
[----:B------:R-:W-:Y:S01]  /*2e60*/  HMMA.16816.F32.BF16 R80, R8, R14, R80 ;  /* 0x0000000e0850723c */ /* 0x000fe20000041850 */
[----:B------:R-:W-:Y:S04]  /*2e70*/  LDSM.16.M88.4 R12, [R232+0xa100] ;  /* 0x00a10000e80c783b */ /* 0x000fe80000000200 */
[----:B------:R-:W-:Y:S03]  /*2e80*/  LDSM.16.M88.4 R8, [R234+0xa100] ;  /* 0x00a10000ea08783b */ /* 0x000fe60000000200 */
[C---:B----4-:R-:W-:Y:S01]  /*2e90*/  HMMA.16816.F32.BF16 R108, R4.reuse, R44, R40 ;  /* 0x0000002c046c723c */ /* 0x050fe20000041828 */
[----:B------:R-:W1:Y:S07]  /*2ea0*/  LDSM.16.M88.4 R40, [R230+0x4900] ;  /* 0x00490000e628783b */ /* 0x000e6e0000000200 */
[C---:B------:R-:W-:Y:S01]  /*2eb0*/  HMMA.16816.F32.BF16 R104, R4.reuse, R46, R36 ;  /* 0x0000002e0468723c */ /* 0x040fe20000041824 */
[----:B------:R-:W2:Y:S07]  /*2ec0*/  LDSM.16.M88.4 R36, [R230+0x5100] ;  /* 0x00510000e624783b */ /* 0x000eae0000000200 */
[C---:B-----5:R-:W-:Y:S01]  /*2ed0*/  HMMA.16816.F32.BF16 R100, R4.reuse, R56, R32 ;  /* 0x000000380464723c */ /* 0x060fe20000041820 */
[----:B------:R-:W3:Y:S07]  /*2ee0*/  LDSM.16.M88.4 R32, [R230+0x5900] ;  /* 0x00590000e620783b */ /* 0x000eee0000000200 */
[C---:B------:R-:W-:Y:S08]  /*2ef0*/  HMMA.16816.F32.BF16 R112, R4.reuse, R48, R76 ;  /* 0x000000300470723c */ /* 0x040ff0000004184c */
[----:B------:R-:W-:Y:S08]  /*2f00*/  HMMA.16816.F32.BF16 R76, R4, R50, R52 ;  /* 0x00000032044c723c */ /* 0x000ff00000041834 */
[C---:B------:R-:W-:Y:S08]  /*2f10*/  HMMA.16816.F32.BF16 R96, R20.reuse, R48, R72 ;  /* 0x000000301460723c */ /* 0x040ff00000041848 */
[C---:B------:R-:W-:Y:S08]  /*2f20*/  HMMA.16816.F32.BF16 R92, R20.reuse, R50, R68 ;  /* 0x00000032145c723c */ /* 0x040ff00000041844 */
[----:B------:R-:W-:Y:S08]  /*2f30*/  HMMA.16816.F32.BF16 R88, R20, R44, R60 ;  /* 0x0000002c1458723c */ /* 0x000ff0000004183c */
[----:B------:R-:W-:Y:S01]  /*2f40*/  HMMA.16816.F32.BF16 R52, R4, R58, R64 ;  /* 0x0000003a0434723c */ /* 0x000fe20000041840 */
[----:B------:R-:W-:Y:S07]  /*2f50*/  LDSM.16.M88.4 R4, [R236+0xc100] ;  /* 0x00c10000ec04783b */ /* 0x000fee0000000200 */
[C---:B------:R-:W-:Y:S01]  /*2f60*/  HMMA.16816.F32.BF16 R84, R20.reuse, R46, R28 ;  /* 0x0000002e1454723c */ /* 0x040fe2000004181c */
[----:B------:R-:W-:Y:S07]  /*2f70*/  LDSM.16.M88.4 R28, [R229+0x1800] ;  /* 0x00180000e51c783b */ /* 0x000fee0000000200 */
[C---:B------:R-:W-:Y:S01]  /*2f80*/  HMMA.16816.F32.BF16 R60, R20.reuse, R56, R24 ;  /* 0x00000038143c723c */ /* 0x040fe20000041818 */
[----:B------:R-:W4:Y:S07]  /*2f90*/  LDSM.16.M88.4 R24, [R229+0x2000] ;  /* 0x00200000e518783b */ /* 0x000f2e0000000200 */
[----:B------:R-:W-:Y:S01]  /*2fa0*/  HMMA.16816.F32.BF16 R56, R20, R58, R80 ;  /* 0x0000003a1438723c */ /* 0x000fe20000041850 */
[----:B------:R-:W5:Y:S01]  /*2fb0*/  LDSM.16.M88.4 R20, [R229+0x2800] ;  /* 0x00280000e514783b */ /* 0x000f620000000200 */
[----:B------:R-:W-:-:S06]  /*2fc0*/  DEPBAR.LE SB0, 0x0 ;  /* 0x000080000000791a */ /* 0x000fcc0000000000 */
[C---:B-1----:R-:W-:Y:S08]  /*2fd0*/  HMMA.16816.F32.BF16 R80, R16.reuse, R40, R112 ;  /* 0x000000281050723c */ /* 0x042ff00000041870 */
[----:B------:R-:W-:Y:S08]  /*2fe0*/  HMMA.16816.F32.BF16 R76, R16, R42, R76 ;  /* 0x0000002a104c723c */ /* 0x000ff0000004184c */
[C---:B------:R-:W-:Y:S08]  /*2ff0*/  HMMA.16816.F32.BF16 R48, R12.reuse, R40, R96 ;  /* 0x000000280c30723c */ /* 0x040ff00000041860 */
[----:B------:R-:W-:Y:S08]  /*3000*/  HMMA.16816.F32.BF16 R44, R12, R42, R92 ;  /* 0x0000002a0c2c723c */ /* 0x000ff0000004185c */
[C---:B--2---:R-:W-:Y:S08]  /*3010*/  HMMA.16816.F32.BF16 R72, R16.reuse, R36, R108 ;  /* 0x000000241048723c */ /* 0x044ff0000004186c */
[----:B------:R-:W-:Y:S08]  /*3020*/  HMMA.16816.F32.BF16 R68, R16, R38, R104 ;  /* 0x000000261044723c */ /* 0x000ff00000041868 */
[----:B------:R-:W-:Y:S08]  /*3030*/  HMMA.16816.F32.BF16 R40, R12, R36, R88 ;  /* 0x000000240c28723c */ /* 0x000ff00000041858 */
[C---:B---3--:R-:W-:Y:S08]  /*3040*/  HMMA.16816.F32.BF16 R64, R16.reuse, R32, R100 ;  /* 0x000000201040723c */ /* 0x048ff00000041864 */
[----:B------:R-:W-:Y:S08]  /*3050*/  HMMA.16816.F32.BF16 R52, R16, R34, R52 ;  /* 0x000000221034723c */ /* 0x000ff00000041834 */
[C---:B------:R-:W-:Y:S08]  /*3060*/  HMMA.16816.F32.BF16 R36, R12.reuse, R38, R84 ;  /* 0x000000260c24723c */ /* 0x040ff00000041854 */
[C---:B------:R-:W-:Y:S08]  /*3070*/  HMMA.16816.F32.BF16 R16, R12.reuse, R32, R60 ;  /* 0x000000200c10723c */ /* 0x040ff0000004183c */
[----:B------:R-:W-:Y:S08]  /*3080*/  HMMA.16816.F32.BF16 R12, R12, R34, R56 ;  /* 0x000000220c0c723c */ /* 0x000ff00000041838 */
[C---:B----4-:R-:W-:Y:S08]  /*3090*/  HMMA.16816.F32.BF16 R32, R4.reuse, R24, R72 ;  /* 0x000000180420723c */ /* 0x050ff00000041848 */
[----:B------:R-:W-:Y:S08]  /*30a0*/  HMMA.16816.F32.BF16 R84, R4, R26, R68 ;  /* 0x0000001a0454723c */ /* 0x000ff00000041844 */
[C---:B------:R-:W-:Y:S08]  /*30b0*/  HMMA.16816.F32.BF16 R40, R8.reuse, R24, R40 ;  /* 0x000000180828723c */ /* 0x040ff00000041828 */
[----:B------:R-:W-:Y:S08]  /*30c0*/  HMMA.16816.F32.BF16 R36, R8, R26, R36 ;  /* 0x0000001a0824723c */ /* 0x000ff00000041824 */
[C---:B-----5:R-:W-:Y:S08]  /*30d0*/  HMMA.16816.F32.BF16 R92, R4.reuse, R20, R64 ;  /* 0x00000014045c723c */ /* 0x060ff00000041840 */
[----:B------:R-:W-:Y:S08]  /*30e0*/  HMMA.16816.F32.BF16 R96, R4, R22, R52 ;  /* 0x000000160460723c */ /* 0x000ff00000041834 */
[----:B------:R-:W-:Y:S08]  /*30f0*/  HMMA.16816.F32.BF16 R24, R8, R20, R16 ;  /* 0x000000140818723c */ /* 0x000ff00000041810 */
[C---:B------:R-:W-:Y:S08]  /*3100*/  HMMA.16816.F32.BF16 R80, R4.reuse, R28, R80 ;  /* 0x0000001c0450723c */ /* 0x040ff00000041850 */
[----:B------:R-:W-:Y:S08]  /*3110*/  HMMA.16816.F32.BF16 R76, R4, R30, R76 ;  /* 0x0000001e044c723c */ /* 0x000ff0000004184c */
[C---:B------:R-:W-:Y:S08]  /*3120*/  HMMA.16816.F32.BF16 R48, R8.reuse, R28, R48 ;  /* 0x0000001c0830723c */ /* 0x040ff00000041830 */
[C---:B------:R-:W-:Y:S08]  /*3130*/  HMMA.16816.F32.BF16 R44, R8.reuse, R30, R44 ;  /* 0x0000001e082c723c */ /* 0x040ff0000004182c */
[----:B------:R-:W-:Y:S01]  /*3140*/  HMMA.16816.F32.BF16 R20, R8, R22, R12 ;  /* 0x000000160814723c */ /* 0x000fe2000004180c */
[----:B------:R-:W-:Y:S06]  /*3150*/  BAR.SYNC.DEFER_BLOCKING 0x0 ;  /* 0x0000000000007b1d */ /* 0x000fec0000010000 */
[----:B------:R-:W-:Y:S05]  /*3160*/  @!P0 BRA `(.L_x_590) ;  /* 0x000003e000008947 */ /* 0x000fea0003800000 */
[----:B------:R-:W-:Y:S02]  /*3170*/  IMAD.U32 R0, RZ, RZ, UR17 ;  /* 0x00000011ff007e24 */ /* 0x000fe4000f8e00ff */
[----:B------:R-:W-:-:S03]  /*3180*/  IMAD.MOV.U32 R242, RZ, RZ, RZ ;  /* 0x000000fffff27224 */ /* 0x000fc600078e00ff */
[----:B------:R-:W-:-:S04]  /*3190*/  IADD3 R0, R130, UR10, R0 ;  /* 0x0000000a82007c10 */ /* 0x000fc8000fffe000 */
        /* <DEDUP_REMOVED lines=10> */
[----:B------:R-:W-:Y:S01]  /*3240*/  SEL R19, RZ, 0x10, P6 ;  /* 0x00000010ff137807 */ /* 0x000fe20003000000 */
[----:B------:R-:W-:Y:S01]  /*3250*/  IMAD.SHL.U32 R15, R128, 0x2, RZ ;  /* 0x00000002800f7824 */ /* 0x000fe200078e00ff */
[----:B------:R-:W-:Y:S01]  /*3260*/  IADD3 R8, -R125, 0x10, RZ ;  /* 0x000000107d087810 */ /* 0x000fe20007ffe1ff */
[----:B------:R-:W-:-:S04]  /*3270*/  IMAD R243, R0, c[0x0][0x2b8], R4 ;  /* 0x0000ae0000f37a24 */ /* 0x000fc800078e0204 */
[----:B------:R-:W-:Y:S01]  /*3280*/  IMAD.WIDE.U32 R4, R243, c[0x0][0x1e0], RZ ;  /* 0x00007800f3047a25 */ /* 0x000fe200078e00ff */
[----:B------:R-:W-:-:S05]  /*3290*/  SHF.R.S32.HI R0, RZ, 0x1f, R243 ;  /* 0x0000001fff007819 */ /* 0x000fca00000114f3 */
[----:B------:R-:W-:-:S04]  /*32a0*/  IMAD R0, R0, c[0x0][0x1e0], RZ ;  /* 0x0000780000007a24 */ /* 0x000fc800078e02ff */
[----:B------:R-:W-:-:S04]  /*32b0*/  IMAD R0, R243, c[0x0][0x1e4], R0 ;  /* 0x00007900f3007a24 */ /* 0x000fc800078e0200 */
[----:B------:R-:W-:Y:S01]  /*32c0*/  IMAD.IADD R5, R5, 0x1, R0 ;  /* 0x0000000105057824 */ /* 0x000fe200078e0200 */
[----:B--2---:R-:W-:-:S03]  /*32d0*/  SHF.R.S32.HI R0, RZ, 0x1f, R242 ;  /* 0x0000001fff007819 */ /* 0x004fc600000114f2 */
[----:B------:R-:W-:-:S04]  /*32e0*/  IMAD.WIDE.U32 R4, R242, c[0x0][0x1f0], R4 ;  /* 0x00007c00f2047a25 */ /* 0x000fc800078e0004 */
[----:B------:R-:W-:-:S04]  /*32f0*/  IMAD R0, R0, c[0x0][0x1f0], RZ ;  /* 0x00007c0000007a24 */ /* 0x000fc800078e02ff */
[----:B------:R-:W-:Y:S01]  /*3300*/  IMAD R6, R242, c[0x0][0x1f4], R0 ;  /* 0x00007d00f2067a24 */ /* 0x000fe200078e0200 */
[----:B------:R-:W-:-:S04]  /*3310*/  IADD3 R0, P0, R4, UR14, RZ ;  /* 0x0000000e04007c10 */ /* 0x000fc8000ff1e0ff */
[----:B------:R-:W-:Y:S02]  /*3320*/  IADD3.X R5, R5, UR6, R6, P0, !PT ;  /* 0x0000000605057c10 */ /* 0x000fe400087fe406 */
[----:B------:R-:W-:-:S04]  /*3330*/  LEA R4, P0, R0, c[0x0][0x1c8], 0x1 ;  /* 0x0000720000047a11 */ /* 0x000fc800078008ff */
[----:B------:R-:W-:Y:S01]  /*3340*/  LEA.HI.X R0, R0, c[0x0][0x1cc], R5, 0x1, P0 ;  /* 0x0000730000007a11 */ /* 0x000fe200000f0c05 */
[----:B------:R-:W-:Y:S01]  /*3350*/  SHFL.IDX PT, R6, R4, 0x2, 0x181f ;  /* 0x00581f0004067f89 */ /* 0x000fe200000e0000 */
[----:B------:R-:W-:-:S03]  /*3360*/  SHF.L.U64.HI R5, R128, 0x1, R129 ;  /* 0x0000000180057819 */ /* 0x000fc60000010281 */
[----:B------:R-:W-:Y:S04]  /*3370*/  SHFL.IDX PT, R7, R0, 0x2, 0x181f ;  /* 0x00581f0000077f89 */ /* 0x000fe800000e0000 */
[----:B------:R-:W1:Y:S04]  /*3380*/  SHFL.IDX PT, R10, R4, RZ, 0x181f ;  /* 0x00181fff040a7589 */ /* 0x000e6800000e0000 */
[----:B------:R2:W3:Y:S04]  /*3390*/  SHFL.IDX PT, R11, R4, 0x1, 0x181f ;  /* 0x00381f00040b7f89 */ /* 0x0004e800000e0000 */
[----:B------:R-:W4:Y:S04]  /*33a0*/  SHFL.IDX PT, R13, R0, RZ, 0x181f ;  /* 0x00181fff000d7589 */ /* 0x000f2800000e0000 */
[----:B------:R5:W3:Y:S01]  /*33b0*/  SHFL.IDX PT, R18, R0, 0x1, 0x181f ;  /* 0x00381f0000127f89 */ /* 0x000ae200000e0000 */
[----:B-1----:R-:W-:-:S02]  /*33c0*/  IADD3 R14, P2, R10, R15, RZ ;  /* 0x0000000f0a0e7210 */ /* 0x002fc40007f5e0ff */
[----:B--2---:R-:W-:-:S04]  /*33d0*/  IADD3 R4, -R19, 0x10, RZ ;  /* 0x0000001013047810 */ /* 0x004fc80007ffe1ff */
[----:B------:R-:W-:Y:S01]  /*33e0*/  LOP3.LUT R4, R4, 0xf, RZ, 0xc0, !PT ;  /* 0x0000000f04047812 */ /* 0x000fe200078ec0ff */
[----:B-----5:R-:W-:-:S03]  /*33f0*/  IMAD.SHL.U32 R0, R126, 0x2, RZ ;  /* 0x000000027e007824 */ /* 0x020fc600078e00ff */
[-C--:B------:R-:W-:Y:S02]  /*3400*/  IADD3 R16, P1, P0, R4, R6.reuse, R15 ;  /* 0x0000000604107210 */ /* 0x080fe4000783e00f */
[----:B------:R-:W-:Y:S02]  /*3410*/  LOP3.LUT R4, R8, 0xf, RZ, 0xc0, !PT ;  /* 0x0000000f08047812 */ /* 0x000fe400078ec0ff */
[----:B------:R-:W-:Y:S02]  /*3420*/  IADD3.X R17, RZ, R7, R5, P1, P0 ;  /* 0x00000007ff117210 */ /* 0x000fe40000fe0405 */
[----:B------:R-:W-:Y:S02]  /*3430*/  IADD3 R8, P1, P0, R4, R6, R0 ;  /* 0x0000000604087210 */ /* 0x000fe4000783e000 */
[----:B------:R-:W-:-:S04]  /*3440*/  SHF.L.U64.HI R4, R126, 0x1, R127 ;  /* 0x000000017e047819 */ /* 0x000fc8000001027f */
[--C-:B------:R-:W-:Y:S02]  /*3450*/  IADD3.X R9, RZ, R7, R4.reuse, P1, P0 ;  /* 0x00000007ff097210 */ /* 0x100fe40000fe0404 */
[-C--:B------:R-:W-:Y:S02]  /*3460*/  IADD3 R12, P1, R10, R0.reuse, RZ ;  /* 0x000000000a0c7210 */ /* 0x080fe40007f3e0ff */
[----:B---3--:R-:W-:Y:S01]  /*3470*/  IADD3 R10, P0, R11, R15, RZ ;  /* 0x0000000f0b0a7210 */ /* 0x008fe20007f1e0ff */
[--C-:B----4-:R-:W-:Y:S01]  /*3480*/  IMAD.X R15, R13, 0x1, R5.reuse, P2 ;  /* 0x000000010d0f7824 */ /* 0x110fe200010e0605 */
[----:B------:R-:W-:Y:S01]  /*3490*/  IADD3 R6, P2, R11, R0, RZ ;  /* 0x000000000b067210 */ /* 0x000fe20007f5e0ff */
[--C-:B------:R-:W-:Y:S01]  /*34a0*/  IMAD.X R13, R13, 0x1, R4.reuse, P1 ;  /* 0x000000010d0d7824 */ /* 0x100fe200008e0604 */
[----:B------:R-:W-:Y:S01]  /*34b0*/  ISETP.NE.U32.AND P1, PT, R19, RZ, PT ;  /* 0x000000ff1300720c */ /* 0x000fe20003f25070 */
[C---:B------:R-:W-:Y:S01]  /*34c0*/  IMAD.X R11, R18.reuse, 0x1, R5, P0 ;  /* 0x00000001120b7824 */ /* 0x040fe200000e0605 */
[----:B------:R-:W-:Y:S01]  /*34d0*/  ISETP.NE.U32.AND P0, PT, R125, RZ, PT ;  /* 0x000000ff7d00720c */ /* 0x000fe20003f05070 */
[----:B------:R-:W-:Y:S01]  /*34e0*/  IMAD.X R7, R18, 0x1, R4, P2 ;  /* 0x0000000112077824 */ /* 0x000fe200010e0604 */
[----:B------:R1:W-:Y:S04]  /*34f0*/  LDGSTS.E.BYPASS.LTC128B.128 [R244+0x3100], [R14.64], !P6 ;  /* 0x031000000ef47fae */ /* 0x0003e8000f101d54 */
[----:B------:R1:W-:Y:S04]  /*3500*/  LDGSTS.E.BYPASS.LTC128B.128 [R244+0x4900], [R12.64], !P5 ;  /* 0x049000000cf47fae */ /* 0x0003e8000e901d54 */
[----:B------:R1:W-:Y:S04]  /*3510*/  LDGSTS.E.BYPASS.LTC128B.128 [R244+0x3900], [R10.64], !P6 ;  /* 0x039000000af47fae */ /* 0x0003e8000f101d54 */
[----:B------:R1:W-:Y:S04]  /*3520*/  LDGSTS.E.BYPASS.LTC128B.128 [R244+0x5100], [R6.64], !P5 ;  /* 0x0510000006f47fae */ /* 0x0003e8000e901d54 */
[----:B------:R1:W-:Y:S04]  /*3530*/  LDGSTS.E.BYPASS.LTC128B.128.ZFILL [R244+0x4100], [R16.64], P1 ;  /* 0x0410000010f47fae */ /* 0x0003e80008941d54 */
[----:B------:R1:W-:Y:S02]  /*3540*/  LDGSTS.E.BYPASS.LTC128B.128.ZFILL [R244+0x5900], [R8.64], P0 ;  /* 0x0590000008f47fae */ /* 0x0003e40008141d54 */
.L_x_590:
[----:B------:R-:W-:Y:S01]  /*3550*/  LOP3.LUT R0, R123, 0xffffffe0, RZ, 0xc0, !PT ;  /* 0xffffffe07b007812 */ /* 0x000fe200078ec0ff */
[----:B------:R-:W-:Y:S01]  /*3560*/  UISETP.NE.AND UP1, UPT, UR13, URZ, UPT ;  /* 0x0000003f0d00728c */ /* 0x000fe2000bf25270 */
[----:B------:R-:W-:Y:S01]  /*3570*/  LEA.HI R5, R124, R164, RZ, 0x2 ;  /* 0x000000a47c057211 */ /* 0x000fe200078f10ff */
[----:B------:R-:W-:Y:S01]  /*3580*/  UISETP.NE.AND UP0, UPT, UR12, URZ, UPT ;  /* 0x0000003f0c00728c */ /* 0x000fe2000bf05270 */
[----:B------:R-:W-:Y:S01]  /*3590*/  SHF.R.S32.HI R4, RZ, 0x1f, R122 ;  /* 0x0000001fff047819 */ /* 0x000fe2000001147a */
[----:B------:R-:W-:Y:S01]  /*35a0*/  IMAD.IADD R0, R164, 0x1, -R0 ;  /* 0x00000001a4007824 */ /* 0x000fe200078e0a00 */
[----:B------:R-:W-:Y:S01]  /*35b0*/  LOP3.LUT R5, R5, 0xfffffffc, RZ, 0xc0, !PT ;  /* 0xfffffffc05057812 */ /* 0x000fe200078ec0ff */
[----:B------:R-:W-:Y:S01]  /*35c0*/  ULDC UR17, c[0x0][0x324] ;  /* 0x0000c90000117ab9 */ /* 0x000fe20000000800 */
[----:B------:R-:W-:Y:S01]  /*35d0*/  LEA.HI R4, R4, R122, RZ, 0x2 ;  /* 0x0000007a04047211 */ /* 0x000fe200078f10ff */
[----:B------:R-:W-:Y:S01]  /*35e0*/  ULDC UR5, c[0x0][0x2ac] ;  /* 0x0000ab0000057ab9 */ /* 0x000fe20000000800 */
[----:B-1----:R-:W-:Y:S01]  /*35f0*/  SHF.R.S32.HI R6, RZ, 0x1f, R0 ;  /* 0x0000001fff067819 */ /* 0x002fe20000011400 */
[----:B------:R-:W-:Y:S01]  /*3600*/  IMAD.IADD R5, R164, 0x1, -R5 ;  /* 0x00000001a4057824 */ /* 0x000fe200078e0a05 */
[----:B------:R-:W-:Y:S01]  /*3610*/  LOP3.LUT R7, R4, 0xffffffc, RZ, 0xc0, !PT ;  /* 0x0ffffffc04077812 */ /* 0x000fe200078ec0ff */
[----:B------:R-:W-:Y:S01]  /*3620*/  ULDC UR4, c[0x0][0x1d0] ;  /* 0x0000740000047ab9 */ /* 0x000fe20000000800 */
[----:B------:R-:W-:Y:S01]  /*3630*/  LEA.HI R6, R6, R0, RZ, 0x2 ;  /* 0x0000000006067211 */ /* 0x000fe200078f10ff */
[----:B------:R-:W-:Y:S01]  /*3640*/  ULOP3.LUT UR17, URZ, UR17, URZ, 0x33, !UPT ;  /* 0x000000113f117292 */ /* 0x000fe2000f8e333f */
[----:B------:R-:W-:Y:S01]  /*3650*/  LEA.HI R4, R5, R5, RZ, 0x1 ;  /* 0x0000000505047211 */ /* 0x000fe200078f08ff */
[----:B------:R-:W-:Y:S01]  /*3660*/  IMAD.IADD R8, R122, 0x1, -R7 ;  /* 0x000000017a087824 */ /* 0x000fe200078e0a07 */
[----:B------:R-:W-:Y:S01]  /*3670*/  LEA.HI.SX32 R7, R6, UR26, 0x1e ;  /* 0x0000001a06077c11 */ /* 0x000fe2000f8ff2ff */
[----:B------:R-:W-:Y:S01]  /*3680*/  UIMAD UR4, UR5, UR4, UR30 ;  /* 0x00000004050472a4 */ /* 0x000fe2000f8e021e */
[----:B------:R-:W-:Y:S01]  /*3690*/  PLOP3.LUT P1, PT, PT, PT, UP1, 0x80, 0x0 ;  /* 0x000000000000781c */ /* 0x000fe20003f2f018 */
[C---:B------:R-:W-:Y:S01]  /*36a0*/  IMAD.SHL.U32 R9, R4.reuse, 0x20, RZ ;  /* 0x0000002004097824 */ /* 0x040fe200078e00ff */
[----:B------:R-:W-:Y:S01]  /*36b0*/  LOP3.LUT R4, R4, 0x1ffffffe, RZ, 0xc0, !PT ;  /* 0x1ffffffe04047812 */ /* 0x000fe200078ec0ff */
[----:B------:R-:W-:Y:S01]  /*36c0*/  IMAD R8, R8, 0x10, R7 ;  /* 0x0000001008087824 */ /* 0x000fe200078e0207 */
[----:B------:R-:W-:Y:S01]  /*36d0*/  PLOP3.LUT P0, PT, PT, PT, UP1, 0x80, 0x0 ;  /* 0x000000000000781c */ /* 0x000fe20003f0f018 */
[----:B------:R-:W0:Y:S01]  /*36e0*/  LDGDEPBAR ;  /* 0x00000000000079af */ /* 0x000e220000000000 */
[----:B------:R-:W-:Y:S01]  /*36f0*/  LOP3.LUT R7, R9, 0xffffffc0, RZ, 0xc0, !PT ;  /* 0xffffffc009077812 */ /* 0x000fe200078ec0ff */
[----:B------:R-:W-:-:S04]  /*3700*/  IMAD.IADD R5, R5, 0x1, -R4 ;  /* 0x0000000105057824 */ /* 0x000fc800078e0a04 */
[----:B------:R-:W-:-:S04]  /*3710*/  IMAD.IADD R4, R7, 0x1, R8 ;  /* 0x0000000107047824 */ /* 0x000fc800078e0208 */
[----:B------:R-:W-:-:S04]  /*3720*/  IMAD R10, R5, 0x8, R4 ;  /* 0x00000008050a7824 */ /* 0x000fc800078e0204 */
[----:B------:R-:W-:Y:S01]  /*3730*/  @P1 IMAD.HI.U32 R4, R10, c[0x0][0x2c8], RZ ;  /* 0x0000b2000a041a27 */ /* 0x000fe200078e00ff */
[----:B------:R1:W-:Y:S03]  /*3740*/  STL [R1+0x1c], R10 ;  /* 0x00001c0a01007387 */ /* 0x0003e60000100800 */
[----:B------:R-:W-:Y:S01]  /*3750*/  IMAD.MOV.U32 R9, RZ, RZ, R10 ;  /* 0x000000ffff097224 */ /* 0x000fe200078e000a */
[----:B------:R-:W-:Y:S02]  /*3760*/  @P0 SHF.R.U32.HI R9, RZ, c[0x0][0x2cc], R4 ;  /* 0x0000b300ff090a19 */ /* 0x000fe40000011604 */
[----:B------:R-:W-:Y:S02]  /*3770*/  LOP3.LUT R4, R6, 0x7ffffffc, RZ, 0xc0, !PT ;  /* 0x7ffffffc06047812 */ /* 0x000fe400078ec0ff */
[----:B------:R-:W-:Y:S01]  /*3780*/  PLOP3.LUT P0, PT, PT, PT, UP0, 0x40, 0x0 ;  /* 0x000000000000781c */ /* 0x000fe20003f0e808 */
[----:B------:R-:W2:Y:S02]  /*3790*/  SHFL.IDX PT, R6, R9, RZ, 0x1c1f ;  /* 0x001c1fff09067589 */ /* 0x000ea400000e0000 */
[----:B------:R-:W-:-:S02]  /*37a0*/  IMAD.IADD R4, R0, 0x1, -R4 ;  /* 0x0000000100047824 */ /* 0x000fc400078e0a04 */
[----:B------:R-:W-:Y:S02]  /*37b0*/  IMAD.U32 R0, RZ, RZ, UR27 ;  /* 0x0000001bff007e24 */ /* 0x000fe4000f8e00ff */
[----:B------:R-:W-:-:S05]  /*37c0*/  IMAD.SHL.U32 R7, R4, 0x2, RZ ;  /* 0x0000000204077824 */ /* 0x000fca00078e00ff */
[----:B------:R3:W-:Y:S01]  /*37d0*/  STL [R1+0x8], R7 ;  /* 0x0000080701007387 */ /* 0x0007e20000100800 */
[C---:B------:R-:W-:Y:S02]  /*37e0*/  IADD3 R0, -R7.reuse, 0x1, R0 ;  /* 0x0000000107007810 */ /* 0x040fe40007ffe100 */
[C---:B------:R-:W-:Y:S02]  /*37f0*/  IADD3 R11, -R7.reuse, UR4, RZ ;  /* 0x00000004070b7c10 */ /* 0x040fe4000fffe1ff */
[----:B------:R-:W-:Y:S02]  /*3800*/  IADD3 R0, R0, -c[0x0][0x168], RZ ;  /* 0x80005a0000007a10 */ /* 0x000fe40007ffe0ff */
[----:B------:R-:W-:Y:S02]  /*3810*/  IADD3 R13, -R7, UR30, RZ ;  /* 0x0000001e070d7c10 */ /* 0x000fe4000fffe1ff */
[C---:B-1----:R-:W-:Y:S02]  /*3820*/  IADD3 R10, R0.reuse, c[0x0][0x328], RZ ;  /* 0x0000ca00000a7a10 */ /* 0x042fe40007ffe0ff */
[----:B------:R-:W-:Y:S01]  /*3830*/  IADD3 R12, R0, UR17, RZ ;  /* 0x00000011000c7c10 */ /* 0x000fe2000fffe0ff */
[----:B------:R-:W-:-:S02]  /*3840*/  IMAD.IADD R0, R121, 0x1, R120 ;  /* 0x0000000179007824 */ /* 0x000fc400078e0278 */
[--C-:B--2---:R-:W-:Y:S02]  /*3850*/  IMAD.IADD R5, R10, 0x1, R6.reuse ;  /* 0x000000010a057824 */ /* 0x104fe400078e0206 */
[----:B------:R-:W-:-:S03]  /*3860*/  IMAD.IADD R4, R12, 0x1, R6 ;  /* 0x000000010c047824 */ /* 0x000fc600078e0206 */
[----:B------:R-:W-:Y:S01]  /*3870*/  IMNMX R5, R5, R11, PT ;  /* 0x0000000b05057217 */ /* 0x000fe20003800200 */
[----:B------:R-:W-:Y:S05]  /*3880*/  @P0 BRA `(.L_x_591) ;  /* 0x0000015000000947 */ /* 0x000fea0003800000 */
[----:B---3--:R-:W-:Y:S01]  /*3890*/  IMAD.U32 R7, RZ, RZ, UR9 ;  /* 0x00000009ff077e24 */ /* 0x008fe2000f8e00ff */
        /* <DEDUP_REMOVED lines=11> */
.L_x_593:
[----:B------:R-:W-:-:S04]  /*3950*/  MOV R7, c[0x0][0x32c] ;  /* 0x0000cb0000077a02 */ /* 0x000fc80000000f00 */
[----:B------:R-:W-:-:S13]  /*3960*/  ISETP.NE.AND P0, PT, R7, 0x1, PT ;  /* 0x000000010700780c */ /* 0x000fda0003f05270 */
[----:B------:R-:W-:-:S05]  /*3970*/  @P0 IMAD.HI.U32 R7, R6, c[0x0][0x330], RZ ;  /* 0x0000cc0006070a27 */ /* 0x000fca00078e00ff */
[----:B------:R-:W-:Y:S02]  /*3980*/  @P0 SHF.R.U32.HI R6, RZ, c[0x0][0x334], R7 ;  /* 0x0000cd00ff060a19 */ /* 0x000fe40000011607 */
.L_x_594:
[----:B------:R-:W-:Y:S05]  /*3990*/  BSYNC B0 ;  /* 0x0000000000007941 */ /* 0x000fea0003800000 */
.L_x_592:
[----:B------:R-:W-:-:S05]  /*39a0*/  IMAD R6, R6, c[0x0][0x32c], R13 ;  /* 0x0000cb0006067a24 */ /* 0x000fca00078e020d */
[----:B------:R-:W-:Y:S02]  /*39b0*/  IADD3 R7, R6, c[0x0][0x32c], RZ ;  /* 0x0000cb0006077a10 */ /* 0x000fe40007ffe0ff */
[----:B------:R-:W-:Y:S02]  /*39c0*/  IMNMX R4, R4, R6, !PT ;  /* 0x0000000604047217 */ /* 0x000fe40007800200 */
[----:B------:R-:W-:Y:S02]  /*39d0*/  IMNMX R5, R5, R7, PT ;  /* 0x0000000705057217 */ /* 0x000fe40003800200 */
.L_x_591:
[----:B------:R-:W1:Y:S01]  /*39e0*/  SHFL.IDX PT, R8, R9, 0x1, 0x1c1f ;  /* 0x003c1f0009087f89 */ /* 0x000e6200000e0000 */
[----:B------:R-:W-:-:S06]  /*39f0*/  UISETP.NE.AND UP0, UPT, UR12, URZ, UPT ;  /* 0x0000003f0c00728c */ /* 0x000fcc000bf05270 */
[----:B------:R-:W-:Y:S01]  /*3a00*/  PLOP3.LUT P0, PT, PT, PT, UP0, 0x40, 0x0 ;  /* 0x000000000000781c */ /* 0x000fe20003f0e808 */
[--C-:B-1-3--:R-:W-:Y:S02]  /*3a10*/  IMAD.IADD R7, R10, 0x1, R8.reuse ;  /* 0x000000010a077824 */ /* 0x10afe400078e0208 */
[----:B------:R-:W-:-:S03]  /*3a20*/  IMAD.IADD R6, R12, 0x1, R8 ;  /* 0x000000010c067824 */ /* 0x000fc600078e0208 */
[----:B------:R-:W-:-:S07]  /*3a30*/  IMNMX R7, R7, R11, PT ;  /* 0x0000000b07077217 */ /* 0x000fce0003800200 */
        /* <DEDUP_REMOVED lines=13> */
.L_x_597:
[----:B------:R-:W-:-:S04]  /*3b10*/  MOV R14, c[0x0][0x32c] ;  /* 0x0000cb00000e7a02 */ /* 0x000fc80000000f00 */
[----:B------:R-:W-:-:S13]  /*3b20*/  ISETP.NE.AND P0, PT, R14, 0x1, PT ;  /* 0x000000010e00780c */ /* 0x000fda0003f05270 */
[----:B------:R-:W-:-:S05]  /*3b30*/  @P0 IMAD.HI.U32 R14, R8, c[0x0][0x330], RZ ;  /* 0x0000cc00080e0a27 */ /* 0x000fca00078e00ff */
[----:B------:R-:W-:Y:S02]  /*3b40*/  @P0 SHF.R.U32.HI R8, RZ, c[0x0][0x334], R14 ;  /* 0x0000cd00ff080a19 */ /* 0x000fe4000001160e */
.L_x_598:
[----:B------:R-:W-:Y:S05]  /*3b50*/  BSYNC B0 ;  /* 0x0000000000007941 */ /* 0x000fea0003800000 */
.L_x_596:
[----:B------:R-:W-:-:S05]  /*3b60*/  IMAD R8, R8, c[0x0][0x32c], R13 ;  /* 0x0000cb0008087a24 */ /* 0x000fca00078e020d */
[----:B------:R-:W-:Y:S02]  /*3b70*/  IADD3 R14, R8, c[0x0][0x32c], RZ ;  /* 0x0000cb00080e7a10 */ /* 0x000fe40007ffe0ff */
[----:B------:R-:W-:Y:S02]  /*3b80*/  IMNMX R6, R6, R8, !PT ;  /* 0x0000000806067217 */ /* 0x000fe40007800200 */
[----:B------:R-:W-:Y:S02]  /*3b90*/  IMNMX R7, R7, R14, PT ;  /* 0x0000000e07077217 */ /* 0x000fe40003800200 */
.L_x_595:
[----:B------:R-:W-:Y:S01]  /*3ba0*/  UISETP.GE.AND UP2, UPT, UR30, 0x1, UPT ;  /* 0x000000011e00788c */ /* 0x000fe2000bf46270 */
[----:B------:R-:W1:Y:S01]  /*3bb0*/  SHFL.IDX PT, R8, R9, 0x2, 0x1c1f ;  /* 0x005c1f0009087f89 */ /* 0x000e6200000e0000 */
[----:B------:R-:W-:Y:S02]  /*3bc0*/  UISETP.GE.AND UP1, UPT, UR30, 0x2, UPT ;  /* 0x000000021e00788c */ /* 0x000fe4000bf26270 */
[----:B------:R-:W-:Y:S02]  /*3bd0*/  UISETP.GE.AND UP0, UPT, UR30, 0x9, UPT ;  /* 0x000000091e00788c */ /* 0x000fe4000bf06270 */
[----:B------:R-:W-:Y:S01]  /*3be0*/  PLOP3.LUT P0, PT, PT, PT, UP2, 0x40, 0x0 ;  /* 0x000000000000781c */ /* 0x000fe20003f0e828 */
[----:B------:R-:W-:Y:S01]  /*3bf0*/  UP2UR UR28, UPR, URZ, 0x2 ;  /* 0x000000023f1c7883 */ /* 0x000fe20008000000 */
[----:B------:R-:W-:Y:S01]  /*3c00*/  PLOP3.LUT P2, PT, PT, PT, UP1, 0x40, 0x0 ;  /* 0x000000000000781c */ /* 0x000fe20003f4e818 */
[----:B------:R-:W-:Y:S01]  /*3c10*/  UISETP.GE.AND UP1, UPT, UR30, 0xa, UPT ;  /* 0x0000000a1e00788c */ /* 0x000fe2000bf26270 */
[C---:B------:R-:W-:Y:S01]  /*3c20*/  ISETP.GT.AND P0, PT, R4.reuse, RZ, P0 ;  /* 0x000000ff0400720c */ /* 0x040fe20000704270 */
[----:B------:R-:W-:Y:S01]  /*3c30*/  UP2UR UR27, UPR, URZ, 0x1 ;  /* 0x000000013f1b7883 */ /* 0x000fe20008000000 */
[----:B------:R-:W-:Y:S01]  /*3c40*/  PLOP3.LUT P1, PT, PT, PT, UP0, 0x40, 0x0 ;  /* 0x000000000000781c */ /* 0x000fe20003f2e808 */
[----:B------:R-:W-:Y:S01]  /*3c50*/  UISETP.GE.AND UP5, UPT, UR30, 0x19, UPT ;  /* 0x000000191e00788c */ /* 0x000fe2000bfa6270 */
[C---:B------:R-:W-:Y:S01]  /*3c60*/  ISETP.LT.OR P0, PT, R5.reuse, 0x1, P0 ;  /* 0x000000010500780c */ /* 0x040fe20000701670 */
[----:B------:R-:W-:Y:S01]  /*3c70*/  UISETP.GE.AND UP0, UPT, UR30, 0x11, UPT ;  /* 0x000000111e00788c */ /* 0x000fe2000bf06270 */
[----:B------:R-:W-:Y:S01]  /*3c80*/  ISETP.GT.AND P2, PT, R4, 0x1, P2 ;  /* 0x000000010400780c */ /* 0x000fe20001744270 */
[----:B------:R-:W-:Y:S01]  /*3c90*/  UISETP.GE.AND UP6, UPT, UR30, 0x12, UPT ;  /* 0x000000121e00788c */ /* 0x000fe2000bfc6270 */
[----:B------:R-:W-:Y:S01]  /*3ca0*/  FSEL R15, R48, -INF , !P0 ;  /* 0xff800000300f7808 */ /* 0x000fe20004000000 */
[----:B------:R-:W-:Y:S01]  /*3cb0*/  UP2UR UR29, UPR, URZ, 0x4 ;  /* 0x000000043f1d7883 */ /* 0x000fe20008000000 */
[----:B------:R-:W-:Y:S01]  /*3cc0*/  PLOP3.LUT P0, PT, PT, PT, UP1, 0x40, 0x0 ;  /* 0x000000000000781c */ /* 0x000fe20003f0e818 */
[----:B------:R-:W-:Y:S01]  /*3cd0*/  UISETP.GE.AND UP2, UPT, UR30, 0x22, UPT ;  /* 0x000000221e00788c */ /* 0x000fe2000bf46270 */
[C---:B------:R-:W-:Y:S01]  /*3ce0*/  ISETP.GT.AND P1, PT, R4.reuse, 0x8, P1 ;  /* 0x000000080400780c */ /* 0x040fe20000f24270 */
[----:B------:R-:W-:Y:S01]  /*3cf0*/  UISETP.GE.AND UP4, UPT, UR30, 0x1a, UPT ;  /* 0x0000001a1e00788c */ /* 0x000fe2000bf86270 */
[----:B------:R-:W-:Y:S01]  /*3d00*/  ISETP.GT.AND P0, PT, R4, 0x9, P0 ;  /* 0x000000090400780c */ /* 0x000fe20000704270 */
[----:B------:R-:W-:Y:S01]  /*3d10*/  UISETP.GE.AND UP3, UPT, UR30, 0x21, UPT ;  /* 0x000000211e00788c */ /* 0x000fe2000bf66270 */
[C---:B------:R-:W-:Y:S01]  /*3d20*/  ISETP.LT.OR P2, PT, R5.reuse, 0x2, P2 ;  /* 0x000000020500780c */ /* 0x040fe20001741670 */
[----:B------:R-:W-:Y:S01]  /*3d30*/  UP2UR UR31, UPR, URZ, 0x40 ;  /* 0x000000403f1f7883 */ /* 0x000fe20008000000 */
[C---:B------:R-:W-:Y:S01]  /*3d40*/  ISETP.LT.OR P0, PT, R5.reuse, 0xa, P0 ;  /* 0x0000000a0500780c */ /* 0x040fe20000701670 */
[----:B------:R-:W-:Y:S01]  /*3d50*/  UP2UR UR5, UPR, URZ, 0x2 ;  /* 0x000000023f057883 */ /* 0x000fe20008000000 */
[----:B------:R-:W-:Y:S01]  /*3d60*/  ISETP.LT.OR P1, PT, R5, 0x9, P1 ;  /* 0x000000090500780c */ /* 0x000fe20000f21670 */
[----:B------:R-:W-:Y:S01]  /*3d70*/  UP2UR UR4, UPR, URZ, 0x1 ;  /* 0x000000013f047883 */ /* 0x000fe20008000000 */
[----:B------:R-:W-:Y:S01]  /*3d80*/  FSEL R19, R45, -INF , !P0 ;  /* 0xff8000002d137808 */ /* 0x000fe20004000000 */
[----:B------:R-:W-:Y:S01]  /*3d90*/  UISETP.GE.AND UP1, UPT, UR30, 0x29, UPT ;  /* 0x000000291e00788c */ /* 0x000fe2000bf26270 */
[----:B------:R-:W-:-:S02]  /*3da0*/  FSEL R16, R49, -INF , !P2 ;  /* 0xff80000031107808 */ /* 0x000fc40005000000 */
[----:B------:R-:W-:Y:S02]  /*3db0*/  FSEL R18, R44, -INF , !P1 ;  /* 0xff8000002c127808 */ /* 0x000fe40004800000 */
[----:B------:R-:W-:Y:S02]  /*3dc0*/  PLOP3.LUT P0, PT, PT, PT, UP5, 0x40, 0x0 ;  /* 0x000000000000781c */ /* 0x000fe40003f0e858 */
[----:B------:R-:W-:Y:S01]  /*3dd0*/  PLOP3.LUT P2, PT, PT, PT, UP0, 0x40, 0x0 ;  /* 0x000000000000781c */ /* 0x000fe20003f4e808 */
[----:B------:R-:W-:Y:S01]  /*3de0*/  UISETP.GE.AND UP0, UPT, UR30, 0x2a, UPT ;  /* 0x0000002a1e00788c */ /* 0x000fe2000bf06270 */
[----:B------:R-:W-:Y:S01]  /*3df0*/  PLOP3.LUT P1, PT, PT, PT, UP6, 0x40, 0x0 ;  /* 0x000000000000781c */ /* 0x000fe20003f2e868 */
[----:B------:R-:W-:Y:S01]  /*3e00*/  UISETP.NE.AND UP6, UPT, UR12, URZ, UPT ;  /* 0x0000003f0c00728c */ /* 0x000fe2000bfc5270 */
[C---:B------:R-:W-:Y:S02]  /*3e10*/  ISETP.GT.AND P0, PT, R4.reuse, 0x18, P0 ;  /* 0x000000180400780c */ /* 0x040fe40000704270 */
[----:B------:R-:W-:-:S02]  /*3e20*/  ISETP.GT.AND P2, PT, R4, 0x10, P2 ;  /* 0x000000100400780c */ /* 0x000fc40001744270 */
[----:B------:R-:W-:Y:S02]  /*3e30*/  ISETP.GT.AND P1, PT, R4, 0x11, P1 ;  /* 0x000000110400780c */ /* 0x000fe40000f24270 */
[C---:B------:R-:W-:Y:S02]  /*3e40*/  ISETP.LT.OR P0, PT, R5.reuse, 0x19, P0 ;  /* 0x000000190500780c */ /* 0x040fe40000701670 */
[C---:B------:R-:W-:Y:S02]  /*3e50*/  ISETP.LT.OR P2, PT, R5.reuse, 0x11, P2 ;  /* 0x000000110500780c */ /* 0x040fe40001741670 */
[----:B------:R-:W-:Y:S02]  /*3e60*/  ISETP.LT.OR P1, PT, R5, 0x12, P1 ;  /* 0x000000120500780c */ /* 0x000fe40000f21670 */
[----:B------:R-:W-:Y:S02]  /*3e70*/  FSEL R70, R36, -INF , !P0 ;  /* 0xff80000024467808 */ /* 0x000fe40004000000 */
[----:B------:R-:W-:-:S02]  /*3e80*/  FSEL R64, R40, -INF , !P2 ;  /* 0xff80000028407808 */ /* 0x000fc40005000000 */
[----:B------:R-:W-:Y:S02]  /*3e90*/  FSEL R69, R41, -INF , !P1 ;  /* 0xff80000029457808 */ /* 0x000fe40004800000 */
[----:B------:R-:W-:Y:S02]  /*3ea0*/  PLOP3.LUT P0, PT, PT, PT, UP2, 0x40, 0x0 ;  /* 0x000000000000781c */ /* 0x000fe40003f0e828 */
[----:B------:R-:W-:Y:S02]  /*3eb0*/  PLOP3.LUT P2, PT, PT, PT, UP4, 0x40, 0x0 ;  /* 0x000000000000781c */ /* 0x000fe40003f4e848 */
[----:B------:R-:W-:Y:S02]  /*3ec0*/  PLOP3.LUT P1, PT, PT, PT, UP3, 0x40, 0x0 ;  /* 0x000000000000781c */ /* 0x000fe40003f2e838 */
        /* <DEDUP_REMOVED lines=9> */
[----:B------:R-:W-:Y:S01]  /*3f60*/  PLOP3.LUT P0, PT, PT, PT, UP6, 0x40, 0x0 ;  /* 0x000000000000781c */ /* 0x000fe20003f0e868 */
[----:B------:R-:W-:Y:S01]  /*3f70*/  UISETP.NE.AND UP6, UPT, UR31, URZ, UPT ;  /* 0x0000003f1f00728c */ /* 0x000fe2000bfc5270 */
[----:B------:R-:W-:Y:S02]  /*3f80*/  PLOP3.LUT P2, PT, PT, PT, UP1, 0x40, 0x0 ;  /* 0x000000000000781c */ /* 0x000fe40003f4e818 */
[----:B------:R-:W-:Y:S02]  /*3f90*/  PLOP3.LUT P1, PT, PT, PT, UP0, 0x40, 0x0 ;  /* 0x000000000000781c */ /* 0x000fe40003f2e808 */
[C---:B------:R-:W-:Y:S02]  /*3fa0*/  ISETP.GT.AND P2, PT, R4.reuse, 0x28, P2 ;  /* 0x000000280400780c */ /* 0x040fe40001744270 */
[----:B------:R-:W-:Y:S01]  /*3fb0*/  ISETP.GT.AND P1, PT, R4, 0x29, P1 ;  /* 0x000000290400780c */ /* 0x000fe20000f24270 */
[----:B-1----:R-:W-:Y:S01]  /*3fc0*/  IMAD.IADD R4, R12, 0x1, R8 ;  /* 0x000000010c047824 */ /* 0x002fe200078e0208 */
[----:B------:R-:W-:-:S02]  /*3fd0*/  ISETP.LT.OR P2, PT, R5, 0x29, P2 ;  /* 0x000000290500780c */ /* 0x000fc40001741670 */
[----:B------:R-:W-:Y:S01]  /*3fe0*/  ISETP.LT.OR P1, PT, R5, 0x2a, P1 ;  /* 0x0000002a0500780c */ /* 0x000fe20000f21670 */
[----:B------:R-:W-:Y:S01]  /*3ff0*/  IMAD.IADD R5, R10, 0x1, R8 ;  /* 0x000000010a057824 */ /* 0x000fe200078e0208 */
[----:B------:R-:W-:Y:S02]  /*4000*/  FSEL R147, R20, -INF , !P2 ;  /* 0xff80000014937808 */ /* 0x000fe40005000000 */
[----:B------:R-:W-:Y:S02]  /*4010*/  FSEL R146, R21, -INF , !P1 ;  /* 0xff80000015927808 */ /* 0x000fe40004800000 */
        /* <DEDUP_REMOVED lines=14> */
.L_x_601:
[----:B------:R-:W-:-:S04]  /*4100*/  MOV R14, c[0x0][0x32c] ;  /* 0x0000cb00000e7a02 */ /* 0x000fc80000000f00 */
[----:B------:R-:W-:-:S13]  /*4110*/  ISETP.NE.AND P0, PT, R14, 0x1, PT ;  /* 0x000000010e00780c */ /* 0x000fda0003f05270 */
[----:B------:R-:W-:-:S05]  /*4120*/  @P0 IMAD.HI.U32 R14, R8, c[0x0][0x330], RZ ;  /* 0x0000cc00080e0a27 */ /* 0x000fca00078e00ff */
[----:B------:R-:W-:Y:S02]  /*4130*/  @P0 SHF.R.U32.HI R8, RZ, c[0x0][0x334], R14 ;  /* 0x0000cd00ff080a19 */ /* 0x000fe4000001160e */
.L_x_602:
[----:B------:R-:W-:Y:S05]  /*4140*/  BSYNC B0 ;  /* 0x0000000000007941 */ /* 0x000fea0003800000 */
.L_x_600:
[----:B------:R-:W-:-:S05]  /*4150*/  IMAD R8, R8, c[0x0][0x32c], R13 ;  /* 0x0000cb0008087a24 */ /* 0x000fca00078e020d */
[----:B------:R-:W-:Y:S02]  /*4160*/  IADD3 R14, R8, c[0x0][0x32c], RZ ;  /* 0x0000cb00080e7a10 */ /* 0x000fe40007ffe0ff */
[----:B------:R-:W-:Y:S02]  /*4170*/  IMNMX R4, R4, R8, !PT ;  /* 0x0000000804047217 */ /* 0x000fe40007800200 */
[----:B------:R-:W-:Y:S02]  /*4180*/  IMNMX R5, R5, R14, PT ;  /* 0x0000000e05057217 */ /* 0x000fe40003800200 */
.L_x_599:
[----:B------:R-:W-:Y:S01]  /*4190*/  UP2UR UR33, UPR, URZ, 0x8 ;  /* 0x000000083f217883 */ /* 0x000fe20008000000 */
[----:B------:R-:W1:Y:S01]  /*41a0*/  SHFL.IDX PT, R8, R9, 0x3, 0x1c1f ;  /* 0x007c1f0009087f89 */ /* 0x000e6200000e0000 */
[----:B------:R-:W-:Y:S02]  /*41b0*/  UISETP.NE.AND UP3, UPT, UR28, URZ, UPT ;  /* 0x0000003f1c00728c */ /* 0x000fe4000bf65270 */
[----:B------:R-:W-:Y:S02]  /*41c0*/  UP2UR UR30, UPR, URZ, 0x1 ;  /* 0x000000013f1e7883 */ /* 0x000fe40008000000 */
[----:B------:R-:W-:-:S02]  /*41d0*/  UP2UR UR32, UPR, URZ, 0x4 ;  /* 0x000000043f207883 */ /* 0x000fc40008000000 */
[----:B------:R-:W-:Y:S01]  /*41e0*/  PLOP3.LUT P0, PT, PT, PT, UP3, 0x40, 0x0 ;  /* 0x000000000000781c */ /* 0x000fe20003f0e838 */
[----:B------:R-:W-:Y:S02]  /*41f0*/  UISETP.NE.AND UP0, UPT, UR4, URZ, UPT ;  /* 0x0000003f0400728c */ /* 0x000fe4000bf05270 */
[----:B------:R-:W-:Y:S01]  /*4200*/  UISETP.NE.AND UP2, UPT, UR27, URZ, UPT ;  /* 0x0000003f1b00728c */ /* 0x000fe2000bf45270 */
[----:B------:R-:W-:Y:S01]  /*4210*/  ISETP.GT.AND P0, PT, R4, 0x1, P0 ;  /* 0x000000010400780c */ /* 0x000fe20000704270 */
[----:B------:R-:W-:Y:S02]  /*4220*/  UP2UR UR34, UPR, URZ, 0x10 ;  /* 0x000000103f227883 */ /* 0x000fe40008000000 */
[----:B------:R-:W-:Y:S01]  /*4230*/  UISETP.NE.AND UP4, UPT, UR29, URZ, UPT ;  /* 0x0000003f1d00728c */ /* 0x000fe2000bf85270 */
[----:B------:R-:W-:Y:S01]  /*4240*/  ISETP.LT.OR P0, PT, R5, 0x2, P0 ;  /* 0x000000020500780c */ /* 0x000fe20000701670 */
[----:B------:R-:W-:Y:S01]  /*4250*/  UP2UR UR31, UPR, URZ, 0x2 ;  /* 0x000000023f1f7883 */ /* 0x000fe20008000000 */
[----:B------:R-:W-:Y:S01]  /*4260*/  PLOP3.LUT P1, PT, PT, PT, UP2, 0x40, 0x0 ;  /* 0x000000000000781c */ /* 0x000fe20003f2e828 */
[----:B------:R-:W-:Y:S01]  /*4270*/  UISETP.NE.AND UP1, UPT, UR5, URZ, UPT ;  /* 0x0000003f0500728c */ /* 0x000fe2000bf25270 */
[----:B------:R-:W-:-:S02]  /*4280*/  FSEL R55, R81, -INF , !P0 ;  /* 0xff80000051377808 */ /* 0x000fc40004000000 */
[----:B------:R-:W-:Y:S02]  /*4290*/  PLOP3.LUT P0, PT, PT, PT, UP0, 0x40, 0x0 ;  /* 0x000000000000781c */ /* 0x000fe40003f0e808 */
[----:B------:R-:W-:Y:S01]  /*42a0*/  PLOP3.LUT P2, PT, PT, PT, UP4, 0x40, 0x0 ;  /* 0x000000000000781c */ /* 0x000fe20003f4e848 */
[----:B------:R-:W-:Y:S01]  /*42b0*/  UISETP.NE.AND UP4, UPT, UR34, URZ, UPT ;  /* 0x0000003f2200728c */ /* 0x000fe2000bf85270 */
[C---:B------:R-:W-:Y:S01]  /*42c0*/  ISETP.GT.AND P0, PT, R4.reuse, 0x10, P0 ;  /* 0x000000100400780c */ /* 0x040fe20000704270 */
[----:B------:R-:W-:Y:S01]  /*42d0*/  UP2UR UR34, UPR, URZ, 0x8 ;  /* 0x000000083f227883 */ /* 0x000fe20008000000 */
[C---:B------:R-:W-:Y:S01]  /*42e0*/  ISETP.GT.AND P1, PT, R4.reuse, 0x8, P1 ;  /* 0x000000080400780c */ /* 0x040fe20000f24270 */
[----:B------:R-:W-:Y:S01]  /*42f0*/  UISETP.NE.AND UP3, UPT, UR29, URZ, UPT ;  /* 0x0000003f1d00728c */ /* 0x000fe2000bf65270 */
[----:B------:R-:W-:Y:S02]  /*4300*/  ISETP.GT.AND P2, PT, R4, RZ, P2 ;  /* 0x000000ff0400720c */ /* 0x000fe40001744270 */
[----:B------:R-:W-:-:S02]  /*4310*/  ISETP.LT.OR P0, PT, R5, 0x11, P0 ;  /* 0x000000110500780c */ /* 0x000fc40000701670 */
[C---:B------:R-:W-:Y:S02]  /*4320*/  ISETP.LT.OR P1, PT, R5.reuse, 0x9, P1 ;  /* 0x000000090500780c */ /* 0x040fe40000f21670 */
[----:B------:R-:W-:Y:S02]  /*4330*/  ISETP.LT.OR P2, PT, R5, 0x1, P2 ;  /* 0x000000010500780c */ /* 0x000fe40001741670 */
[----:B------:R-:W-:Y:S02]  /*4340*/  FSEL R68, R32, -INF , !P0 ;  /* 0xff80000020447808 */ /* 0x000fe40004000000 */
[----:B------:R-:W-:Y:S02]  /*4350*/  FSEL R58, R76, -INF , !P1 ;  /* 0xff8000004c3a7808 */ /* 0x000fe40004800000 */
[----:B------:R-:W-:Y:S02]  /*4360*/  PLOP3.LUT P0, PT, PT, PT, UP4, 0x40, 0x0 ;  /* 0x000000000000781c */ /* 0x000fe40003f0e848 */
[----:B------:R-:W-:-:S02]  /*4370*/  PLOP3.LUT P1, PT, PT, PT, UP6, 0x40, 0x0 ;  /* 0x000000000000781c */ /* 0x000fc40003f2e868 */
[----:B------:R-:W-:Y:S02]  /*4380*/  FSEL R54, R80, -INF , !P2 ;  /* 0xff80000050367808 */ /* 0x000fe40005000000 */
[----:B------:R-:W-:Y:S02]  /*4390*/  PLOP3.LUT P2, PT, PT, PT, UP1, 0x40, 0x0 ;  /* 0x000000000000781c */ /* 0x000fe40003f4e818 */
[C---:B------:R-:W-:Y:S02]  /*43a0*/  ISETP.GT.AND P0, PT, R4.reuse, 0x19, P0 ;  /* 0x000000190400780c */ /* 0x040fe40000704270 */
[C---:B------:R-:W-:Y:S02]  /*43b0*/  ISETP.GT.AND P1, PT, R4.reuse, 0x11, P1 ;  /* 0x000000110400780c */ /* 0x040fe40000f24270 */
[----:B------:R-:W-:Y:S02]  /*43c0*/  ISETP.GT.AND P2, PT, R4, 0x9, P2 ;  /* 0x000000090400780c */ /* 0x000fe40001744270 */
[----:B------:R-:W-:-:S02]  /*43d0*/  ISETP.LT.OR P0, PT, R5, 0x1a, P0 ;  /* 0x0000001a0500780c */ /* 0x000fc40000701670 */
[C---:B------:R-:W-:Y:S02]  /*43e0*/  ISETP.LT.OR P1, PT, R5.reuse, 0x12, P1 ;  /* 0x000000120500780c */ /* 0x040fe40000f21670 */
[----:B------:R-:W-:Y:S02]  /*43f0*/  ISETP.LT.OR P2, PT, R5, 0xa, P2 ;  /* 0x0000000a0500780c */ /* 0x000fe40001741670 */
[----:B------:R-:W-:Y:S02]  /*4400*/  FSEL R74, R85, -INF , !P0 ;  /* 0xff800000554a7808 */ /* 0x000fe40004000000 */
[----:B------:R-:W-:Y:S02]  /*4410*/  FSEL R72, R33, -INF , !P1 ;  /* 0xff80000021487808 */ /* 0x000fe40004800000 */
[----:B------:R-:W-:Y:S01]  /*4420*/  PLOP3.LUT P0, PT, PT, PT, UP2, 0x40, 0x0 ;  /* 0x000000000000781c */ /* 0x000fe20003f0e828 */
[----:B------:R-:W-:Y:S01]  /*4430*/  UISETP.NE.AND UP2, UPT, UR32, URZ, UPT ;  /* 0x0000003f2000728c */ /* 0x000fe2000bf45270 */
[----:B------:R-:W-:Y:S01]  /*4440*/  PLOP3.LUT P1, PT, PT, PT, UP3, 0x40, 0x0 ;  /* 0x000000000000781c */ /* 0x000fe20003f2e838 */
[----:B------:R-:W-:Y:S01]  /*4450*/  UISETP.NE.AND UP3, UPT, UR34, URZ, UPT ;  /* 0x0000003f2200728c */ /* 0x000fe2000bf65270 */
[----:B------:R-:W-:-:S02]  /*4460*/  FSEL R59, R77, -INF , !P2 ;  /* 0xff8000004d3b7808 */ /* 0x000fc40005000000 */
[----:B------:R-:W-:Y:S02]  /*4470*/  PLOP3.LUT P2, PT, PT, PT, UP5, 0x40, 0x0 ;  /* 0x000000000000781c */ /* 0x000fe40003f4e858 */
[C---:B------:R-:W-:Y:S02]  /*4480*/  ISETP.GT.AND P0, PT, R6.reuse, 0x8, P0 ;  /* 0x000000080600780c */ /* 0x040fe40000704270 */
[----:B------:R-:W-:Y:S02]  /*4490*/  ISETP.GT.AND P1, PT, R6, RZ, P1 ;  /* 0x000000ff0600720c */ /* 0x000fe40000f24270 */
[----:B------:R-:W-:Y:S02]  /*44a0*/  ISETP.GT.AND P2, PT, R4, 0x18, P2 ;  /* 0x000000180400780c */ /* 0x000fe40001744270 */
[C---:B------:R-:W-:Y:S02]  /*44b0*/  ISETP.LT.OR P0, PT, R7.reuse, 0x9, P0 ;  /* 0x000000090700780c */ /* 0x040fe40000701670 */
[----:B------:R-:W-:-:S02]  /*44c0*/  ISETP.LT.OR P1, PT, R7, 0x1, P1 ;  /* 0x000000010700780c */ /* 0x000fc40000f21670 */
[----:B------:R-:W-:Y:S02]  /*44d0*/  ISETP.LT.OR P2, PT, R5, 0x19, P2 ;  /* 0x000000190500780c */ /* 0x000fe40001741670 */
[----:B------:R-:W-:Y:S02]  /*44e0*/  FSEL R20, R46, -INF , !P0 ;  /* 0xff8000002e147808 */ /* 0x000fe40004000000 */
[----:B------:R-:W-:Y:S02]  /*44f0*/  FSEL R14, R50, -INF , !P1 ;  /* 0xff800000320e7808 */ /* 0x000fe40004800000 */
[----:B------:R-:W-:Y:S02]  /*4500*/  PLOP3.LUT P0, PT, PT, PT, UP6, 0x40, 0x0 ;  /* 0x000000000000781c */ /* 0x000fe40003f0e868 */
[----:B------:R-:W-:Y:S01]  /*4510*/  PLOP3.LUT P1, PT, PT, PT, UP1, 0x40, 0x0 ;  /* 0x000000000000781c */ /* 0x000fe20003f2e818 */
[----:B------:R-:W-:Y:S01]  /*4520*/  UISETP.NE.AND UP1, UPT, UR31, URZ, UPT ;  /* 0x0000003f1f00728c */ /* 0x000fe2000bf25270 */
[----:B------:R-:W-:-:S02]  /*4530*/  FSEL R73, R84, -INF , !P2 ;  /* 0xff80000054497808 */ /* 0x000fc40005000000 */
[----:B------:R-:W-:Y:S01]  /*4540*/  PLOP3.LUT P2, PT, PT, PT, UP3, 0x40, 0x0 ;  /* 0x000000000000781c */ /* 0x000fe20003f4e838 */
[----:B------:R-:W-:Y:S01]  /*4550*/  UISETP.NE.AND UP3, UPT, UR33, URZ, UPT ;  /* 0x0000003f2100728c */ /* 0x000fe2000bf65270 */
[C---:B------:R-:W-:Y:S02]  /*4560*/  ISETP.GT.AND P0, PT, R6.reuse, 0x11, P0 ;  /* 0x000000110600780c */ /* 0x040fe40000704270 */
[C---:B------:R-:W-:Y:S02]  /*4570*/  ISETP.GT.AND P1, PT, R6.reuse, 0x9, P1 ;  /* 0x000000090600780c */ /* 0x040fe40000f24270 */
[----:B------:R-:W-:Y:S02]  /*4580*/  ISETP.GT.AND P2, PT, R6, 0x1, P2 ;  /* 0x000000010600780c */ /* 0x000fe40001744270 */
[C---:B------:R-:W-:Y:S02]  /*4590*/  ISETP.LT.OR P0, PT, R7.reuse, 0x12, P0 ;  /* 0x000000120700780c */ /* 0x040fe40000701670 */
[----:B------:R-:W-:-:S02]  /*45a0*/  ISETP.LT.OR P1, PT, R7, 0xa, P1 ;  /* 0x0000000a0700780c */ /* 0x000fc40000f21670 */
[----:B------:R-:W-:Y:S02]  /*45b0*/  ISETP.LT.OR P2, PT, R7, 0x2, P2 ;  /* 0x000000020700780c */ /* 0x000fe40001741670 */
[----:B------:R-:W-:Y:S02]  /*45c0*/  FSEL R61, R43, -INF , !P0 ;  /* 0xff8000002b3d7808 */ /* 0x000fe40004000000 */
[----:B------:R-:W-:Y:S02]  /*45d0*/  FSEL R21, R47, -INF , !P1 ;  /* 0xff8000002f157808 */ /* 0x000fe40004800000 */
[----:B------:R-:W-:Y:S02]  /*45e0*/  PLOP3.LUT P0, PT, PT, PT, UP3, 0x40, 0x0 ;  /* 0x000000000000781c */ /* 0x000fe40003f0e838 */
[----:B------:R-:W-:Y:S02]  /*45f0*/  PLOP3.LUT P1, PT, PT, PT, UP5, 0x40, 0x0 ;  /* 0x000000000000781c */ /* 0x000fe40003f2e858 */
[----:B------:R-:W-:-:S02]  /*4600*/  FSEL R17, R51, -INF , !P2 ;  /* 0xff80000033117808 */ /* 0x000fc40005000000 */
[----:B------:R-:W-:Y:S01]  /*4610*/  PLOP3.LUT P2, PT, PT, PT, UP0, 0x40, 0x0 ;  /* 0x000000000000781c */ /* 0x000fe20003f4e808 */
[----:B------:R-:W-:Y:S01]  /*4620*/  UISETP.NE.AND UP0, UPT, UR30, URZ, UPT ;  /* 0x0000003f1e00728c */ /* 0x000fe2000bf05270 */
[----:B------:R-:W-:Y:S01]  /*4630*/  ISETP.GT.AND P0, PT, R4, 0x20, P0 ;  /* 0x000000200400780c */ /* 0x000fe20000704270 */
[----:B------:R-:W-:Y:S01]  /*4640*/  UP2UR UR30, UPR, URZ, 0x40 ;  /* 0x000000403f1e7883 */ /* 0x000fe20008000000 */
[C---:B------:R-:W-:Y:S01]  /*4650*/  ISETP.GT.AND P1, PT, R6.reuse, 0x18, P1 ;  /* 0x000000180600780c */ /* 0x040fe20000f24270 */
[----:B------:R-:W-:Y:S01]  /*4660*/  UISETP.NE.AND UP6, UPT, UR12, URZ, UPT ;  /* 0x0000003f0c00728c */ /* 0x000fe2000bfc5270 */
[----:B------:R-:W-:Y:S02]  /*4670*/  ISETP.GT.AND P2, PT, R6, 0x10, P2 ;  /* 0x000000100600780c */ /* 0x000fe40001744270 */
[----:B------:R-:W-:Y:S02]  /*4680*/  ISETP.LT.OR P0, PT, R5, 0x21, P0 ;  /* 0x000000210500780c */ /* 0x000fe40000701670 */
[----:B------:R-:W-:-:S02]  /*4690*/  ISETP.LT.OR P1, PT, R7, 0x19, P1 ;  /* 0x000000190700780c */ /* 0x000fc40000f21670 */
[----:B------:R-:W-:Y:S02]  /*46a0*/  ISETP.LT.OR P2, PT, R7, 0x11, P2 ;  /* 0x000000110700780c */ /* 0x000fe40001741670 */
[----:B------:R-:W-:Y:S02]  /*46b0*/  FSEL R126, R92, -INF , !P0 ;  /* 0xff8000005c7e7808 */ /* 0x000fe40004000000 */
[----:B------:R-:W-:Y:S02]  /*46c0*/  FSEL R62, R38, -INF , !P1 ;  /* 0xff800000263e7808 */ /* 0x000fe40004800000 */
[----:B------:R-:W-:Y:S02]  /*46d0*/  PLOP3.LUT P0, PT, PT, PT, UP2, 0x40, 0x0 ;  /* 0x000000000000781c */ /* 0x000fe40003f0e828 */
[----:B------:R-:W-:Y:S02]  /*46e0*/  PLOP3.LUT P1, PT, PT, PT, UP3, 0x40, 0x0 ;  /* 0x000000000000781c */ /* 0x000fe40003f2e838 */
[----:B------:R-:W-:-:S02]  /*46f0*/  FSEL R60, R42, -INF , !P2 ;  /* 0xff8000002a3c7808 */ /* 0x000fc40005000000 */
[----:B------:R-:W-:Y:S02]  /*4700*/  PLOP3.LUT P2, PT, PT, PT, UP4, 0x40, 0x0 ;  /* 0x000000000000781c */ /* 0x000fe40003f4e848 */
[----:B------:R-:W-:Y:S02]  /*4710*/  ISETP.GT.AND P0, PT, R4, 0x21, P0 ;  /* 0x000000210400780c */ /* 0x000fe40000704270 */
[C---:B------:R-:W-:Y:S02]  /*4720*/  ISETP.GT.AND P1, PT, R6.reuse, 0x20, P1 ;  /* 0x000000200600780c */ /* 0x040fe40000f24270 */
        /* <DEDUP_REMOVED lines=11> */
[----:B------:R-:W-:Y:S02]  /*47e0*/  ISETP.GT.AND P1, PT, R4, 0x28, P1 ;  /* 0x000000280400780c */ /* 0x000fe40000f24270 */
[----:B------:R-:W-:Y:S02]  /*47f0*/  ISETP.GT.AND P2, PT, R6, 0x21, P2 ;  /* 0x000000210600780c */ /* 0x000fe40001744270 */
[----:B------:R-:W-:Y:S02]  /*4800*/  ISETP.LT.OR P0, PT, R7, 0x29, P0 ;  /* 0x000000290700780c */ /* 0x000fe40000701670 */
[----:B------:R-:W-:-:S02]  /*4810*/  ISETP.LT.OR P1, PT, R5, 0x29, P1 ;  /* 0x000000290500780c */ /* 0x000fc40000f21670 */
[----:B------:R-:W-:Y:S02]  /*4820*/  ISETP.LT.OR P2, PT, R7, 0x22, P2 ;  /* 0x000000220700780c */ /* 0x000fe40001741670 */
[----:B------:R-:W-:Y:S02]  /*4830*/  FSEL R91, R22, -INF , !P0 ;  /* 0xff800000165b7808 */ /* 0x000fe40004000000 */
[----:B------:R-:W-:Y:S02]  /*4840*/  FSEL R145, R96, -INF , !P1 ;  /* 0xff80000060917808 */ /* 0x000fe40004800000 */
[----:B------:R-:W-:Y:S01]  /*4850*/  PLOP3.LUT P0, PT, PT, PT, UP6, 0x40, 0x0 ;  /* 0x000000000000781c */ /* 0x000fe20003f0e868 */
[----:B------:R-:W-:Y:S01]  /*4860*/  UISETP.NE.AND UP6, UPT, UR30, URZ, UPT ;  /* 0x0000003f1e00728c */ /* 0x000fe2000bfc5270 */
[----:B------:R-:W-:Y:S02]  /*4870*/  PLOP3.LUT P1, PT, PT, PT, UP0, 0x40, 0x0 ;  /* 0x000000000000781c */ /* 0x000fe40003f2e808 */
[----:B------:R-:W-:-:S02]  /*4880*/  FSEL R124, R27, -INF , !P2 ;  /* 0xff8000001b7c7808 */ /* 0x000fc40005000000 */
[----:B------:R-:W-:Y:S02]  /*4890*/  PLOP3.LUT P2, PT, PT, PT, UP0, 0x40, 0x0 ;  /* 0x000000000000781c */ /* 0x000fe40003f4e808 */
[----:B------:R-:W-:Y:S01]  /*48a0*/  ISETP.GT.AND P1, PT, R4, 0x29, P1 ;  /* 0x000000290400780c */ /* 0x000fe20000f24270 */
[--C-:B-1----:R-:W-:Y:S01]  /*48b0*/  IMAD.IADD R4, R12, 0x1, R8.reuse ;  /* 0x000000010c047824 */ /* 0x102fe200078e0208 */
[----:B------:R-:W-:Y:S02]  /*48c0*/  ISETP.GT.AND P2, PT, R6, 0x29, P2 ;  /* 0x000000290600780c */ /* 0x000fe40001744270 */
[----:B------:R-:W-:Y:S01]  /*48d0*/  ISETP.LT.OR P1, PT, R5, 0x2a, P1 ;  /* 0x0000002a0500780c */ /* 0x000fe20000f21670 */
[----:B------:R-:W-:Y:S01]  /*48e0*/  IMAD.IADD R5, R10, 0x1, R8 ;  /* 0x000000010a057824 */ /* 0x000fe200078e0208 */
[----:B------:R-:W-:Y:S02]  /*48f0*/  ISETP.LT.OR P2, PT, R7, 0x2a, P2 ;  /* 0x0000002a0700780c */ /* 0x000fe40001741670 */
[----:B------:R-:W-:-:S02]  /*4900*/  FSEL R127, R97, -INF , !P1 ;  /* 0xff800000617f7808 */ /* 0x000fc40004800000 */
[----:B------:R-:W-:Y:S02]  /*4910*/  IMNMX R5, R5, R11, PT ;  /* 0x0000000b05057217 */ /* 0x000fe40003800200 */
[----:B------:R-:W-:Y:S01]  /*4920*/  FSEL R90, R23, -INF , !P2 ;  /* 0xff800000175a7808 */ /* 0x000fe20005000000 */
        /* <DEDUP_REMOVED lines=13> */
.L_x_605:
[----:B------:R-:W-:-:S04]  /*4a00*/  MOV R7, c[0x0][0x32c] ;  /* 0x0000cb0000077a02 */ /* 0x000fc80000000f00 */
[----:B------:R-:W-:-:S13]  /*4a10*/  ISETP.NE.AND P0, PT, R7, 0x1, PT ;  /* 0x000000010700780c */ /* 0x000fda0003f05270 */
[----:B------:R-:W-:-:S05]  /*4a20*/  @P0 IMAD.HI.U32 R7, R6, c[0x0][0x330], RZ ;  /* 0x0000cc0006070a27 */ /* 0x000fca00078e00ff */
[----:B------:R-:W-:Y:S02]  /*4a30*/  @P0 SHF.R.U32.HI R6, RZ, c[0x0][0x334], R7 ;  /* 0x0000cd00ff060a19 */ /* 0x000fe40000011607 */
.L_x_606:
[----:B------:R-:W-:Y:S05]  /*4a40*/  BSYNC B0 ;  /* 0x0000000000007941 */ /* 0x000fea0003800000 */
.L_x_604:
[----:B------:R-:W-:-:S05]  /*4a50*/  IMAD R6, R6, c[0x0][0x32c], R13 ;  /* 0x0000cb0006067a24 */ /* 0x000fca00078e020d */
[----:B------:R-:W-:Y:S02]  /*4a60*/  IADD3 R7, R6, c[0x0][0x32c], RZ ;  /* 0x0000cb0006077a10 */ /* 0x000fe40007ffe0ff */
[----:B------:R-:W-:Y:S02]  /*4a70*/  IMNMX R4, R4, R6, !PT ;  /* 0x0000000604047217 */ /* 0x000fe40007800200 */
[----:B------:R-:W-:Y:S02]  /*4a80*/  IMNMX R5, R5, R7, PT ;  /* 0x0000000705057217 */ /* 0x000fe40003800200 */
.L_x_603:
[----:B------:R-:W-:Y:S01]  /*4a90*/  FMNMX.FTZ R7, R15, R16, !PT ;  /* 0x000000100f077209 */ /* 0x000fe20007810000 */
[----:B------:R-:W-:Y:S01]  /*4aa0*/  UP2UR UR30, UPR, URZ, 0x10 ;  /* 0x000000103f1e7883 */ /* 0x000fe20008000000 */
[----:B------:R-:W-:Y:S01]  /*4ab0*/  FMNMX.FTZ R6, R14, R17, !PT ;  /* 0x000000110e067209 */ /* 0x000fe20007810000 */
[----:B------:R-:W-:Y:S01]  /*4ac0*/  UISETP.NE.AND UP4, UPT, UR29, URZ, UPT ;  /* 0x0000003f1d00728c */ /* 0x000fe2000bf85270 */
        /* <DEDUP_REMOVED lines=17> */
[----:B------:R-:W-:Y:S01]  /*4be0*/  STL [R1+0x68], R242 ;  /* 0x000068f201007387 */ /* 0x000fe20000100800 */
[----:B------:R-:W-:Y:S01]  /*4bf0*/  FMNMX.FTZ R6, R62, R6, !PT ;  /* 0x000000063e067209 */ /* 0x000fe20007810000 */
[----:B------:R-:W-:Y:S01]  /*4c00*/  IMAD.SHL.U32 R225, R0, 0x2, RZ ;  /* 0x0000000200e17824 */ /* 0x000fe200078e00ff */
[----:B------:R-:W-:Y:S01]  /*4c10*/  FMNMX.FTZ R169, R71, R169, !PT ;  /* 0x000000a947a97209 */ /* 0x000fe20007810000 */
[----:B------:R-:W-:Y:S01]  /*4c20*/  STL [R1+0x64], R241 ;  /* 0x000064f101007387 */ /* 0x000fe20000100800 */
[----:B------:R-:W-:Y:S01]  /*4c30*/  FMNMX.FTZ R6, R63, R6, !PT ;  /* 0x000000063f067209 */ /* 0x000fe20007810000 */
[----:B------:R-:W-:Y:S01]  /*4c40*/  IMAD R226, R3, 0x2, R225 ;  /* 0x0000000203e27824 */ /* 0x000fe200078e02e1 */
[----:B------:R-:W-:Y:S01]  /*4c50*/  FMNMX.FTZ R169, R161, R169, !PT ;  /* 0x000000a9a1a97209 */ /* 0x000fe20007810000 */
[----:B------:R-:W-:Y:S01]  /*4c60*/  STL [R1+0x60], R240 ;  /* 0x000060f001007387 */ /* 0x000fe20000100800 */
[----:B------:R-:W-:Y:S01]  /*4c70*/  FMNMX.FTZ R6, R125, R6, !PT ;  /* 0x000000067d067209 */ /* 0x000fe20007810000 */
[----:B------:R-:W-:Y:S01]  /*4c80*/  IMAD R227, R2, 0x2, R226 ;  /* 0x0000000202e37824 */ /* 0x000fe200078e02e2 */
[----:B------:R-:W-:Y:S01]  /*4c90*/  FMNMX.FTZ R169, R160, R169, !PT ;  /* 0x000000a9a0a97209 */ /* 0x000fe20007810000 */
[----:B------:R-:W-:Y:S01]  /*4ca0*/  STL [R1+0x5c], R239 ;  /* 0x00005cef01007387 */ /* 0x000fe20000100800 */
[----:B------:R-:W-:-:S02]  /*4cb0*/  FMNMX.FTZ R6, R124, R6, !PT ;  /* 0x000000067c067209 */ /* 0x000fc40007810000 */
[----:B------:R-:W-:Y:S01]  /*4cc0*/  FMNMX.FTZ R169, R147, R169, !PT ;  /* 0x000000a993a97209 */ /* 0x000fe20007810000 */
[----:B------:R-:W-:Y:S01]  /*4cd0*/  STL [R1+0x58], R238 ;  /* 0x000058ee01007387 */ /* 0x000fe20000100800 */
[----:B------:R-:W-:Y:S02]  /*4ce0*/  FMNMX.FTZ R6, R91, R6, !PT ;  /* 0x000000065b067209 */ /* 0x000fe40007810000 */
[----:B------:R-:W-:Y:S01]  /*4cf0*/  FMNMX.FTZ R169, R146, R169, !PT ;  /* 0x000000a992a97209 */ /* 0x000fe20007810000 */
[----:B------:R-:W-:Y:S01]  /*4d00*/  STL [R1+0x54], R237 ;  /* 0x000054ed01007387 */ /* 0x000fe20000100800 */
[----:B------:R-:W-:Y:S02]  /*4d10*/  FMNMX.FTZ R6, R90, R6, !PT ;  /* 0x000000065a067209 */ /* 0x000fe40007810000 */
[----:B------:R-:W-:Y:S01]  /*4d20*/  PLOP3.LUT P0, PT, PT, PT, UP3, 0x40, 0x0 ;  /* 0x000000000000781c */ /* 0x000fe20003f0e838 */
[----:B------:R-:W1:Y:S01]  /*4d30*/  SHFL.BFLY PT, R7, R169, 0x2, 0x1f ;  /* 0x0c401f00a9077f89 */ /* 0x000e6200000e0000 */
[----:B------:R-:W-:Y:S01]  /*4d40*/  PLOP3.LUT P1, PT, PT, PT, UP4, 0x40, 0x0 ;  /* 0x000000000000781c */ /* 0x000fe20003f2e848 */
[----:B------:R-:W-:Y:S01]  /*4d50*/  UISETP.NE.AND UP4, UPT, UR30, URZ, UPT ;  /* 0x0000003f1e00728c */ /* 0x000fe2000bf85270 */
[C---:B------:R-:W-:Y:S01]  /*4d60*/  ISETP.GT.AND P0, PT, R4.reuse, 0x1, P0 ;  /* 0x000000010400780c */ /* 0x040fe20000704270 */
[----:B------:R-:W2:Y:S01]  /*4d70*/  SHFL.BFLY PT, R8, R6, 0x2, 0x1f ;  /* 0x0c401f0006087f89 */ /* 0x000ea200000e0000 */
[----:B------:R-:W-:Y:S01]  /*4d80*/  ISETP.GT.AND P1, PT, R4, RZ, P1 ;  /* 0x000000ff0400720c */ /* 0x000fe20000f24270 */
[----:B------:R-:W-:Y:S01]  /*4d90*/  UISETP.NE.AND UP3, UPT, UR29, URZ, UPT ;  /* 0x0000003f1d00728c */ /* 0x000fe2000bf65270 */
[C---:B------:R-:W-:Y:S01]  /*4da0*/  ISETP.LT.OR P0, PT, R5.reuse, 0x2, P0 ;  /* 0x000000020500780c */ /* 0x040fe20000701670 */
[----:B------:R-:W-:Y:S01]  /*4db0*/  STL [R1+0x50], R236 ;  /* 0x000050ec01007387 */ /* 0x000fe20000100800 */
[----:B------:R-:W-:-:S02]  /*4dc0*/  ISETP.LT.OR P1, PT, R5, 0x1, P1 ;  /* 0x000000010500780c */ /* 0x000fc40000f21670 */
[----:B------:R-:W-:Y:S01]  /*4dd0*/  FSEL R51, R83, -INF , !P0 ;  /* 0xff80000053337808 */ /* 0x000fe20004000000 */
[----:B------:R-:W-:Y:S01]  /*4de0*/  STL [R1+0x4c], R235 ;  /* 0x00004ceb01007387 */ /* 0x000fe20000100800 */
[----:B------:R-:W-:Y:S01]  /*4df0*/  PLOP3.LUT P0, PT, PT, PT, UP0, 0x40, 0x0 ;  /* 0x000000000000781c */ /* 0x000fe20003f0e808 */
[----:B------:R-:W-:Y:S01]  /*4e00*/  UISETP.NE.AND UP0, UPT, UR5, URZ, UPT ;  /* 0x0000003f0500728c */ /* 0x000fe2000bf05270 */
[----:B------:R-:W-:Y:S01]  /*4e10*/  FSEL R50, R82, -INF , !P1 ;  /* 0xff80000052327808 */ /* 0x000fe20004800000 */
[----:B------:R-:W-:Y:S01]  /*4e20*/  STL [R1+0x48], R234 ;  /* 0x000048ea01007387 */ /* 0x000fe20000100800 */
[----:B------:R-:W-:Y:S01]  /*4e30*/  ISETP.GT.AND P0, PT, R4, 0x10, P0 ;  /* 0x000000100400780c */ /* 0x000fe20000704270 */
[----:B------:R-:W-:Y:S01]  /*4e40*/  ULDC.64 UR4, c[0x0][0x2c8] ;  /* 0x0000b20000047ab9 */ /* 0x000fe20000000a00 */
[----:B------:R-:W-:Y:S01]  /*4e50*/  PLOP3.LUT P1, PT, PT, PT, UP1, 0x40, 0x0 ;  /* 0x000000000000781c */ /* 0x000fe20003f2e818 */
[----:B------:R-:W-:Y:S01]  /*4e60*/  UISETP.NE.AND UP1, UPT, UR27, URZ, UPT ;  /* 0x0000003f1b00728c */ /* 0x000fe2000bf25270 */
[----:B------:R-:W-:Y:S01]  /*4e70*/  ISETP.LT.OR P0, PT, R5, 0x11, P0 ;  /* 0x000000110500780c */ /* 0x000fe20000701670 */
[----:B------:R-:W-:Y:S01]  /*4e80*/  LDSM.16.MT88.4 R28, [R226+0x100] ;  /* 0x00010000e21c783b */ /* 0x000fe20000004200 */
[----:B------:R-:W-:Y:S01]  /*4e90*/  PLOP3.LUT P2, PT, PT, PT, UP2, 0x40, 0x0 ;  /* 0x000000000000781c */ /* 0x000fe20003f4e828 */
[----:B------:R-:W-:Y:S01]  /*4ea0*/  UISETP.NE.AND UP2, UPT, UR28, URZ, UPT ;  /* 0x0000003f1c00728c */ /* 0x000fe2000bf45270 */
[----:B-1----:R-:W-:Y:S01]  /*4eb0*/  FMNMX.FTZ R169, R169, R7, !PT ;  /* 0x00000007a9a97209 */ /* 0x002fe20007810000 */
[----:B------:R-:W-:Y:S01]  /*4ec0*/  LDSM.16.MT88.4 R36, [R226+0x1900] ;  /* 0x00190000e224783b */ /* 0x000fe20000004200 */
[----:B------:R-:W-:-:S02]  /*4ed0*/  FSEL R49, R34, -INF , !P0 ;  /* 0xff80000022317808 */ /* 0x000fc40004000000 */
[----:B--2---:R-:W-:Y:S01]  /*4ee0*/  FMNMX.FTZ R6, R6, R8, !PT ;  /* 0x0000000806067209 */ /* 0x004fe20007810000 */
[----:B------:R-:W1:Y:S01]  /*4ef0*/  SHFL.BFLY PT, R7, R169, 0x1, 0x1f ;  /* 0x0c201f00a9077f89 */ /* 0x000e6200000e0000 */
[----:B------:R-:W-:Y:S02]  /*4f00*/  FMNMX.FTZ R8, R54, R55, !PT ;  /* 0x0000003736087209 */ /* 0x000fe40007810000 */
[----:B------:R-:W-:Y:S01]  /*4f10*/  PLOP3.LUT P0, PT, PT, PT, UP4, 0x40, 0x0 ;  /* 0x000000000000781c */ /* 0x000fe20003f0e848 */
[----:B------:R-:W2:Y:S01]  /*4f20*/  SHFL.BFLY PT, R168, R6, 0x1, 0x1f ;  /* 0x0c201f0006a87f89 */ /* 0x000ea200000e0000 */
[C---:B------:R-:W-:Y:S02]  /*4f30*/  ISETP.GT.AND P1, PT, R4.reuse, 0x9, P1 ;  /* 0x000000090400780c */ /* 0x040fe40000f24270 */
[C---:B------:R-:W-:Y:S01]  /*4f40*/  ISETP.GT.AND P0, PT, R4.reuse, 0x19, P0 ;  /* 0x000000190400780c */ /* 0x040fe20000704270 */
[----:B------:R-:W-:Y:S01]  /*4f50*/  LDSM.16.MT88.4 R44, [R227+0x1900] ;  /* 0x00190000e32c783b */ /* 0x000fe20000004200 */
[----:B------:R-:W-:-:S02]  /*4f60*/  ISETP.GT.AND P2, PT, R4, 0x8, P2 ;  /* 0x000000080400780c */ /* 0x000fc40001744270 */
[C---:B------:R-:W-:Y:S01]  /*4f70*/  ISETP.LT.OR P1, PT, R5.reuse, 0xa, P1 ;  /* 0x0000000a0500780c */ /* 0x040fe20000f21670 */
[----:B------:R3:W-:Y:S01]  /*4f80*/  STL [R1+0x44], R233 ;  /* 0x000044e901007387 */ /* 0x0007e20000100800 */
[C---:B------:R-:W-:Y:S02]  /*4f90*/  ISETP.LT.OR P0, PT, R5.reuse, 0x1a, P0 ;  /* 0x0000001a0500780c */ /* 0x040fe40000701670 */
[----:B------:R-:W-:Y:S01]  /*4fa0*/  ISETP.LT.OR P2, PT, R5, 0x9, P2 ;  /* 0x000000090500780c */ /* 0x000fe20001741670 */
[----:B------:R-:W-:Y:S01]  /*4fb0*/  STL [R1+0x40], R232 ;  /* 0x000040e801007387 */ /* 0x000fe20000100800 */
[----:B------:R-:W-:Y:S02]  /*4fc0*/  FSEL R53, R79, -INF , !P1 ;  /* 0xff8000004f357808 */ /* 0x000fe40004800000 */
[----:B------:R-:W-:Y:S01]  /*4fd0*/  FSEL R56, R87, -INF , !P0 ;  /* 0xff80000057387808 */ /* 0x000fe20004000000 */
[----:B------:R-:W-:Y:S01]  /*4fe0*/  STL [R1+0x3c], R231 ;  /* 0x00003ce701007387 */ /* 0x000fe20000100800 */
[----:B------:R-:W-:Y:S01]  /*4ff0*/  PLOP3.LUT P1, PT, PT, PT, UP5, 0x40, 0x0 ;  /* 0x000000000000781c */ /* 0x000fe20003f2e858 */
[----:B------:R-:W-:Y:S01]  /*5000*/  UISETP.NE.AND UP5, UPT, UR13, URZ, UPT ;  /* 0x0000003f0d00728c */ /* 0x000fe2000bfa5270 */
[----:B------:R-:W-:Y:S01]  /*5010*/  FSEL R52, R78, -INF , !P2 ;  /* 0xff8000004e347808 */ /* 0x000fe20005000000 */
[----:B------:R-:W-:Y:S01]  /*5020*/  STL [R1+0x38], R230 ;  /* 0x000038e601007387 */ /* 0x000fe20000100800 */
[----:B-1----:R-:W-:-:S02]  /*5030*/  FMNMX.FTZ R169, R169, R7, !PT ;  /* 0x00000007a9a97209 */ /* 0x002fc40007810000 */
[----:B------:R-:W-:Y:S01]  /*5040*/  FMNMX.FTZ R7, R58, R8, !PT ;  /* 0x000000083a077209 */ /* 0x000fe20007810000 */
[----:B------:R-:W-:Y:S01]  /*5050*/  STL [R1+0x34], R229 ;  /* 0x000034e501007387 */ /* 0x000fe20000100800 */
[----:B--2---:R-:W-:Y:S01]  /*5060*/  FMNMX.FTZ R168, R6, R168, !PT ;  /* 0x000000a806a87209 */ /* 0x004fe20007810000 */
[----:B------:R-:W-:Y:S01]  /*5070*/  FMUL.FTZ R13, R169, c[0x0][0x2d0] ;  /* 0x0000b400a90d7a20 */ /* 0x000fe20000410000 */
[----:B------:R-:W-:Y:S01]  /*5080*/  FMNMX.FTZ R6, R59, R7, !PT ;  /* 0x000000073b067209 */ /* 0x000fe20007810000 */
[----:B------:R-:W-:Y:S01]  /*5090*/  STL [R1+0x30], R224 ;  /* 0x000030e001007387 */ /* 0x000fe20000100800 */
[----:B------:R-:W-:Y:S01]  /*50a0*/  FSETP.NEU.FTZ.AND P0, PT, R169, -INF , PT ;  /* 0xff800000a900780b */ /* 0x000fe20003f1d000 */
[----:B------:R-:W-:Y:S01]  /*50b0*/  FMUL.FTZ R12, R168, c[0x0][0x2d0] ;  /* 0x0000b400a80c7a20 */ /* 0x000fe20000410000 */
[----:B------:R-:W-:Y:S02]  /*50c0*/  FMNMX.FTZ R6, R68, R6, !PT ;  /* 0x0000000644067209 */ /* 0x000fe40007810000 */
[----:B------:R-:W-:Y:S01]  /*50d0*/  PLOP3.LUT P2, PT, PT, PT, UP6, 0x40, 0x0 ;  /* 0x000000000000781c */ /* 0x000fe20003f4e868 */
[----:B------:R-:W-:Y:S01]  /*50e0*/  UISETP.NE.AND UP6, UPT, UR12, URZ, UPT ;  /* 0x0000003f0c00728c */ /* 0x000fe2000bfc5270 */
[----:B------:R-:W-:-:S02]  /*50f0*/  FMNMX.FTZ R6, R72, R6, !PT ;  /* 0x0000000648067209 */ /* 0x000fc40007810000 */
[----:B------:R-:W-:Y:S02]  /*5100*/  FMNMX.FTZ R8, R50, R51, !PT ;  /* 0x0000003332087209 */ /* 0x000fe40007810000 */
[----:B------:R-:W-:Y:S02]  /*5110*/  FMNMX.FTZ R6, R73, R6, !PT ;  /* 0x0000000649067209 */ /* 0x000fe40007810000 */
[----:B------:R-:W-:Y:S02]  /*5120*/  ISETP.GT.AND P1, PT, R4, 0x18, P1 ;  /* 0x000000180400780c */ /* 0x000fe40000f24270 */
[----:B------:R-:W-:Y:S02]  /*5130*/  FMNMX.FTZ R6, R74, R6, !PT ;  /* 0x000000064a067209 */ /* 0x000fe40007810000 */
[----:B------:R-:W-:Y:S02]  /*5140*/  FSEL R13, R13, RZ, P0 ;  /* 0x000000ff0d0d7208 */ /* 0x000fe40000000000 */
[----:B------:R-:W-:-:S02]  /*5150*/  PLOP3.LUT P0, PT, PT, PT, UP3, 0x40, 0x0 ;  /* 0x000000000000781c */ /* 0x000fc40003f0e838 */
[----:B------:R-:W-:Y:S01]  /*5160*/  ISETP.GT.AND P2, PT, R4, 0x11, P2 ;  /* 0x000000110400780c */ /* 0x000fe20001744270 */
[----:B------:R-:W-:Y:S01]  /*5170*/  FFMA.FTZ R7, R15, c[0x0][0x2d0], -R13 ;  /* 0x0000b4000f077a23 */ /* 0x000fe2000001080d */
[----:B------:R-:W-:Y:S02]  /*5180*/  FMNMX.FTZ R8, R52, R8, !PT ;  /* 0x0000000834087209 */ /* 0x000fe40007810000 */
[----:B------:R-:W-:Y:S01]  /*5190*/  FMNMX.FTZ R6, R126, R6, !PT ;  /* 0x000000067e067209 */ /* 0x000fe20007810000 */
[----:B------:R1:W-:Y:S01]  /*51a0*/  MUFU.EX2 R239, R7 ;  /* 0x0000000700ef7308 */ /* 0x0003e20000000800 */
[C---:B------:R-:W-:Y:S02]  /*51b0*/  ISETP.LT.OR P1, PT, R5.reuse, 0x19, P1 ;  /* 0x000000190500780c */ /* 0x040fe40000f21670 */
[----:B------:R-:W-:Y:S02]  /*51c0*/  ISETP.GT.AND P0, PT, R4, 0x20, P0 ;  /* 0x000000200400780c */ /* 0x000fe40000704270 */
[----:B------:R-:W-:-:S02]  /*51d0*/  ISETP.LT.OR P2, PT, R5, 0x12, P2 ;  /* 0x000000120500780c */ /* 0x000fc40001741670 */
[----:B------:R-:W-:Y:S02]  /*51e0*/  FMNMX.FTZ R8, R53, R8, !PT ;  /* 0x0000000835087209 */ /* 0x000fe40007810000 */
[----:B------:R-:W-:Y:S02]  /*51f0*/  FMNMX.FTZ R6, R144, R6, !PT ;  /* 0x0000000690067209 */ /* 0x000fe40007810000 */
[----:B------:R-:W-:Y:S02]  /*5200*/  FSEL R48, R86, -INF , !P1 ;  /* 0xff80000056307808 */ /* 0x000fe40004800000 */
[----:B------:R-:W-:Y:S02]  /*5210*/  FSETP.NEU.FTZ.AND P1, PT, R168, -INF , PT ;  /* 0xff800000a800780b */ /* 0x000fe40003f3d000 */
[----:B------:R-:W-:Y:S01]  /*5220*/  ISETP.LT.OR P0, PT, R5, 0x21, P0 ;  /* 0x000000210500780c */ /* 0x000fe20000701670 */
[----:B-1----:R-:W-:Y:S01]  /*5230*/  FFMA.FTZ R7, R16, c[0x0][0x2d0], -R13 ;  /* 0x0000b40010077a23 */ /* 0x002fe2000001080d */
[----:B------:R-:W-:-:S02]  /*5240*/  FSEL R57, R35, -INF , !P2 ;  /* 0xff80000023397808 */ /* 0x000fc40005000000 */
[----:B------:R-:W-:Y:S01]  /*5250*/  FMNMX.FTZ R8, R49, R8, !PT ;  /* 0x0000000831087209 */ /* 0x000fe20007810000 */
[----:B------:R1:W2:Y:S01]  /*5260*/  MUFU.EX2 R238, R7 ;  /* 0x0000000700ee7308 */ /* 0x0002a20000000800 */
[----:B------:R-:W-:Y:S01]  /*5270*/  FMNMX.FTZ R6, R145, R6, !PT ;  /* 0x0000000691067209 */ /* 0x000fe20007810000 */
[----:B------:R-:W-:Y:S01]  /*5280*/  LDSM.16.MT88.4 R32, [R225+0x100] ;  /* 0x00010000e120783b */ /* 0x000fe20000004200 */
[----:B------:R-:W-:Y:S02]  /*5290*/  FSEL R12, R12, RZ, P1 ;  /* 0x000000ff0c0c7208 */ /* 0x000fe40000800000 */
[----:B------:R-:W-:Y:S02]  /*52a0*/  FSEL R89, R94, -INF , !P0 ;  /* 0xff8000005e597808 */ /* 0x000fe40004000000 */
[----:B------:R-:W-:Y:S02]  /*52b0*/  PLOP3.LUT P2, PT, PT, PT, UP2, 0x40, 0x0 ;  /* 0x000000000000781c */ /* 0x000fe40003f4e828 */
[----:B------:R-:W-:-:S02]  /*52c0*/  PLOP3.LUT P1, PT, PT, PT, UP1, 0x40, 0x0 ;  /* 0x000000000000781c */ /* 0x000fc40003f2e818 */
[----:B------:R-:W-:Y:S02]  /*52d0*/  PLOP3.LUT P0, PT, PT, PT, UP0, 0x40, 0x0 ;  /* 0x000000000000781c */ /* 0x000fe40003f0e808 */
[----:B------:R-:W-:Y:S02]  /*52e0*/  FMNMX.FTZ R8, R57, R8, !PT ;  /* 0x0000000839087209 */ /* 0x000fe40007810000 */
[----:B------:R-:W-:Y:S01]  /*52f0*/  FMNMX.FTZ R6, R127, R6, !PT ;  /* 0x000000067f067209 */ /* 0x000fe20007810000 */
[----:B-1----:R-:W-:Y:S01]  /*5300*/  FFMA.FTZ R7, R18, c[0x0][0x2d0], -R13 ;  /* 0x0000b40012077a23 */ /* 0x002fe2000001080d */
[C---:B------:R-:W-:Y:S02]  /*5310*/  ISETP.GT.AND P2, PT, R4.reuse, 0x21, P2 ;  /* 0x000000210400780c */ /* 0x040fe40001744270 */
[C---:B------:R-:W-:Y:S01]  /*5320*/  ISETP.GT.AND P1, PT, R4.reuse, 0x28, P1 ;  /* 0x000000280400780c */ /* 0x040fe20000f24270 */
[----:B------:R1:W-:Y:S01]  /*5330*/  MUFU.EX2 R240, R7 ;  /* 0x0000000700f07308 */ /* 0x0003e20000000800 */
[----:B------:R-:W-:-:S02]  /*5340*/  ISETP.GT.AND P0, PT, R4, 0x29, P0 ;  /* 0x000000290400780c */ /* 0x000fc40000704270 */
[----:B------:R-:W-:Y:S02]  /*5350*/  FMNMX.FTZ R4, R48, R8, !PT ;  /* 0x0000000830047209 */ /* 0x000fe40007810000 */
[----:B------:R-:W4:Y:S01]  /*5360*/  SHFL.BFLY PT, R8, R6, 0x2, 0x1f ;  /* 0x0c401f0006087f89 */ /* 0x000f2200000e0000 */
[----:B------:R-:W-:Y:S02]  /*5370*/  ISETP.LT.OR P2, PT, R5, 0x22, P2 ;  /* 0x000000220500780c */ /* 0x000fe40001741670 */
[----:B------:R-:W-:Y:S02]  /*5380*/  FMNMX.FTZ R4, R56, R4, !PT ;  /* 0x0000000438047209 */ /* 0x000fe40007810000 */
[----:B------:R-:W-:Y:S02]  /*5390*/  FSEL R88, R95, -INF , !P2 ;  /* 0xff8000005f587808 */ /* 0x000fe40005000000 */
[C---:B------:R-:W-:Y:S02]  /*53a0*/  ISETP.LT.OR P1, PT, R5.reuse, 0x29, P1 ;  /* 0x000000290500780c */ /* 0x040fe40000f21670 */
[----:B------:R-:W-:Y:S01]  /*53b0*/  ISETP.LT.OR P0, PT, R5, 0x2a, P0 ;  /* 0x0000002a0500780c */ /* 0x000fe20000701670 */
[----:B-1----:R-:W-:Y:S01]  /*53c0*/  FFMA.FTZ R7, R19, c[0x0][0x2d0], -R13 ;  /* 0x0000b40013077a23 */ /* 0x002fe2000001080d */
[----:B------:R-:W-:Y:S01]  /*53d0*/  LEA R228, R2, R225, 0x1 ;  /* 0x000000e102e47211 */ /* 0x000fe200078e08ff */
[----:B------:R-:W-:Y:S01]  /*53e0*/  FFMA.FTZ R2, R21, c[0x0][0x2d0], -R12 ;  /* 0x0000b40015027a23 */ /* 0x000fe2000001080c */
[----:B------:R-:W-:Y:S01]  /*53f0*/  FSEL R15, R99, -INF , !P0 ;  /* 0xff800000630f7808 */ /* 0x000fe20004000000 */
[----:B------:R1:W1:Y:S02]  /*5400*/  MUFU.EX2 R234, R7 ;  /* 0x0000000700ea7308 */ /* 0x0002640000000800 */
[----:B------:R-:W-:Y:S04]  /*5410*/  LDSM.16.MT88.4 R24, [R228+0x100] ;  /* 0x00010000e418783b */ /* 0x000fe80000004200 */
[----:B------:R-:W-:Y:S02]  /*5420*/  LDSM.16.MT88.4 R40, [R228+0x1900] ;  /* 0x00190000e428783b */ /* 0x000fe40000004200 */
[----:B---3--:R-:W-:Y:S01]  /*5430*/  MUFU.EX2 R233, R2 ;  /* 0x0000000200e97308 */ /* 0x008fe20000000800 */
[----:B----4-:R-:W-:-:S02]  /*5440*/  FMNMX.FTZ R3, R6, R8, !PT ;  /* 0x0000000806037209 */ /* 0x010fc40007810000 */
[----:B--2---:R-:W-:-:S03]  /*5450*/  F2FP.BF16.PACK_AB R8, R238, R239 ;  /* 0x000000efee08723e */ /* 0x004fc600000010ff */
[----:B------:R-:W2:Y:S01]  /*5460*/  SHFL.BFLY PT, R167, R3, 0x1, 0x1f ;  /* 0x0c201f0003a77f89 */ /* 0x000ea200000e0000 */
[----:B-1----:R-:W-:Y:S01]  /*5470*/  FMNMX.FTZ R7, R89, R4, !PT ;  /* 0x0000000459077209 */ /* 0x002fe20007810000 */
[----:B------:R-:W-:Y:S01]  /*5480*/  FFMA.FTZ R4, R14, c[0x0][0x2d0], -R12 ;  /* 0x0000b4000e047a23 */ /* 0x000fe2000001080c */
[----:B------:R-:W-:Y:S02]  /*5490*/  FSEL R14, R98, -INF , !P1 ;  /* 0xff800000620e7808 */ /* 0x000fe40004800000 */
[----:B------:R-:W-:Y:S01]  /*54a0*/  FMNMX.FTZ R5, R88, R7, !PT ;  /* 0x0000000758057209 */ /* 0x000fe20007810000 */
[----:B------:R1:W-:Y:S01]  /*54b0*/  MUFU.EX2 R212, R4 ;  /* 0x0000000400d47308 */ /* 0x0003e20000000800 */
[----:B------:R-:W-:Y:S02]  /*54c0*/  F2FP.BF16.PACK_AB R10, R234, R240 ;  /* 0x000000f0ea0a723e */ /* 0x000fe400000010ff */
[----:B------:R-:W-:-:S04]  /*54d0*/  FMNMX.FTZ R0, R14, R5, !PT ;  /* 0x000000050e007209 */ /* 0x000fc80007810000 */
[----:B------:R-:W-:-:S05]  /*54e0*/  FMNMX.FTZ R0, R15, R0, !PT ;  /* 0x000000000f007209 */ /* 0x000fca0007810000 */
[----:B------:R-:W3:Y:S01]  /*54f0*/  SHFL.BFLY PT, R5, R0, 0x2, 0x1f ;  /* 0x0c401f0000057f89 */ /* 0x000ee200000e0000 */
[----:B-1----:R-:W-:Y:S01]  /*5500*/  FFMA.FTZ R4, R17, c[0x0][0x2d0], -R12 ;  /* 0x0000b40011047a23 */ /* 0x002fe2000001080c */
[----:B--2---:R-:W-:Y:S02]  /*5510*/  FMNMX.FTZ R167, R3, R167, !PT ;  /* 0x000000a703a77209 */ /* 0x004fe40007810000 */
[----:B------:R-:W-:Y:S01]  /*5520*/  LDSM.16.MT88.4 R16, [R225+0x1900] ;  /* 0x00190000e110783b */ /* 0x000fe20000004200 */
[----:B------:R1:W2:Y:S01]  /*5530*/  MUFU.EX2 R237, R4 ;  /* 0x0000000400ed7308 */ /* 0x0002a20000000800 */
[C---:B------:R-:W-:Y:S01]  /*5540*/  FSETP.NEU.FTZ.AND P0, PT, R167.reuse, -INF , PT ;  /* 0xff800000a700780b */ /* 0x040fe20003f1d000 */
[----:B------:R-:W-:-:S05]  /*5550*/  FMUL.FTZ R2, R167, c[0x0][0x2d0] ;  /* 0x0000b400a7027a20 */ /* 0x000fca0000410000 */
[----:B------:R-:W-:-:S05]  /*5560*/  FSEL R2, R2, RZ, P0 ;  /* 0x000000ff02027208 */ /* 0x000fca0000000000 */
[----:B------:R-:W-:Y:S02]  /*5570*/  FFMA.FTZ R3, R54, c[0x0][0x2d0], -R2 ;  /* 0x0000b40036037a23 */ /* 0x000fe40000010802 */
[----:B-1----:R-:W-:Y:S01]  /*5580*/  FFMA.FTZ R4, R20, c[0x0][0x2d0], -R12 ;  /* 0x0000b40014047a23 */ /* 0x002fe2000001080c */
[----:B---3--:R-:W-:Y:S01]  /*5590*/  FMNMX.FTZ R0, R0, R5, !PT ;  /* 0x0000000500007209 */ /* 0x008fe20007810000 */
[----:B------:R-:W-:Y:S01]  /*55a0*/  LDSM.16.MT88.4 R20, [R227+0x100] ;  /* 0x00010000e314783b */ /* 0x000fe20000004200 */
[----:B------:R1:W-:Y:S01]  /*55b0*/  MUFU.EX2 R207, R3 ;  /* 0x0000000300cf7308 */ /* 0x0003e20000000800 */
[----:B--2---:R-:W-:-:S07]  /*55c0*/  F2FP.BF16.PACK_AB R9, R237, R212 ;  /* 0x000000d4ed09723e */ /* 0x004fce00000010ff */
[----:B------:R2:W3:Y:S01]  /*55d0*/  MUFU.EX2 R162, R4 ;  /* 0x0000000400a27308 */ /* 0x0004e20000000800 */
[----:B-1----:R-:W-:-:S07]  /*55e0*/  FFMA.FTZ R3, R55, c[0x0][0x2d0], -R2 ;  /* 0x0000b40037037a23 */ /* 0x002fce0000010802 */
[----:B------:R1:W-:Y:S01]  /*55f0*/  MUFU.EX2 R214, R3 ;  /* 0x0000000300d67308 */ /* 0x0003e20000000800 */
[----:B--2---:R-:W1:Y:S01]  /*5600*/  SHFL.BFLY PT, R4, R0, 0x1, 0x1f ;  /* 0x0c201f0000047f89 */ /* 0x004e6200000e0000 */
[----:B---3--:R-:W-:-:S07]  /*5610*/  F2FP.BF16.PACK_AB R11, R233, R162 ;  /* 0x000000a2e90b723e */ /* 0x008fce00000010ff */
[C---:B------:R-:W-:Y:S08]  /*5620*/  HMMA.16816.F32.BF16 R176, R8.reuse, R32, RZ ;  /* 0x0000002008b0723c */ /* 0x040ff000000418ff */
[----:B------:R-:W-:Y:S01]  /*5630*/  HMMA.16816.F32.BF16 R196, R8, R28, RZ ;  /* 0x0000001c08c4723c */ /* 0x000fe200000418ff */
[----:B-1----:R-:W-:Y:S01]  /*5640*/  FMNMX.FTZ R3, R4, R0, !PT ;  /* 0x0000000004037209 */ /* 0x002fe20007810000 */
[----:B------:R-:W-:-:S06]  /*5650*/  FFMA.FTZ R0, R58, c[0x0][0x2d0], -R2 ;  /* 0x0000b4003a007a23 */ /* 0x000fcc0000010802 */
[C---:B------:R-:W-:Y:S01]  /*5660*/  HMMA.16816.F32.BF16 R192, R8.reuse, R24, RZ ;  /* 0x0000001808c0723c */ /* 0x040fe200000418ff */
[----:B------:R-:W-:Y:S01]  /*5670*/  FFMA.FTZ R4, R59, c[0x0][0x2d0], -R2 ;  /* 0x0000b4003b047a23 */ /* 0x000fe20000010802 */
[C---:B------:R-:W-:Y:S01]  /*5680*/  FSETP.NEU.FTZ.AND P0, PT, R3.reuse, -INF , PT ;  /* 0xff8000000300780b */ /* 0x040fe20003f1d000 */
[----:B------:R1:W-:Y:S05]  /*5690*/  MUFU.EX2 R235, R0 ;  /* 0x0000000000eb7308 */ /* 0x0003ea0000000800 */
[C---:B------:R-:W-:Y:S03]  /*56a0*/  HMMA.16816.F32.BF16 R188, R8.reuse, R20, RZ ;  /* 0x0000001408bc723c */ /* 0x040fe600000418ff */
[----:B------:R-:W2:Y:S05]  /*56b0*/  MUFU.EX2 R229, R4 ;  /* 0x0000000400e57308 */ /* 0x000eaa0000000800 */
[----:B------:R-:W-:Y:S01]  /*56c0*/  HMMA.16816.F32.BF16 R184, R8, R16, RZ ;  /* 0x0000001008b8723c */ /* 0x000fe200000418ff */
[----:B-1----:R-:W-:-:S07]  /*56d0*/  FMUL.FTZ R0, R3, c[0x0][0x2d0] ;  /* 0x0000b40003007a20 */ /* 0x002fce0000410000 */
[----:B------:R-:W-:Y:S01]  /*56e0*/  HMMA.16816.F32.BF16 R180, R8, R36, RZ ;  /* 0x0000002408b4723c */ /* 0x000fe200000418ff */
[----:B------:R-:W-:Y:S02]  /*56f0*/  FSEL R0, R0, RZ, P0 ;  /* 0x000000ff00007208 */ /* 0x000fe40000000000 */
[----:B--2---:R-:W-:-:S03]  /*5700*/  F2FP.BF16.PACK_AB R6, R229, R235 ;  /* 0x000000ebe506723e */ /* 0x004fc600000010ff */
[--C-:B------:R-:W-:Y:S02]  /*5710*/  FFMA.FTZ R4, R50, c[0x0][0x2d0], -R0.reuse ;  /* 0x0000b40032047a23 */ /* 0x100fe40000010800 */
[C---:B------:R-:W-:Y:S02]  /*5720*/  HMMA.16816.F32.BF16 R172, R8.reuse, R40, RZ ;  /* 0x0000002808ac723c */ /* 0x040fe400000418ff */
[----:B------:R1:W-:Y:S06]  /*5730*/  MUFU.EX2 R247, R4 ;  /* 0x0000000400f77308 */ /* 0x0003ec0000000800 */
[C---:B------:R-:W-:Y:S08]  /*5740*/  HMMA.16816.F32.BF16 R156, R8.reuse, R44, RZ ;  /* 0x0000002c089c723c */ /* 0x040ff000000418ff */
[----:B------:R-:W-:Y:S01]  /*5750*/  HMMA.16816.F32.BF16 R152, R8, R34, RZ ;  /* 0x000000220898723c */ /* 0x000fe200000418ff */
[----:B-1----:R-:W-:-:S04]  /*5760*/  FFMA.FTZ R4, R51, c[0x0][0x2d0], -R0 ;  /* 0x0000b40033047a23 */ /* 0x002fc80000010800 */
[----:B------:R1:W2:Y:S03]  /*5770*/  MUFU.EX2 R171, R4 ;  /* 0x0000000400ab7308 */ /* 0x0002a60000000800 */
[C---:B------:R-:W-:Y:S08]  /*5780*/  HMMA.16816.F32.BF16 R148, R8.reuse, R30, RZ ;  /* 0x0000001e0894723c */ /* 0x040ff000000418ff */
[----:B------:R-:W-:Y:S01]  /*5790*/  HMMA.16816.F32.BF16 R140, R8, R26, RZ ;  /* 0x0000001a088c723c */ /* 0x000fe200000418ff */
[----:B-1----:R-:W-:Y:S01]  /*57a0*/  FFMA.FTZ R4, R52, c[0x0][0x2d0], -R0 ;  /* 0x0000b40034047a23 */ /* 0x002fe20000010800 */
[----:B--2---:R-:W-:-:S06]  /*57b0*/  F2FP.BF16.PACK_AB R5, R171, R247 ;  /* 0x000000f7ab05723e */ /* 0x004fcc00000010ff */
[C---:B------:R-:W-:Y:S01]  /*57c0*/  HMMA.16816.F32.BF16 R136, R8.reuse, R22, RZ ;  /* 0x000000160888723c */ /* 0x040fe200000418ff */
[----:B------:R1:W-:Y:S07]  /*57d0*/  MUFU.EX2 R246, R4 ;  /* 0x0000000400f67308 */ /* 0x0003ee0000000800 */
[C---:B------:R-:W-:Y:S08]  /*57e0*/  HMMA.16816.F32.BF16 R132, R8.reuse, R18, RZ ;  /* 0x000000120884723c */ /* 0x040ff000000418ff */
[----:B------:R-:W-:Y:S01]  /*57f0*/  HMMA.16816.F32.BF16 R128, R8, R38, RZ ;  /* 0x000000260880723c */ /* 0x000fe200000418ff */
[----:B-1----:R-:W-:-:S04]  /*5800*/  FFMA.FTZ R4, R53, c[0x0][0x2d0], -R0 ;  /* 0x0000b40035047a23 */ /* 0x002fc80000010800 */
[----:B------:R1:W2:Y:S03]  /*5810*/  MUFU.EX2 R252, R4 ;  /* 0x0000000400fc7308 */ /* 0x0002a60000000800 */
[C---:B------:R-:W-:Y:S08]  /*5820*/  HMMA.16816.F32.BF16 R120, R8.reuse, R42, RZ ;  /* 0x0000002a0878723c */ /* 0x040ff000000418ff */
[----:B------:R-:W-:Y:S01]  /*5830*/  HMMA.16816.F32.BF16 R112, R8, R46, RZ ;  /* 0x0000002e0870723c */ /* 0x000fe200000418ff */
[----:B-1----:R-:W-:-:S06]  /*5840*/  F2FP.BF16.PACK_AB R4, R214, R207 ;  /* 0x000000cfd604723e */ /* 0x002fcc00000010ff */
[----:B------:R-:W-:Y:S01]  /*5850*/  FFMA.FTZ R8, R64, c[0x0][0x2d0], -R13 ;  /* 0x0000b40040087a23 */ /* 0x000fe2000001080d */
[----:B--2---:R-:W-:-:S03]  /*5860*/  F2FP.BF16.PACK_AB R7, R252, R246 ;  /* 0x000000f6fc07723e */ /* 0x004fc600000010ff */
[----:B------:R1:W-:Y:S04]  /*5870*/  MUFU.EX2 R224, R8 ;  /* 0x0000000800e07308 */ /* 0x0003e80000000800 */
[C---:B------:R-:W-:Y:S08]  /*5880*/  HMMA.16816.F32.BF16 R92, R4.reuse, R24, RZ ;  /* 0x00000018045c723c */ /* 0x040ff000000418ff */
[----:B------:R-:W-:Y:S01]  /*5890*/  HMMA.16816.F32.BF16 R100, R4, R26, RZ ;  /* 0x0000001a0464723c */ /* 0x000fe200000418ff */
[----:B------:R-:W2:Y:S01]  /*58a0*/  LDSM.16.MT88.4 R24, [R226+0x900] ;  /* 0x00090000e218783b */ /* 0x000ea20000004200 */
[----:B-1----:R-:W-:-:S04]  /*58b0*/  FFMA.FTZ R8, R69, c[0x0][0x2d0], -R13 ;  /* 0x0000b40045087a23 */ /* 0x002fc8000001080d */
[----:B------:R1:W-:Y:S02]  /*58c0*/  MUFU.EX2 R241, R8 ;  /* 0x0000000800f17308 */ /* 0x0003e40000000800 */
[C---:B------:R-:W-:Y:S08]  /*58d0*/  HMMA.16816.F32.BF16 R64, R4.reuse, R32, RZ ;  /* 0x000000200440723c */ /* 0x040ff000000418ff */
[----:B------:R-:W-:Y:S01]  /*58e0*/  HMMA.16816.F32.BF16 R116, R4, R34, RZ ;  /* 0x000000220474723c */ /* 0x000fe200000418ff */
[----:B------:R-:W3:Y:S01]  /*58f0*/  LDSM.16.MT88.4 R32, [R225+0x900] ;  /* 0x00090000e120783b */ /* 0x000ee20000004200 */
[----:B-1----:R-:W-:-:S06]  /*5900*/  FFMA.FTZ R8, R70, c[0x0][0x2d0], -R13 ;  /* 0x0000b40046087a23 */ /* 0x002fcc000001080d */
[C---:B------:R-:W-:Y:S01]  /*5910*/  HMMA.16816.F32.BF16 R80, R4.reuse, R20, RZ ;  /* 0x000000140450723c */ /* 0x040fe200000418ff */
[----:B------:R1:W-:Y:S07]  /*5920*/  MUFU.EX2 R163, R8 ;  /* 0x0000000800a37308 */ /* 0x0003ee0000000800 */
[C---:B------:R-:W-:Y:S01]  /*5930*/  HMMA.16816.F32.BF16 R96, R4.reuse, R22, RZ ;  /* 0x000000160460723c */ /* 0x040fe200000418ff */
[----:B------:R-:W4:Y:S07]  /*5940*/  LDSM.16.MT88.4 R20, [R228+0x900] ;  /* 0x00090000e414783b */ /* 0x000f2e0000004200 */
[----:B------:R-:W-:Y:S01]  /*5950*/  HMMA.16816.F32.BF16 R76, R4, R38, RZ ;  /* 0x00000026044c723c */ /* 0x000fe200000418ff */
[----:B-1----:R-:W-:-:S04]  /*5960*/  FFMA.FTZ R8, R71, c[0x0][0x2d0], -R13 ;  /* 0x0000b40047087a23 */ /* 0x002fc8000001080d */
[----:B------:R1:W1:Y:S03]  /*5970*/  MUFU.EX2 R213, R8 ;  /* 0x0000000800d57308 */ /* 0x0002660000000800 */
[C---:B------:R-:W-:Y:S08]  /*5980*/  HMMA.16816.F32.BF16 R104, R4.reuse, R28, RZ ;  /* 0x0000001c0468723c */ /* 0x040ff000000418ff */
[----:B------:R-:W-:Y:S01]  /*5990*/  HMMA.16816.F32.BF16 R108, R4, R30, RZ ;  /* 0x0000001e046c723c */ /* 0x000fe200000418ff */
[----:B------:R-:W-:Y:S01]  /*59a0*/  LDSM.16.MT88.4 R28, [R225+0x2100] ;  /* 0x00210000e11c783b */ /* 0x000fe20000004200 */
[----:B-1----:R-:W-:-:S06]  /*59b0*/  FFMA.FTZ R8, R60, c[0x0][0x2d0], -R12 ;  /* 0x0000b4003c087a23 */ /* 0x002fcc000001080c */
[C---:B------:R-:W-:Y:S01]  /*59c0*/  HMMA.16816.F32.BF16 R84, R4.reuse, R18, RZ ;  /* 0x000000120454723c */ /* 0x040fe200000418ff */
[----:B------:R-:W-:Y:S01]  /*59d0*/  F2FP.BF16.PACK_AB R10, R213, R163 ;  /* 0x000000a3d50a723e */ /* 0x000fe200000010ff */
[----:B------:R1:W-:Y:S06]  /*59e0*/  MUFU.EX2 R205, R8 ;  /* 0x0000000800cd7308 */ /* 0x0003ec0000000800 */
[----:B------:R-:W-:Y:S01]  /*59f0*/  HMMA.16816.F32.BF16 R52, R4, R40, RZ ;  /* 0x000000280434723c */ /* 0x000fe200000418ff */
[----:B-1----:R-:W-:-:S04]  /*5a00*/  FFMA.FTZ R8, R61, c[0x0][0x2d0], -R12 ;  /* 0x0000b4003d087a23 */ /* 0x002fc8000001080c */
[----:B------:R1:W1:Y:S02]  /*5a10*/  MUFU.EX2 R231, R8 ;  /* 0x0000000800e77308 */ /* 0x0002640000000800 */
[----:B-1----:R-:W-:Y:S01]  /*5a20*/  FFMA.FTZ R8, R62, c[0x0][0x2d0], -R12 ;  /* 0x0000b4003e087a23 */ /* 0x002fe2000001080c */
[----:B------:R-:W-:-:S05]  /*5a30*/  F2FP.BF16.PACK_AB R9, R231, R205 ;  /* 0x000000cde709723e */ /* 0x000fca00000010ff */
[----:B------:R1:W-:Y:S02]  /*5a40*/  MUFU.EX2 R236, R8 ;  /* 0x0000000800ec7308 */ /* 0x0003e40000000800 */
[----:B-1----:R-:W-:Y:S02]  /*5a50*/  FFMA.FTZ R8, R63, c[0x0][0x2d0], -R12 ;  /* 0x0000b4003f087a23 */ /* 0x002fe4000001080c */
[C---:B------:R-:W-:Y:S01]  /*5a60*/  HMMA.16816.F32.BF16 R60, R4.reuse, R36, RZ ;  /* 0x00000024043c723c */ /* 0x040fe200000418ff */
[----:B------:R-:W1:Y:S03]  /*5a70*/  LDSM.16.MT88.4 R36, [R226+0x2100] ;  /* 0x00210000e224783b */ /* 0x000e660000004200 */
[----:B------:R2:W2:Y:S02]  /*5a80*/  MUFU.EX2 R204, R8 ;  /* 0x0000000800cc7308 */ /* 0x0004a40000000800 */
[--C-:B--2---:R-:W-:Y:S01]  /*5a90*/  FFMA.FTZ R8, R68, c[0x0][0x2d0], -R2.reuse ;  /* 0x0000b40044087a23 */ /* 0x104fe20000010802 */
[----:B------:R-:W-:Y:S01]  /*5aa0*/  F2FP.BF16.PACK_AB R11, R204, R236 ;  /* 0x000000eccc0b723e */ /* 0x000fe200000010ff */
[----:B------:R-:W-:Y:S01]  /*5ab0*/  HMMA.16816.F32.BF16 R68, R4, R16, RZ ;  /* 0x000000100444723c */ /* 0x000fe200000418ff */
[----:B------:R-:W2:Y:S03]  /*5ac0*/  LDSM.16.MT88.4 R16, [R227+0x900] ;  /* 0x00090000e310783b */ /* 0x000ea60000004200 */
[----:B------:R3:W-:Y:S02]  /*5ad0*/  MUFU.EX2 R242, R8 ;  /* 0x0000000800f27308 */ /* 0x0007e40000000800 */
[----:B---3--:R-:W-:-:S06]  /*5ae0*/  FFMA.FTZ R8, R72, c[0x0][0x2d0], -R2 ;  /* 0x0000b40048087a23 */ /* 0x008fcc0000010802 */
[----:B------:R3:W1:Y:S02]  /*5af0*/  MUFU.EX2 R232, R8 ;  /* 0x0000000800e87308 */ /* 0x0006640000000800 */
[----:B---3--:R-:W-:-:S06]  /*5b00*/  FFMA.FTZ R8, R73, c[0x0][0x2d0], -R2 ;  /* 0x0000b40049087a23 */ /* 0x008fcc0000010802 */
[----:B------:R3:W-:Y:S02]  /*5b10*/  MUFU.EX2 R230, R8 ;  /* 0x0000000800e67308 */ /* 0x0007e40000000800 */
[----:B---3--:R-:W-:Y:S02]  /*5b20*/  FFMA.FTZ R8, R74, c[0x0][0x2d0], -R2 ;  /* 0x0000b4004a087a23 */ /* 0x008fe40000010802 */
[----:B------:R-:W-:Y:S01]  /*5b30*/  HMMA.16816.F32.BF16 R72, R4, R42, RZ ;  /* 0x0000002a0448723c */ /* 0x000fe200000418ff */
[----:B------:R-:W3:Y:S03]  /*5b40*/  LDSM.16.MT88.4 R40, [R228+0x2100] ;  /* 0x00210000e428783b */ /* 0x000ee60000004200 */
[----:B------:R1:W1:Y:S02]  /*5b50*/  MUFU.EX2 R206, R8 ;  /* 0x0000000800ce7308 */ /* 0x0002640000000800 */
[----:B-1----:R-:W-:-:S06]  /*5b60*/  FFMA.FTZ R8, R49, c[0x0][0x2d0], -R0 ;  /* 0x0000b40031087a23 */ /* 0x002fcc0000010800 */
[----:B------:R1:W-:Y:S02]  /*5b70*/  MUFU.EX2 R164, R8 ;  /* 0x0000000800a47308 */ /* 0x0003e40000000800 */
[----:B-1----:R-:W-:-:S06]  /*5b80*/  FFMA.FTZ R8, R57, c[0x0][0x2d0], -R0 ;  /* 0x0000b40039087a23 */ /* 0x002fcc0000010800 */
[----:B------:R1:W1:Y:S02]  /*5b90*/  MUFU.EX2 R170, R8 ;  /* 0x0000000800aa7308 */ /* 0x0002640000000800 */
[--C-:B-1----:R-:W-:Y:S02]  /*5ba0*/  FFMA.FTZ R8, R48, c[0x0][0x2d0], -R0.reuse ;  /* 0x0000b40030087a23 */ /* 0x102fe40000010800 */
[----:B------:R-:W-:Y:S04]  /*5bb0*/  HMMA.16816.F32.BF16 R48, R4, R44, RZ ;  /* 0x0000002c0430723c */ /* 0x000fe800000418ff */
[----:B------:R1:W-:Y:S02]  /*5bc0*/  MUFU.EX2 R166, R8 ;  /* 0x0000000800a67308 */ /* 0x0003e40000000800 */
[----:B-1----:R-:W-:-:S02]  /*5bd0*/  FFMA.FTZ R8, R56, c[0x0][0x2d0], -R0 ;  /* 0x0000b40038087a23 */ /* 0x002fc40000010800 */
[----:B------:R-:W-:Y:S01]  /*5be0*/  HMMA.16816.F32.BF16 R56, R4, R46, RZ ;  /* 0x0000002e0438723c */ /* 0x000fe200000418ff */
[----:B------:R-:W1:Y:S03]  /*5bf0*/  LDSM.16.MT88.4 R44, [R227+0x2100] ;  /* 0x00210000e32c783b */ /* 0x000e660000004200 */
[----:B------:R2:W2:Y:S03]  /*5c00*/  MUFU.EX2 R165, R8 ;  /* 0x0000000800a57308 */ /* 0x0004a60000000800 */
[----:B------:R-:W-:Y:S02]  /*5c10*/  F2FP.BF16.PACK_AB R4, R232, R242 ;  /* 0x000000f2e804723e */ /* 0x000fe400000010ff */
[----:B------:R-:W-:Y:S02]  /*5c20*/  F2FP.BF16.PACK_AB R6, R206, R230 ;  /* 0x000000e6ce06723e */ /* 0x000fe400000010ff */
[----:B------:R-:W-:-:S02]  /*5c30*/  F2FP.BF16.PACK_AB R5, R170, R164 ;  /* 0x000000a4aa05723e */ /* 0x000fc400000010ff */
[----:B--2---:R-:W-:Y:S02]  /*5c40*/  F2FP.BF16.PACK_AB R8, R241, R224 ;  /* 0x000000e0f108723e */ /* 0x004fe400000010ff */
[----:B------:R-:W-:-:S05]  /*5c50*/  F2FP.BF16.PACK_AB R7, R165, R166 ;  /* 0x000000a6a507723e */ /* 0x000fca00000010ff */
[C---:B------:R-:W-:Y:S08]  /*5c60*/  HMMA.16816.F32.BF16 R200, R8.reuse, R24, R196 ;  /* 0x0000001808c8723c */ /* 0x040ff000000418c4 */
[C---:B------:R-:W-:Y:S08]  /*5c70*/  HMMA.16816.F32.BF16 R152, R8.reuse, R34, R152 ;  /* 0x000000220898723c */ /* 0x040ff00000041898 */
[-C--:B------:R-:W-:Y:S08]  /*5c80*/  HMMA.16816.F32.BF16 R176, R8, R32.reuse, R176 ;  /* 0x0000002008b0723c */ /* 0x080ff000000418b0 */
[----:B------:R-:W-:Y:S01]  /*5c90*/  HMMA.16816.F32.BF16 R64, R4, R32, R64 ;  /* 0x000000200440723c */ /* 0x000fe20000041840 */
[----:B------:R-:W-:Y:S01]  /*5ca0*/  MOV R196, R200 ;  /* 0x000000c800c47202 */ /* 0x000fe20000000f00 */
[----:B------:R-:W-:-:S05]  /*5cb0*/  IMAD.MOV.U32 R197, RZ, RZ, R203 ;  /* 0x000000ffffc57224 */ /* 0x000fca00078e00cb */
[----:B------:R-:W-:Y:S01]  /*5cc0*/  IMAD.MOV.U32 R32, RZ, RZ, R201 ;  /* 0x000000ffff207224 */ /* 0x000fe200078e00c9 */
[----:B----4-:R-:W-:Y:S01]  /*5cd0*/  HMMA.16816.F32.BF16 R220, R8, R20, R192 ;  /* 0x0000001408dc723c */ /* 0x010fe200000418c0 */
[----:B------:R-:W-:-:S07]  /*5ce0*/  IMAD.MOV.U32 R33, RZ, RZ, R202 ;  /* 0x000000ffff217224 */ /* 0x000fce00078e00ca */
[C---:B------:R-:W-:Y:S07]  /*5cf0*/  HMMA.16816.F32.BF16 R192, R8.reuse, R36, R180 ;  /* 0x0000002408c0723c */ /* 0x040fee00000418b4 */
[----:B------:R-:W-:Y:S01]  /*5d00*/  IMAD.MOV.U32 R182, RZ, RZ, R32 ;  /* 0x000000ffffb67224 */ /* 0x000fe200078e0020 */
[----:B------:R-:W-:Y:S01]  /*5d10*/  HMMA.16816.F32.BF16 R208, R8, R16, R188 ;  /* 0x0000001008d0723c */ /* 0x000fe200000418bc */
[----:B------:R-:W-:Y:S01]  /*5d20*/  IMAD.MOV.U32 R32, RZ, RZ, R207 ;  /* 0x000000ffff207224 */ /* 0x000fe200078e00cf */
[----:B------:R-:W-:Y:S01]  /*5d30*/  MOV R180, R205 ;  /* 0x000000cd00b47202 */ /* 0x000fe20000000f00 */
[----:B------:R-:W-:Y:S01]  /*5d40*/  IMAD.MOV.U32 R181, RZ, RZ, R213 ;  /* 0x000000ffffb57224 */ /* 0x000fe200078e00d5 */
[----:B------:R-:W-:-:S02]  /*5d50*/  MOV R183, R33 ;  /* 0x0000002100b77202 */ /* 0x000fc40000000f00 */
[----:B------:R-:W-:Y:S02]  /*5d60*/  MOV R33, R212 ;  /* 0x000000d400217202 */ /* 0x000fe40000000f00 */
[C---:B------:R-:W-:Y:S07]  /*5d70*/  HMMA.16816.F32.BF16 R200, R8.reuse, R28, R184 ;  /* 0x0000001c08c8723c */ /* 0x040fee00000418b8 */
[----:B------:R-:W-:Y:S01]  /*5d80*/  IMAD.MOV.U32 R187, RZ, RZ, R206 ;  /* 0x000000ffffbb7224 */ /* 0x000fe200078e00ce */
[----:B------:R-:W-:Y:S01]  /*5d90*/  HMMA.16816.F32.BF16 R248, R8, R26, R148 ;  /* 0x0000001a08f8723c */ /* 0x000fe20000041894 */
[----:B------:R-:W-:Y:S01]  /*5da0*/  MOV R186, R214 ;  /* 0x000000d600ba7202 */ /* 0x000fe20000000f00 */
[----:B------:R-:W-:-:S02]  /*5db0*/  IMAD.MOV.U32 R184, RZ, RZ, R197 ;  /* 0x000000ffffb87224 */ /* 0x000fc400078e00c5 */
[----:B------:R-:W-:-:S03]  /*5dc0*/  IMAD.MOV.U32 R185, RZ, RZ, R196 ;  /* 0x000000ffffb97224 */ /* 0x000fc600078e00c4 */
[----:B------:R-:W-:Y:S01]  /*5dd0*/  IMAD.MOV.U32 R151, RZ, RZ, R204 ;  /* 0x000000ffff977224 */ /* 0x000fe200078e00cc */
[C---:B---3--:R-:W-:Y:S01]  /*5de0*/  HMMA.16816.F32.BF16 R188, R8.reuse, R40, R172 ;  /* 0x0000002808bc723c */ /* 0x048fe200000418ac */
[----:B------:R-:W-:Y:S02]  /*5df0*/  IMAD.MOV.U32 R149, RZ, RZ, R181 ;  /* 0x000000ffff957224 */ /* 0x000fe400078e00b5 */
[----:B------:R-:W-:Y:S02]  /*5e00*/  IMAD.MOV.U32 R181, RZ, RZ, R230 ;  /* 0x000000ffffb57224 */ /* 0x000fe400078e00e6 */
[----:B------:R-:W-:Y:S01]  /*5e10*/  IMAD.MOV.U32 R150, RZ, RZ, R151 ;  /* 0x000000ffff967224 */ /* 0x000fe200078e0097 */
[----:B------:R-:W-:Y:S01]  /*5e20*/  MOV R151, R180 ;  /* 0x000000b400977202 */ /* 0x000fe20000000f00 */
[----:B------:R-:W-:Y:S01]  /*5e30*/  IMAD.MOV.U32 R148, RZ, RZ, R184 ;  /* 0x000000ffff947224 */ /* 0x000fe200078e00b8 */
[----:B-1----:R-:W-:Y:S01]  /*5e40*/  HMMA.16816.F32.BF16 R172, R8, R44, R156 ;  /* 0x0000002c08ac723c */ /* 0x002fe2000004189c */
[----:B------:R-:W-:Y:S01]  /*5e50*/  MOV R180, R186 ;  /* 0x000000ba00b47202 */ /* 0x000fe20000000f00 */
[----:B------:R-:W-:Y:S01]  /*5e60*/  IMAD.MOV.U32 R184, RZ, RZ, R238 ;  /* 0x000000ffffb87224 */ /* 0x000fe200078e00ee */
[----:B------:R-:W-:-:S04]  /*5e70*/  MOV R186, R240 ;  /* 0x000000f000ba7202 */ /* 0x000fc80000000f00 */
[----:B------:R-:W-:Y:S01]  /*5e80*/  IMAD.MOV.U32 R159, RZ, RZ, R152 ;  /* 0x000000ffff9f7224 */ /* 0x000fe200078e0098 */
[----:B------:R-:W-:Y:S01]  /*5e90*/  HMMA.16816.F32.BF16 R204, R8, R18, R136 ;  /* 0x0000001208cc723c */ /* 0x000fe20000041888 */
[----:B------:R-:W-:Y:S01]  /*5ea0*/  IMAD.MOV.U32 R158, RZ, RZ, R153 ;  /* 0x000000ffff9e7224 */ /* 0x000fe200078e0099 */
[----:B------:R-:W-:Y:S01]  /*5eb0*/  MOV R157, R154 ;  /* 0x0000009a009d7202 */ /* 0x000fe20000000f00 */
[----:B------:R-:W-:-:S05]  /*5ec0*/  IMAD.MOV.U32 R156, RZ, RZ, R155 ;  /* 0x000000ffff9c7224 */ /* 0x000fca00078e009b */
[C---:B------:R-:W-:Y:S08]  /*5ed0*/  HMMA.16816.F32.BF16 R136, R8.reuse, R42, R120 ;  /* 0x0000002a0888723c */ /* 0x040ff00000041878 */
[C---:B------:R-:W-:Y:S07]  /*5ee0*/  HMMA.16816.F32.BF16 R212, R8.reuse, R22, R140 ;  /* 0x0000001608d4723c */ /* 0x040fee000004188c */
[----:B------:R-:W-:Y:S01]  /*5ef0*/  IMAD.MOV.U32 R142, RZ, RZ, R182 ;  /* 0x000000ffff8e7224 */ /* 0x000fe200078e00b6 */
[C---:B------:R-:W-:Y:S01]  /*5f00*/  HMMA.16816.F32.BF16 R196, R8.reuse, R30, R132 ;  /* 0x0000001e08c4723c */ /* 0x040fe20000041884 */
[----:B------:R-:W-:Y:S01]  /*5f10*/  IMAD.MOV.U32 R182, RZ, RZ, R236 ;  /* 0x000000ffffb67224 */ /* 0x000fe200078e00ec */
[----:B------:R-:W-:Y:S01]  /*5f20*/  MOV R143, R183 ;  /* 0x000000b7008f7202 */ /* 0x000fe20000000f00 */
[----:B------:R-:W-:Y:S01]  /*5f30*/  IMAD.MOV.U32 R141, RZ, RZ, R185 ;  /* 0x000000ffff8d7224 */ /* 0x000fe200078e00b9 */
[----:B------:R-:W-:Y:S01]  /*5f40*/  MOV R183, R237 ;  /* 0x000000ed00b77202 */ /* 0x000fe20000000f00 */
[----:B------:R-:W-:Y:S01]  /*5f50*/  IMAD.MOV.U32 R185, RZ, RZ, R239 ;  /* 0x000000ffffb97224 */ /* 0x000fe200078e00ef */
[----:B------:R-:W-:Y:S01]  /*5f60*/  MOV R140, R180 ;  /* 0x000000b4008c7202 */ /* 0x000fe20000000f00 */
[----:B------:R-:W-:Y:S01]  /*5f70*/  IMAD.MOV.U32 R134, RZ, RZ, R182 ;  /* 0x000000ffff867224 */ /* 0x000fe200078e00b6 */
[----:B------:R-:W-:Y:S01]  /*5f80*/  HMMA.16816.F32.BF16 R152, R8, R38, R128 ;  /* 0x000000260898723c */ /* 0x000fe20000041880 */
[----:B------:R-:W-:Y:S01]  /*5f90*/  MOV R133, R183 ;  /* 0x000000b700857202 */ /* 0x000fe20000000f00 */
[----:B------:R-:W-:Y:S01]  /*5fa0*/  IMAD.MOV.U32 R132, RZ, RZ, R184 ;  /* 0x000000ffff847224 */ /* 0x000fe200078e00b8 */
[----:B------:R-:W-:Y:S01]  /*5fb0*/  MOV R183, R186 ;  /* 0x000000ba00b77202 */ /* 0x000fe20000000f00 */
[----:B------:R-:W-:Y:S01]  /*5fc0*/  IMAD.MOV.U32 R182, RZ, RZ, R187 ;  /* 0x000000ffffb67224 */ /* 0x000fe200078e00bb */
[----:B------:R-:W-:Y:S01]  /*5fd0*/  MOV R180, R33 ;  /* 0x0000002100b47202 */ /* 0x000fe20000000f00 */
[----:B------:R-:W-:-:S02]  /*5fe0*/  IMAD.MOV.U32 R135, RZ, RZ, R181 ;  /* 0x000000ffff877224 */ /* 0x000fc400078e00b5 */
[----:B------:R-:W-:Y:S01]  /*5ff0*/  HMMA.16816.F32.BF16 R120, R8, R46, R112 ;  /* 0x0000002e0878723c */ /* 0x000fe20000041870 */
[----:B------:R-:W-:Y:S02]  /*6000*/  IMAD.MOV.U32 R130, RZ, RZ, R232 ;  /* 0x000000ffff827224 */ /* 0x000fe400078e00e8 */
[----:B------:R-:W-:Y:S02]  /*6010*/  IMAD.MOV.U32 R129, RZ, RZ, R231 ;  /* 0x000000ffff817224 */ /* 0x000fe400078e00e7 */
[----:B------:R-:W-:Y:S02]  /*6020*/  IMAD.MOV.U32 R131, RZ, RZ, R185 ;  /* 0x000000ffff837224 */ /* 0x000fe400078e00b9 */
[----:B------:R-:W-:Y:S01]  /*6030*/  LDSM.16.MT88.4 R184, [R225+0x1100] ;  /* 0x00110000e1b8783b */ /* 0x000fe20000004200 */
[----:B------:R-:W-:Y:S01]  /*6040*/  HMMA.16816.F32.BF16 R8, R4, R28, R68 ;  /* 0x0000001c0408723c */ /* 0x000fe20000041844 */
[----:B------:R-:W-:-:S07]  /*6050*/  IMAD.MOV.U32 R181, RZ, RZ, R32 ;  /* 0x000000ffffb57224 */ /* 0x000fce00078e0020 */
[C---:B------:R-:W-:Y:S08]  /*6060*/  HMMA.16816.F32.BF16 R80, R4.reuse, R16, R80 ;  /* 0x000000100450723c */ /* 0x040ff00000041850 */
[C---:B------:R-:W-:Y:S08]  /*6070*/  HMMA.16816.F32.BF16 R216, R4.reuse, R20, R92 ;  /* 0x0000001404d8723c */ /* 0x040ff0000004185c */
[----:B------:R-:W-:Y:S01]  /*6080*/  IMAD.MOV.U32 R71, RZ, RZ, R8 ;  /* 0x000000ffff477224 */ /* 0x000fe200078e0008 */
[----:B------:R-:W-:Y:S01]  /*6090*/  MOV R69, R10 ;  /* 0x0000000a00457202 */ /* 0x000fe20000000f00 */
[----:B------:R-:W-:Y:S01]  /*60a0*/  IMAD.MOV.U32 R70, RZ, RZ, R9 ;  /* 0x000000ffff467224 */ /* 0x000fe200078e0009 */
[----:B------:R-:W-:Y:S01]  /*60b0*/  HMMA.16816.F32.BF16 R52, R4, R40, R52 ;  /* 0x000000280434723c */ /* 0x000fe20000041834 */
[----:B------:R-:W-:-:S04]  /*60c0*/  IMAD.MOV.U32 R68, RZ, RZ, R11 ;  /* 0x000000ffff447224 */ /* 0x000fc800078e000b */
[----:B------:R-:W-:Y:S01]  /*60d0*/  IMAD.MOV.U32 R93, RZ, RZ, R83 ;  /* 0x000000ffff5d7224 */ /* 0x000fe200078e0053 */
[----:B------:R-:W-:Y:S01]  /*60e0*/  MOV R95, R81 ;  /* 0x00000051005f7202 */ /* 0x000fe20000000f00 */
[----:B------:R-:W-:Y:S01]  /*60f0*/  IMAD.MOV.U32 R94, RZ, RZ, R82 ;  /* 0x000000ffff5e7224 */ /* 0x000fe200078e0052 */
[C---:B------:R-:W-:Y:S01]  /*6100*/  HMMA.16816.F32.BF16 R8, R4.reuse, R36, R60 ;  /* 0x000000240408723c */ /* 0x040fe2000004183c */
[----:B------:R-:W-:Y:S01]  /*6110*/  MOV R92, R80 ;  /* 0x00000050005c7202 */ /* 0x000fe20000000f00 */
[----:B------:R-:W1:Y:S06]  /*6120*/  LDSM.16.MT88.4 R60, [R227+0x1100] ;  /* 0x00110000e33c783b */ /* 0x000e6c0000004200 */
[C---:B------:R-:W-:Y:S08]  /*6130*/  HMMA.16816.F32.BF16 R48, R4.reuse, R44, R48 ;  /* 0x0000002c0430723c */ /* 0x040ff00000041830 */
[----:B------:R-:W-:Y:S01]  /*6140*/  IMAD.MOV.U32 R240, RZ, RZ, R52 ;  /* 0x000000fffff07224 */ /* 0x000fe200078e0034 */
[----:B------:R-:W-:Y:S01]  /*6150*/  HMMA.16816.F32.BF16 R44, R4, R46, R56 ;  /* 0x0000002e042c723c */ /* 0x000fe20000041838 */
[----:B------:R-:W-:Y:S01]  /*6160*/  MOV R239, R53 ;  /* 0x0000003500ef7202 */ /* 0x000fe20000000f00 */
[----:B------:R-:W-:-:S02]  /*6170*/  IMAD.MOV.U32 R238, RZ, RZ, R54 ;  /* 0x000000ffffee7224 */ /* 0x000fc400078e0036 */
[----:B------:R-:W-:-:S03]  /*6180*/  IMAD.MOV.U32 R237, RZ, RZ, R55 ;  /* 0x000000ffffed7224 */ /* 0x000fc600078e0037 */
[----:B------:R-:W-:Y:S01]  /*6190*/  IMAD.MOV.U32 R83, RZ, RZ, R8 ;  /* 0x000000ffff537224 */ /* 0x000fe200078e0008 */
[----:B------:R-:W-:Y:S01]  /*61a0*/  MOV R81, R10 ;  /* 0x0000000a00517202 */ /* 0x000fe20000000f00 */
[----:B------:R-:W-:Y:S01]  /*61b0*/  FFMA.FTZ R8, R161, c[0x0][0x2d0], -R13 ;  /* 0x0000b400a1087a23 */ /* 0x000fe2000001080d */
[----:B------:R-:W-:Y:S01]  /*61c0*/  MOV R59, R150 ;  /* 0x00000096003b7202 */ /* 0x000fe20000000f00 */
[----:B------:R-:W-:Y:S01]  /*61d0*/  IMAD.MOV.U32 R82, RZ, RZ, R9 ;  /* 0x000000ffff527224 */ /* 0x000fe200078e0009 */
[----:B------:R-:W-:Y:S01]  /*61e0*/  HMMA.16816.F32.BF16 R36, R4, R38, R76 ;  /* 0x000000260424723c */ /* 0x000fe2000004184c */
[----:B------:R2:W-:Y:S01]  /*61f0*/  MUFU.EX2 R112, R8 ;  /* 0x0000000800707308 */ /* 0x0005e20000000800 */
[----:B------:R-:W-:Y:S01]  /*6200*/  IMAD.MOV.U32 R80, RZ, RZ, R11 ;  /* 0x000000ffff507224 */ /* 0x000fe200078e000b */
[----:B------:R-:W3:Y:S01]  /*6210*/  LDSM.16.MT88.4 R76, [R225+0x2900] ;  /* 0x00290000e14c783b */ /* 0x000ee20000004200 */
[----:B------:R-:W-:Y:S02]  /*6220*/  IMAD.MOV.U32 R150, RZ, RZ, R180 ;  /* 0x000000ffff967224 */ /* 0x000fe400078e00b4 */
[----:B------:R-:W-:-:S02]  /*6230*/  IMAD.MOV.U32 R58, RZ, RZ, R182 ;  /* 0x000000ffff3a7224 */ /* 0x000fc400078e00b6 */
[----:B------:R-:W-:Y:S01]  /*6240*/  IMAD.MOV.U32 R57, RZ, RZ, R183 ;  /* 0x000000ffff397224 */ /* 0x000fe200078e00b7 */
[----:B------:R-:W-:Y:S01]  /*6250*/  HMMA.16816.F32.BF16 R104, R4, R24, R104 ;  /* 0x000000180468723c */ /* 0x000fe20000041868 */
[----:B------:R-:W-:Y:S01]  /*6260*/  MOV R115, R150 ;  /* 0x0000009600737202 */ /* 0x000fe20000000f00 */
[----:B--2---:R-:W-:-:S06]  /*6270*/  FFMA.FTZ R8, R160, c[0x0][0x2d0], -R13 ;  /* 0x0000b400a0087a23 */ /* 0x004fcc000001080d */
[C---:B------:R-:W-:Y:S01]  /*6280*/  HMMA.16816.F32.BF16 R32, R4.reuse, R34, R116 ;  /* 0x000000220420723c */ /* 0x040fe20000041874 */
[----:B------:R-:W-:Y:S01]  /*6290*/  IMAD.MOV.U32 R160, RZ, RZ, R68 ;  /* 0x000000ffffa07224 */ /* 0x000fe200078e0044 */
[----:B------:R2:W4:Y:S06]  /*62a0*/  MUFU.EX2 R236, R8 ;  /* 0x0000000800ec7308 */ /* 0x00052c0000000800 */
[C---:B------:R-:W-:Y:S01]  /*62b0*/  HMMA.16816.F32.BF16 R24, R4.reuse, R26, R108 ;  /* 0x0000001a0418723c */ /* 0x040fe2000004186c */
[----:B------:R-:W-:Y:S07]  /*62c0*/  LDSM.16.MT88.4 R108, [R228+0x2900] ;  /* 0x00290000e46c783b */ /* 0x000fee0000004200 */
[----:B------:R-:W-:Y:S01]  /*62d0*/  HMMA.16816.F32.BF16 R20, R4, R22, R100 ;  /* 0x000000160414723c */ /* 0x000fe20000041864 */
[----:B--2---:R-:W-:Y:S01]  /*62e0*/  FFMA.FTZ R8, R147, c[0x0][0x2d0], -R13 ;  /* 0x0000b40093087a23 */ /* 0x004fe2000001080d */
[----:B----4-:R-:W-:-:S02]  /*62f0*/  F2FP.BF16.PACK_AB R128, R236, R112 ;  /* 0x00000070ec80723e */ /* 0x010fc400000010ff */
[----:B------:R-:W-:Y:S01]  /*6300*/  MOV R147, R69 ;  /* 0x0000004500937202 */ /* 0x000fe20000000f00 */
[----:B------:R2:W-:Y:S03]  /*6310*/  MUFU.EX2 R230, R8 ;  /* 0x0000000800e67308 */ /* 0x0005e60000000800 */
[----:B------:R-:W-:Y:S01]  /*6320*/  HMMA.16816.F32.BF16 R28, R4, R30, R84 ;  /* 0x0000001e041c723c */ /* 0x000fe20000041854 */
[----:B--2---:R-:W-:Y:S02]  /*6330*/  FFMA.FTZ R8, R146, c[0x0][0x2d0], -R13 ;  /* 0x0000b40092087a23 */ /* 0x004fe4000001080d */
[----:B------:R-:W-:Y:S02]  /*6340*/  IMAD.MOV.U32 R146, RZ, RZ, R70 ;  /* 0x000000ffff927224 */ /* 0x000fe400078e0046 */
[----:B------:R2:W-:Y:S02]  /*6350*/  MUFU.EX2 R16, R8 ;  /* 0x0000000800107308 */ /* 0x0005e40000000800 */
[----:B--2---:R-:W-:-:S06]  /*6360*/  FFMA.FTZ R8, R125, c[0x0][0x2d0], -R12 ;  /* 0x0000b4007d087a23 */ /* 0x004fcc000001080c */
[----:B------:R2:W-:Y:S02]  /*6370*/  MUFU.EX2 R113, R8 ;  /* 0x0000000800717308 */ /* 0x0005e40000000800 */
[----:B--2---:R-:W-:-:S06]  /*6380*/  FFMA.FTZ R8, R124, c[0x0][0x2d0], -R12 ;  /* 0x0000b4007c087a23 */ /* 0x004fcc000001080c */
[----:B------:R2:W-:Y:S02]  /*6390*/  MUFU.EX2 R232, R8 ;  /* 0x0000000800e87308 */ /* 0x0005e40000000800 */
[----:B--2---:R-:W-:Y:S02]  /*63a0*/  FFMA.FTZ R8, R91, c[0x0][0x2d0], -R12 ;  /* 0x0000b4005b087a23 */ /* 0x004fe4000001080c */
[----:B------:R-:W-:-:S04]  /*63b0*/  IMAD.MOV.U32 R91, RZ, RZ, R71 ;  /* 0x000000ffff5b7224 */ /* 0x000fc800078e0047 */
[----:B------:R2:W-:Y:S02]  /*63c0*/  MUFU.EX2 R52, R8 ;  /* 0x0000000800347308 */ /* 0x0005e40000000800 */
[----:B--2---:R-:W-:Y:S01]  /*63d0*/  FFMA.FTZ R8, R90, c[0x0][0x2d0], -R12 ;  /* 0x0000b4005a087a23 */ /* 0x004fe2000001080c */
[----:B------:R-:W-:-:S05]  /*63e0*/  MOV R90, R93 ;  /* 0x0000005d005a7202 */ /* 0x000fca0000000f00 */
[----:B------:R2:W-:Y:S02]  /*63f0*/  MUFU.EX2 R13, R8 ;  /* 0x00000008000d7308 */ /* 0x0005e40000000800 */
[----:B--2---:R-:W-:-:S06]  /*6400*/  FFMA.FTZ R8, R126, c[0x0][0x2d0], -R2 ;  /* 0x0000b4007e087a23 */ /* 0x004fcc0000010802 */
[----:B------:R2:W-:Y:S02]  /*6410*/  MUFU.EX2 R12, R8 ;  /* 0x00000008000c7308 */ /* 0x0005e40000000800 */
[----:B--2---:R-:W-:Y:S02]  /*6420*/  FFMA.FTZ R8, R144, c[0x0][0x2d0], -R2 ;  /* 0x0000b40090087a23 */ /* 0x004fe40000010802 */
[----:B------:R-:W-:-:S04]  /*6430*/  IMAD.MOV.U32 R144, RZ, RZ, R94 ;  /* 0x000000ffff907224 */ /* 0x000fc800078e005e */
[----:B------:R2:W4:Y:S02]  /*6440*/  MUFU.EX2 R231, R8 ;  /* 0x0000000800e77308 */ /* 0x0005240000000800 */
[--C-:B--2---:R-:W-:Y:S01]  /*6450*/  FFMA.FTZ R8, R145, c[0x0][0x2d0], -R2.reuse ;  /* 0x0000b40091087a23 */ /* 0x104fe20000010802 */
[----:B----4-:R-:W-:Y:S01]  /*6460*/  F2FP.BF16.PACK_AB R124, R231, R12 ;  /* 0x0000000ce77c723e */ /* 0x010fe200000010ff */
[----:B------:R-:W-:-:S04]  /*6470*/  FFMA.FTZ R2, R127, c[0x0][0x2d0], -R2 ;  /* 0x0000b4007f027a23 */ /* 0x000fc80000010802 */
[----:B------:R2:W-:Y:S01]  /*6480*/  MUFU.EX2 R40, R8 ;  /* 0x0000000800287308 */ /* 0x0005e20000000800 */
[----:B------:R-:W-:-:S07]  /*6490*/  IMAD.MOV.U32 R145, RZ, RZ, R95 ;  /* 0x000000ffff917224 */ /* 0x000fce00078e005f */
[----:B------:R4:W-:Y:S01]  /*64a0*/  MUFU.EX2 R17, R2 ;  /* 0x0000000200117308 */ /* 0x0009e20000000800 */
[----:B--2---:R-:W-:Y:S07]  /*64b0*/  HMMA.16816.F32.BF16 R8, R4, R18, R96 ;  /* 0x000000120408723c */ /* 0x004fee0000041860 */
[----:B------:R-:W-:Y:S01]  /*64c0*/  MOV R18, R16 ;  /* 0x0000001000127202 */ /* 0x000fe20000000f00 */
[----:B----4-:R-:W-:Y:S01]  /*64d0*/  FFMA.FTZ R2, R89, c[0x0][0x2d0], -R0 ;  /* 0x0000b40059027a23 */ /* 0x010fe20000010800 */
[----:B------:R-:W-:Y:S01]  /*64e0*/  MOV R97, R130 ;  /* 0x0000008200617202 */ /* 0x000fe20000000f00 */
[----:B------:R-:W-:Y:S01]  /*64f0*/  IMAD.MOV.U32 R19, RZ, RZ, R13 ;  /* 0x000000ffff137224 */ /* 0x000fe200078e000d */
[----:B------:R-:W-:Y:S01]  /*6500*/  F2FP.BF16.PACK_AB R130, R18, R230 ;  /* 0x000000e61282723e */ /* 0x000fe200000010ff */
[----:B------:R2:W-:Y:S01]  /*6510*/  MUFU.EX2 R16, R2 ;  /* 0x0000000200107308 */ /* 0x0005e20000000800 */
[----:B------:R-:W-:-:S02]  /*6520*/  IMAD.MOV.U32 R89, RZ, RZ, R132 ;  /* 0x000000ffff597224 */ /* 0x000fc400078e0084 */
[----:B------:R-:W-:Y:S02]  /*6530*/  IMAD.MOV.U32 R132, RZ, RZ, R141 ;  /* 0x000000ffff847224 */ /* 0x000fe400078e008d */
[----:B------:R-:W-:Y:S02]  /*6540*/  IMAD.MOV.U32 R99, RZ, RZ, R92 ;  /* 0x000000ffff637224 */ /* 0x000fe400078e005c */
[----:B------:R-:W-:Y:S01]  /*6550*/  LDSM.16.MT88.4 R92, [R226+0x2900] ;  /* 0x00290000e25c783b */ /* 0x000fe20000004200 */
[----:B------:R-:W-:Y:S01]  /*6560*/  IMAD.MOV.U32 R98, RZ, RZ, R129 ;  /* 0x000000ffff627224 */ /* 0x000fe200078e0081 */
[----:B------:R-:W-:Y:S01]  /*6570*/  F2FP.BF16.PACK_AB R129, R232, R113 ;  /* 0x00000071e881723e */ /* 0x000fe200000010ff */
[----:B------:R-:W-:Y:S02]  /*6580*/  IMAD.MOV.U32 R96, RZ, RZ, R131 ;  /* 0x000000ffff607224 */ /* 0x000fe400078e0083 */
[----:B------:R-:W-:Y:S02]  /*6590*/  IMAD.MOV.U32 R56, RZ, RZ, R99 ;  /* 0x000000ffff387224 */ /* 0x000fe400078e0063 */
[----:B--2---:R-:W-:Y:S01]  /*65a0*/  FFMA.FTZ R2, R88, c[0x0][0x2d0], -R0 ;  /* 0x0000b40058027a23 */ /* 0x004fe20000010800 */
[----:B------:R-:W-:Y:S01]  /*65b0*/  MOV R88, R133 ;  /* 0x0000008500587202 */ /* 0x000fe20000000f00 */
[----:B------:R-:W-:-:S02]  /*65c0*/  IMAD.MOV.U32 R133, RZ, RZ, R142 ;  /* 0x000000ffff857224 */ /* 0x000fc400078e008e */
[----:B------:R2:W4:Y:S02]  /*65d0*/  MUFU.EX2 R13, R2 ;  /* 0x00000002000d7308 */ /* 0x0005240000000800 */
[--C-:B--2---:R-:W-:Y:S01]  /*65e0*/  FFMA.FTZ R2, R14, c[0x0][0x2d0], -R0.reuse ;  /* 0x0000b4000e027a23 */ /* 0x104fe20000010800 */
[----:B----4-:R-:W-:Y:S01]  /*65f0*/  F2FP.BF16.PACK_AB R125, R13, R16 ;  /* 0x000000100d7d723e */ /* 0x010fe200000010ff */
[----:B------:R-:W-:Y:S01]  /*6600*/  FFMA.FTZ R0, R15, c[0x0][0x2d0], -R0 ;  /* 0x0000b4000f007a23 */ /* 0x000fe20000010800 */
[----:B------:R-:W-:Y:S01]  /*6610*/  MOV R15, R52 ;  /* 0x00000034000f7202 */ /* 0x000fe20000000f00 */
[----:B------:R-:W-:Y:S02]  /*6620*/  IMAD.MOV.U32 R14, RZ, RZ, R40 ;  /* 0x000000ffff0e7224 */ /* 0x000fe400078e0028 */
[----:B------:R-:W-:Y:S01]  /*6630*/  MUFU.EX2 R2, R2 ;  /* 0x0000000200027308 */ /* 0x000fe20000000800 */
[----:B------:R-:W-:Y:S01]  /*6640*/  HMMA.16816.F32.BF16 R40, R4, R42, R72 ;  /* 0x0000002a0428723c */ /* 0x000fe20000041848 */
[----:B------:R-:W2:Y:S01]  /*6650*/  LDSM.16.MT88.4 R4, [R227+0x2900] ;  /* 0x00290000e304783b */ /* 0x000ea20000004200 */
[----:B------:R-:W-:-:S02]  /*6660*/  F2FP.BF16.PACK_AB R126, R17, R14 ;  /* 0x0000000e117e723e */ /* 0x000fc400000010ff */
[----:B------:R-:W-:-:S03]  /*6670*/  F2FP.BF16.PACK_AB R131, R19, R15 ;  /* 0x0000000f1383723e */ /* 0x000fc600000010ff */
[----:B------:R-:W4:Y:S01]  /*6680*/  MUFU.EX2 R0, R0 ;  /* 0x0000000000007308 */ /* 0x000f220000000800 */
[----:B------:R-:W-:Y:S01]  /*6690*/  IMAD.MOV.U32 R72, RZ, RZ, R149 ;  /* 0x000000ffff487224 */ /* 0x000fe200078e0095 */
[----:B------:R-:W-:Y:S01]  /*66a0*/  MOV R73, R140 ;  /* 0x0000008c00497202 */ /* 0x000fe20000000f00 */
[----:B------:R-:W-:Y:S01]  /*66b0*/  IMAD.MOV.U32 R149, RZ, RZ, R151 ;  /* 0x000000ffff957224 */ /* 0x000fe200078e0097 */
[----:B------:R-:W-:Y:S01]  /*66c0*/  MOV R151, R181 ;  /* 0x000000b500977202 */ /* 0x000fe20000000f00 */
[----:B------:R-:W-:Y:S01]  /*66d0*/  IMAD.MOV.U32 R75, RZ, RZ, R134 ;  /* 0x000000ffff4b7224 */ /* 0x000fe200078e0086 */
[----:B------:R-:W-:Y:S01]  /*66e0*/  MOV R134, R143 ;  /* 0x0000008f00867202 */ /* 0x000fe20000000f00 */
[----:B------:R-:W-:Y:S01]  /*66f0*/  IMAD.MOV.U32 R74, RZ, RZ, R135 ;  /* 0x000000ffff4a7224 */ /* 0x000fe200078e0087 */
[----:B------:R-:W-:Y:S01]  /*6700*/  LDSM.16.MT88.4 R140, [R226+0x1100] ;  /* 0x00110000e28c783b */ /* 0x000fe20000004200 */
[----:B------:R-:W-:Y:S01]  /*6710*/  IMAD.MOV.U32 R135, RZ, RZ, R148 ;  /* 0x000000ffff877224 */ /* 0x000fe200078e0094 */
[----:B-1----:R-:W-:Y:S01]  /*6720*/  HMMA.16816.F32.BF16 R52, R128, R60, R208 ;  /* 0x0000003c8034723c */ /* 0x002fe200000418d0 */
[----:B------:R-:W-:-:S02]  /*6730*/  IMAD.MOV.U32 R161, RZ, RZ, R149 ;  /* 0x000000ffffa17224 */ /* 0x000fc400078e0095 */
[----:B------:R-:W-:Y:S01]  /*6740*/  IMAD.MOV.U32 R114, RZ, RZ, R151 ;  /* 0x000000ffff727224 */ /* 0x000fe200078e0097 */
[----:B----4-:R-:W-:-:S03]  /*6750*/  F2FP.BF16.PACK_AB R127, R0, R2 ;  /* 0x00000002007f723e */ /* 0x010fc600000010ff */
[----:B------:R-:W-:Y:S01]  /*6760*/  IMAD.MOV.U32 R208, RZ, RZ, R73 ;  /* 0x000000ffffd07224 */ /* 0x000fe200078e0049 */
[----:B---3--:R-:W-:Y:S01]  /*6770*/  HMMA.16816.F32.BF16 R68, R128, R76, R200 ;  /* 0x0000004c8044723c */ /* 0x008fe200000418c8 */
[----:B------:R-:W-:Y:S01]  /*6780*/  IMAD.MOV.U32 R73, RZ, RZ, R146 ;  /* 0x000000ffff497224 */ /* 0x000fe200078e0092 */
[----:B------:R-:W-:Y:S01]  /*6790*/  MOV R211, R72 ;  /* 0x0000004800d37202 */ /* 0x000fe20000000f00 */
[----:B------:R-:W-:Y:S01]  /*67a0*/  IMAD.MOV.U32 R210, RZ, RZ, R113 ;  /* 0x000000ffffd27224 */ /* 0x000fe200078e0071 */
[----:B------:R-:W-:Y:S02]  /*67b0*/  MOV R72, R91 ;  /* 0x0000005b00487202 */ /* 0x000fe40000000f00 */
        /* <DEDUP_REMOVED lines=13> */
[----:B--2---:R-:W-:Y:S01]  /*6890*/  HMMA.16816.F32.BF16 R116, R128, R4, R172 ;  /* 0x000000048074723c */ /* 0x004fe200000418ac */
[----:B------:R-:W1:Y:S01]  /*68a0*/  LDSM.16.MT88.4 R156, [R228+0x1100] ;  /* 0x00110000e49c783b */ /* 0x000e620000004200 */
[----:B------:R-:W-:-:S02]  /*68b0*/  MOV R89, R82 ;  /* 0x0000005200597202 */ /* 0x000fc40000000f00 */
[----:B------:R-:W-:-:S03]  /*68c0*/  MOV R209, R112 ;  /* 0x0000007000d17202 */ /* 0x000fc60000000f00 */
[----:B------:R-:W-:Y:S01]  /*68d0*/  MOV R174, R96 ;  /* 0x0000006000ae7202 */ /* 0x000fe20000000f00 */
[----:B------:R-:W-:Y:S01]  /*68e0*/  IMAD.MOV.U32 R172, RZ, RZ, R114 ;  /* 0x000000ffffac7224 */ /* 0x000fe200078e0072 */
[----:B------:R-:W-:Y:S01]  /*68f0*/  MOV R173, R115 ;  /* 0x0000007300ad7202 */ /* 0x000fe20000000f00 */
[----:B------:R-:W-:Y:S01]  /*6900*/  HMMA.16816.F32.BF16 R100, R128, R108, R188 ;  /* 0x0000006c8064723c */ /* 0x000fe200000418bc */
[----:B------:R-:W-:-:S07]  /*6910*/  MOV R175, R161 ;  /* 0x000000a100af7202 */ /* 0x000fce0000000f00 */
[C---:B------:R-:W-:Y:S08]  /*6920*/  HMMA.16816.F32.BF16 R188, R128.reuse, R186, R64 ;  /* 0x000000ba80bc723c */ /* 0x040ff00000041840 */
[C---:B------:R-:W-:Y:S08]  /*6930*/  HMMA.16816.F32.BF16 R64, R128.reuse, R62, R204 ;  /* 0x0000003e8040723c */ /* 0x040ff000000418cc */
[C---:B------:R-:W-:Y:S08]  /*6940*/  HMMA.16816.F32.BF16 R84, R128.reuse, R92, R192 ;  /* 0x0000005c8054723c */ /* 0x040ff000000418c0 */
[C---:B-1----:R-:W-:Y:S01]  /*6950*/  HMMA.16816.F32.BF16 R148, R128.reuse, R156, R220 ;  /* 0x0000009c8094723c */ /* 0x042fe200000418dc */
[----:B------:R-:W-:Y:S01]  /*6960*/  MOV R193, R241 ;  /* 0x000000f100c17202 */ /* 0x000fe20000000f00 */
[----:B------:R-:W-:Y:S01]  /*6970*/  IMAD.MOV.U32 R192, RZ, RZ, R242 ;  /* 0x000000ffffc07224 */ /* 0x000fe200078e00f2 */
[----:B------:R-:W-:Y:S01]  /*6980*/  MOV R194, R98 ;  /* 0x0000006200c27202 */ /* 0x000fe20000000f00 */
[----:B------:R-:W-:Y:S01]  /*6990*/  IMAD.MOV.U32 R195, RZ, RZ, R97 ;  /* 0x000000ffffc37224 */ /* 0x000fe200078e0061 */
[----:B------:R1:W5:Y:S02]  /*69a0*/  LDL.LU R242, [R1+0x68] ;  /* 0x0000680001f27983 */ /* 0x0003640000300800 */
[----:B------:R-:W-:Y:S01]  /*69b0*/  IMAD.MOV.U32 R222, RZ, RZ, R57 ;  /* 0x000000ffffde7224 */ /* 0x000fe200078e0039 */
[----:B------:R-:W-:Y:S01]  /*69c0*/  MOV R221, R58 ;  /* 0x0000003a00dd7202 */ /* 0x000fe20000000f00 */
[----:B------:R-:W-:Y:S01]  /*69d0*/  IMAD.MOV.U32 R58, RZ, RZ, R144 ;  /* 0x000000ffff3a7224 */ /* 0x000fe200078e0090 */
[----:B------:R-:W-:Y:S01]  /*69e0*/  MOV R57, R145 ;  /* 0x0000009100397202 */ /* 0x000fe20000000f00 */
[----:B------:R-:W-:Y:S01]  /*69f0*/  IMAD.MOV.U32 R220, RZ, RZ, R59 ;  /* 0x000000ffffdc7224 */ /* 0x000fe200078e003b */
[C---:B------:R-:W-:Y:S01]  /*6a00*/  HMMA.16816.F32.BF16 R144, R128.reuse, R142, R248 ;  /* 0x0000008e8090723c */ /* 0x040fe200000418f8 */
[----:B------:R-:W-:Y:S01]  /*6a10*/  MOV R59, R90 ;  /* 0x0000005a003b7202 */ /* 0x000fe20000000f00 */
[----:B------:R-:W-:Y:S01]  /*6a20*/  IMAD.MOV.U32 R223, RZ, RZ, R12 ;  /* 0x000000ffffdf7224 */ /* 0x000fe200078e000c */
[----:B------:R1:W5:Y:S04]  /*6a30*/  LDL.LU R241, [R1+0x64] ;  /* 0x0000640001f17983 */ /* 0x0003680000300800 */
[----:B------:R-:W-:Y:S01]  /*6a40*/  MOV R251, R162 ;  /* 0x000000a200fb7202 */ /* 0x000fe20000000f00 */
[----:B------:R-:W-:Y:S01]  /*6a50*/  IMAD.MOV.U32 R12, RZ, RZ, R163 ;  /* 0x000000ffff0c7224 */ /* 0x000fe200078e00a3 */
[----:B------:R-:W-:Y:S01]  /*6a60*/  MOV R250, R174 ;  /* 0x000000ae00fa7202 */ /* 0x000fe20000000f00 */
[----:B------:R-:W-:Y:S01]  /*6a70*/  IMAD.MOV.U32 R90, RZ, RZ, R81 ;  /* 0x000000ffff5a7224 */ /* 0x000fe200078e0051 */
[----:B------:R-:W-:Y:S01]  /*6a80*/  HMMA.16816.F32.BF16 R176, R128, R184, R176 ;  /* 0x000000b880b0723c */ /* 0x000fe200000418b0 */
[----:B------:R-:W-:-:S02]  /*6a90*/  IMAD.MOV.U32 R249, RZ, RZ, R251 ;  /* 0x000000fffff97224 */ /* 0x000fc400078e00fb */
[----:B------:R-:W-:Y:S02]  /*6aa0*/  IMAD.MOV.U32 R251, RZ, RZ, R200 ;  /* 0x000000fffffb7224 */ /* 0x000fe400078e00c8 */
[----:B------:R-:W-:Y:S02]  /*6ab0*/  IMAD.MOV.U32 R248, RZ, RZ, R173 ;  /* 0x000000fffff87224 */ /* 0x000fe400078e00ad */
[----:B------:R-:W-:Y:S01]  /*6ac0*/  IMAD.MOV.U32 R174, RZ, RZ, R222 ;  /* 0x000000ffffae7224 */ /* 0x000fe200078e00de */
[----:B------:R-:W-:Y:S01]  /*6ad0*/  HMMA.16816.F32.BF16 R160, R128, R158, R212 ;  /* 0x0000009e80a0723c */ /* 0x000fe200000418d4 */
[----:B------:R-:W-:-:S06]  /*6ae0*/  IMAD.MOV.U32 R205, RZ, RZ, R248 ;  /* 0x000000ffffcd7224 */ /* 0x000fcc00078e00f8 */
[----:B------:R-:W-:Y:S01]  /*6af0*/  MOV R215, R172 ;  /* 0x000000ac00d77202 */ /* 0x000fe20000000f00 */
[----:B------:R-:W-:Y:S01]  /*6b00*/  HMMA.16816.F32.BF16 R80, R128, R78, R196 ;  /* 0x0000004e8050723c */ /* 0x000fe200000418c4 */
[----:B------:R-:W-:Y:S01]  /*6b10*/  MOV R172, R201 ;  /* 0x000000c900ac7202 */ /* 0x000fe20000000f00 */
[----:B------:R-:W-:Y:S01]  /*6b20*/  IMAD.MOV.U32 R173, RZ, RZ, R208 ;  /* 0x000000ffffad7224 */ /* 0x000fe200078e00d0 */
[----:B------:R-:W-:-:S04]  /*6b30*/  MOV R248, R174 ;  /* 0x000000ae00f87202 */ /* 0x000fc80000000f00 */
[----:B------:R-:W-:Y:S01]  /*6b40*/  MOV R199, R250 ;  /* 0x000000fa00c77202 */ /* 0x000fe20000000f00 */
[----:B------:R-:W-:Y:S01]  /*6b50*/  IMAD.MOV.U32 R198, RZ, RZ, R251 ;  /* 0x000000ffffc67224 */ /* 0x000fe200078e00fb */
[----:B------:R-:W-:Y:S01]  /*6b60*/  HMMA.16816.F32.BF16 R56, R124, R60, R56 ;  /* 0x0000003c7c38723c */ /* 0x000fe20000041838 */
[----:B------:R-:W-:Y:S01]  /*6b70*/  MOV R204, R172 ;  /* 0x000000ac00cc7202 */ /* 0x000fe20000000f00 */
[----:B------:R-:W-:Y:S01]  /*6b80*/  IMAD.MOV.U32 R206, RZ, RZ, R173 ;  /* 0x000000ffffce7224 */ /* 0x000fe200078e00ad */
[----:B------:R-:W-:-:S05]  /*6b90*/  MOV R207, R215 ;  /* 0x000000d700cf7202 */ /* 0x000fca0000000f00 */
[----:B------:R-:W-:Y:S01]  /*6ba0*/  HMMA.16816.F32.BF16 R60, R124, R62, R8 ;  /* 0x0000003e7c3c723c */ /* 0x000fe20000041808 */
[----:B------:R-:W-:-:S06]  /*6bb0*/  MOV R251, R234 ;  /* 0x000000ea00fb7202 */ /* 0x000fcc0000000f00 */
[----:B------:R-:W-:Y:S01]  /*6bc0*/  FADD.FTZ R8, R199, R198 ;  /* 0x000000c6c7087221 */ /* 0x000fe20000010000 */
[----:B------:R-:W-:Y:S01]  /*6bd0*/  HMMA.16816.F32.BF16 R132, R128, R140, R132 ;  /* 0x0000008c8084723c */ /* 0x000fe20000041884 */
[----:B------:R-:W-:Y:S02]  /*6be0*/  FADD.FTZ R10, R205, R204 ;  /* 0x000000cccd0a7221 */ /* 0x000fe40000010000 */
[----:B------:R-:W-:Y:S01]  /*6bf0*/  FADD.FTZ R8, R248, R8 ;  /* 0x00000008f8087221 */ /* 0x000fe20000010000 */
[----:B------:R-:W-:Y:S01]  /*6c00*/  MOV R174, R224 ;  /* 0x000000e000ae7202 */ /* 0x000fe20000000f00 */
[----:B------:R-:W-:Y:S02]  /*6c10*/  IMAD.MOV.U32 R250, RZ, RZ, R235 ;  /* 0x000000fffffa7224 */ /* 0x000fe400078e00eb */
[----:B------:R-:W-:Y:S02]  /*6c20*/  FADD.FTZ R11, R207, R206 ;  /* 0x000000cecf0b7221 */ /* 0x000fe40000010000 */
[----:B------:R-:W-:-:S02]  /*6c30*/  IMAD.MOV.U32 R172, RZ, RZ, R233 ;  /* 0x000000ffffac7224 */ /* 0x000fc400078e00e9 */
[----:B------:R-:W-:Y:S02]  /*6c40*/  FADD.FTZ R10, R249, R10 ;  /* 0x0000000af90a7221 */ /* 0x000fe40000010000 */
[----:B------:R-:W-:Y:S02]  /*6c50*/  FADD.FTZ R8, R251, R8 ;  /* 0x00000008fb087221 */ /* 0x000fe40000010000 */
[----:B------:R-:W-:Y:S02]  /*6c60*/  IMAD.MOV.U32 R173, RZ, RZ, R229 ;  /* 0x000000ffffad7224 */ /* 0x000fe400078e00e5 */
[----:B------:R-:W-:Y:S02]  /*6c70*/  FADD.FTZ R11, R250, R11 ;  /* 0x0000000bfa0b7221 */ /* 0x000fe40000010000 */
[----:B------:R-:W-:Y:S02]  /*6c80*/  FADD.FTZ R10, R172, R10 ;  /* 0x0000000aac0a7221 */ /* 0x000fe40000010000 */
[----:B------:R-:W-:-:S02]  /*6c90*/  FADD.FTZ R8, R174, R8 ;  /* 0x00000008ae087221 */ /* 0x000fc40000010000 */
[----:B------:R-:W-:Y:S02]  /*6ca0*/  FADD.FTZ R11, R173, R11 ;  /* 0x0000000bad0b7221 */ /* 0x000fe40000010000 */
[----:B------:R-:W-:Y:S02]  /*6cb0*/  FADD.FTZ R10, R175, R10 ;  /* 0x0000000aaf0a7221 */ /* 0x000fe40000010000 */
[----:B------:R-:W-:Y:S02]  /*6cc0*/  FADD.FTZ R8, R193, R8 ;  /* 0x00000008c1087221 */ /* 0x000fe40000010000 */
[----:B------:R-:W-:Y:S01]  /*6cd0*/  FADD.FTZ R9, R247, R171 ;  /* 0x000000abf7097221 */ /* 0x000fe20000010000 */
[----:B------:R-:W-:Y:S01]  /*6ce0*/  MOV R201, R203 ;  /* 0x000000cb00c97202 */ /* 0x000fe20000000f00 */
[----:B------:R-:W-:Y:S01]  /*6cf0*/  IMAD.MOV.U32 R200, RZ, RZ, R202 ;  /* 0x000000ffffc87224 */ /* 0x000fe200078e00ca */
[----:B------:R-:W-:Y:S01]  /*6d00*/  MOV R202, R211 ;  /* 0x000000d300ca7202 */ /* 0x000fe20000000f00 */
[----:B------:R-:W-:Y:S01]  /*6d10*/  FADD.FTZ R11, R192, R11 ;  /* 0x0000000bc00b7221 */ /* 0x000fe20000010000 */
[----:B------:R-:W-:Y:S01]  /*6d20*/  MOV R208, R221 ;  /* 0x000000dd00d07202 */ /* 0x000fe20000000f00 */
[----:B------:R-:W-:Y:S01]  /*6d30*/  IMAD.MOV.U32 R203, RZ, RZ, R220 ;  /* 0x000000ffffcb7224 */ /* 0x000fe200078e00dc */
[C---:B------:R-:W-:Y:S01]  /*6d40*/  HMMA.16816.F32.BF16 R96, R128.reuse, R94, R152 ;  /* 0x0000005e8060723c */ /* 0x040fe20000041898 */
[----:B------:R-:W-:Y:S01]  /*6d50*/  FADD.FTZ R10, R194, R10 ;  /* 0x0000000ac20a7221 */ /* 0x000fe20000010000 */
[----:B------:R-:W-:Y:S01]  /*6d60*/  MOV R211, R240 ;  /* 0x000000f000d37202 */ /* 0x000fe20000000f00 */
[----:B------:R-:W-:Y:S01]  /*6d70*/  FADD.FTZ R12, R12, R8 ;  /* 0x000000080c0c7221 */ /* 0x000fe20000010000 */
[----:B------:R-:W-:Y:S01]  /*6d80*/  MOV R221, R238 ;  /* 0x000000ee00dd7202 */ /* 0x000fe20000000f00 */
[----:B------:R-:W-:Y:S01]  /*6d90*/  IMAD.MOV.U32 R220, RZ, RZ, R239 ;  /* 0x000000ffffdc7224 */ /* 0x000fe200078e00ef */
[----:B------:R1:W5:Y:S01]  /*6da0*/  LDL.LU R240, [R1+0x60] ;  /* 0x0000600001f07983 */ /* 0x0003620000300800 */
[----:B------:R-:W-:Y:S01]  /*6db0*/  IMAD.MOV.U32 R222, RZ, RZ, R237 ;  /* 0x000000ffffde7224 */ /* 0x000fe200078e00ed */
[----:B------:R-:W-:Y:S01]  /*6dc0*/  HMMA.16816.F32.BF16 R112, R128, R110, R136 ;  /* 0x0000006e8070723c */ /* 0x000fe20000041888 */
[----:B------:R-:W-:-:S02]  /*6dd0*/  FADD.FTZ R8, R246, R9 ;  /* 0x00000009f6087221 */ /* 0x000fc40000010000 */
[----:B------:R-:W-:Y:S01]  /*6de0*/  FADD.FTZ R11, R195, R11 ;  /* 0x0000000bc30b7221 */ /* 0x000fe20000010000 */
[----:B------:R-:W-:Y:S01]  /*6df0*/  MOV R213, R220 ;  /* 0x000000dc00d57202 */ /* 0x000fe20000000f00 */
[----:B------:R-:W-:Y:S01]  /*6e00*/  FADD.FTZ R8, R252, R8 ;  /* 0x00000008fc087221 */ /* 0x000fe20000010000 */
[----:B------:R1:W5:Y:S02]  /*6e10*/  LDL.LU R239, [R1+0x5c] ;  /* 0x00005c0001ef7983 */ /* 0x0003640000300800 */
[----:B------:R-:W-:Y:S01]  /*6e20*/  HMMA.16816.F32.BF16 R128, R128, R6, R120 ;  /* 0x000000068080723c */ /* 0x000fe20000041878 */
[----:B------:R-:W-:Y:S01]  /*6e30*/  IMAD.MOV.U32 R212, RZ, RZ, R211 ;  /* 0x000000ffffd47224 */ /* 0x000fe200078e00d3 */
[----:B------:R-:W-:Y:S01]  /*6e40*/  MOV R215, R222 ;  /* 0x000000de00d77202 */ /* 0x000fe20000000f00 */
[----:B------:R-:W-:Y:S01]  /*6e50*/  IMAD.MOV.U32 R214, RZ, RZ, R221 ;  /* 0x000000ffffd67224 */ /* 0x000fe200078e00dd */
[----:B------:R-:W-:Y:S01]  /*6e60*/  MOV R220, R236 ;  /* 0x000000ec00dc7202 */ /* 0x000fe20000000f00 */
[----:B------:R1:W5:Y:S03]  /*6e70*/  LDL.LU R238, [R1+0x58] ;  /* 0x0000580001ee7983 */ /* 0x0003660000300800 */
[C---:B------:R-:W-:Y:S08]  /*6e80*/  HMMA.16816.F32.BF16 R120, R124.reuse, R4, R48 ;  /* 0x000000047c78723c */ /* 0x040ff00000041830 */
[----:B------:R-:W-:Y:S01]  /*6e90*/  HMMA.16816.F32.BF16 R136, R124, R140, R104 ;  /* 0x0000008c7c88723c */ /* 0x000fe20000041868 */
[----:B------:R-:W-:-:S07]  /*6ea0*/  FADD.FTZ R5, R200, R10 ;  /* 0x0000000ac8057221 */ /* 0x000fce0000010000 */
[----:B------:R-:W-:Y:S01]  /*6eb0*/  HMMA.16816.F32.BF16 R152, R124, R156, R216 ;  /* 0x0000009c7c98723c */ /* 0x000fe200000418d8 */
[----:B------:R-:W-:-:S07]  /*6ec0*/  FADD.FTZ R4, R201, R11 ;  /* 0x0000000bc9047221 */ /* 0x000fce0000010000 */
[----:B------:R-:W-:Y:S01]  /*6ed0*/  HMMA.16816.F32.BF16 R72, R124, R76, R72 ;  /* 0x0000004c7c48723c */ /* 0x000fe20000041848 */
[----:B------:R-:W-:-:S07]  /*6ee0*/  FADD.FTZ R10, R202, R12 ;  /* 0x0000000cca0a7221 */ /* 0x000fce0000010000 */
[----:B------:R-:W-:Y:S01]  /*6ef0*/  HMMA.16816.F32.BF16 R88, R124, R92, R88 ;  /* 0x0000005c7c58723c */ /* 0x000fe20000041858 */
[----:B------:R-:W-:-:S07]  /*6f00*/  FADD.FTZ R9, R203, R5 ;  /* 0x00000005cb097221 */ /* 0x000fce0000010000 */
[C---:B------:R-:W-:Y:S01]  /*6f10*/  HMMA.16816.F32.BF16 R184, R124.reuse, R186, R32 ;  /* 0x000000ba7cb8723c */ /* 0x040fe20000041820 */
[----:B------:R-:W-:Y:S01]  /*6f20*/  FADD.FTZ R5, R164, R8 ;  /* 0x00000008a4057221 */ /* 0x000fe20000010000 */
[----:B------:R-:W-:Y:S01]  /*6f30*/  MOV R221, R232 ;  /* 0x000000e800dd7202 */ /* 0x000fe20000000f00 */
[----:B------:R-:W-:Y:S01]  /*6f40*/  FADD.FTZ R11, R208, R4 ;  /* 0x00000004d00b7221 */ /* 0x000fe20000010000 */
[----:B------:R1:W5:Y:S01]  /*6f50*/  LDL.LU R237, [R1+0x54] ;  /* 0x0000540001ed7983 */ /* 0x0003620000300800 */
[----:B------:R-:W-:Y:S02]  /*6f60*/  FADD.FTZ R4, R209, R10 ;  /* 0x0000000ad1047221 */ /* 0x000fe40000010000 */
[----:B------:R-:W-:Y:S01]  /*6f70*/  FADD.FTZ R5, R170, R5 ;  /* 0x00000005aa057221 */ /* 0x000fe20000010000 */
[C---:B------:R-:W-:Y:S01]  /*6f80*/  HMMA.16816.F32.BF16 R104, R124.reuse, R108, R212 ;  /* 0x0000006c7c68723c */ /* 0x040fe200000418d4 */
[----:B------:R-:W-:Y:S01]  /*6f90*/  IMAD.MOV.U32 R211, RZ, RZ, R223 ;  /* 0x000000ffffd37224 */ /* 0x000fe200078e00df */
[----:B------:R1:W5:Y:S06]  /*6fa0*/  LDL.LU R236, [R1+0x50] ;  /* 0x0000500001ec7983 */ /* 0x00036c0000300800 */
[C---:B------:R-:W-:Y:S08]  /*6fb0*/  HMMA.16816.F32.BF16 R140, R124.reuse, R142, R24 ;  /* 0x0000008e7c8c723c */ /* 0x040ff00000041818 */
[C---:B------:R-:W-:Y:S08]  /*6fc0*/  HMMA.16816.F32.BF16 R156, R124.reuse, R158, R20 ;  /* 0x0000009e7c9c723c */ /* 0x040ff00000041814 */
[C---:B------:R-:W-:Y:S08]  /*6fd0*/  HMMA.16816.F32.BF16 R76, R124.reuse, R78, R28 ;  /* 0x0000004e7c4c723c */ /* 0x040ff0000004181c */
[C---:B------:R-:W-:Y:S08]  /*6fe0*/  HMMA.16816.F32.BF16 R92, R124.reuse, R94, R36 ;  /* 0x0000005e7c5c723c */ /* 0x040ff00000041824 */
[C---:B------:R-:W-:Y:S01]  /*6ff0*/  HMMA.16816.F32.BF16 R108, R124.reuse, R110, R40 ;  /* 0x0000006e7c6c723c */ /* 0x040fe20000041828 */
[----:B------:R-:W-:Y:S01]  /*7000*/  IMAD.MOV.U32 R222, RZ, RZ, R231 ;  /* 0x000000ffffde7224 */ /* 0x000fe200078e00e7 */
[----:B------:R-:W-:Y:S01]  /*7010*/  MOV R223, R230 ;  /* 0x000000e600df7202 */ /* 0x000fe20000000f00 */
[----:B------:R-:W-:Y:S01]  /*7020*/  FADD.FTZ R8, R211, R11 ;  /* 0x0000000bd3087221 */ /* 0x000fe20000010000 */
[----:B------:R1:W5:Y:S04]  /*7030*/  LDL.LU R235, [R1+0x4c] ;  /* 0x00004c0001eb7983 */ /* 0x0003680000300800 */
[----:B------:R-:W-:Y:S01]  /*7040*/  HMMA.16816.F32.BF16 R124, R124, R6, R44 ;  /* 0x000000067c7c723c */ /* 0x000fe2000004182c */
[----:B------:R1:W5:Y:S04]  /*7050*/  LDL.LU R234, [R1+0x48] ;  /* 0x0000480001ea7983 */ /* 0x0003680000300800 */
[----:B------:R1:W5:Y:S02]  /*7060*/  LDL.LU R233, [R1+0x44] ;  /* 0x0000440001e97983 */ /* 0x0003640000300800 */
[----:B------:R-:W-:-:S02]  /*7070*/  FADD.FTZ R7, R220, R4 ;  /* 0x00000004dc077221 */ /* 0x000fc40000010000 */
[----:B------:R-:W-:Y:S01]  /*7080*/  FADD.FTZ R4, R166, R5 ;  /* 0x00000005a6047221 */ /* 0x000fe20000010000 */
[----:B------:R1:W5:Y:S03]  /*7090*/  LDL.LU R232, [R1+0x40] ;  /* 0x0000400001e87983 */ /* 0x0003660000300800 */
[----:B------:R-:W-:Y:S01]  /*70a0*/  FADD.FTZ R4, R165, R4 ;  /* 0x00000004a5047221 */ /* 0x000fe20000010000 */
[----:B------:R1:W5:Y:S01]  /*70b0*/  LDL.LU R231, [R1+0x3c] ;  /* 0x00003c0001e77983 */ /* 0x0003620000300800 */
[----:B------:R-:W-:Y:S02]  /*70c0*/  FADD.FTZ R6, R210, R9 ;  /* 0x00000009d2067221 */ /* 0x000fe40000010000 */
[----:B------:R-:W-:Y:S01]  /*70d0*/  FADD.FTZ R4, R16, R4 ;  /* 0x0000000410047221 */ /* 0x000fe20000010000 */
[----:B------:R1:W5:Y:S01]  /*70e0*/  LDL.LU R230, [R1+0x38] ;  /* 0x0000380001e67983 */ /* 0x0003620000300800 */
[----:B------:R-:W-:-:S02]  /*70f0*/  FADD.FTZ R5, R221, R6 ;  /* 0x00000006dd057221 */ /* 0x000fc40000010000 */
[----:B------:R-:W-:Y:S01]  /*7100*/  FADD.FTZ R4, R13, R4 ;  /* 0x000000040d047221 */ /* 0x000fe20000010000 */
[----:B------:R1:W5:Y:S01]  /*7110*/  LDL.LU R229, [R1+0x34] ;  /* 0x0000340001e57983 */ /* 0x0003620000300800 */
[----:B------:R-:W-:Y:S02]  /*7120*/  FADD.FTZ R6, R222, R8 ;  /* 0x00000008de067221 */ /* 0x000fe40000010000 */
[----:B------:R-:W-:Y:S01]  /*7130*/  FADD.FTZ R7, R223, R7 ;  /* 0x00000007df077221 */ /* 0x000fe20000010000 */
[----:B------:R1:W5:Y:S01]  /*7140*/  LDL.LU R224, [R1+0x30] ;  /* 0x0000300001e07983 */ /* 0x0003620000300800 */
[----:B------:R-:W-:Y:S02]  /*7150*/  FADD.FTZ R5, R15, R5 ;  /* 0x000000050f057221 */ /* 0x000fe40000010000 */
[----:B------:R-:W-:Y:S02]  /*7160*/  FADD.FTZ R4, R2, R4 ;  /* 0x0000000402047221 */ /* 0x000fe40000010000 */
[----:B------:R-:W-:-:S02]  /*7170*/  FADD.FTZ R6, R14, R6 ;  /* 0x000000060e067221 */ /* 0x000fc40000010000 */
[----:B------:R-:W-:Y:S02]  /*7180*/  FADD.FTZ R7, R18, R7 ;  /* 0x0000000712077221 */ /* 0x000fe40000010000 */
[----:B------:R-:W-:Y:S02]  /*7190*/  FADD.FTZ R5, R19, R5 ;  /* 0x0000000513057221 */ /* 0x000fe40000010000 */
[----:B------:R-:W-:Y:S02]  /*71a0*/  FADD.FTZ R0, R0, R4 ;  /* 0x0000000400007221 */ /* 0x000fe40000010000 */
[----:B------:R-:W-:Y:S01]  /*71b0*/  FADD.FTZ R2, R17, R6 ;  /* 0x0000000611027221 */ /* 0x000fe20000010000 */
[----:B------:R1:W-:Y:S01]  /*71c0*/  STL [R1+0x10], R7 ;  /* 0x0000100701007387 */ /* 0x0003e20000100800 */
[----:B------:R-:W-:-:S03]  /*71d0*/  UIMAD.WIDE.U32 UR28, UR26, UR4, URZ ;  /* 0x000000041a1c72a5 */ /* 0x000fc6000f8e003f */
[----:B------:R1:W-:Y:S04]  /*71e0*/  STL [R1+0xc], R5 ;  /* 0x00000c0501007387 */ /* 0x0003e80000100800 */
[----:B------:R1:W-:Y:S04]  /*71f0*/  STL [R1+0x18], R0 ;  /* 0x0000180001007387 */ /* 0x0003e80000100800 */
[----:B------:R1:W-:Y:S01]  /*7200*/  STL [R1+0x14], R2 ;  /* 0x0000140201007387 */ /* 0x0003e20000100800 */
[----:B------:R-:W-:Y:S01]  /*7210*/  PLOP3.LUT P0, PT, PT, PT, UP6, 0x40, 0x0 ;  /* 0x000000000000781c */ /* 0x000fe20003f0e868 */
[----:B------:R-:W-:-:S02]  /*7220*/  @UP5 UMOV UR27, UR29 ;  /* 0x0000001d001b5c82 */ /* 0x000fc40008000000 */
[----:B------:R-:W-:-:S04]  /*7230*/  @UP5 USHF.R.U32.HI UR26, URZ, UR5, UR27 ;  /* 0x000000053f1a5299 */ /* 0x000fc8000801161b */
[----:B------:R-:W-:-:S03]  /*7240*/  UIADD3 UR4, UR25, UR26, URZ ;  /* 0x0000001a19047290 */ /* 0x000fc6000fffe03f */
[----:B------:R-:W-:Y:S02]  /*7250*/  ULDC UR25, c[0x0][0x328] ;  /* 0x0000ca0000197ab9 */ /* 0x000fe40000000800 */
[----:B------:R-:W-:Y:S02]  /*7260*/  UIADD3 UR24, UR24, -0x2, URZ ;  /* 0xfffffffe18187890 */ /* 0x000fe4000fffe03f */
[----:B------:R-:W-:Y:S01]  /*7270*/  UIADD3 UR25, UR4, UR25, URZ ;  /* 0x0000001904197290 */ /* 0x000fe2000fffe03f */
[----:B------:R-:W-:Y:S05]  /*7280*/  @P0 BRA `(.L_x_607) ;  /* 0x0000018000000947 */ /* 0x000fea0003800000 */
        /* <DEDUP_REMOVED lines=8> */
[----:B------:R-:W-:-:S07]  /*7310*/  UIMAD.WIDE.U32 UR28, UR26, UR4, URZ ;  /* 0x000000041a1c72a5 */ /* 0x000fce000f8e003f */
[----:B------:R-:W-:Y:S02]  /*7320*/  @UP0 UMOV UR27, UR29 ;  /* 0x0000001d001b0c82 */ /* 0x000fe40008000000 */
[----:B------:R-:W-:-:S04]  /*7330*/  @UP0 USHF.R.U32.HI UR26, URZ, UR5, UR27 ;  /* 0x000000053f1a0299 */ /* 0x000fc8000801161b */
[----:B------:R-:W-:Y:S01]  /*7340*/  ULOP3.LUT UR26, URZ, UR26, URZ, 0x33, !UPT ;  /* 0x0000001a3f1a7292 */ /* 0x000fe2000f8e333f */
[----:B------:R-:W-:Y:S05]  /*7350*/  BRA `(.L_x_609) ;  /* 0x0000007000007947 */ /* 0x000fea0003800000 */
.L_x_608:
[----:B------:R-:W-:Y:S02]  /*7360*/  UMOV UR5, 0x1 ;  /* 0x0000000100057882 */ /* 0x000fe40000000000 */
[----:B------:R-:W-:Y:S02]  /*7370*/  ULDC UR4, c[0x0][0x32c] ;  /* 0x0000cb0000047ab9 */ /* 0x000fe40000000800 */
[----:B------:R-:W-:-:S03]  /*7380*/  UISETP.NE.AND UP0, UPT, UR5, UR4, UPT ;  /* 0x000000040500728c */ /* 0x000fc6000bf05270 */
[----:B------:R-:W-:Y:S02]  /*7390*/  ULDC.64 UR4, c[0x0][0x330] ;  /* 0x0000cc0000047ab9 */ /* 0x000fe40000000a00 */
[----:B------:R-:W-:-:S07]  /*73a0*/  UIMAD.WIDE.U32 UR28, UR26, UR4, URZ ;  /* 0x000000041a1c72a5 */ /* 0x000fce000f8e003f */
[----:B------:R-:W-:Y:S02]  /*73b0*/  @UP0 UMOV UR27, UR29 ;  /* 0x0000001d001b0c82 */ /* 0x000fe40008000000 */
[----:B------:R-:W-:Y:S02]  /*73c0*/  @UP0 USHF.R.U32.HI UR26, URZ, UR5, UR27 ;  /* 0x000000053f1a0299 */ /* 0x000fe4000801161b */
.L_x_609:
[----:B------:R-:W-:Y:S02]  /*73d0*/  ULDC UR4, c[0x0][0x32c] ;  /* 0x0000cb0000047ab9 */ /* 0x000fe40000000800 */
[----:B------:R-:W-:-:S04]  /*73e0*/  UIMAD UR4, UR26, UR4, UR4 ;  /* 0x000000041a0472a4 */ /* 0x000fc8000f8e0204 */
[----:B------:R-:W-:-:S04]  /*73f0*/  UISETP.LT.AND UP0, UPT, UR25, UR4, UPT ;  /* 0x000000041900728c */ /* 0x000fc8000bf01270 */
[----:B------:R-:W-:-:S04]  /*7400*/  USEL UR25, UR25, UR4, UP0 ;  /* 0x0000000419197287 */ /* 0x000fc80008000000 */
.L_x_607:
[----:B------:R-:W-:-:S04]  /*7410*/  UIMAD.WIDE UR4, UR25, 0x2aaaaaab, URZ ;  /* 0x2aaaaaab190478a5 */ /* 0x000fc8000f8e023f */
[----:B------:R-:W-:-:S04]  /*7420*/  USHF.R.U32.HI UR4, URZ, 0x1f, UR5 ;  /* 0x0000001f3f047899 */ /* 0x000fc80008011605 */
[----:B------:R-:W-:-:S04]  /*7430*/  ULEA.HI.SX32 UR4, UR5, UR4, 0x1d ;  /* 0x0000000405047291 */ /* 0x000fc8000f8fea3f */
[----:B------:R-:W-:-:S04]  /*7440*/  UISETP.LT.AND UP0, UPT, UR8, UR4, UPT ;  /* 0x000000040800728c */ /* 0x000fc8000bf01270 */
[----:B------:R-:W-:-:S04]  /*7450*/  USEL UR5, UR8, UR4, !UP0 ;  /* 0x0000000408057287 */ /* 0x000fc8000c000000 */
[----:B------:R-:W-:-:S06]  /*7460*/  UISETP.GE.AND UP0, UPT, UR24, UR5, UPT ;  /* 0x000000051800728c */ /* 0x000fcc000bf06270 */
[----:B------:R-:W-:-:S13]  /*7470*/  PLOP3.LUT P0, PT, PT, PT, UP0, 0x80, 0x0 ;  /* 0x000000000000781c */ /* 0x000fda0003f0f008 */
[----:B------:R-:W-:Y:S05]  /*7480*/  @!P0 BRA `(.L_x_610) ;  /* 0x00004d4000008947 */ /* 0x000fea0003800000 */
[----:B------:R-:W2:Y:S04]  /*7490*/  LDL R4, [R1] ;  /* 0x0000000001047983 */ /* 0x000ea80000100800 */
[----:B-1----:R-:W3:Y:S04]  /*74a0*/  LDL R2, [R1+0x28] ;  /* 0x0000280001027983 */ /* 0x002ee80000100800 */
[----:B------:R-:W3:Y:S04]  /*74b0*/  LDL R0, [R1+0x24] ;  /* 0x0000240001007983 */ /* 0x000ee80000100800 */
[----:B------:R-:W4:Y:S01]  /*74c0*/  LDL.LU R5, [R1+0x2c] ;  /* 0x00002c0001057983 */ /* 0x000f220000300800 */
[----:B------:R-:W-:Y:S01]  /*74d0*/  MOV R171, R3 ;  /* 0x0000000300ab7202 */ /* 0x000fe20000000f00 */
[----:B------:R-:W-:-:S02]  /*74e0*/  IMAD.MOV.U32 R166, RZ, RZ, R168 ;  /* 0x000000ffffa67224 */ /* 0x000fc400078e00a8 */
[----:B------:R-:W-:Y:S02]  /*74f0*/  IMAD.MOV.U32 R164, RZ, RZ, R169 ;  /* 0x000000ffffa47224 */ /* 0x000fe400078e00a9 */
[----:B------:R-:W-:Y:S01]  /*7500*/  IMAD.MOV.U32 R170, RZ, RZ, R167 ;  /* 0x000000ffffaa7224 */ /* 0x000fe200078e00a7 */
[----:B--2---:R-:W-:-:S05]  /*7510*/  SHF.L.U32 R3, R4, 0x1, RZ ;  /* 0x0000000104037819 */ /* 0x004fca00000006ff */
[----:B------:R1:W-:Y:S01]  /*7520*/  STL [R1+0x20], R3 ;  /* 0x0000200301007387 */ /* 0x0003e20000100800 */
[C---:B---3--:R-:W-:Y:S01]  /*7530*/  SHF.L.U64.HI R249, R0.reuse, 0x1, R2 ;  /* 0x0000000100f97819 */ /* 0x048fe20000010202 */
[----:B------:R-:W-:Y:S01]  /*7540*/  IMAD.SHL.U32 R248, R0, 0x2, RZ ;  /* 0x0000000200f87824 */ /* 0x000fe200078e00ff */
[----:B----4-:R-:W-:Y:S02]  /*7550*/  SHF.L.U64.HI R250, R4, 0x1, R5 ;  /* 0x0000000104fa7819 */ /* 0x010fe40000010205 */
.L_x_629:
[----:B-----5:R2:W5:Y:S01]  /*7560*/  LDL R221, [R1+0x20] ;  /* 0x0000200001dd7983 */ /* 0x0205620000100800 */
[----:B------:R-:W-:Y:S04]  /*7570*/  DEPBAR.LE SB0, 0x0 ;  /* 0x000080000000791a */ /* 0x000fe80000000000 */
[----:B------:R-:W-:Y:S01]  /*7580*/  BAR.SYNC.DEFER_BLOCKING 0x0 ;  /* 0x0000000000007b1d */ /* 0x000fe20000010000 */
[----:B------:R-:W-:Y:S01]  /*7590*/  UISETP.GT.AND UP0, UPT, UR8, UR24, UPT ;  /* 0x000000180800728c */ /* 0x000fe2000bf04270 */
[----:B------:R-:W-:Y:S05]  /*75a0*/  SEL R220, RZ, 0x10, P5 ;  /* 0x00000010ffdc7807 */ /* 0x000fea0002800000 */
[----:B------:R-:W-:Y:S01]  /*75b0*/  PLOP3.LUT P0, PT, PT, PT, UP0, 0x80, 0x0 ;  /* 0x000000000000781c */ /* 0x000fe20003f0f008 */
[----:B------:R2:W3:Y:S04]  /*75c0*/  LDSM.16.M88.4 R48, [R231+0x6100] ;  /* 0x00610000e730783b */ /* 0x0004e80000000200 */
[----:B------:R2:W4:Y:S04]  /*75d0*/  LDSM.16.M88.4 R44, [R231+0x8100] ;  /* 0x00810000e72c783b */ /* 0x0005280000000200 */
[----:B-1----:R2:W1:Y:S04]  /*75e0*/  LDSM.16.M88.4 R16, [R224+0x3100] ;  /* 0x00310000e010783b */ /* 0x0024680000000200 */
[----:B------:R2:W1:Y:S04]  /*75f0*/  LDSM.16.M88.4 R32, [R224+0x3900] ;  /* 0x00390000e020783b */ /* 0x0004680000000200 */
[----:B------:R2:W1:Y:S04]  /*7600*/  LDSM.16.M88.4 R172, [R224+0x4100] ;  /* 0x00410000e0ac783b */ /* 0x0004680000000200 */
[----:B------:R2:W1:Y:S04]  /*7610*/  LDSM.16.M88.4 R192, [R233+0x6100] ;  /* 0x00610000e9c0783b */ /* 0x0004680000000200 */
[----:B------:R2:W1:Y:S04]  /*7620*/  LDSM.16.M88.4 R200, [R233+0x8100] ;  /* 0x00810000e9c8783b */ /* 0x0004680000000200 */
[----:B------:R2:W1:Y:S04]  /*7630*/  LDSM.16.M88.4 R196, [R235] ;  /* 0x00000000ebc4783b */ /* 0x0004680000000200 */
[----:B------:R2:W1:Y:S04]  /*7640*/  LDSM.16.M88.4 R204, [R241] ;  /* 0x00000000f1cc783b */ /* 0x0004680000000200 */
[----:B------:R2:W1:Y:S01]  /*7650*/  LDSM.16.M88.4 R208, [R240] ;  /* 0x00000000f0d0783b */ /* 0x0004620000000200 */
[----:B------:R-:W-:-:S05]  /*7660*/  @P0 BRA `(.L_x_611) ;  /* 0x0000028000000947 */ /* 0x000fca0003800000 */
[----:B------:R-:W-:Y:S01]  /*7670*/  SHF.R.S32.HI R0, RZ, 0x1f, R243 ;  /* 0x0000001fff007819 */ /* 0x000fe200000114f3 */
[C---:B-1----:R-:W-:Y:S01]  /*7680*/  IMAD.WIDE.U32 R2, R243.reuse, c[0x0][0x208], RZ ;  /* 0x00008200f3027a25 */ /* 0x042fe200078e00ff */
[----:B------:R-:W-:Y:S02]  /*7690*/  SHF.R.S32.HI R4, RZ, 0x1f, R242 ;  /* 0x0000001fff047819 */ /* 0x000fe400000114f2 */
[----:B------:R-:W-:Y:S01]  /*76a0*/  IADD3 R14, -R220, 0x10, RZ ;  /* 0x00000010dc0e7810 */ /* 0x000fe20007ffe1ff */
[----:B------:R-:W-:Y:S02]  /*76b0*/  IMAD R0, R0, c[0x0][0x208], RZ ;  /* 0x0000820000007a24 */ /* 0x000fe400078e02ff */
[----:B------:R-:W-:Y:S01]  /*76c0*/  IMAD R4, R4, c[0x0][0x218], RZ ;  /* 0x0000860004047a24 */ /* 0x000fe200078e02ff */
[----:B------:R-:W-:Y:S01]  /*76d0*/  LOP3.LUT R14, R14, 0xf, RZ, 0xc0, !PT ;  /* 0x0000000f0e0e7812 */ /* 0x000fe200078ec0ff */
        /* <DEDUP_REMOVED lines=8> */
[----:B------:R-:W1:Y:S04]  /*7760*/  SHFL.IDX PT, R6, R2, 0x1, 0x181f ;  /* 0x00381f0002067f89 */ /* 0x000e6800000e0000 */
[----:B------:R-:W2:Y:S04]  /*7770*/  SHFL.IDX PT, R3, R2, RZ, 0x181f ;  /* 0x00181fff02037589 */ /* 0x000ea800000e0000 */
[----:B------:R-:W4:Y:S04]  /*7780*/  SHFL.IDX PT, R4, R0, RZ, 0x181f ;  /* 0x00181fff00047589 */ /* 0x000f2800000e0000 */
[----:B------:R-:W3:Y:S04]  /*7790*/  SHFL.IDX PT, R2, R2, 0x2, 0x181f ;  /* 0x00581f0002027f89 */ /* 0x000ee800000e0000 */
[----:B------:R-:W3:Y:S04]  /*77a0*/  SHFL.IDX PT, R5, R0, 0x1, 0x181f ;  /* 0x00381f0000057f89 */ /* 0x000ee800000e0000 */
[----:B------:R-:W3:Y:S01]  /*77b0*/  SHFL.IDX PT, R0, R0, 0x2, 0x181f ;  /* 0x00581f0000007f89 */ /* 0x000ee200000e0000 */
[-C--:B-1---5:R-:W-:Y:S02]  /*77c0*/  IADD3 R8, P1, R6, R221.reuse, RZ ;  /* 0x000000dd06087210 */ /* 0x0a2fe40007f3e0ff */
[CC--:B--2---:R-:W-:Y:S02]  /*77d0*/  IADD3 R12, P0, R3.reuse, R221.reuse, RZ ;  /* 0x000000dd030c7210 */ /* 0x0c4fe40007f1e0ff */
[-C--:B------:R-:W-:Y:S03]  /*77e0*/  IADD3 R10, P2, R3, R248.reuse, RZ ;  /* 0x000000f8030a7210 */ /* 0x080fe60007f5e0ff */
[--C-:B----4-:R-:W-:Y:S01]  /*77f0*/  IMAD.X R13, R4, 0x1, R250.reuse, P0 ;  /* 0x00000001040d7824 */ /* 0x110fe200000e06fa */
[----:B------:R-:W-:Y:S01]  /*7800*/  IADD3 R6, P0, R6, R248, RZ ;  /* 0x000000f806067210 */ /* 0x000fe20007f1e0ff */
[--C-:B------:R-:W-:Y:S01]  /*7810*/  IMAD.X R11, R4, 0x1, R249.reuse, P2 ;  /* 0x00000001040b7824 */ /* 0x100fe200010e06f9 */
[----:B---3--:R-:W-:Y:S02]  /*7820*/  IADD3 R4, P2, R2, R221, RZ ;  /* 0x000000dd02047210 */ /* 0x008fe40007f5e0ff */
[----:B------:R1:W-:Y:S01]  /*7830*/  LDGSTS.E.BYPASS.LTC128B.128 [R245], [R12.64], !P6 ;  /* 0x000000000cf57fae */ /* 0x0003e2000f101d54 */
[C---:B------:R-:W-:Y:S03]  /*7840*/  IMAD.X R9, R5.reuse, 0x1, R250, P1 ;  /* 0x0000000105097824 */ /* 0x040fe600008e06fa */
[----:B------:R1:W-:Y:S01]  /*7850*/  LDGSTS.E.BYPASS.LTC128B.128 [R245+0x1800], [R10.64], !P5 ;  /* 0x018000000af57fae */ /* 0x0003e2000e901d54 */
[--C-:B------:R-:W-:Y:S01]  /*7860*/  IMAD.X R7, R5, 0x1, R249.reuse, P0 ;  /* 0x0000000105077824 */ /* 0x100fe200000e06f9 */
        /* <DEDUP_REMOVED lines=8> */
.L_x_611:
[-C--:B-1-3--:R-:W-:Y:S01]  /*78f0*/  HMMA.16816.F32.BF16 R4, R48, R16.reuse, RZ ;  /* 0x000000103004723c */ /* 0x08afe200000418ff */
[----:B------:R-:W-:Y:S01]  /*7900*/  LDSM.16.M88.4 R212, [R232+0x6100] ;  /* 0x00610000e8d4783b */ /* 0x000fe20000000200 */
[----:B------:R-:W-:Y:S06]  /*7910*/  UISETP.GT.AND UP0, UPT, UR24, UR8, UPT ;  /* 0x000000081800728c */ /* 0x000fec000bf04270 */
[C---:B----4-:R-:W-:Y:S01]  /*7920*/  HMMA.16816.F32.BF16 R8, R44.reuse, R16, RZ ;  /* 0x000000102c08723c */ /* 0x050fe200000418ff */
[----:B------:R-:W0:Y:S01]  /*7930*/  LDGDEPBAR ;  /* 0x00000000000079af */ /* 0x000e220000000000 */
[----:B------:R-:W-:Y:S06]  /*7940*/  PLOP3.LUT P0, PT, PT, PT, UP0, 0x80, 0x0 ;  /* 0x000000000000781c */ /* 0x000fec0003f0f008 */
[-C--:B------:R-:W-:Y:S01]  /*7950*/  HMMA.16816.F32.BF16 R12, R44, R18.reuse, RZ ;  /* 0x000000122c0c723c */ /* 0x080fe200000418ff */
[----:B------:R-:W1:Y:S07]  /*7960*/  LDSM.16.M88.4 R216, [R230+0x3100] ;  /* 0x00310000e6d8783b */ /* 0x000e6e0000000200 */
[C---:B------:R-:W-:Y:S08]  /*7970*/  HMMA.16816.F32.BF16 R16, R48.reuse, R18, RZ ;  /* 0x000000123010723c */ /* 0x040ff000000418ff */
[-C--:B------:R-:W-:Y:S08]  /*7980*/  HMMA.16816.F32.BF16 R20, R48, R32.reuse, RZ ;  /* 0x000000203014723c */ /* 0x080ff000000418ff */
[C---:B------:R-:W-:Y:S08]  /*7990*/  HMMA.16816.F32.BF16 R24, R44.reuse, R32, RZ ;  /* 0x000000202c18723c */ /* 0x040ff000000418ff */
[-C--:B------:R-:W-:Y:S08]  /*79a0*/  HMMA.16816.F32.BF16 R28, R44, R34.reuse, RZ ;  /* 0x000000222c1c723c */ /* 0x080ff000000418ff */
[C---:B------:R-:W-:Y:S08]  /*79b0*/  HMMA.16816.F32.BF16 R32, R48.reuse, R34, RZ ;  /* 0x000000223020723c */ /* 0x040ff000000418ff */
[-C--:B------:R-:W-:Y:S08]  /*79c0*/  HMMA.16816.F32.BF16 R36, R48, R172.reuse, RZ ;  /* 0x000000ac3024723c */ /* 0x080ff000000418ff */
[C---:B------:R-:W-:Y:S08]  /*79d0*/  HMMA.16816.F32.BF16 R40, R44.reuse, R172, RZ ;  /* 0x000000ac2c28723c */ /* 0x040ff000000418ff */
[-C--:B------:R-:W-:Y:S08]  /*79e0*/  HMMA.16816.F32.BF16 R44, R44, R174.reuse, RZ ;  /* 0x000000ae2c2c723c */ /* 0x080ff000000418ff */
[----:B------:R-:W-:Y:S01]  /*79f0*/  HMMA.16816.F32.BF16 R48, R48, R174, RZ ;  /* 0x000000ae3030723c */ /* 0x000fe200000418ff */
[----:B------:R-:W3:Y:S07]  /*7a00*/  LDSM.16.M88.4 R172, [R232+0x8100] ;  /* 0x00810000e8ac783b */ /* 0x000eee0000000200 */
[-C--:B------:R-:W-:Y:S08]  /*7a10*/  HMMA.16816.F32.BF16 R4, R192, R196.reuse, R4 ;  /* 0x000000c4c004723c */ /* 0x080ff00000041804 */
[C---:B------:R-:W-:Y:S08]  /*7a20*/  HMMA.16816.F32.BF16 R8, R200.reuse, R196, R8 ;  /* 0x000000c4c808723c */ /* 0x040ff00000041808 */
[-C--:B------:R-:W-:Y:S08]  /*7a30*/  HMMA.16816.F32.BF16 R12, R200, R198.reuse, R12 ;  /* 0x000000c6c80c723c */ /* 0x080ff0000004180c */
[C---:B------:R-:W-:Y:S01]  /*7a40*/  HMMA.16816.F32.BF16 R16, R192.reuse, R198, R16 ;  /* 0x000000c6c010723c */ /* 0x040fe20000041810 */
[----:B------:R-:W4:Y:S07]  /*7a50*/  LDSM.16.M88.4 R196, [R230+0x3900] ;  /* 0x00390000e6c4783b */ /* 0x000f2e0000000200 */
[-C--:B------:R-:W-:Y:S08]  /*7a60*/  HMMA.16816.F32.BF16 R20, R192, R204.reuse, R20 ;  /* 0x000000ccc014723c */ /* 0x080ff00000041814 */
[C---:B------:R-:W-:Y:S08]  /*7a70*/  HMMA.16816.F32.BF16 R24, R200.reuse, R204, R24 ;  /* 0x000000ccc818723c */ /* 0x040ff00000041818 */
[-C--:B------:R-:W-:Y:S08]  /*7a80*/  HMMA.16816.F32.BF16 R28, R200, R206.reuse, R28 ;  /* 0x000000cec81c723c */ /* 0x080ff0000004181c */
[C---:B------:R-:W-:Y:S01]  /*7a90*/  HMMA.16816.F32.BF16 R32, R192.reuse, R206, R32 ;  /* 0x000000cec020723c */ /* 0x040fe20000041820 */
[----:B------:R-:W-:Y:S07]  /*7aa0*/  LDSM.16.M88.4 R204, [R229] ;  /* 0x00000000e5cc783b */ /* 0x000fee0000000200 */
[-C--:B------:R-:W-:Y:S08]  /*7ab0*/  HMMA.16816.F32.BF16 R36, R192, R208.reuse, R36 ;  /* 0x000000d0c024723c */ /* 0x080ff00000041824 */
[C---:B------:R-:W-:Y:S08]  /*7ac0*/  HMMA.16816.F32.BF16 R40, R200.reuse, R208, R40 ;  /* 0x000000d0c828723c */ /* 0x040ff00000041828 */
[-C--:B------:R-:W-:Y:S01]  /*7ad0*/  HMMA.16816.F32.BF16 R44, R200, R210.reuse, R44 ;  /* 0x000000d2c82c723c */ /* 0x080fe2000004182c */
[----:B------:R-:W-:Y:S07]  /*7ae0*/  LDSM.16.M88.4 R200, [R234+0x6100] ;  /* 0x00610000eac8783b */ /* 0x000fee0000000200 */
[----:B------:R-:W-:Y:S01]  /*7af0*/  HMMA.16816.F32.BF16 R48, R192, R210, R48 ;  /* 0x000000d2c030723c */ /* 0x000fe20000041830 */
[----:B------:R-:W2:Y:S07]  /*7b00*/  LDSM.16.M88.4 R192, [R230+0x4100] ;  /* 0x00410000e6c0783b */ /* 0x000eae0000000200 */
[-C--:B-1----:R-:W-:Y:S01]  /*7b10*/  HMMA.16816.F32.BF16 R4, R212, R216.reuse, R4 ;  /* 0x000000d8d404723c */ /* 0x082fe20000041804 */
[----:B------:R-:W1:Y:S07]  /*7b20*/  LDSM.16.M88.4 R208, [R234+0x8100] ;  /* 0x00810000ead0783b */ /* 0x000e6e0000000200 */
[C---:B---3--:R-:W-:Y:S08]  /*7b30*/  HMMA.16816.F32.BF16 R8, R172.reuse, R216, R8 ;  /* 0x000000d8ac08723c */ /* 0x048ff00000041808 */
[-C--:B------:R-:W-:Y:S08]  /*7b40*/  HMMA.16816.F32.BF16 R12, R172, R218.reuse, R12 ;  /* 0x000000daac0c723c */ /* 0x080ff0000004180c */
[C---:B------:R-:W-:Y:S01]  /*7b50*/  HMMA.16816.F32.BF16 R16, R212.reuse, R218, R16 ;  /* 0x000000dad410723c */ /* 0x040fe20000041810 */
[----:B------:R-:W3:Y:S07]  /*7b60*/  LDSM.16.M88.4 R216, [R229+0x800] ;  /* 0x00080000e5d8783b */ /* 0x000eee0000000200 */
[-C--:B----4-:R-:W-:Y:S08]  /*7b70*/  HMMA.16816.F32.BF16 R20, R212, R196.reuse, R20 ;  /* 0x000000c4d414723c */ /* 0x090ff00000041814 */
[C---:B------:R-:W-:Y:S08]  /*7b80*/  HMMA.16816.F32.BF16 R24, R172.reuse, R196, R24 ;  /* 0x000000c4ac18723c */ /* 0x040ff00000041818 */
[-C--:B------:R-:W-:Y:S08]  /*7b90*/  HMMA.16816.F32.BF16 R28, R172, R198.reuse, R28 ;  /* 0x000000c6ac1c723c */ /* 0x080ff0000004181c */
[C---:B------:R-:W-:Y:S01]  /*7ba0*/  HMMA.16816.F32.BF16 R32, R212.reuse, R198, R32 ;  /* 0x000000c6d420723c */ /* 0x040fe20000041820 */
[----:B------:R-:W4:Y:S07]  /*7bb0*/  LDSM.16.M88.4 R196, [R229+0x1000] ;  /* 0x00100000e5c4783b */ /* 0x000f2e0000000200 */
[-C--:B--2---:R-:W-:Y:S08]  /*7bc0*/  HMMA.16816.F32.BF16 R36, R212, R192.reuse, R36 ;  /* 0x000000c0d424723c */ /* 0x084ff00000041824 */
[C---:B------:R-:W-:Y:S08]  /*7bd0*/  HMMA.16816.F32.BF16 R40, R172.reuse, R192, R40 ;  /* 0x000000c0ac28723c */ /* 0x040ff00000041828 */
[-C--:B------:R-:W-:Y:S01]  /*7be0*/  HMMA.16816.F32.BF16 R44, R172, R194.reuse, R44 ;  /* 0x000000c2ac2c723c */ /* 0x080fe2000004182c */
[----:B------:R-:W-:Y:S07]  /*7bf0*/  LDSM.16.M88.4 R172, [R231+0xa100] ;  /* 0x00a10000e7ac783b */ /* 0x000fee0000000200 */
[----:B------:R-:W-:Y:S01]  /*7c00*/  HMMA.16816.F32.BF16 R48, R212, R194, R48 ;  /* 0x000000c2d430723c */ /* 0x000fe20000041830 */
[----:B------:R-:W2:Y:S07]  /*7c10*/  LDSM.16.M88.4 R192, [R224+0x4900] ;  /* 0x00490000e0c0783b */ /* 0x000eae0000000200 */
[-C--:B------:R-:W-:Y:S01]  /*7c20*/  HMMA.16816.F32.BF16 R4, R200, R204.reuse, R4 ;  /* 0x000000ccc804723c */ /* 0x080fe20000041804 */
[----:B------:R-:W-:Y:S07]  /*7c30*/  LDSM.16.M88.4 R212, [R224+0x5100] ;  /* 0x00510000e0d4783b */ /* 0x000fee0000000200 */
[C---:B-1----:R-:W-:Y:S08]  /*7c40*/  HMMA.16816.F32.BF16 R8, R208.reuse, R204, R8 ;  /* 0x000000ccd008723c */ /* 0x042ff00000041808 */
[-C--:B------:R-:W-:Y:S08]  /*7c50*/  HMMA.16816.F32.BF16 R12, R208, R206.reuse, R12 ;  /* 0x000000ced00c723c */ /* 0x080ff0000004180c */
[C---:B------:R-:W-:Y:S01]  /*7c60*/  HMMA.16816.F32.BF16 R16, R200.reuse, R206, R16 ;  /* 0x000000cec810723c */ /* 0x040fe20000041810 */
[----:B------:R-:W1:Y:S07]  /*7c70*/  LDSM.16.M88.4 R204, [R231+0xc100] ;  /* 0x00c10000e7cc783b */ /* 0x000e6e0000000200 */
[-C--:B---3--:R-:W-:Y:S08]  /*7c80*/  HMMA.16816.F32.BF16 R20, R200, R216.reuse, R20 ;  /* 0x000000d8c814723c */ /* 0x088ff00000041814 */
[C---:B------:R-:W-:Y:S08]  /*7c90*/  HMMA.16816.F32.BF16 R24, R208.reuse, R216, R24 ;  /* 0x000000d8d018723c */ /* 0x040ff00000041818 */
[-C--:B------:R-:W-:Y:S08]  /*7ca0*/  HMMA.16816.F32.BF16 R28, R208, R218.reuse, R28 ;  /* 0x000000dad01c723c */ /* 0x080ff0000004181c */
[C---:B------:R-:W-:Y:S01]  /*7cb0*/  HMMA.16816.F32.BF16 R32, R200.reuse, R218, R32 ;  /* 0x000000dac820723c */ /* 0x040fe20000041820 */
[----:B------:R-:W3:Y:S07]  /*7cc0*/  LDSM.16.M88.4 R216, [R224+0x5900] ;  /* 0x00590000e0d8783b */ /* 0x000eee0000000200 */
[-C--:B----4-:R-:W-:Y:S08]  /*7cd0*/  HMMA.16816.F32.BF16 R36, R200, R196.reuse, R36 ;  /* 0x000000c4c824723c */ /* 0x090ff00000041824 */
[C---:B------:R-:W-:Y:S08]  /*7ce0*/  HMMA.16816.F32.BF16 R40, R208.reuse, R196, R40 ;  /* 0x000000c4d028723c */ /* 0x040ff00000041828 */
[-C--:B------:R-:W-:Y:S01]  /*7cf0*/  HMMA.16816.F32.BF16 R44, R208, R198.reuse, R44 ;  /* 0x000000c6d02c723c */ /* 0x080fe2000004182c */
[----:B------:R-:W-:Y:S07]  /*7d00*/  LDSM.16.M88.4 R208, [R233+0xc100] ;  /* 0x00c10000e9d0783b */ /* 0x000fee0000000200 */
[----:B------:R-:W-:Y:S01]  /*7d10*/  HMMA.16816.F32.BF16 R48, R200, R198, R48 ;  /* 0x000000c6c830723c */ /* 0x000fe20000041830 */
[----:B------:R-:W-:Y:S07]  /*7d20*/  LDSM.16.M88.4 R196, [R233+0xa100] ;  /* 0x00a10000e9c4783b */ /* 0x000fee0000000200 */
[-C--:B--2---:R-:W-:Y:S01]  /*7d30*/  HMMA.16816.F32.BF16 R4, R172, R192.reuse, R4 ;  /* 0x000000c0ac04723c */ /* 0x084fe20000041804 */
[----:B------:R-:W2:Y:S07]  /*7d40*/  LDSM.16.M88.4 R200, [R239] ;  /* 0x00000000efc8783b */ /* 0x000eae0000000200 */
[C---:B-1----:R-:W-:Y:S08]  /*7d50*/  HMMA.16816.F32.BF16 R8, R204.reuse, R192, R8 ;  /* 0x000000c0cc08723c */ /* 0x042ff00000041808 */
[-C--:B------:R-:W-:Y:S08]  /*7d60*/  HMMA.16816.F32.BF16 R12, R204, R194.reuse, R12 ;  /* 0x000000c2cc0c723c */ /* 0x080ff0000004180c */
[C---:B------:R-:W-:Y:S01]  /*7d70*/  HMMA.16816.F32.BF16 R16, R172.reuse, R194, R16 ;  /* 0x000000c2ac10723c */ /* 0x040fe20000041810 */
[----:B------:R-:W1:Y:S07]  /*7d80*/  LDSM.16.M88.4 R192, [R238] ;  /* 0x00000000eec0783b */ /* 0x000e6e0000000200 */
[-C--:B------:R-:W-:Y:S08]  /*7d90*/  HMMA.16816.F32.BF16 R20, R172, R212.reuse, R20 ;  /* 0x000000d4ac14723c */ /* 0x080ff00000041814 */
[C---:B------:R-:W-:Y:S08]  /*7da0*/  HMMA.16816.F32.BF16 R24, R204.reuse, R212, R24 ;  /* 0x000000d4cc18723c */ /* 0x040ff00000041818 */
[-C--:B------:R-:W-:Y:S08]  /*7db0*/  HMMA.16816.F32.BF16 R28, R204, R214.reuse, R28 ;  /* 0x000000d6cc1c723c */ /* 0x080ff0000004181c */
[C---:B------:R-:W-:Y:S01]  /*7dc0*/  HMMA.16816.F32.BF16 R32, R172.reuse, R214, R32 ;  /* 0x000000d6ac20723c */ /* 0x040fe20000041820 */
[----:B------:R-:W-:Y:S07]  /*7dd0*/  LDSM.16.M88.4 R212, [R230+0x4900] ;  /* 0x00490000e6d4783b */ /* 0x000fee0000000200 */
[-C--:B---3--:R-:W-:Y:S08]  /*7de0*/  HMMA.16816.F32.BF16 R36, R172, R216.reuse, R36 ;  /* 0x000000d8ac24723c */ /* 0x088ff00000041824 */
[C---:B------:R-:W-:Y:S08]  /*7df0*/  HMMA.16816.F32.BF16 R40, R204.reuse, R216, R40 ;  /* 0x000000d8cc28723c */ /* 0x040ff00000041828 */
[-C--:B------:R-:W-:Y:S01]  /*7e00*/  HMMA.16816.F32.BF16 R44, R204, R218.reuse, R44 ;  /* 0x000000dacc2c723c */ /* 0x080fe2000004182c */
[----:B------:R-:W-:Y:S07]  /*7e10*/  LDSM.16.M88.4 R204, [R232+0xa100] ;  /* 0x00a10000e8cc783b */ /* 0x000fee0000000200 */
[----:B------:R-:W-:Y:S01]  /*7e20*/  HMMA.16816.F32.BF16 R48, R172, R218, R48 ;  /* 0x000000daac30723c */ /* 0x000fe20000041830 */
[----:B------:R-:W3:Y:S07]  /*7e30*/  LDSM.16.M88.4 R172, [R237] ;  /* 0x00000000edac783b */ /* 0x000eee0000000200 */
[-C--:B--2---:R-:W-:Y:S01]  /*7e40*/  HMMA.16816.F32.BF16 R4, R196, R200.reuse, R4 ;  /* 0x000000c8c404723c */ /* 0x084fe20000041804 */
[----:B------:R-:W2:Y:S07]  /*7e50*/  LDSM.16.M88.4 R216, [R232+0xc100] ;  /* 0x00c10000e8d8783b */ /* 0x000eae0000000200 */
[C---:B------:R-:W-:Y:S08]  /*7e60*/  HMMA.16816.F32.BF16 R8, R208.reuse, R200, R8 ;  /* 0x000000c8d008723c */ /* 0x040ff00000041808 */
[-C--:B------:R-:W-:Y:S08]  /*7e70*/  HMMA.16816.F32.BF16 R12, R208, R202.reuse, R12 ;  /* 0x000000cad00c723c */ /* 0x080ff0000004180c */
[C---:B------:R-:W-:Y:S01]  /*7e80*/  HMMA.16816.F32.BF16 R16, R196.reuse, R202, R16 ;  /* 0x000000cac410723c */ /* 0x040fe20000041810 */
[----:B------:R-:W4:Y:S07]  /*7e90*/  LDSM.16.M88.4 R200, [R230+0x5100] ;  /* 0x00510000e6c8783b */ /* 0x000f2e0000000200 */
[-C--:B-1----:R-:W-:Y:S08]  /*7ea0*/  HMMA.16816.F32.BF16 R20, R196, R192.reuse, R20 ;  /* 0x000000c0c414723c */ /* 0x082ff00000041814 */
        /* <DEDUP_REMOVED lines=9> */
[----:B------:R-:W1:Y:S07]  /*7f40*/  LDSM.16.M88.4 R172, [R230+0x5900] ;  /* 0x00590000e6ac783b */ /* 0x000e6e0000000200 */
[-C--:B------:R-:W-:Y:S01]  /*7f50*/  HMMA.16816.F32.BF16 R4, R204, R212.reuse, R4 ;  /* 0x000000d4cc04723c */ /* 0x080fe20000041804 */
[----:B------:R-:W3:Y:S07]  /*7f60*/  LDSM.16.M88.4 R196, [R229+0x1800] ;  /* 0x00180000e5c4783b */ /* 0x000eee0000000200 */
[C---:B--2---:R-:W-:Y:S08]  /*7f70*/  HMMA.16816.F32.BF16 R8, R216.reuse, R212, R8 ;  /* 0x000000d4d808723c */ /* 0x044ff00000041808 */
[-C--:B------:R-:W-:Y:S08]  /*7f80*/  HMMA.16816.F32.BF16 R12, R216, R214.reuse, R12 ;  /* 0x000000d6d80c723c */ /* 0x080ff0000004180c */
[C---:B------:R-:W-:Y:S01]  /*7f90*/  HMMA.16816.F32.BF16 R16, R204.reuse, R214, R16 ;  /* 0x000000d6cc10723c */ /* 0x040fe20000041810 */
[----:B------:R-:W2:Y:S07]  /*7fa0*/  LDSM.16.M88.4 R212, [R229+0x2000] ;  /* 0x00200000e5d4783b */ /* 0x000eae0000000200 */
[-C--:B----4-:R-:W-:Y:S08]  /*7fb0*/  HMMA.16816.F32.BF16 R20, R204, R200.reuse, R20 ;  /* 0x000000c8cc14723c */ /* 0x090ff00000041814 */
[C---:B------:R-:W-:Y:S08]  /*7fc0*/  HMMA.16816.F32.BF16 R24, R216.reuse, R200, R24 ;  /* 0x000000c8d818723c */ /* 0x040ff00000041818 */
[-C--:B------:R-:W-:Y:S08]  /*7fd0*/  HMMA.16816.F32.BF16 R28, R216, R202.reuse, R28 ;  /* 0x000000cad81c723c */ /* 0x080ff0000004181c */
[C---:B------:R-:W-:Y:S01]  /*7fe0*/  HMMA.16816.F32.BF16 R32, R204.reuse, R202, R32 ;  /* 0x000000cacc20723c */ /* 0x040fe20000041820 */
[----:B------:R-:W4:Y:S01]  /*7ff0*/  LDSM.16.M88.4 R200, [R229+0x2800] ;  /* 0x00280000e5c8783b */ /* 0x000f220000000200 */
[----:B------:R-:W-:Y:S06]  /*8000*/  DEPBAR.LE SB0, 0x0 ;  /* 0x000080000000791a */ /* 0x000fec0000000000 */
[-C--:B-1----:R-:W-:Y:S01]  /*8010*/  HMMA.16816.F32.BF16 R36, R204, R172.reuse, R36 ;  /* 0x000000accc24723c */ /* 0x082fe20000041824 */
[----:B------:R-:W-:Y:S07]  /*8020*/  BAR.SYNC.DEFER_BLOCKING 0x0 ;  /* 0x0000000000007b1d */ /* 0x000fee0000010000 */
[C---:B------:R-:W-:Y:S08]  /*8030*/  HMMA.16816.F32.BF16 R40, R216.reuse, R172, R40 ;  /* 0x000000acd828723c */ /* 0x040ff00000041828 */
[-C--:B------:R-:W-:Y:S08]  /*8040*/  HMMA.16816.F32.BF16 R44, R216, R174.reuse, R44 ;  /* 0x000000aed82c723c */ /* 0x080ff0000004182c */
[----:B------:R-:W-:Y:S08]  /*8050*/  HMMA.16816.F32.BF16 R48, R204, R174, R48 ;  /* 0x000000aecc30723c */ /* 0x000ff00000041830 */
[-C--:B---3--:R-:W-:Y:S08]  /*8060*/  HMMA.16816.F32.BF16 R4, R192, R196.reuse, R4 ;  /* 0x000000c4c004723c */ /* 0x088ff00000041804 */
[C---:B------:R-:W-:Y:S08]  /*8070*/  HMMA.16816.F32.BF16 R8, R208.reuse, R196, R8 ;  /* 0x000000c4d008723c */ /* 0x040ff00000041808 */
[-C--:B------:R-:W-:Y:S08]  /*8080*/  HMMA.16816.F32.BF16 R12, R208, R198.reuse, R12 ;  /* 0x000000c6d00c723c */ /* 0x080ff0000004180c */
[C---:B------:R-:W-:Y:S08]  /*8090*/  HMMA.16816.F32.BF16 R16, R192.reuse, R198, R16 ;  /* 0x000000c6c010723c */ /* 0x040ff00000041810 */
[-C--:B--2---:R-:W-:Y:S08]  /*80a0*/  HMMA.16816.F32.BF16 R20, R192, R212.reuse, R20 ;  /* 0x000000d4c014723c */ /* 0x084ff00000041814 */
[C---:B------:R-:W-:Y:S08]  /*80b0*/  HMMA.16816.F32.BF16 R24, R208.reuse, R212, R24 ;  /* 0x000000d4d018723c */ /* 0x040ff00000041818 */
[-C--:B------:R-:W-:Y:S08]  /*80c0*/  HMMA.16816.F32.BF16 R28, R208, R214.reuse, R28 ;  /* 0x000000d6d01c723c */ /* 0x080ff0000004181c */
[C---:B------:R-:W-:Y:S08]  /*80d0*/  HMMA.16816.F32.BF16 R32, R192.reuse, R214, R32 ;  /* 0x000000d6c020723c */ /* 0x040ff00000041820 */
[-C--:B----4-:R-:W-:Y:S08]  /*80e0*/  HMMA.16816.F32.BF16 R36, R192, R200.reuse, R36 ;  /* 0x000000c8c024723c */ /* 0x090ff00000041824 */
[C---:B------:R-:W-:Y:S08]  /*80f0*/  HMMA.16816.F32.BF16 R40, R208.reuse, R200, R40 ;  /* 0x000000c8d028723c */ /* 0x040ff00000041828 */
[-C--:B------:R-:W-:Y:S08]  /*8100*/  HMMA.16816.F32.BF16 R44, R208, R202.reuse, R44 ;  /* 0x000000cad02c723c */ /* 0x080ff0000004182c */
[----:B------:R-:W-:Y:S01]  /*8110*/  HMMA.16816.F32.BF16 R48, R192, R202, R48 ;  /* 0x000000cac030723c */ /* 0x000fe20000041830 */
[----:B------:R-:W-:-:S07]  /*8120*/  @!P0 BRA `(.L_x_612) ;  /* 0x0000037000008947 */ /* 0x000fce0003800000 */
[----:B------:R-:W2:Y:S01]  /*8130*/  LDL R0, [R1+0x4] ;  /* 0x0000040001007983 */ /* 0x000ea20000100800 */
[----:B------:R-:W-:Y:S01]  /*8140*/  UIMAD UR4, UR24, 0x30, UR10 ;  /* 0x00000030180478a4 */ /* 0x000fe2000f8e020a */
[----:B------:R-:W-:Y:S05]  /*8150*/  IMAD.MOV.U32 R242, RZ, RZ, RZ ;  /* 0x000000fffff27224 */ /* 0x000fea00078e00ff */
[----:B------:R-:W-:Y:S05]  /*8160*/  IMAD.U32 R2, RZ, RZ, UR4 ;  /* 0x00000004ff027e24 */ /* 0x000fea000f8e00ff */
[----:B--2---:R-:W-:Y:S05]  /*8170*/  IADD3 R2, R2, -0x30, R0 ;  /* 0xffffffd002027810 */ /* 0x004fea0007ffe000 */
        /* <DEDUP_REMOVED lines=15> */
[----:B-1----:R-:W-:Y:S04]  /*8270*/  IADD3 R169, -R220, 0x10, RZ ;  /* 0x00000010dca97810 */ /* 0x002fe80007ffe1ff */
[----:B------:R-:W-:Y:S02]  /*8280*/  LOP3.LUT R169, R169, 0xf, RZ, 0xc0, !PT ;  /* 0x0000000fa9a97812 */ /* 0x000fe400078ec0ff */
[----:B--2---:R-:W-:Y:S01]  /*8290*/  SHF.R.S32.HI R165, RZ, 0x1f, R242 ;  /* 0x0000001fffa57819 */ /* 0x004fe200000114f2 */
[----:B------:R-:W-:Y:S04]  /*82a0*/  IMAD.WIDE.U32 R2, R242, c[0x0][0x1f0], R2 ;  /* 0x00007c00f2027a25 */ /* 0x000fe800078e0002 */
[----:B------:R-:W-:Y:S01]  /*82b0*/  IMAD R165, R165, c[0x0][0x1f0], RZ ;  /* 0x00007c00a5a57a24 */ /* 0x000fe200078e02ff */
[----:B------:R-:W-:Y:S03]  /*82c0*/  IADD3 R0, P0, R2, UR14, RZ ;  /* 0x0000000e02007c10 */ /* 0x000fe6000ff1e0ff */
[----:B------:R-:W-:Y:S05]  /*82d0*/  IMAD R165, R242, c[0x0][0x1f4], R165 ;  /* 0x00007d00f2a57a24 */ /* 0x000fea00078e02a5 */
[----:B------:R-:W-:Y:S02]  /*82e0*/  IADD3.X R3, R3, UR6, R165, P0, !PT ;  /* 0x0000000603037c10 */ /* 0x000fe400087fe4a5 */
[C---:B------:R-:W-:Y:S04]  /*82f0*/  LEA R2, P0, R0.reuse, c[0x0][0x1c8], 0x1 ;  /* 0x0000720000027a11 */ /* 0x040fe800078008ff */
[----:B------:R-:W-:Y:S01]  /*8300*/  LEA.HI.X R0, R0, c[0x0][0x1cc], R3, 0x1, P0 ;  /* 0x0000730000007a11 */ /* 0x000fe200000f0c03 */
[----:B------:R-:W1:Y:S04]  /*8310*/  SHFL.IDX PT, R172, R2, 0x1, 0x181f ;  /* 0x00381f0002ac7f89 */ /* 0x000e6800000e0000 */
[----:B------:R-:W2:Y:S04]  /*8320*/  SHFL.IDX PT, R3, R2, RZ, 0x181f ;  /* 0x00181fff02037589 */ /* 0x000ea800000e0000 */
[----:B------:R-:W3:Y:S04]  /*8330*/  SHFL.IDX PT, R165, R0, RZ, 0x181f ;  /* 0x00181fff00a57589 */ /* 0x000ee800000e0000 */
[----:B------:R-:W4:Y:S04]  /*8340*/  SHFL.IDX PT, R2, R2, 0x2, 0x181f ;  /* 0x00581f0002027f89 */ /* 0x000f2800000e0000 */
[----:B------:R-:W4:Y:S04]  /*8350*/  SHFL.IDX PT, R167, R0, 0x1, 0x181f ;  /* 0x00381f0000a77f89 */ /* 0x000f2800000e0000 */
[----:B------:R-:W4:Y:S01]  /*8360*/  SHFL.IDX PT, R0, R0, 0x2, 0x181f ;  /* 0x00581f0000007f89 */ /* 0x000f2200000e0000 */
[CC--:B-1---5:R-:W-:Y:S02]  /*8370*/  IADD3 R174, P1, R172.reuse, R221.reuse, RZ ;  /* 0x000000ddacae7210 */ /* 0x0e2fe40007f3e0ff */
[CC--:B--2---:R-:W-:Y:S02]  /*8380*/  IADD3 R194, P0, R3.reuse, R221.reuse, RZ ;  /* 0x000000dd03c27210 */ /* 0x0c4fe40007f1e0ff */
[-C--:B------:R-:W-:Y:S03]  /*8390*/  IADD3 R192, P2, R3, R248.reuse, RZ ;  /* 0x000000f803c07210 */ /* 0x080fe60007f5e0ff */
[C-C-:B---3--:R-:W-:Y:S01]  /*83a0*/  IMAD.X R195, R165.reuse, 0x1, R250.reuse, P0 ;  /* 0x00000001a5c37824 */ /* 0x148fe200000e06fa */
[----:B------:R-:W-:Y:S01]  /*83b0*/  IADD3 R172, P0, R172, R248, RZ ;  /* 0x000000f8acac7210 */ /* 0x000fe20007f1e0ff */
[--C-:B------:R-:W-:Y:S01]  /*83c0*/  IMAD.X R193, R165, 0x1, R249.reuse, P2 ;  /* 0x00000001a5c17824 */ /* 0x100fe200010e06f9 */
[----:B----4-:R-:W-:Y:S02]  /*83d0*/  IADD3 R168, P2, R2, R221, RZ ;  /* 0x000000dd02a87210 */ /* 0x010fe40007f5e0ff */
[----:B------:R1:W-:Y:S01]  /*83e0*/  LDGSTS.E.BYPASS.LTC128B.128 [R244+0x3100], [R194.64], !P6 ;  /* 0x03100000c2f47fae */ /* 0x0003e2000f101d54 */
        /* <DEDUP_REMOVED lines=11> */
.L_x_612:
[----:B-1----:R-:W-:Y:S01]  /*84a0*/  IMAD.MOV.U32 R3, RZ, RZ, c[0x0][0x2ac] ;  /* 0x0000ab00ff037624 */ /* 0x002fe200078e00ff */
[----:B------:R-:W2:Y:S01]  /*84b0*/  LDL R2, [R1+0x1c] ;  /* 0x00001c0001027983 */ /* 0x000ea20000100800 */
[----:B------:R-:W-:Y:S02]  /*84c0*/  UISETP.NE.AND UP1, UPT, UR13, URZ, UPT ;  /* 0x0000003f0d00728c */ /* 0x000fe4000bf25270 */
[----:B------:R-:W-:Y:S01]  /*84d0*/  UIMAD UR4, UR24, -0x30, URZ ;  /* 0xffffffd0180478a4 */ /* 0x000fe2000f8e023f */
[----:B------:R-:W3:Y:S01]  /*84e0*/  LDL R194, [R1+0x8] ;  /* 0x0000080001c27983 */ /* 0x000ee20000100800 */
[----:B------:R-:W-:Y:S02]  /*84f0*/  UISETP.NE.AND UP0, UPT, UR12, URZ, UPT ;  /* 0x0000003f0c00728c */ /* 0x000fe4000bf05270 */
[----:B------:R-:W-:Y:S01]  /*8500*/  PLOP3.LUT P1, PT, PT, PT, UP1, 0x80, 0x0 ;  /* 0x000000000000781c */ /* 0x000fe20003f2f018 */
[----:B------:R-:W0:Y:S01]  /*8510*/  LDGDEPBAR ;  /* 0x00000000000079af */ /* 0x000e220000000000 */
[----:B------:R-:W-:Y:S11]  /*8520*/  PLOP3.LUT P0, PT, PT, PT, UP1, 0x80, 0x0 ;  /* 0x000000000000781c */ /* 0x000ff60003f0f018 */
[----:B--2---:R-:W-:Y:S04]  /*8530*/  @P1 IMAD.HI.U32 R0, R2, c[0x0][0x2c8], RZ ;  /* 0x0000b20002001a27 */ /* 0x004fe800078e00ff */
[----:B------:R-:W-:Y:S01]  /*8540*/  IMAD.MOV.U32 R172, RZ, RZ, R2 ;  /* 0x000000ffffac7224 */ /* 0x000fe200078e0002 */
[----:B------:R-:W-:Y:S01]  /*8550*/  @P0 SHF.R.U32.HI R172, RZ, c[0x0][0x2cc], R0 ;  /* 0x0000b300ffac0a19 */ /* 0x000fe20000011600 */
[----:B------:R-:W-:Y:S01]  /*8560*/  IMAD.U32 R2, RZ, RZ, UR4 ;  /* 0x00000004ff027e24 */ /* 0x000fe2000f8e00ff */
[----:B------:R-:W-:Y:S03]  /*8570*/  PLOP3.LUT P0, PT, PT, PT, UP0, 0x40, 0x0 ;  /* 0x000000000000781c */ /* 0x000fe60003f0e808 */
[----:B------:R-:W1:Y:S01]  /*8580*/  SHFL.IDX PT, R0, R172, RZ, 0x1c1f ;  /* 0x001c1fffac007589 */ /* 0x000e6200000e0000 */
[----:B---3--:R-:W-:Y:S05]  /*8590*/  IADD3 R174, -R194, 0x1, R2 ;  /* 0x00000001c2ae7810 */ /* 0x008fea0007ffe102 */
        /* <DEDUP_REMOVED lines=22> */
.L_x_615:
[----:B------:R-:W-:Y:S04]  /*8700*/  MOV R2, c[0x0][0x32c] ;  /* 0x0000cb0000027a02 */ /* 0x000fe80000000f00 */
[----:B------:R-:W-:Y:S11]  /*8710*/  ISETP.NE.AND P0, PT, R2, 0x1, PT ;  /* 0x000000010200780c */ /* 0x000ff60003f05270 */
[----:B------:R-:W-:Y:S02]  /*8720*/  @!UPT UIADD3 URZ, URZ, URZ, URZ ;  /* 0x0000003f3f3ff290 */ /* 0x000fe4000fffe03f */
[----:B------:R-:W-:Y:S05]  /*8730*/  @P0 IMAD.HI.U32 R2, R0, c[0x0][0x330], RZ ;  /* 0x0000cc0000020a27 */ /* 0x000fea00078e00ff */
[----:B------:R-:W-:Y:S02]  /*8740*/  @P0 SHF.R.U32.HI R0, RZ, c[0x0][0x334], R2 ;  /* 0x0000cd00ff000a19 */ /* 0x000fe40000011602 */
.L_x_616:
[----:B------:R-:W-:Y:S05]  /*8750*/  BSYNC B0 ;  /* 0x0000000000007941 */ /* 0x000fea0003800000 */
.L_x_614:
[----:B------:R-:W-:Y:S05]  /*8760*/  IADD3 R2, -R194, UR4, RZ ;  /* 0x00000004c2027c10 */ /* 0x000fea000fffe1ff */
[----:B------:R-:W-:Y:S05]  /*8770*/  IMAD R0, R0, c[0x0][0x32c], R2 ;  /* 0x0000cb0000007a24 */ /* 0x000fea00078e0202 */
[----:B------:R-:W-:Y:S02]  /*8780*/  IADD3 R2, R0, c[0x0][0x32c], RZ ;  /* 0x0000cb0000027a10 */ /* 0x000fe40007ffe0ff */
[----:B------:R-:W-:Y:S02]  /*8790*/  IMNMX R167, R167, R0, !PT ;  /* 0x00000000a7a77217 */ /* 0x000fe40007800200 */
[----:B------:R-:W-:Y:S02]  /*87a0*/  IMNMX R168, R168, R2, PT ;  /* 0x00000002a8a87217 */ /* 0x000fe40003800200 */
.L_x_613:
[----:B------:R-:W1:Y:S01]  /*87b0*/  SHFL.IDX PT, R0, R172, 0x1, 0x1c1f ;  /* 0x003c1f00ac007f89 */ /* 0x000e6200000e0000 */
[----:B------:R-:W-:Y:S06]  /*87c0*/  UISETP.NE.AND UP0, UPT, UR12, URZ, UPT ;  /* 0x0000003f0c00728c */ /* 0x000fec000bf05270 */
[----:B------:R-:W-:Y:S02]  /*87d0*/  PLOP3.LUT P0, PT, PT, PT, UP0, 0x40, 0x0 ;  /* 0x000000000000781c */ /* 0x000fe40003f0e808 */
[----:B-1----:R-:W-:Y:S01]  /*87e0*/  IADD3 R3, R174, R0, RZ ;  /* 0x00000000ae037210 */ /* 0x002fe20007ffe0ff */
[----:B------:R-:W-:Y:S10]  /*87f0*/  IMAD.IADD R165, R173, 0x1, R0 ;  /* 0x00000001ada57824 */ /* 0x000ff400078e0200 */
        /* <DEDUP_REMOVED lines=16> */
.L_x_619:
[----:B------:R-:W-:Y:S04]  /*8900*/  MOV R2, 0x1 ;  /* 0x0000000100027802 */ /* 0x000fe80000000f00 */
[----:B------:R-:W-:Y:S11]  /*8910*/  ISETP.NE.AND P0, PT, R2, c[0x0][0x32c], PT ;  /* 0x0000cb0002007a0c */ /* 0x000ff60003f05270 */
[----:B------:R-:W-:Y:S02]  /*8920*/  @!UPT UIADD3 URZ, URZ, URZ, URZ ;  /* 0x0000003f3f3ff290 */ /* 0x000fe4000fffe03f */
[----:B------:R-:W-:Y:S05]  /*8930*/  @P0 IMAD.HI.U32 R2, R0, c[0x0][0x330], RZ ;  /* 0x0000cc0000020a27 */ /* 0x000fea00078e00ff */
[----:B------:R-:W-:Y:S02]  /*8940*/  @P0 SHF.R.U32.HI R0, RZ, c[0x0][0x334], R2 ;  /* 0x0000cd00ff000a19 */ /* 0x000fe40000011602 */
.L_x_620:
[----:B------:R-:W-:Y:S05]  /*8950*/  BSYNC B0 ;  /* 0x0000000000007941 */ /* 0x000fea0003800000 */
.L_x_618:
[----:B------:R-:W-:Y:S05]  /*8960*/  IADD3 R2, -R194, UR4, RZ ;  /* 0x00000004c2027c10 */ /* 0x000fea000fffe1ff */
[----:B------:R-:W-:Y:S05]  /*8970*/  IMAD R0, R0, c[0x0][0x32c], R2 ;  /* 0x0000cb0000007a24 */ /* 0x000fea00078e0202 */
[----:B------:R-:W-:Y:S02]  /*8980*/  IADD3 R2, R0, c[0x0][0x32c], RZ ;  /* 0x0000cb0000027a10 */ /* 0x000fe40007ffe0ff */
[----:B------:R-:W-:Y:S02]  /*8990*/  IMNMX R3, R3, R0, !PT ;  /* 0x0000000003037217 */ /* 0x000fe40007800200 */
[----:B------:R-:W-:Y:S02]  /*89a0*/  IMNMX R165, R165, R2, PT ;  /* 0x00000002a5a57217 */ /* 0x000fe40003800200 */
.L_x_617:
        /* <DEDUP_REMOVED lines=21> */
.L_x_623:
[----:B------:R-:W-:Y:S04]  /*8b00*/  MOV R175, c[0x0][0x32c] ;  /* 0x0000cb0000af7a02 */ /* 0x000fe80000000f00 */
[----:B------:R-:W-:Y:S11]  /*8b10*/  ISETP.NE.AND P0, PT, R175, 0x1, PT ;  /* 0x00000001af00780c */ /* 0x000ff60003f05270 */
[----:B------:R-:W-:Y:S02]  /*8b20*/  @!UPT UIADD3 URZ, URZ, URZ, URZ ;  /* 0x0000003f3f3ff290 */ /* 0x000fe4000fffe03f */
[----:B------:R-:W-:Y:S05]  /*8b30*/  @P0 IMAD.HI.U32 R175, R169, c[0x0][0x330], RZ ;  /* 0x0000cc00a9af0a27 */ /* 0x000fea00078e00ff */
[----:B------:R-:W-:Y:S02]  /*8b40*/  @P0 SHF.R.U32.HI R169, RZ, c[0x0][0x334], R175 ;  /* 0x0000cd00ffa90a19 */ /* 0x000fe400000116af */
.L_x_624:
[----:B------:R-:W-:Y:S05]  /*8b50*/  BSYNC B0 ;  /* 0x0000000000007941 */ /* 0x000fea0003800000 */
.L_x_622:
[----:B------:R-:W-:Y:S05]  /*8b60*/  IADD3 R175, -R194, UR4, RZ ;  /* 0x00000004c2af7c10 */ /* 0x000fea000fffe1ff */
[----:B------:R-:W-:Y:S05]  /*8b70*/  IMAD R169, R169, c[0x0][0x32c], R175 ;  /* 0x0000cb00a9a97a24 */ /* 0x000fea00078e02af */
[----:B------:R-:W-:Y:S02]  /*8b80*/  IADD3 R175, R169, c[0x0][0x32c], RZ ;  /* 0x0000cb00a9af7a10 */ /* 0x000fe40007ffe0ff */
[----:B------:R-:W-:Y:S02]  /*8b90*/  IMNMX R0, R0, R169, !PT ;  /* 0x000000a900007217 */ /* 0x000fe40007800200 */
[----:B------:R-:W-:Y:S02]  /*8ba0*/  IMNMX R2, R2, R175, PT ;  /* 0x000000af02027217 */ /* 0x000fe40003800200 */
.L_x_621:
[----:B------:R-:W-:Y:S02]  /*8bb0*/  UISETP.GE.AND UP1, UPT, UR4, 0x1, UPT ;  /* 0x000000010400788c */ /* 0x000fe4000bf26270 */
[----:B------:R-:W-:Y:S02]  /*8bc0*/  UISETP.GE.AND UP0, UPT, UR4, 0x2, UPT ;  /* 0x000000020400788c */ /* 0x000fe4000bf06270 */
[----:B------:R-:W-:Y:S02]  /*8bd0*/  UISETP.GE.AND UP2, UPT, UR4, 0x9, UPT ;  /* 0x000000090400788c */ /* 0x000fe4000bf46270 */
[----:B------:R-:W-:Y:S01]  /*8be0*/  PLOP3.LUT P0, PT, PT, PT, UP1, 0x40, 0x0 ;  /* 0x000000000000781c */ /* 0x000fe20003f0e818 */
[----:B------:R-:W-:Y:S01]  /*8bf0*/  UP2UR UR29, UPR, URZ, 0x2 ;  /* 0x000000023f1d7883 */ /* 0x000fe20008000000 */
[----:B------:R-:W-:Y:S01]  /*8c00*/  PLOP3.LUT P1, PT, PT, PT, UP0, 0x40, 0x0 ;  /* 0x000000000000781c */ /* 0x000fe20003f2e808 */
[----:B------:R-:W-:Y:S01]  /*8c10*/  UP2UR UR28, UPR, URZ, 0x1 ;  /* 0x000000013f1c7883 */ /* 0x000fe20008000000 */
[C---:B------:R-:W-:Y:S01]  /*8c20*/  ISETP.GT.AND P0, PT, R3.reuse, RZ, P0 ;  /* 0x000000ff0300720c */ /* 0x040fe20000704270 */
[----:B------:R-:W-:Y:S01]  /*8c30*/  UISETP.GE.AND UP6, UPT, UR4, 0x12, UPT ;  /* 0x000000120400788c */ /* 0x000fe2000bfc6270 */
[----:B------:R-:W-:Y:S01]  /*8c40*/  ISETP.GT.AND P1, PT, R3, 0x1, P1 ;  /* 0x000000010300780c */ /* 0x000fe20000f24270 */
[----:B------:R-:W-:Y:S01]  /*8c50*/  UISETP.GE.AND UP4, UPT, UR4, 0x1a, UPT ;  /* 0x0000001a0400788c */ /* 0x000fe2000bf86270 */
[C---:B------:R-:W-:Y:S01]  /*8c60*/  ISETP.LT.OR P0, PT, R165.reuse, 0x1, P0 ;  /* 0x00000001a500780c */ /* 0x040fe20000701670 */
[----:B------:R-:W-:Y:S01]  /*8c70*/  UISETP.GE.AND UP5, UPT, UR4, 0x19, UPT ;  /* 0x000000190400788c */ /* 0x000fe2000bfa6270 */
[----:B------:R-:W-:Y:S01]  /*8c80*/  ISETP.LT.OR P1, PT, R165, 0x2, P1 ;  /* 0x00000002a500780c */ /* 0x000fe20000f21670 */
[----:B------:R-:W-:Y:S01]  /*8c90*/  UISETP.GE.AND UP3, UPT, UR4, 0x21, UPT ;  /* 0x000000210400788c */ /* 0x000fe2000bf66270 */
[----:B------:R-:W-:Y:S01]  /*8ca0*/  FSEL R175, R6, -INF , !P0 ;  /* 0xff80000006af7808 */ /* 0x000fe20004000000 */
[----:B------:R-:W-:Y:S01]  /*8cb0*/  UP2UR UR27, UPR, URZ, 0x4 ;  /* 0x000000043f1b7883 */ /* 0x000fe20008000000 */
[----:B------:R-:W-:Y:S01]  /*8cc0*/  PLOP3.LUT P0, PT, PT, PT, UP0, 0x40, 0x0 ;  /* 0x000000000000781c */ /* 0x000fe20003f0e808 */
[----:B------:R-:W-:Y:S01]  /*8cd0*/  UISETP.GE.AND UP0, UPT, UR4, 0x11, UPT ;  /* 0x000000110400788c */ /* 0x000fe2000bf06270 */
[----:B------:R-:W-:Y:S01]  /*8ce0*/  PLOP3.LUT P2, PT, PT, PT, UP1, 0x40, 0x0 ;  /* 0x000000000000781c */ /* 0x000fe20003f4e818 */
[----:B------:R-:W-:Y:S01]  /*8cf0*/  UISETP.GE.AND UP1, UPT, UR4, 0xa, UPT ;  /* 0x0000000a0400788c */ /* 0x000fe2000bf26270 */
[----:B------:R-:W-:Y:S01]  /*8d00*/  ISETP.GT.AND P0, PT, R167, 0x1, P0 ;  /* 0x00000001a700780c */ /* 0x000fe20000704270 */
[----:B------:R-:W-:Y:S01]  /*8d10*/  UP2UR UR25, UPR, URZ, 0x1 ;  /* 0x000000013f197883 */ /* 0x000fe20008000000 */
[----:B------:R-:W-:Y:S01]  /*8d20*/  FSEL R192, R7, -INF , !P1 ;  /* 0xff80000007c07808 */ /* 0x000fe20004800000 */
[----:B------:R-:W-:Y:S01]  /*8d30*/  UP2UR UR26, UPR, URZ, 0x2 ;  /* 0x000000023f1a7883 */ /* 0x000fe20008000000 */
[----:B------:R-:W-:Y:S01]  /*8d40*/  PLOP3.LUT P1, PT, PT, PT, UP2, 0x40, 0x0 ;  /* 0x000000000000781c */ /* 0x000fe20003f2e828 */
[----:B------:R-:W-:Y:S01]  /*8d50*/  UP2UR UR30, UPR, URZ, 0x40 ;  /* 0x000000403f1e7883 */ /* 0x000fe20008000000 */
[----:B------:R-:W-:Y:S02]  /*8d60*/  ISETP.LT.OR P0, PT, R168, 0x2, P0 ;  /* 0x00000002a800780c */ /* 0x000fe40000701670 */
[----:B------:R-:W-:Y:S02]  /*8d70*/  ISETP.GT.AND P1, PT, R3, 0x8, P1 ;  /* 0x000000080300780c */ /* 0x000fe40000f24270 */
[----:B------:R-:W-:Y:S02]  /*8d80*/  FSEL R7, R5, -INF , !P0 ;  /* 0xff80000005077808 */ /* 0x000fe40004000000 */
[----:B------:R-:W-:Y:S02]  /*8d90*/  PLOP3.LUT P0, PT, PT, PT, UP1, 0x40, 0x0 ;  /* 0x000000000000781c */ /* 0x000fe40003f0e818 */
[----:B------:R-:W-:Y:S02]  /*8da0*/  ISETP.LT.OR P1, PT, R165, 0x9, P1 ;  /* 0x00000009a500780c */ /* 0x000fe40000f21670 */
[----:B------:R-:W-:Y:S02]  /*8db0*/  ISETP.GT.AND P0, PT, R3, 0x9, P0 ;  /* 0x000000090300780c */ /* 0x000fe40000704270 */
[----:B------:R-:W-:Y:S02]  /*8dc0*/  ISETP.GT.AND P2, PT, R167, RZ, P2 ;  /* 0x000000ffa700720c */ /* 0x000fe40001744270 */
[----:B------:R-:W-:Y:S02]  /*8dd0*/  FSEL R193, R18, -INF , !P1 ;  /* 0xff80000012c17808 */ /* 0x000fe40004800000 */
[----:B------:R-:W-:Y:S01]  /*8de0*/  PLOP3.LUT P1, PT, PT, PT, UP1, 0x40, 0x0 ;  /* 0x000000000000781c */ /* 0x000fe20003f2e818 */
[----:B------:R-:W-:Y:S01]  /*8df0*/  UISETP.GE.AND UP1, UPT, UR4, 0x29, UPT ;  /* 0x000000290400788c */ /* 0x000fe2000bf26270 */
[----:B------:R-:W-:Y:S02]  /*8e00*/  ISETP.LT.OR P0, PT, R165, 0xa, P0 ;  /* 0x0000000aa500780c */ /* 0x000fe40000701670 */
[----:B------:R-:W-:Y:S02]  /*8e10*/  ISETP.LT.OR P2, PT, R168, 0x1, P2 ;  /* 0x00000001a800780c */ /* 0x000fe40001741670 */
[----:B------:R-:W-:Y:S02]  /*8e20*/  ISETP.GT.AND P1, PT, R167, 0x9, P1 ;  /* 0x00000009a700780c */ /* 0x000fe40000f24270 */
[----:B------:R-:W-:Y:S02]  /*8e30*/  FSEL R19, R19, -INF , !P0 ;  /* 0xff80000013137808 */ /* 0x000fe40004000000 */
[----:B------:R-:W-:Y:S02]  /*8e40*/  PLOP3.LUT P0, PT, PT, PT, UP0, 0x40, 0x0 ;  /* 0x000000000000781c */ /* 0x000fe40003f0e808 */
[----:B------:R-:W-:Y:S02]  /*8e50*/  FSEL R6, R4, -INF , !P2 ;  /* 0xff80000004067808 */ /* 0x000fe40005000000 */
[----:B------:R-:W-:Y:S01]  /*8e60*/  PLOP3.LUT P2, PT, PT, PT, UP2, 0x40, 0x0 ;  /* 0x000000000000781c */ /* 0x000fe20003f4e828 */
[----:B------:R-:W-:Y:S01]  /*8e70*/  UISETP.GE.AND UP2, UPT, UR4, 0x22, UPT ;  /* 0x000000220400788c */ /* 0x000fe2000bf46270 */
[C---:B------:R-:W-:Y:S02]  /*8e80*/  ISETP.LT.OR P1, PT, R168.reuse, 0xa, P1 ;  /* 0x0000000aa800780c */ /* 0x040fe40000f21670 */
[----:B------:R-:W-:Y:S02]  /*8e90*/  ISETP.GT.AND P0, PT, R3, 0x10, P0 ;  /* 0x000000100300780c */ /* 0x000fe40000704270 */
[----:B------:R-:W-:Y:S02]  /*8ea0*/  ISETP.GT.AND P2, PT, R167, 0x8, P2 ;  /* 0x00000008a700780c */ /* 0x000fe40001744270 */
[----:B------:R-:W-:Y:S02]  /*8eb0*/  FSEL R18, R17, -INF , !P1 ;  /* 0xff80000011127808 */ /* 0x000fe40004800000 */
[----:B------:R-:W-:Y:S01]  /*8ec0*/  PLOP3.LUT P1, PT, PT, PT, UP0, 0x40, 0x0 ;  /* 0x000000000000781c */ /* 0x000fe20003f2e808 */
[----:B------:R-:W-:Y:S01]  /*8ed0*/  UISETP.GE.AND UP0, UPT, UR4, 0x2a, UPT ;  /* 0x0000002a0400788c */ /* 0x000fe2000bf06270 */
[----:B------:R-:W-:Y:S02]  /*8ee0*/  ISETP.LT.OR P0, PT, R165, 0x11, P0 ;  /* 0x00000011a500780c */ /* 0x000fe40000701670 */
[----:B------:R-:W-:Y:S02]  /*8ef0*/  ISETP.LT.OR P2, PT, R168, 0x9, P2 ;  /* 0x00000009a800780c */ /* 0x000fe40001741670 */
[C---:B------:R-:W-:Y:S02]  /*8f00*/  ISETP.GT.AND P1, PT, R167.reuse, 0x10, P1 ;  /* 0x00000010a700780c */ /* 0x040fe40000f24270 */
[----:B------:R-:W-:Y:S02]  /*8f10*/  FSEL R198, R22, -INF , !P0 ;  /* 0xff80000016c67808 */ /* 0x000fe40004000000 */
[----:B------:R-:W-:Y:S02]  /*8f20*/  PLOP3.LUT P0, PT, PT, PT, UP6, 0x40, 0x0 ;  /* 0x000000000000781c */ /* 0x000fe40003f0e868 */
[----:B------:R-:W-:Y:S02]  /*8f30*/  FSEL R16, R16, -INF , !P2 ;  /* 0xff80000010107808 */ /* 0x000fe40005000000 */
[----:B------:R-:W-:Y:S01]  /*8f40*/  PLOP3.LUT P2, PT, PT, PT, UP6, 0x40, 0x0 ;  /* 0x000000000000781c */ /* 0x000fe20003f4e868 */
[----:B------:R-:W-:Y:S01]  /*8f50*/  UISETP.NE.AND UP6, UPT, UR25, URZ, UPT ;  /* 0x0000003f1900728c */ /* 0x000fe2000bfc5270 */
[----:B------:R-:W-:Y:S02]  /*8f60*/  ISETP.LT.OR P1, PT, R168, 0x11, P1 ;  /* 0x00000011a800780c */ /* 0x000fe40000f21670 */
[----:B------:R-:W-:Y:S01]  /*8f70*/  ISETP.GT.AND P0, PT, R167, 0x11, P0 ;  /* 0x00000011a700780c */ /* 0x000fe20000704270 */
[----:B------:R-:W-:Y:S01]  /*8f80*/  UP2UR UR31, UPR, URZ, 0x40 ;  /* 0x000000403f1f7883 */ /* 0x000fe20008000000 */
[----:B------:R-:W-:Y:S01]  /*8f90*/  ISETP.GT.AND P2, PT, R3, 0x11, P2 ;  /* 0x000000110300780c */ /* 0x000fe20001744270 */
[----:B------:R-:W-:Y:S01]  /*8fa0*/  UISETP.NE.AND UP6, UPT, UR26, URZ, UPT ;  /* 0x0000003f1a00728c */ /* 0x000fe2000bfc5270 */
[----:B------:R-:W-:Y:S02]  /*8fb0*/  FSEL R196, R20, -INF , !P1 ;  /* 0xff80000014c47808 */ /* 0x000fe40004800000 */
[----:B------:R-:W-:Y:S01]  /*8fc0*/  PLOP3.LUT P1, PT, PT, PT, UP4, 0x40, 0x0 ;  /* 0x000000000000781c */ /* 0x000fe20003f2e848 */
[----:B------:R-:W-:Y:S01]  /*8fd0*/  UP2UR UR32, UPR, URZ, 0x40 ;  /* 0x000000403f207883 */ /* 0x000fe20008000000 */
[C---:B------:R-:W-:Y:S01]  /*8fe0*/  ISETP.LT.OR P0, PT, R168.reuse, 0x12, P0 ;  /* 0x00000012a800780c */ /* 0x040fe20000701670 */
[----:B------:R-:W-:Y:S01]  /*8ff0*/  UISETP.NE.AND UP6, UPT, UR27, URZ, UPT ;  /* 0x0000003f1b00728c */ /* 0x000fe2000bfc5270 */
[----:B------:R-:W-:Y:S02]  /*9000*/  ISETP.LT.OR P2, PT, R165, 0x12, P2 ;  /* 0x00000012a500780c */ /* 0x000fe40001741670 */
[----:B------:R-:W-:Y:S01]  /*9010*/  ISETP.GT.AND P1, PT, R3, 0x19, P1 ;  /* 0x000000190300780c */ /* 0x000fe20000f24270 */
[----:B------:R-:W-:Y:S01]  /*9020*/  UP2UR UR33, UPR, URZ, 0x40 ;  /* 0x000000403f217883 */ /* 0x000fe20008000000 */
[----:B------:R-:W-:Y:S01]  /*9030*/  FSEL R197, R21, -INF , !P0 ;  /* 0xff80000015c57808 */ /* 0x000fe20004000000 */
[----:B------:R-:W-:Y:S01]  /*9040*/  UISETP.NE.AND UP6, UPT, UR28, URZ, UPT ;  /* 0x0000003f1c00728c */ /* 0x000fe2000bfc5270 */
[----:B------:R-:W-:Y:S02]  /*9050*/  PLOP3.LUT P0, PT, PT, PT, UP5, 0x40, 0x0 ;  /* 0x000000000000781c */ /* 0x000fe40003f0e858 */
[----:B------:R-:W-:Y:S01]  /*9060*/  FSEL R199, R23, -INF , !P2 ;  /* 0xff80000017c77808 */ /* 0x000fe20005000000 */
[----:B------:R-:W-:Y:S01]  /*9070*/  UP2UR UR34, UPR, URZ, 0x40 ;  /* 0x000000403f227883 */ /* 0x000fe20008000000 */
[----:B------:R-:W-:Y:S01]  /*9080*/  PLOP3.LUT P2, PT, PT, PT, UP5, 0x40, 0x0 ;  /* 0x000000000000781c */ /* 0x000fe20003f4e858 */
[----:B------:R-:W-:Y:S01]  /*9090*/  UISETP.NE.AND UP6, UPT, UR29, URZ, UPT ;  /* 0x0000003f1d00728c */ /* 0x000fe2000bfc5270 */
[----:B------:R-:W-:Y:S02]  /*90a0*/  ISETP.LT.OR P1, PT, R165, 0x1a, P1 ;  /* 0x0000001aa500780c */ /* 0x000fe40000f21670 */
[----:B------:R-:W-:Y:S02]  /*90b0*/  ISETP.GT.AND P0, PT, R167, 0x18, P0 ;  /* 0x00000018a700780c */ /* 0x000fe40000704270 */
[----:B------:R-:W-:Y:S02]  /*90c0*/  ISETP.GT.AND P2, PT, R3, 0x18, P2 ;  /* 0x000000180300780c */ /* 0x000fe40001744270 */
[----:B------:R-:W-:Y:S02]  /*90d0*/  FSEL R209, R35, -INF , !P1 ;  /* 0xff80000023d17808 */ /* 0x000fe40004800000 */
[----:B------:R-:W-:Y:S02]  /*90e0*/  PLOP3.LUT P1, PT, PT, PT, UP3, 0x40, 0x0 ;  /* 0x000000000000781c */ /* 0x000fe40003f2e838 */
[----:B------:R-:W-:Y:S02]  /*90f0*/  ISETP.LT.OR P0, PT, R168, 0x19, P0 ;  /* 0x00000019a800780c */ /* 0x000fe40000701670 */
[----:B------:R-:W-:Y:S02]  /*9100*/  ISETP.LT.OR P2, PT, R165, 0x19, P2 ;  /* 0x00000019a500780c */ /* 0x000fe40001741670 */
[----:B------:R-:W-:Y:S02]  /*9110*/  ISETP.GT.AND P1, PT, R3, 0x20, P1 ;  /* 0x000000200300780c */ /* 0x000fe40000f24270 */
[----:B------:R-:W-:Y:S02]  /*9120*/  FSEL R201, R32, -INF , !P0 ;  /* 0xff80000020c97808 */ /* 0x000fe40004000000 */
[----:B------:R-:W-:Y:S02]  /*9130*/  PLOP3.LUT P0, PT, PT, PT, UP2, 0x40, 0x0 ;  /* 0x000000000000781c */ /* 0x000fe40003f0e828 */
[----:B------:R-:W-:Y:S02]  /*9140*/  FSEL R206, R34, -INF , !P2 ;  /* 0xff80000022ce7808 */ /* 0x000fe40005000000 */
[----:B------:R-:W-:Y:S02]  /*9150*/  PLOP3.LUT P2, PT, PT, PT, UP4, 0x40, 0x0 ;  /* 0x000000000000781c */ /* 0x000fe40003f4e848 */
[----:B------:R-:W-:Y:S02]  /*9160*/  ISETP.LT.OR P1, PT, R165, 0x21, P1 ;  /* 0x00000021a500780c */ /* 0x000fe40000f21670 */
[----:B------:R-:W-:Y:S02]  /*9170*/  ISETP.GT.AND P0, PT, R3, 0x21, P0 ;  /* 0x000000210300780c */ /* 0x000fe40000704270 */
[----:B------:R-:W-:Y:S02]  /*9180*/  ISETP.GT.AND P2, PT, R167, 0x19, P2 ;  /* 0x00000019a700780c */ /* 0x000fe40001744270 */
[----:B------:R-:W-:Y:S02]  /*9190*/  FSEL R219, R38, -INF , !P1 ;  /* 0xff80000026db7808 */ /* 0x000fe40004800000 */
[----:B------:R-:W-:Y:S02]  /*91a0*/  PLOP3.LUT P1, PT, PT, PT, UP2, 0x40, 0x0 ;  /* 0x000000000000781c */ /* 0x000fe40003f2e828 */
[----:B------:R-:W-:Y:S02]  /*91b0*/  ISETP.LT.OR P0, PT, R165, 0x22, P0 ;  /* 0x00000022a500780c */ /* 0x000fe40000701670 */
[C---:B------:R-:W-:Y:S02]  /*91c0*/  ISETP.LT.OR P2, PT, R168.reuse, 0x1a, P2 ;  /* 0x0000001aa800780c */ /* 0x040fe40001741670 */
[----:B------:R-:W-:Y:S02]  /*91d0*/  ISETP.GT.AND P1, PT, R167, 0x21, P1 ;  /* 0x00000021a700780c */ /* 0x000fe40000f24270 */
[----:B------:R-:W-:Y:S02]  /*91e0*/  FSEL R223, R39, -INF , !P0 ;  /* 0xff80000027df7808 */ /* 0x000fe40004000000 */
[----:B------:R-:W-:Y:S02]  /*91f0*/  PLOP3.LUT P0, PT, PT, PT, UP1, 0x40, 0x0 ;  /* 0x000000000000781c */ /* 0x000fe40003f0e818 */
[----:B------:R-:W-:Y:S02]  /*9200*/  FSEL R202, R33, -INF , !P2 ;  /* 0xff80000021ca7808 */ /* 0x000fe40005000000 */
[----:B------:R-:W-:Y:S02]  /*9210*/  PLOP3.LUT P2, PT, PT, PT, UP3, 0x40, 0x0 ;  /* 0x000000000000781c */ /* 0x000fe40003f4e838 */
[C---:B------:R-:W-:Y:S02]  /*9220*/  ISETP.LT.OR P1, PT, R168.reuse, 0x22, P1 ;  /* 0x00000022a800780c */ /* 0x040fe40000f21670 */
[----:B------:R-:W-:Y:S02]  /*9230*/  ISETP.GT.AND P0, PT, R3, 0x28, P0 ;  /* 0x000000280300780c */ /* 0x000fe40000704270 */
[----:B------:R-:W-:Y:S02]  /*9240*/  ISETP.GT.AND P2, PT, R167, 0x20, P2 ;  /* 0x00000020a700780c */ /* 0x000fe40001744270 */
[----:B------:R-:W-:Y:S02]  /*9250*/  FSEL R216, R37, -INF , !P1 ;  /* 0xff80000025d87808 */ /* 0x000fe40004800000 */
[----:B------:R-:W-:Y:S02]  /*9260*/  ISETP.LT.OR P1, PT, R165, 0x29, P0 ;  /* 0x00000029a500780c */ /* 0x000fe40000721670 */
[----:B------:R-:W-:Y:S02]  /*9270*/  PLOP3.LUT P0, PT, PT, PT, UP0, 0x40, 0x0 ;  /* 0x000000000000781c */ /* 0x000fe40003f0e808 */
[----:B------:R-:W-:Y:S02]  /*9280*/  ISETP.LT.OR P2, PT, R168, 0x21, P2 ;  /* 0x00000021a800780c */ /* 0x000fe40001741670 */
[----:B------:R-:W-:Y:S02]  /*9290*/  ISETP.GT.AND P0, PT, R3, 0x29, P0 ;  /* 0x000000290300780c */ /* 0x000fe40000704270 */
[----:B------:R-:W-:Y:S01]  /*92a0*/  FSEL R215, R36, -INF , !P2 ;  /* 0xff80000024d77808 */ /* 0x000fe20005000000 */
[----:B------:R-:W1:Y:S01]  /*92b0*/  SHFL.IDX PT, R3, R172, 0x3, 0x1c1f ;  /* 0x007c1f00ac037f89 */ /* 0x000e6200000e0000 */
[----:B------:R-:W-:Y:S02]  /*92c0*/  PLOP3.LUT P2, PT, PT, PT, UP1, 0x40, 0x0 ;  /* 0x000000000000781c */ /* 0x000fe40003f4e818 */
[----:B------:R-:W-:Y:S02]  /*92d0*/  ISETP.LT.OR P0, PT, R165, 0x2a, P0 ;  /* 0x0000002aa500780c */ /* 0x000fe40000701670 */
[----:B------:R-:W-:Y:S02]  /*92e0*/  ISETP.GT.AND P2, PT, R167, 0x28, P2 ;  /* 0x00000028a700780c */ /* 0x000fe40001744270 */
[----:B------:R-:W-:Y:S02]  /*92f0*/  FSEL R252, R50, -INF , !P1 ;  /* 0xff80000032fc7808 */ /* 0x000fe40004800000 */
[----:B------:R-:W-:Y:S02]  /*9300*/  PLOP3.LUT P1, PT, PT, PT, UP0, 0x40, 0x0 ;  /* 0x000000000000781c */ /* 0x000fe40003f2e808 */
[----:B------:R-:W-:Y:S02]  /*9310*/  FSEL R51, R51, -INF , !P0 ;  /* 0xff80000033337808 */ /* 0x000fe40004000000 */
[----:B------:R-:W-:Y:S01]  /*9320*/  PLOP3.LUT P0, PT, PT, PT, UP6, 0x40, 0x0 ;  /* 0x000000000000781c */ /* 0x000fe20003f0e868 */
[----:B------:R-:W-:Y:S01]  /*9330*/  UISETP.NE.AND UP6, UPT, UR34, URZ, UPT ;  /* 0x0000003f2200728c */ /* 0x000fe2000bfc5270 */
[----:B------:R-:W-:Y:S02]  /*9340*/  ISETP.LT.OR P2, PT, R168, 0x29, P2 ;  /* 0x00000029a800780c */ /* 0x000fe40001741670 */
[----:B------:R-:W-:Y:S02]  /*9350*/  ISETP.GT.AND P1, PT, R167, 0x29, P1 ;  /* 0x00000029a700780c */ /* 0x000fe40000f24270 */
[----:B------:R-:W-:Y:S02]  /*9360*/  FSEL R222, R48, -INF , !P2 ;  /* 0xff80000030de7808 */ /* 0x000fe40005000000 */
[----:B------:R-:W-:Y:S01]  /*9370*/  PLOP3.LUT P2, PT, PT, PT, UP6, 0x40, 0x0 ;  /* 0x000000000000781c */ /* 0x000fe20003f4e868 */
[----:B------:R-:W-:Y:S01]  /*9380*/  UISETP.NE.AND UP6, UPT, UR33, URZ, UPT ;  /* 0x0000003f2100728c */ /* 0x000fe2000bfc5270 */
[----:B------:R-:W-:Y:S02]  /*9390*/  ISETP.LT.OR P1, PT, R168, 0x2a, P1 ;  /* 0x0000002aa800780c */ /* 0x000fe40000f21670 */
[----:B------:R-:W-:Y:S02]  /*93a0*/  ISETP.GT.AND P0, PT, R0, RZ, P0 ;  /* 0x000000ff0000720c */ /* 0x000fe40000704270 */
        /* <DEDUP_REMOVED lines=9> */
[C---:B------:R-:W-:Y:S02]  /*9440*/  ISETP.GT.AND P0, PT, R0.reuse, 0x9, P0 ;  /* 0x000000090000780c */ /* 0x040fe40000704270 */
[----:B------:R-:W-:Y:S02]  /*9450*/  ISETP.GT.AND P1, PT, R0, 0x8, P1 ;  /* 0x000000080000780c */ /* 0x000fe40000f24270 */
[C---:B------:R-:W-:Y:S02]  /*9460*/  ISETP.LT.OR P0, PT, R2.reuse, 0xa, P0 ;  /* 0x0000000a0200780c */ /* 0x040fe40000701670 */
[----:B------:R-:W-:Y:S02]  /*9470*/  FSEL R17, R9, -INF , !P2 ;  /* 0xff80000009117808 */ /* 0x000fe40005000000 */
[----:B------:R-:W-:Y:S01]  /*9480*/  PLOP3.LUT P2, PT, PT, PT, UP6, 0x40, 0x0 ;  /* 0x000000000000781c */ /* 0x000fe20003f4e868 */
[----:B------:R-:W-:Y:S01]  /*9490*/  UISETP.NE.AND UP6, UPT, UR30, URZ, UPT ;  /* 0x0000003f1e00728c */ /* 0x000fe2000bfc5270 */
[----:B------:R-:W-:Y:S02]  /*94a0*/  ISETP.LT.OR P1, PT, R2, 0x9, P1 ;  /* 0x000000090200780c */ /* 0x000fe40000f21670 */
[----:B------:R-:W-:Y:S01]  /*94b0*/  FSEL R13, R13, -INF , !P0 ;  /* 0xff8000000d0d7808 */ /* 0x000fe20004000000 */
[----:B------:R-:W-:Y:S01]  /*94c0*/  UP2UR UR30, UPR, URZ, 0x40 ;  /* 0x000000403f1e7883 */ /* 0x000fe20008000000 */
[----:B------:R-:W-:Y:S02]  /*94d0*/  PLOP3.LUT P0, PT, PT, PT, UP5, 0x40, 0x0 ;  /* 0x000000000000781c */ /* 0x000fe40003f0e858 */
[----:B------:R-:W-:Y:S02]  /*94e0*/  FSEL R12, R12, -INF , !P1 ;  /* 0xff8000000c0c7808 */ /* 0x000fe40004800000 */
[----:B------:R-:W-:Y:S01]  /*94f0*/  PLOP3.LUT P1, PT, PT, PT, UP6, 0x40, 0x0 ;  /* 0x000000000000781c */ /* 0x000fe20003f2e868 */
[----:B------:R-:W-:Y:S01]  /*9500*/  UISETP.NE.AND UP6, UPT, UR12, URZ, UPT ;  /* 0x0000003f0c00728c */ /* 0x000fe2000bfc5270 */
[C---:B------:R-:W-:Y:S02]  /*9510*/  ISETP.GT.AND P0, PT, R0.reuse, 0x18, P0 ;  /* 0x000000180000780c */ /* 0x040fe40000704270 */
[C---:B------:R-:W-:Y:S02]  /*9520*/  ISETP.GT.AND P2, PT, R0.reuse, 0x10, P2 ;  /* 0x000000100000780c */ /* 0x040fe40001744270 */
[----:B------:R-:W-:Y:S02]  /*9530*/  ISETP.GT.AND P1, PT, R0, 0x11, P1 ;  /* 0x000000110000780c */ /* 0x000fe40000f24270 */
[C---:B------:R-:W-:Y:S02]  /*9540*/  ISETP.LT.OR P0, PT, R2.reuse, 0x19, P0 ;  /* 0x000000190200780c */ /* 0x040fe40000701670 */
[C---:B------:R-:W-:Y:S02]  /*9550*/  ISETP.LT.OR P2, PT, R2.reuse, 0x11, P2 ;  /* 0x000000110200780c */ /* 0x040fe40001741670 */
[----:B------:R-:W-:Y:S02]  /*9560*/  ISETP.LT.OR P1, PT, R2, 0x12, P1 ;  /* 0x000000120200780c */ /* 0x000fe40000f21670 */
[----:B------:R-:W-:Y:S02]  /*9570*/  FSEL R210, R28, -INF , !P0 ;  /* 0xff8000001cd27808 */ /* 0x000fe40004000000 */
[----:B------:R-:W-:Y:S02]  /*9580*/  PLOP3.LUT P0, PT, PT, PT, UP2, 0x40, 0x0 ;  /* 0x000000000000781c */ /* 0x000fe40003f0e828 */
[----:B------:R-:W-:Y:S02]  /*9590*/  FSEL R205, R24, -INF , !P2 ;  /* 0xff80000018cd7808 */ /* 0x000fe40005000000 */
[----:B------:R-:W-:Y:S02]  /*95a0*/  PLOP3.LUT P2, PT, PT, PT, UP4, 0x40, 0x0 ;  /* 0x000000000000781c */ /* 0x000fe40003f4e848 */
[----:B------:R-:W-:Y:S02]  /*95b0*/  FSEL R208, R25, -INF , !P1 ;  /* 0xff80000019d07808 */ /* 0x000fe40004800000 */
[----:B------:R-:W-:Y:S02]  /*95c0*/  PLOP3.LUT P1, PT, PT, PT, UP3, 0x40, 0x0 ;  /* 0x000000000000781c */ /* 0x000fe40003f2e838 */
[C---:B------:R-:W-:Y:S02]  /*95d0*/  ISETP.GT.AND P0, PT, R0.reuse, 0x21, P0 ;  /* 0x000000210000780c */ /* 0x040fe40000704270 */
[C---:B------:R-:W-:Y:S02]  /*95e0*/  ISETP.GT.AND P2, PT, R0.reuse, 0x19, P2 ;  /* 0x000000190000780c */ /* 0x040fe40001744270 */
[----:B------:R-:W-:Y:S02]  /*95f0*/  ISETP.GT.AND P1, PT, R0, 0x20, P1 ;  /* 0x000000200000780c */ /* 0x000fe40000f24270 */
[C---:B------:R-:W-:Y:S02]  /*9600*/  ISETP.LT.OR P0, PT, R2.reuse, 0x22, P0 ;  /* 0x000000220200780c */ /* 0x040fe40000701670 */
[C---:B------:R-:W-:Y:S02]  /*9610*/  ISETP.LT.OR P2, PT, R2.reuse, 0x1a, P2 ;  /* 0x0000001a0200780c */ /* 0x040fe40001741670 */
[----:B------:R-:W-:Y:S02]  /*9620*/  ISETP.LT.OR P1, PT, R2, 0x21, P1 ;  /* 0x000000210200780c */ /* 0x000fe40000f21670 */
[----:B------:R-:W-:Y:S02]  /*9630*/  FSEL R251, R41, -INF , !P0 ;  /* 0xff80000029fb7808 */ /* 0x000fe40004000000 */
[----:B------:R-:W-:Y:S01]  /*9640*/  PLOP3.LUT P0, PT, PT, PT, UP6, 0x40, 0x0 ;  /* 0x000000000000781c */ /* 0x000fe20003f0e868 */
[----:B------:R-:W-:Y:S01]  /*9650*/  UISETP.NE.AND UP6, UPT, UR30, URZ, UPT ;  /* 0x0000003f1e00728c */ /* 0x000fe2000bfc5270 */
[----:B------:R-:W-:Y:S02]  /*9660*/  FSEL R211, R29, -INF , !P2 ;  /* 0xff8000001dd37808 */ /* 0x000fe40005000000 */
[----:B------:R-:W-:Y:S02]  /*9670*/  PLOP3.LUT P2, PT, PT, PT, UP1, 0x40, 0x0 ;  /* 0x000000000000781c */ /* 0x000fe40003f4e818 */
[----:B------:R-:W-:Y:S02]  /*9680*/  FSEL R247, R40, -INF , !P1 ;  /* 0xff80000028f77808 */ /* 0x000fe40004800000 */
[----:B------:R-:W-:Y:S02]  /*9690*/  PLOP3.LUT P1, PT, PT, PT, UP0, 0x40, 0x0 ;  /* 0x000000000000781c */ /* 0x000fe40003f2e808 */
[C---:B------:R-:W-:Y:S02]  /*96a0*/  ISETP.GT.AND P2, PT, R0.reuse, 0x28, P2 ;  /* 0x000000280000780c */ /* 0x040fe40001744270 */
[----:B------:R-:W-:Y:S01]  /*96b0*/  ISETP.GT.AND P1, PT, R0, 0x29, P1 ;  /* 0x000000290000780c */ /* 0x000fe20000f24270 */
[--C-:B-1----:R-:W-:Y:S01]  /*96c0*/  IMAD.IADD R0, R174, 0x1, R3.reuse ;  /* 0x00000001ae007824 */ /* 0x102fe200078e0203 */
[C---:B------:R-:W-:Y:S02]  /*96d0*/  ISETP.LT.OR P2, PT, R2.reuse, 0x29, P2 ;  /* 0x000000290200780c */ /* 0x040fe40001741670 */
[----:B------:R-:W-:Y:S01]  /*96e0*/  ISETP.LT.OR P1, PT, R2, 0x2a, P1 ;  /* 0x0000002a0200780c */ /* 0x000fe20000f21670 */
[----:B------:R-:W-:Y:S01]  /*96f0*/  IMAD.IADD R2, R173, 0x1, R3 ;  /* 0x00000001ad027824 */ /* 0x000fe200078e0203 */
[----:B------:R-:W-:Y:S02]  /*9700*/  FSEL R34, R44, -INF , !P2 ;  /* 0xff8000002c227808 */ /* 0x000fe40005000000 */
[----:B------:R-:W-:Y:S01]  /*9710*/  FSEL R35, R45, -INF , !P1 ;  /* 0xff8000002d237808 */ /* 0x000fe20004800000 */
        /* <DEDUP_REMOVED lines=16> */
.L_x_627:
[----:B------:R-:W-:Y:S04]  /*9820*/  MOV R4, c[0x0][0x32c] ;  /* 0x0000cb0000047a02 */ /* 0x000fe80000000f00 */
[----:B------:R-:W-:Y:S11]  /*9830*/  ISETP.NE.AND P0, PT, R4, 0x1, PT ;  /* 0x000000010400780c */ /* 0x000ff60003f05270 */
[----:B------:R-:W-:Y:S02]  /*9840*/  @!UPT UIADD3 URZ, URZ, URZ, URZ ;  /* 0x0000003f3f3ff290 */ /* 0x000fe4000fffe03f */
[----:B------:R-:W-:Y:S05]  /*9850*/  @P0 IMAD.HI.U32 R4, R3, c[0x0][0x330], RZ ;  /* 0x0000cc0003040a27 */ /* 0x000fea00078e00ff */
[----:B------:R-:W-:Y:S02]  /*9860*/  @P0 SHF.R.U32.HI R3, RZ, c[0x0][0x334], R4 ;  /* 0x0000cd00ff030a19 */ /* 0x000fe40000011604 */
.L_x_628:
[----:B------:R-:W-:Y:S05]  /*9870*/  BSYNC B0 ;  /* 0x0000000000007941 */ /* 0x000fea0003800000 */
.L_x_626:
[----:B------:R-:W-:Y:S05]  /*9880*/  IADD3 R4, -R194, UR4, RZ ;  /* 0x00000004c2047c10 */ /* 0x000fea000fffe1ff */
[----:B------:R-:W-:Y:S05]  /*9890*/  IMAD R3, R3, c[0x0][0x32c], R4 ;  /* 0x0000cb0003037a24 */ /* 0x000fea00078e0204 */
[----:B------:R-:W-:Y:S02]  /*98a0*/  IADD3 R4, R3, c[0x0][0x32c], RZ ;  /* 0x0000cb0003047a10 */ /* 0x000fe40007ffe0ff */
[----:B------:R-:W-:Y:S02]  /*98b0*/  IMNMX R0, R0, R3, !PT ;  /* 0x0000000300007217 */ /* 0x000fe40007800200 */
[----:B------:R-:W-:Y:S02]  /*98c0*/  IMNMX R2, R2, R4, PT ;  /* 0x0000000402027217 */ /* 0x000fe40003800200 */
.L_x_625:
        /* <DEDUP_REMOVED lines=21> */
[----:B------:R-:W-:Y:S01]  /*9a20*/  LDSM.16.MT88.4 R36, [R226+0x100] ;  /* 0x00010000e224783b */ /* 0x000fe20000004200 */
        /* <DEDUP_REMOVED lines=10> */
[----:B------:R-:W-:Y:S02]  /*9ad0*/  MOV R41, R51 ;  /* 0x0000003300297202 */ /* 0x000fe40000000f00 */
[----:B------:R-:W-:Y:S02]  /*9ae0*/  FMNMX.FTZ R169, R246, R169, !PT ;  /* 0x000000a9f6a97209 */ /* 0x000fe40007810000 */
[----:B------:R-:W-:Y:S02]  /*9af0*/  FMNMX.FTZ R3, R252, R3, !PT ;  /* 0x00000003fc037209 */ /* 0x000fe40007810000 */
[----:B------:R-:W-:Y:S01]  /*9b00*/  PLOP3.LUT P2, PT, PT, PT, UP3, 0x40, 0x0 ;  /* 0x000000000000781c */ /* 0x000fe20003f4e838 */
[----:B------:R-:W1:Y:S01]  /*9b10*/  SHFL.BFLY PT, R5, R169, 0x2, 0x1f ;  /* 0x0c401f00a9057f89 */ /* 0x000e6200000e0000 */
[----:B------:R-:W-:Y:S01]  /*9b20*/  FMNMX.FTZ R4, R8, R170, !PT ;  /* 0x000000aa08047209 */ /* 0x000fe20007810000 */
[----:B------:R-:W-:Y:S01]  /*9b30*/  UISETP.NE.AND UP3, UPT, UR29, URZ, UPT ;  /* 0x0000003f1d00728c */ /* 0x000fe2000bf65270 */
[----:B------:R-:W-:Y:S02]  /*9b40*/  FMNMX.FTZ R3, R41, R3, !PT ;  /* 0x0000000329037209 */ /* 0x000fe40007810000 */
[----:B------:R-:W-:Y:S02]  /*9b50*/  ISETP.GT.AND P2, PT, R0, 0x1, P2 ;  /* 0x000000010000780c */ /* 0x000fe40001744270 */
[----:B------:R-:W-:Y:S01]  /*9b60*/  FMNMX.FTZ R4, R17, R4, !PT ;  /* 0x0000000411047209 */ /* 0x000fe20007810000 */
[----:B------:R-:W2:Y:S01]  /*9b70*/  SHFL.BFLY PT, R168, R3, 0x2, 0x1f ;  /* 0x0c401f0003a87f89 */ /* 0x000ea200000e0000 */
[----:B------:R-:W-:Y:S02]  /*9b80*/  ISETP.LT.OR P2, PT, R2, 0x2, P2 ;  /* 0x000000020200780c */ /* 0x000fe40001741670 */
[----:B------:R-:W-:Y:S02]  /*9b90*/  FMNMX.FTZ R4, R12, R4, !PT ;  /* 0x000000040c047209 */ /* 0x000fe40007810000 */
[----:B------:R-:W-:Y:S02]  /*9ba0*/  FSEL R11, R11, -INF , !P2 ;  /* 0xff8000000b0b7808 */ /* 0x000fe40005000000 */
[----:B------:R-:W-:Y:S01]  /*9bb0*/  PLOP3.LUT P2, PT, PT, PT, UP0, 0x40, 0x0 ;  /* 0x000000000000781c */ /* 0x000fe20003f4e808 */
[----:B------:R-:W-:Y:S01]  /*9bc0*/  UISETP.NE.AND UP0, UPT, UR26, URZ, UPT ;  /* 0x0000003f1a00728c */ /* 0x000fe2000bf05270 */
[----:B------:R-:W-:Y:S02]  /*9bd0*/  FMNMX.FTZ R4, R13, R4, !PT ;  /* 0x000000040d047209 */ /* 0x000fe40007810000 */
[----:B------:R-:W-:Y:S02]  /*9be0*/  ISETP.GT.AND P2, PT, R0, 0x10, P2 ;  /* 0x000000100000780c */ /* 0x000fe40001744270 */
[----:B------:R-:W-:Y:S02]  /*9bf0*/  FMNMX.FTZ R4, R205, R4, !PT ;  /* 0x00000004cd047209 */ /* 0x000fe40007810000 */
[----:B------:R-:W-:Y:S02]  /*9c00*/  ISETP.LT.OR P2, PT, R2, 0x11, P2 ;  /* 0x000000110200780c */ /* 0x000fe40001741670 */
[----:B------:R-:W-:Y:S02]  /*9c10*/  FMNMX.FTZ R4, R208, R4, !PT ;  /* 0x00000004d0047209 */ /* 0x000fe40007810000 */
[----:B------:R-:W-:Y:S02]  /*9c20*/  FSEL R200, R26, -INF , !P2 ;  /* 0xff8000001ac87808 */ /* 0x000fe40005000000 */
[----:B------:R-:W-:Y:S02]  /*9c30*/  FMNMX.FTZ R4, R210, R4, !PT ;  /* 0x00000004d2047209 */ /* 0x000fe40007810000 */
[----:B------:R-:W-:Y:S01]  /*9c40*/  PLOP3.LUT P0, PT, PT, PT, UP2, 0x40, 0x0 ;  /* 0x000000000000781c */ /* 0x000fe20003f0e828 */
[----:B------:R-:W-:Y:S01]  /*9c50*/  UISETP.NE.AND UP2, UPT, UR28, URZ, UPT ;  /* 0x0000003f1c00728c */ /* 0x000fe2000bf45270 */
[----:B-1----:R-:W-:Y:S02]  /*9c60*/  FMNMX.FTZ R169, R169, R5, !PT ;  /* 0x00000005a9a97209 */ /* 0x002fe40007810000 */
[----:B------:R-:W-:Y:S02]  /*9c70*/  FMNMX.FTZ R4, R211, R4, !PT ;  /* 0x00000004d3047209 */ /* 0x000fe40007810000 */
[----:B--2---:R-:W-:Y:S01]  /*9c80*/  FMNMX.FTZ R168, R3, R168, !PT ;  /* 0x000000a803a87209 */ /* 0x004fe20007810000 */
[----:B------:R-:W1:Y:S01]  /*9c90*/  SHFL.BFLY PT, R5, R169, 0x1, 0x1f ;  /* 0x0c201f00a9057f89 */ /* 0x000e6200000e0000 */
[----:B------:R-:W-:Y:S02]  /*9ca0*/  FMNMX.FTZ R3, R247, R4, !PT ;  /* 0x00000004f7037209 */ /* 0x000fe40007810000 */
[----:B------:R-:W-:Y:S02]  /*9cb0*/  ISETP.GT.AND P0, PT, R0, 0x8, P0 ;  /* 0x000000080000780c */ /* 0x000fe40000704270 */
[----:B------:R-:W-:Y:S02]  /*9cc0*/  FMNMX.FTZ R3, R251, R3, !PT ;  /* 0x00000003fb037209 */ /* 0x000fe40007810000 */
[----:B------:R-:W-:Y:S01]  /*9cd0*/  PLOP3.LUT P1, PT, PT, PT, UP4, 0x40, 0x0 ;  /* 0x000000000000781c */ /* 0x000fe20003f2e848 */
[----:B------:R-:W-:Y:S01]  /*9ce0*/  UISETP.NE.AND UP4, UPT, UR4, URZ, UPT ;  /* 0x0000003f0400728c */ /* 0x000fe2000bf85270 */
[----:B------:R-:W-:Y:S01]  /*9cf0*/  FMNMX.FTZ R3, R34, R3, !PT ;  /* 0x0000000322037209 */ /* 0x000fe20007810000 */
[----:B------:R-:W-:Y:S01]  /*9d00*/  SHFL.BFLY PT, R9, R168, 0x1, 0x1f ;  /* 0x0c201f00a8097f89 */ /* 0x000fe200000e0000 */
[----:B------:R-:W-:Y:S02]  /*9d10*/  ISETP.LT.OR P0, PT, R2, 0x9, P0 ;  /* 0x000000090200780c */ /* 0x000fe40000701670 */
[----:B------:R-:W-:Y:S02]  /*9d20*/  FMNMX.FTZ R3, R35, R3, !PT ;  /* 0x0000000323037209 */ /* 0x000fe40007810000 */
[----:B------:R-:W-:Y:S02]  /*9d30*/  ISETP.GT.AND P1, PT, R0, RZ, P1 ;  /* 0x000000ff0000720c */ /* 0x000fe40000f24270 */
[----:B------:R-:W-:Y:S02]  /*9d40*/  FSEL R14, R14, -INF , !P0 ;  /* 0xff8000000e0e7808 */ /* 0x000fe40004000000 */
[----:B------:R-:W-:Y:S02]  /*9d50*/  PLOP3.LUT P0, PT, PT, PT, UP6, 0x40, 0x0 ;  /* 0x000000000000781c */ /* 0x000fe40003f0e868 */
[----:B------:R-:W-:Y:S02]  /*9d60*/  ISETP.LT.OR P1, PT, R2, 0x1, P1 ;  /* 0x000000010200780c */ /* 0x000fe40000f21670 */
[----:B------:R-:W-:Y:S02]  /*9d70*/  ISETP.GT.AND P0, PT, R0, 0x11, P0 ;  /* 0x000000110000780c */ /* 0x000fe40000704270 */
[----:B-1----:R-:W-:Y:S02]  /*9d80*/  FMNMX.FTZ R169, R169, R5, !PT ;  /* 0x00000005a9a97209 */ /* 0x002fe40007810000 */
[----:B------:R-:W-:Y:S02]  /*9d90*/  FSEL R10, R10, -INF , !P1 ;  /* 0xff8000000a0a7808 */ /* 0x000fe40004800000 */
[C---:B------:R-:W-:Y:S01]  /*9da0*/  FSETP.NEU.FTZ.AND P2, PT, R169.reuse, -INF , PT ;  /* 0xff800000a900780b */ /* 0x040fe20003f5d000 */
[----:B------:R-:W-:Y:S01]  /*9db0*/  FMUL.FTZ R173, R169, c[0x0][0x2d0] ;  /* 0x0000b400a9ad7a20 */ /* 0x000fe20000410000 */
[----:B------:R-:W-:Y:S01]  /*9dc0*/  PLOP3.LUT P1, PT, PT, PT, UP1, 0x40, 0x0 ;  /* 0x000000000000781c */ /* 0x000fe20003f2e818 */
[----:B------:R-:W-:Y:S01]  /*9dd0*/  UISETP.NE.AND UP1, UPT, UR27, URZ, UPT ;  /* 0x0000003f1b00728c */ /* 0x000fe2000bf25270 */
[----:B------:R-:W-:Y:S02]  /*9de0*/  ISETP.LT.OR P0, PT, R2, 0x12, P0 ;  /* 0x000000120200780c */ /* 0x000fe40000701670 */
[----:B------:R-:W-:Y:S02]  /*9df0*/  FSEL R173, R173, RZ, P2 ;  /* 0x000000ffadad7208 */ /* 0x000fe40001000000 */
[----:B------:R-:W-:Y:S02]  /*9e00*/  ISETP.GT.AND P1, PT, R0, 0x9, P1 ;  /* 0x000000090000780c */ /* 0x000fe40000f24270 */
[----:B------:R-:W-:Y:S01]  /*9e10*/  FSEL R203, R27, -INF , !P0 ;  /* 0xff8000001bcb7808 */ /* 0x000fe20004000000 */
[--C-:B------:R-:W-:Y:S01]  /*9e20*/  FFMA.FTZ R4, R6, c[0x0][0x2d0], -R173.reuse ;  /* 0x0000b40006047a23 */ /* 0x100fe200000108ad */
[----:B------:R-:W-:Y:S01]  /*9e30*/  PLOP3.LUT P0, PT, PT, PT, UP4, 0x40, 0x0 ;  /* 0x000000000000781c */ /* 0x000fe20003f0e848 */
[----:B------:R-:W1:Y:S01]  /*9e40*/  SHFL.BFLY PT, R6, R3, 0x2, 0x1f ;  /* 0x0c401f0003067f89 */ /* 0x000e6200000e0000 */
[----:B------:R-:W-:Y:S01]  /*9e50*/  ISETP.LT.OR P1, PT, R2, 0xa, P1 ;  /* 0x0000000a0200780c */ /* 0x000fe20000f21670 */
[----:B------:R2:W3:Y:S01]  /*9e60*/  MUFU.EX2 R20, R4 ;  /* 0x0000000400147308 */ /* 0x0004e20000000800 */
[----:B------:R-:W-:Y:S02]  /*9e70*/  ISETP.GT.AND P0, PT, R0, 0x19, P0 ;  /* 0x000000190000780c */ /* 0x000fe40000704270 */
[----:B------:R-:W-:Y:S02]  /*9e80*/  FSEL R15, R15, -INF , !P1 ;  /* 0xff8000000f0f7808 */ /* 0x000fe40004800000 */
[----:B------:R-:W-:Y:S02]  /*9e90*/  PLOP3.LUT P1, PT, PT, PT, UP5, 0x40, 0x0 ;  /* 0x000000000000781c */ /* 0x000fe40003f2e858 */
[----:B------:R-:W-:Y:S02]  /*9ea0*/  ISETP.LT.OR P0, PT, R2, 0x1a, P0 ;  /* 0x0000001a0200780c */ /* 0x000fe40000701670 */
[----:B------:R-:W-:Y:S02]  /*9eb0*/  ISETP.GT.AND P1, PT, R0, 0x18, P1 ;  /* 0x000000180000780c */ /* 0x000fe40000f24270 */
[----:B------:R-:W-:Y:S02]  /*9ec0*/  FSEL R207, R31, -INF , !P0 ;  /* 0xff8000001fcf7808 */ /* 0x000fe40004000000 */
[----:B------:R-:W-:Y:S02]  /*9ed0*/  PLOP3.LUT P0, PT, PT, PT, UP3, 0x40, 0x0 ;  /* 0x000000000000781c */ /* 0x000fe40003f0e838 */
[----:B------:R-:W-:Y:S02]  /*9ee0*/  ISETP.LT.OR P1, PT, R2, 0x19, P1 ;  /* 0x000000190200780c */ /* 0x000fe40000f21670 */
[----:B------:R-:W-:Y:S02]  /*9ef0*/  ISETP.GT.AND P0, PT, R0, 0x20, P0 ;  /* 0x000000200000780c */ /* 0x000fe40000704270 */
[----:B------:R-:W-:Y:S02]  /*9f00*/  FSEL R204, R30, -INF , !P1 ;  /* 0xff8000001ecc7808 */ /* 0x000fe40004800000 */
[----:B------:R-:W-:Y:S02]  /*9f10*/  PLOP3.LUT P1, PT, PT, PT, UP2, 0x40, 0x0 ;  /* 0x000000000000781c */ /* 0x000fe40003f2e828 */
[----:B-1----:R-:W-:Y:S01]  /*9f20*/  FMNMX.FTZ R3, R3, R6, !PT ;  /* 0x0000000603037209 */ /* 0x002fe20007810000 */
[--C-:B--2---:R-:W-:Y:S01]  /*9f30*/  FFMA.FTZ R4, R7, c[0x0][0x2d0], -R173.reuse ;  /* 0x0000b40007047a23 */ /* 0x104fe200000108ad */
[----:B------:R-:W-:Y:S02]  /*9f40*/  ISETP.LT.OR P0, PT, R2, 0x21, P0 ;  /* 0x000000210200780c */ /* 0x000fe40000701670 */
[----:B------:R-:W-:Y:S01]  /*9f50*/  ISETP.GT.AND P1, PT, R0, 0x21, P1 ;  /* 0x000000210000780c */ /* 0x000fe20000f24270 */
[----:B------:R1:W2:Y:S01]  /*9f60*/  MUFU.EX2 R24, R4 ;  /* 0x0000000400187308 */ /* 0x0002a20000000800 */
[----:B------:R-:W4:Y:S01]  /*9f70*/  SHFL.BFLY PT, R167, R3, 0x1, 0x1f ;  /* 0x0c201f0003a77f89 */ /* 0x000f2200000e0000 */
[----:B------:R-:W-:Y:S02]  /*9f80*/  FSEL R212, R42, -INF , !P0 ;  /* 0xff8000002ad47808 */ /* 0x000fe40004000000 */
[----:B------:R-:W-:Y:S02]  /*9f90*/  PLOP3.LUT P0, PT, PT, PT, UP1, 0x40, 0x0 ;  /* 0x000000000000781c */ /* 0x000fe40003f0e818 */
[----:B------:R-:W-:Y:S02]  /*9fa0*/  FMNMX.FTZ R168, R168, R9, !PT ;  /* 0x00000009a8a87209 */ /* 0x000fe40007810000 */
[----:B------:R-:W-:Y:S02]  /*9fb0*/  ISETP.LT.OR P1, PT, R2, 0x22, P1 ;  /* 0x000000220200780c */ /* 0x000fe40000f21670 */
[----:B------:R-:W-:Y:S01]  /*9fc0*/  ISETP.GT.AND P0, PT, R0, 0x28, P0 ;  /* 0x000000280000780c */ /* 0x000fe20000704270 */
[C---:B------:R-:W-:Y:S01]  /*9fd0*/  FMUL.FTZ R174, R168.reuse, c[0x0][0x2d0] ;  /* 0x0000b400a8ae7a20 */ /* 0x040fe20000410000 */
[----:B------:R-:W-:Y:S02]  /*9fe0*/  FSEL R214, R43, -INF , !P1 ;  /* 0xff8000002bd67808 */ /* 0x000fe40004800000 */
[----:B------:R-:W-:Y:S02]  /*9ff0*/  FSETP.NEU.FTZ.AND P1, PT, R168, -INF , PT ;  /* 0xff800000a800780b */ /* 0x000fe40003f3d000 */
[----:B------:R-:W-:Y:S02]  /*a000*/  ISETP.LT.OR P0, PT, R2, 0x29, P0 ;  /* 0x000000290200780c */ /* 0x000fe40000701670 */
[----:B------:R-:W-:Y:S02]  /*a010*/  FMNMX.FTZ R5, R10, R171, !PT ;  /* 0x000000ab0a057209 */ /* 0x000fe40007810000 */
[----:B------:R-:W-:Y:S02]  /*a020*/  FSEL R174, R174, RZ, P1 ;  /* 0x000000ffaeae7208 */ /* 0x000fe40000800000 */
[----:B------:R-:W-:Y:S01]  /*a030*/  FSEL R213, R46, -INF , !P0 ;  /* 0xff8000002ed57808 */ /* 0x000fe20004000000 */
[--C-:B-1----:R-:W-:Y:S01]  /*a040*/  FFMA.FTZ R4, R16, c[0x0][0x2d0], -R173.reuse ;  /* 0x0000b40010047a23 */ /* 0x102fe200000108ad */
[----:B------:R-:W-:Y:S01]  /*a050*/  PLOP3.LUT P0, PT, PT, PT, UP0, 0x40, 0x0 ;  /* 0x000000000000781c */ /* 0x000fe20003f0e808 */
[----:B------:R-:W-:Y:S01]  /*a060*/  UISETP.GT.AND UP0, UPT, UR24, UR5, UPT ;  /* 0x000000051800728c */ /* 0x000fe2000bf04270 */
[----:B------:R-:W-:Y:S01]  /*a070*/  FMNMX.FTZ R5, R11, R5, !PT ;  /* 0x000000050b057209 */ /* 0x000fe20007810000 */
[----:B------:R1:W1:Y:S01]  /*a080*/  MUFU.EX2 R21, R4 ;  /* 0x0000000400157308 */ /* 0x0002620000000800 */
[----:B----4-:R-:W-:Y:S01]  /*a090*/  FMNMX.FTZ R167, R3, R167, !PT ;  /* 0x000000a703a77209 */ /* 0x010fe20007810000 */
[--C-:B------:R-:W-:Y:S01]  /*a0a0*/  FFMA.FTZ R3, R19, c[0x0][0x2d0], -R174.reuse ;  /* 0x0000b40013037a23 */ /* 0x100fe200000108ae */
[----:B------:R-:W-:Y:S01]  /*a0b0*/  ISETP.GT.AND P0, PT, R0, 0x29, P0 ;  /* 0x000000290000780c */ /* 0x000fe20000704270 */
[----:B------:R-:W-:Y:S01]  /*a0c0*/  UIADD3 UR24, UR24, -0x1, URZ ;  /* 0xffffffff18187890 */ /* 0x000fe2000fffe03f */
[----:B------:R-:W-:Y:S02]  /*a0d0*/  FMNMX.FTZ R5, R14, R5, !PT ;  /* 0x000000050e057209 */ /* 0x000fe40007810000 */
[----:B------:R-:W-:Y:S01]  /*a0e0*/  ISETP.LT.OR P0, PT, R2, 0x2a, P0 ;  /* 0x0000002a0200780c */ /* 0x000fe20000701670 */
[--C-:B------:R-:W-:Y:S01]  /*a0f0*/  FFMA.FTZ R2, R192, c[0x0][0x2d0], -R174.reuse ;  /* 0x0000b400c0027a23 */ /* 0x100fe200000108ae */
[----:B------:R-:W-:Y:S01]  /*a100*/  FMNMX.FTZ R5, R15, R5, !PT ;  /* 0x000000050f057209 */ /* 0x000fe20007810000 */
[----:B------:R-:W-:Y:S01]  /*a110*/  MUFU.EX2 R49, R3 ;  /* 0x0000000300317308 */ /* 0x000fe20000000800 */
[----:B------:R-:W-:Y:S02]  /*a120*/  FSEL R172, R47, -INF , !P0 ;  /* 0xff8000002fac7808 */ /* 0x000fe40004000000 */
[----:B------:R-:W-:Y:S02]  /*a130*/  FMNMX.FTZ R5, R200, R5, !PT ;  /* 0x00000005c8057209 */ /* 0x000fe40007810000 */
[----:B------:R-:W-:Y:S02]  /*a140*/  FSETP.NEU.FTZ.AND P0, PT, R167, -INF , PT ;  /* 0xff800000a700780b */ /* 0x000fe40003f1d000 */
[----:B------:R-:W-:Y:S02]  /*a150*/  FMNMX.FTZ R5, R203, R5, !PT ;  /* 0x00000005cb057209 */ /* 0x000fe40007810000 */
[----:B---3--:R-:W-:Y:S01]  /*a160*/  MOV R43, R20 ;  /* 0x00000014002b7202 */ /* 0x008fe20000000f00 */
[----:B------:R3:W-:Y:S01]  /*a170*/  MUFU.EX2 R6, R2 ;  /* 0x0000000200067308 */ /* 0x0007e20000000800 */
[----:B------:R-:W-:Y:S02]  /*a180*/  MOV R42, R34 ;  /* 0x00000022002a7202 */ /* 0x000fe40000000f00 */
[----:B--2---:R-:W-:Y:S01]  /*a190*/  F2FP.BF16.PACK_AB R192, R24, R43 ;  /* 0x0000002b18c0723e */ /* 0x004fe200000010ff */
[----:B-1----:R-:W-:Y:S01]  /*a1a0*/  FFMA.FTZ R4, R18, c[0x0][0x2d0], -R173 ;  /* 0x0000b40012047a23 */ /* 0x002fe200000108ad */
[----:B------:R-:W-:Y:S02]  /*a1b0*/  MOV R46, R21 ;  /* 0x00000015002e7202 */ /* 0x000fe40000000f00 */
[----:B------:R-:W-:Y:S03]  /*a1c0*/  LDSM.16.MT88.4 R20, [R225+0x100] ;  /* 0x00010000e114783b */ /* 0x000fe60000004200 */
[----:B------:R1:W2:Y:S01]  /*a1d0*/  MUFU.EX2 R51, R4 ;  /* 0x0000000400337308 */ /* 0x0002a20000000800 */
[--C-:B---3--:R-:W-:Y:S09]  /*a1e0*/  FFMA.FTZ R2, R193, c[0x0][0x2d0], -R174.reuse ;  /* 0x0000b400c1027a23 */ /* 0x108ff200000108ae */
[----:B------:R-:W3:Y:S01]  /*a1f0*/  MUFU.EX2 R50, R2 ;  /* 0x0000000200327308 */ /* 0x000ee20000000800 */
[----:B-1----:R-:W-:Y:S01]  /*a200*/  FMNMX.FTZ R4, R204, R5, !PT ;  /* 0x00000005cc047209 */ /* 0x002fe20007810000 */
[----:B------:R-:W-:Y:S01]  /*a210*/  FFMA.FTZ R5, R175, c[0x0][0x2d0], -R174 ;  /* 0x0000b400af057a23 */ /* 0x000fe200000108ae */
[----:B--2---:R-:W-:Y:S01]  /*a220*/  F2FP.BF16.PACK_AB R194, R51, R46 ;  /* 0x0000002e33c2723e */ /* 0x004fe200000010ff */
[----:B------:R-:W-:Y:S01]  /*a230*/  FMUL.FTZ R175, R167, c[0x0][0x2d0] ;  /* 0x0000b400a7af7a20 */ /* 0x000fe20000410000 */
[----:B------:R-:W-:Y:S05]  /*a240*/  FMNMX.FTZ R4, R207, R4, !PT ;  /* 0x00000004cf047209 */ /* 0x000fea0007810000 */
[----:B------:R-:W-:Y:S01]  /*a250*/  MUFU.EX2 R45, R5 ;  /* 0x00000005002d7308 */ /* 0x000fe20000000800 */
[----:B------:R-:W-:Y:S02]  /*a260*/  FSEL R175, R175, RZ, P0 ;  /* 0x000000ffafaf7208 */ /* 0x000fe40000000000 */
[----:B------:R-:W-:Y:S03]  /*a270*/  FMNMX.FTZ R0, R212, R4, !PT ;  /* 0x00000004d4007209 */ /* 0x000fe60007810000 */
[--C-:B------:R-:W-:Y:S01]  /*a280*/  FFMA.FTZ R3, R8, c[0x0][0x2d0], -R175.reuse ;  /* 0x0000b40008037a23 */ /* 0x100fe200000108af */
[----:B------:R-:W-:Y:S01]  /*a290*/  FMNMX.FTZ R0, R214, R0, !PT ;  /* 0x00000000d6007209 */ /* 0x000fe20007810000 */
[--C-:B------:R-:W-:Y:S02]  /*a2a0*/  FFMA.FTZ R4, R12, c[0x0][0x2d0], -R175.reuse ;  /* 0x0000b4000c047a23 */ /* 0x100fe400000108af */
[----:B------:R1:W-:Y:S01]  /*a2b0*/  MUFU.EX2 R44, R3 ;  /* 0x00000003002c7308 */ /* 0x0003e20000000800 */
[----:B------:R-:W-:Y:S02]  /*a2c0*/  FMNMX.FTZ R0, R213, R0, !PT ;  /* 0x00000000d5007209 */ /* 0x000fe40007810000 */
[----:B---3--:R-:W-:Y:S02]  /*a2d0*/  F2FP.BF16.PACK_AB R195, R49, R50 ;  /* 0x0000003231c3723e */ /* 0x008fe400000010ff */
[----:B------:R-:W-:Y:S05]  /*a2e0*/  FMNMX.FTZ R0, R172, R0, !PT ;  /* 0x00000000ac007209 */ /* 0x000fea0007810000 */
[----:B------:R-:W2:Y:S01]  /*a2f0*/  SHFL.BFLY PT, R2, R0, 0x2, 0x1f ;  /* 0x0c401f0000027f89 */ /* 0x000ea200000e0000 */
[----:B------:R-:W-:Y:S01]  /*a300*/  MUFU.EX2 R7, R4 ;  /* 0x0000000400077308 */ /* 0x000fe20000000800 */
[--C-:B-1----:R-:W-:Y:S09]  /*a310*/  FFMA.FTZ R3, R17, c[0x0][0x2d0], -R175.reuse ;  /* 0x0000b40011037a23 */ /* 0x102ff200000108af */
[----:B------:R2:W-:Y:S02]  /*a320*/  MUFU.EX2 R47, R3 ;  /* 0x00000003002f7308 */ /* 0x0005e40000000800 */
[----:B--2---:R-:W-:Y:S01]  /*a330*/  FMNMX.FTZ R3, R0, R2, !PT ;  /* 0x0000000200037209 */ /* 0x004fe20007810000 */
[----:B------:R-:W-:Y:S01]  /*a340*/  FFMA.FTZ R2, R13, c[0x0][0x2d0], -R175 ;  /* 0x0000b4000d027a23 */ /* 0x000fe200000108af */
[----:B------:R-:W-:Y:S06]  /*a350*/  FSEL R0, R169, RZ, P2 ;  /* 0x000000ffa9007208 */ /* 0x000fec0001000000 */
[----:B------:R1:W-:Y:S01]  /*a360*/  MUFU.EX2 R48, R2 ;  /* 0x0000000200307308 */ /* 0x0003e20000000800 */
[----:B------:R-:W2:Y:S01]  /*a370*/  SHFL.BFLY PT, R4, R3, 0x1, 0x1f ;  /* 0x0c201f0003047f89 */ /* 0x000ea200000e0000 */
[----:B------:R-:W-:Y:S04]  /*a380*/  FADD.FTZ R0, -R0, R164 ;  /* 0x000000a400007221 */ /* 0x000fe80000010100 */
[----:B------:R-:W-:Y:S04]  /*a390*/  FMUL.FTZ R0, R0, c[0x0][0x2d0] ;  /* 0x0000b40000007a20 */ /* 0x000fe80000410000 */
[----:B------:R3:W4:Y:S01]  /*a3a0*/  MUFU.EX2 R165, R0 ;  /* 0x0000000000a57308 */ /* 0x0007220000000800 */
[----:B-1----:R-:W-:Y:S02]  /*a3b0*/  FSEL R2, R168, RZ, P1 ;  /* 0x000000ffa8027208 */ /* 0x002fe40000800000 */
[----:B--2---:R-:W-:Y:S03]  /*a3c0*/  FMNMX.FTZ R3, R4, R3, !PT ;  /* 0x0000000304037209 */ /* 0x004fe60007810000 */
[----:B------:R-:W-:Y:S02]  /*a3d0*/  FADD.FTZ R2, -R2, R166 ;  /* 0x000000a602027221 */ /* 0x000fe40000010100 */
[----:B------:R-:W-:Y:S02]  /*a3e0*/  FMUL.FTZ R166, R3, c[0x0][0x2d0] ;  /* 0x0000b40003a67a20 */ /* 0x000fe40000410000 */
[----:B------:R-:W-:Y:S01]  /*a3f0*/  FMUL.FTZ R2, R2, c[0x0][0x2d0] ;  /* 0x0000b40002027a20 */ /* 0x000fe20000410000 */
[----:B---3--:R-:W-:Y:S01]  /*a400*/  FSEL R0, R167, RZ, P0 ;  /* 0x000000ffa7007208 */ /* 0x008fe20000000000 */
[----:B----4-:R-:W-:Y:S01]  /*a410*/  FMUL.FTZ R5, R165, R177 ;  /* 0x000000b1a5057220 */ /* 0x010fe20000410000 */
[----:B------:R-:W-:Y:S01]  /*a420*/  FSETP.NEU.FTZ.AND P0, PT, R3, -INF , PT ;  /* 0xff8000000300780b */ /* 0x000fe20003f1d000 */
[----:B------:R-:W1:Y:S01]  /*a430*/  MUFU.EX2 R164, R2 ;  /* 0x0000000200a47308 */ /* 0x000e620000000800 */
[C---:B------:R-:W-:Y:S02]  /*a440*/  FMUL.FTZ R16, R165.reuse, R188 ;  /* 0x000000bca5107220 */ /* 0x040fe40000410000 */
[----:B------:R-:W-:Y:S01]  /*a450*/  FADD.FTZ R0, -R0, R170 ;  /* 0x000000aa00007221 */ /* 0x000fe20000010100 */
[----:B------:R-:W-:Y:S01]  /*a460*/  FSEL R166, R166, RZ, P0 ;  /* 0x000000ffa6a67208 */ /* 0x000fe20000000000 */
[C---:B------:R-:W-:Y:S01]  /*a470*/  FMUL.FTZ R17, R165.reuse, R189 ;  /* 0x000000bda5117220 */ /* 0x040fe20000410000 */
[----:B------:R-:W-:Y:S01]  /*a480*/  MOV R170, R7 ;  /* 0x0000000700aa7202 */ /* 0x000fe20000000f00 */
[----:B------:R-:W-:Y:S02]  /*a490*/  FMUL.FTZ R0, R0, c[0x0][0x2d0] ;  /* 0x0000b40000007a20 */ /* 0x000fe40000410000 */
[--C-:B------:R-:W-:Y:S02]  /*a4a0*/  FFMA.FTZ R4, R14, c[0x0][0x2d0], -R166.reuse ;  /* 0x0000b4000e047a23 */ /* 0x100fe400000108a6 */
[----:B------:R2:W3:Y:S01]  /*a4b0*/  MUFU.EX2 R2, R0 ;  /* 0x0000000000027308 */ /* 0x0004e20000000800 */
[C---:B------:R-:W-:Y:S02]  /*a4c0*/  FMUL.FTZ R32, R165.reuse, R144 ;  /* 0x00000090a5207220 */ /* 0x040fe40000410000 */
[C---:B------:R-:W-:Y:S02]  /*a4d0*/  FMUL.FTZ R33, R165.reuse, R145 ;  /* 0x00000091a5217220 */ /* 0x040fe40000410000 */
[C---:B------:R-:W-:Y:S02]  /*a4e0*/  FMUL.FTZ R52, R165.reuse, R52 ;  /* 0x00000034a5347220 */ /* 0x040fe40000410000 */
[C---:B------:R-:W-:Y:S02]  /*a4f0*/  FMUL.FTZ R53, R165.reuse, R53 ;  /* 0x00000035a5357220 */ /* 0x040fe40000410000 */
[C---:B------:R-:W-:Y:S01]  /*a500*/  FMUL.FTZ R64, R165.reuse, R64 ;  /* 0x00000040a5407220 */ /* 0x040fe20000410000 */
[----:B------:R4:W-:Y:S01]  /*a510*/  MUFU.EX2 R220, R4 ;  /* 0x0000000400dc7308 */ /* 0x0009e20000000800 */
[----:B------:R-:W-:Y:S02]  /*a520*/  FMUL.FTZ R65, R165, R65 ;  /* 0x00000041a5417220 */ /* 0x000fe40000410000 */
[C---:B-1----:R-:W-:Y:S02]  /*a530*/  FMUL.FTZ R7, R164.reuse, R179 ;  /* 0x000000b3a4077220 */ /* 0x042fe40000410000 */
[C---:B------:R-:W-:Y:S02]  /*a540*/  FMUL.FTZ R18, R164.reuse, R190 ;  /* 0x000000bea4127220 */ /* 0x040fe40000410000 */
[C---:B------:R-:W-:Y:S02]  /*a550*/  FMUL.FTZ R19, R164.reuse, R191 ;  /* 0x000000bfa4137220 */ /* 0x040fe40000410000 */
[C---:B------:R-:W-:Y:S02]  /*a560*/  FMUL.FTZ R34, R164.reuse, R146 ;  /* 0x00000092a4227220 */ /* 0x040fe40000410000 */
[C---:B------:R-:W-:Y:S02]  /*a570*/  FMUL.FTZ R54, R164.reuse, R54 ;  /* 0x00000036a4367220 */ /* 0x040fe40000410000 */
[----:B------:R-:W-:Y:S02]  /*a580*/  FMUL.FTZ R55, R164, R55 ;  /* 0x00000037a4377220 */ /* 0x000fe40000410000 */
[--C-:B--2---:R-:W-:Y:S02]  /*a590*/  FFMA.FTZ R0, R10, c[0x0][0x2d0], -R166.reuse ;  /* 0x0000b4000a007a23 */ /* 0x104fe400000108a6 */
[C---:B---3--:R-:W-:Y:S01]  /*a5a0*/  FMUL.FTZ R8, R2.reuse, R180 ;  /* 0x000000b402087220 */ /* 0x048fe20000410000 */
[----:B------:R-:W-:Y:S01]  /*a5b0*/  MOV R180, R24 ;  /* 0x0000001800b47202 */ /* 0x000fe20000000f00 */
[----:B------:R1:W-:Y:S01]  /*a5c0*/  MUFU.EX2 R217, R0 ;  /* 0x0000000000d97308 */ /* 0x0003e20000000800 */
[C---:B------:R-:W-:Y:S01]  /*a5d0*/  FMUL.FTZ R9, R2.reuse, R181 ;  /* 0x000000b502097220 */ /* 0x040fe20000410000 */
[----:B------:R-:W-:Y:S01]  /*a5e0*/  MOV R181, R35 ;  /* 0x0000002300b57202 */ /* 0x000fe20000000f00 */
[C---:B------:R-:W-:Y:S01]  /*a5f0*/  FMUL.FTZ R12, R2.reuse, R184 ;  /* 0x000000b8020c7220 */ /* 0x040fe20000410000 */
[----:B------:R-:W-:Y:S01]  /*a600*/  MOV R184, R51 ;  /* 0x0000003300b87202 */ /* 0x000fe20000000f00 */
[--C-:B----4-:R-:W-:Y:S01]  /*a610*/  FFMA.FTZ R4, R15, c[0x0][0x2d0], -R166.reuse ;  /* 0x0000b4000f047a23 */ /* 0x110fe200000108a6 */
[----:B------:R-:W-:Y:S01]  /*a620*/  MOV R191, R180 ;  /* 0x000000b400bf7202 */ /* 0x000fe20000000f00 */
[C---:B------:R-:W-:Y:S01]  /*a630*/  FMUL.FTZ R13, R2.reuse, R185 ;  /* 0x000000b9020d7220 */ /* 0x040fe20000410000 */
[----:B------:R-:W-:Y:S01]  /*a640*/  MOV R185, R46 ;  /* 0x0000002e00b97202 */ /* 0x000fe20000000f00 */
[C---:B------:R-:W-:Y:S01]  /*a650*/  FMUL.FTZ R24, R2.reuse, R136 ;  /* 0x0000008802187220 */ /* 0x040fe20000410000 */
[----:B-----5:R2:W3:Y:S01]  /*a660*/  MUFU.EX2 R221, R4 ;  /* 0x0000000400dd7308 */ /* 0x0204e20000000800 */
[C---:B------:R-:W-:Y:S02]  /*a670*/  FMUL.FTZ R25, R2.reuse, R137 ;  /* 0x0000008902197220 */ /* 0x040fe40000410000 */
[C---:B------:R-:W-:Y:S02]  /*a680*/  FMUL.FTZ R29, R2.reuse, R141 ;  /* 0x0000008d021d7220 */ /* 0x040fe40000410000 */
[----:B------:R-:W-:Y:S02]  /*a690*/  FMUL.FTZ R28, R2, R140 ;  /* 0x0000008c021c7220 */ /* 0x000fe40000410000 */
[----:B------:R-:W-:Y:S02]  /*a6a0*/  FMUL.FTZ R35, R164, R147 ;  /* 0x00000093a4237220 */ /* 0x000fe40000410000 */
[C---:B------:R-:W-:Y:S01]  /*a6b0*/  FMUL.FTZ R40, R2.reuse, R152 ;  /* 0x0000009802287220 */ /* 0x040fe20000410000 */
[----:B------:R-:W-:Y:S01]  /*a6c0*/  MOV R152, R41 ;  /* 0x0000002900987202 */ /* 0x000fe20000000f00 */
[----:B------:R-:W-:Y:S01]  /*a6d0*/  FMUL.FTZ R41, R2, R153 ;  /* 0x0000009902297220 */ /* 0x000fe20000410000 */
[----:B------:R-:W-:Y:S01]  /*a6e0*/  MOV R153, R42 ;  /* 0x0000002a00997202 */ /* 0x000fe20000000f00 */
[----:B------:R-:W-:Y:S01]  /*a6f0*/  FMUL.FTZ R51, R164, R163 ;  /* 0x000000a3a4337220 */ /* 0x000fe20000410000 */
[----:B------:R-:W-:Y:S01]  /*a700*/  LDSM.16.MT88.4 R144, [R226+0x900] ;  /* 0x00090000e290783b */ /* 0x000fe20000004200 */
[----:B-1----:R-:W-:Y:S02]  /*a710*/  FFMA.FTZ R0, R11, c[0x0][0x2d0], -R166 ;  /* 0x0000b4000b007a23 */ /* 0x002fe400000108a6 */
[C---:B------:R-:W-:Y:S02]  /*a720*/  FMUL.FTZ R56, R2.reuse, R56 ;  /* 0x0000003802387220 */ /* 0x040fe40000410000 */
[----:B------:R1:W4:Y:S01]  /*a730*/  MUFU.EX2 R218, R0 ;  /* 0x0000000000da7308 */ /* 0x0003220000000800 */
[C---:B------:R-:W-:Y:S02]  /*a740*/  FMUL.FTZ R57, R2.reuse, R57 ;  /* 0x0000003902397220 */ /* 0x040fe40000410000 */
[C---:B------:R-:W-:Y:S02]  /*a750*/  FMUL.FTZ R60, R2.reuse, R60 ;  /* 0x0000003c023c7220 */ /* 0x040fe40000410000 */
[----:B--2---:R-:W-:Y:S01]  /*a760*/  FMUL.FTZ R4, R165, R176 ;  /* 0x000000b0a5047220 */ /* 0x004fe20000410000 */
[----:B------:R-:W-:Y:S01]  /*a770*/  F2FP.BF16.PACK_AB R176, R47, R44 ;  /* 0x0000002c2fb0723e */ /* 0x000fe200000010ff */
[----:B------:R-:W-:Y:S01]  /*a780*/  FMUL.FTZ R61, R2, R61 ;  /* 0x0000003d023d7220 */ /* 0x000fe20000410000 */
[----:B---3--:R-:W-:Y:S01]  /*a790*/  F2FP.BF16.PACK_AB R179, R221, R220 ;  /* 0x000000dcddb3723e */ /* 0x008fe200000010ff */
[C---:B------:R-:W-:Y:S02]  /*a7a0*/  FMUL.FTZ R66, R164.reuse, R66 ;  /* 0x00000042a4427220 */ /* 0x040fe40000410000 */
[C---:B------:R-:W-:Y:S02]  /*a7b0*/  FMUL.FTZ R67, R164.reuse, R67 ;  /* 0x00000043a4437220 */ /* 0x040fe40000410000 */
[C---:B------:R-:W-:Y:S02]  /*a7c0*/  FMUL.FTZ R68, R165.reuse, R68 ;  /* 0x00000044a5447220 */ /* 0x040fe40000410000 */
[----:B------:R-:W-:Y:S02]  /*a7d0*/  FMUL.FTZ R69, R165, R69 ;  /* 0x00000045a5457220 */ /* 0x000fe40000410000 */
[C---:B------:R-:W-:Y:S02]  /*a7e0*/  FMUL.FTZ R70, R164.reuse, R70 ;  /* 0x00000046a4467220 */ /* 0x040fe40000410000 */
[----:B------:R-:W-:Y:S02]  /*a7f0*/  FMUL.FTZ R71, R164, R71 ;  /* 0x00000047a4477220 */ /* 0x000fe40000410000 */
[C---:B------:R-:W-:Y:S02]  /*a800*/  FMUL.FTZ R72, R2.reuse, R72 ;  /* 0x0000004802487220 */ /* 0x040fe40000410000 */
[C---:B------:R-:W-:Y:S01]  /*a810*/  FMUL.FTZ R73, R2.reuse, R73 ;  /* 0x0000004902497220 */ /* 0x040fe20000410000 */
[----:B-1----:R-:W-:Y:S01]  /*a820*/  FSEL R0, R3, RZ, P0 ;  /* 0x000000ff03007208 */ /* 0x002fe20000000000 */
[----:B------:R-:W-:Y:S01]  /*a830*/  FMUL.FTZ R76, R2, R76 ;  /* 0x0000004c024c7220 */ /* 0x000fe20000410000 */
[----:B----4-:R-:W-:Y:S01]  /*a840*/  F2FP.BF16.PACK_AB R177, R218, R217 ;  /* 0x000000d9dab1723e */ /* 0x010fe200000010ff */
[----:B------:R-:W-:Y:S01]  /*a850*/  FMUL.FTZ R77, R2, R77 ;  /* 0x0000004d024d7220 */ /* 0x000fe20000410000 */
[----:B------:R-:W-:Y:S01]  /*a860*/  PLOP3.LUT P0, PT, PT, PT, UP0, 0x80, 0x0 ;  /* 0x000000000000781c */ /* 0x000fe20003f0f008 */
[----:B------:R-:W-:Y:S01]  /*a870*/  FADD.FTZ R0, -R0, R171 ;  /* 0x000000ab00007221 */ /* 0x000fe20000010100 */
[----:B------:R-:W-:Y:S01]  /*a880*/  MOV R171, R6 ;  /* 0x0000000600ab7202 */ /* 0x000fe20000000f00 */
[----:B------:R-:W-:Y:S01]  /*a890*/  FMUL.FTZ R6, R164, R178 ;  /* 0x000000b2a4067220 */ /* 0x000fe20000410000 */
[----:B------:R-:W-:Y:S01]  /*a8a0*/  F2FP.BF16.PACK_AB R178, R48, R170 ;  /* 0x000000aa30b2723e */ /* 0x000fe200000010ff */
[----:B------:R-:W-:Y:S01]  /*a8b0*/  FMUL.FTZ R0, R0, c[0x0][0x2d0] ;  /* 0x0000b40000007a20 */ /* 0x000fe20000410000 */
[----:B------:R-:W-:Y:S01]  /*a8c0*/  F2FP.BF16.PACK_AB R193, R171, R45 ;  /* 0x0000002dabc1723e */ /* 0x000fe200000010ff */
[C---:B------:R-:W-:Y:S02]  /*a8d0*/  FMUL.FTZ R80, R165.reuse, R80 ;  /* 0x00000050a5507220 */ /* 0x040fe40000410000 */
[----:B------:R-:W-:Y:S02]  /*a8e0*/  FMUL.FTZ R81, R165, R81 ;  /* 0x00000051a5517220 */ /* 0x000fe40000410000 */
[----:B------:R-:W1:Y:S01]  /*a8f0*/  MUFU.EX2 R0, R0 ;  /* 0x0000000000007308 */ /* 0x000e620000000800 */
[C---:B------:R-:W-:Y:S01]  /*a900*/  FMUL.FTZ R82, R164.reuse, R82 ;  /* 0x00000052a4527220 */ /* 0x040fe20000410000 */
[-C--:B------:R-:W-:Y:S01]  /*a910*/  HMMA.16816.F32.BF16 R4, R192, R20.reuse, R4 ;  /* 0x00000014c004723c */ /* 0x080fe20000041804 */
[C---:B------:R-:W-:Y:S02]  /*a920*/  FMUL.FTZ R83, R164.reuse, R83 ;  /* 0x00000053a4537220 */ /* 0x040fe40000410000 */
[--C-:B------:R-:W-:Y:S02]  /*a930*/  FFMA.FTZ R140, R197, c[0x0][0x2d0], -R173.reuse ;  /* 0x0000b400c58c7a23 */ /* 0x100fe400000108ad */
[C---:B------:R-:W-:Y:S02]  /*a940*/  FMUL.FTZ R84, R165.reuse, R84 ;  /* 0x00000054a5547220 */ /* 0x040fe40000410000 */
[C---:B------:R-:W-:Y:S02]  /*a950*/  FMUL.FTZ R85, R165.reuse, R85 ;  /* 0x00000055a5557220 */ /* 0x040fe40000410000 */
[C---:B------:R-:W-:Y:S03]  /*a960*/  FMUL.FTZ R86, R164.reuse, R86 ;  /* 0x00000056a4567220 */ /* 0x040fe60000410000 */
[----:B------:R-:W-:Y:S02]  /*a970*/  FMUL.FTZ R87, R164, R87 ;  /* 0x00000057a4577220 */ /* 0x000fe40000410000 */
[C---:B------:R-:W-:Y:S02]  /*a980*/  FMUL.FTZ R88, R2.reuse, R88 ;  /* 0x0000005802587220 */ /* 0x040fe40000410000 */
[C---:B------:R-:W-:Y:S02]  /*a990*/  FMUL.FTZ R89, R2.reuse, R89 ;  /* 0x0000005902597220 */ /* 0x040fe40000410000 */
[C---:B------:R-:W-:Y:S02]  /*a9a0*/  FMUL.FTZ R92, R2.reuse, R92 ;  /* 0x0000005c025c7220 */ /* 0x040fe40000410000 */
[----:B------:R-:W-:Y:S02]  /*a9b0*/  FMUL.FTZ R93, R2, R93 ;  /* 0x0000005d025d7220 */ /* 0x000fe40000410000 */
[C---:B-1----:R-:W-:Y:S01]  /*a9c0*/  FMUL.FTZ R10, R0.reuse, R182 ;  /* 0x000000b6000a7220 */ /* 0x042fe20000410000 */
[----:B------:R-:W-:Y:S01]  /*a9d0*/  MOV R182, R48 ;  /* 0x0000003000b67202 */ /* 0x000fe20000000f00 */
[C---:B------:R-:W-:Y:S01]  /*a9e0*/  FMUL.FTZ R11, R0.reuse, R183 ;  /* 0x000000b7000b7220 */ /* 0x040fe20000410000 */
[----:B------:R-:W-:Y:S01]  /*a9f0*/  MOV R183, R50 ;  /* 0x0000003200b77202 */ /* 0x000fe20000000f00 */
[C---:B------:R-:W-:Y:S02]  /*aa00*/  FMUL.FTZ R26, R0.reuse, R138 ;  /* 0x0000008a001a7220 */ /* 0x040fe40000410000 */
[C---:B------:R-:W-:Y:S02]  /*aa10*/  FMUL.FTZ R27, R0.reuse, R139 ;  /* 0x0000008b001b7220 */ /* 0x040fe40000410000 */
[----:B------:R-:W-:Y:S01]  /*aa20*/  LDSM.16.MT88.4 R136, [R227+0x100] ;  /* 0x00010000e388783b */ /* 0x000fe20000004200 */
[C---:B------:R-:W-:Y:S01]  /*aa30*/  HMMA.16816.F32.BF16 R8, R176.reuse, R20, R8 ;  /* 0x00000014b008723c */ /* 0x040fe20000041808 */
[C---:B------:R-:W-:Y:S01]  /*aa40*/  FMUL.FTZ R14, R0.reuse, R186 ;  /* 0x000000ba000e7220 */ /* 0x040fe20000410000 */
[----:B------:R-:W-:Y:S01]  /*aa50*/  MOV R186, R47 ;  /* 0x0000002f00ba7202 */ /* 0x000fe20000000f00 */
[C---:B------:R-:W-:Y:S01]  /*aa60*/  FMUL.FTZ R15, R0.reuse, R187 ;  /* 0x000000bb000f7220 */ /* 0x040fe20000410000 */
[----:B------:R-:W-:Y:S01]  /*aa70*/  MOV R187, R171 ;  /* 0x000000ab00bb7202 */ /* 0x000fe20000000f00 */
[C---:B------:R-:W-:Y:S01]  /*aa80*/  FMUL.FTZ R30, R0.reuse, R142 ;  /* 0x0000008e001e7220 */ /* 0x040fe20000410000 */
[----:B------:R1:W-:Y:S01]  /*aa90*/  MUFU.EX2 R171, R140 ;  /* 0x0000008c00ab7308 */ /* 0x0003e20000000800 */
[C---:B------:R-:W-:Y:S02]  /*aaa0*/  FMUL.FTZ R20, R165.reuse, R132 ;  /* 0x00000084a5147220 */ /* 0x040fe40000410000 */
[C---:B------:R-:W-:Y:S01]  /*aab0*/  FMUL.FTZ R21, R165.reuse, R133 ;  /* 0x00000085a5157220 */ /* 0x040fe20000410000 */
[-C--:B------:R-:W-:Y:S02]  /*aac0*/  HMMA.16816.F32.BF16 R12, R176, R22.reuse, R12 ;  /* 0x00000016b00c723c */ /* 0x080fe4000004180c */
[C---:B------:R-:W-:Y:S02]  /*aad0*/  FMUL.FTZ R31, R0.reuse, R143 ;  /* 0x0000008f001f7220 */ /* 0x040fe40000410000 */
[C---:B------:R-:W-:Y:S01]  /*aae0*/  FMUL.FTZ R42, R0.reuse, R154 ;  /* 0x0000009a002a7220 */ /* 0x040fe20000410000 */
[----:B------:R-:W-:Y:S01]  /*aaf0*/  MOV R154, R43 ;  /* 0x0000002b009a7202 */ /* 0x000fe20000000f00 */
[----:B------:R-:W-:Y:S01]  /*ab00*/  FMUL.FTZ R43, R0, R155 ;  /* 0x0000009b002b7220 */ /* 0x000fe20000410000 */
[----:B------:R-:W-:Y:S01]  /*ab10*/  MOV R155, R44 ;  /* 0x0000002c009b7202 */ /* 0x000fe20000000f00 */
[C---:B------:R-:W-:Y:S01]  /*ab20*/  HMMA.16816.F32.BF16 R16, R192.reuse, R22, R16 ;  /* 0x00000016c010723c */ /* 0x040fe20000041810 */
[C---:B------:R-:W-:Y:S03]  /*ab30*/  FMUL.FTZ R44, R2.reuse, R156 ;  /* 0x0000009c022c7220 */ /* 0x040fe60000410000 */
[----:B------:R-:W-:Y:S01]  /*ab40*/  MOV R156, R45 ;  /* 0x0000002d009c7202 */ /* 0x000fe20000000f00 */
[----:B------:R-:W-:Y:S01]  /*ab50*/  FMUL.FTZ R45, R2, R157 ;  /* 0x0000009d022d7220 */ /* 0x000fe20000410000 */
[----:B------:R-:W-:Y:S01]  /*ab60*/  MOV R157, R181 ;  /* 0x000000b5009d7202 */ /* 0x000fe20000000f00 */
[C---:B------:R-:W-:Y:S01]  /*ab70*/  FMUL.FTZ R22, R164.reuse, R134 ;  /* 0x00000086a4167220 */ /* 0x040fe20000410000 */
[----:B------:R-:W-:Y:S01]  /*ab80*/  MOV R181, R49 ;  /* 0x0000003100b57202 */ /* 0x000fe20000000f00 */
[----:B------:R-:W-:Y:S02]  /*ab90*/  FMUL.FTZ R23, R164, R135 ;  /* 0x00000087a4177220 */ /* 0x000fe40000410000 */
[----:B------:R-:W2:Y:S01]  /*aba0*/  LDSM.16.MT88.4 R132, [R228+0x100] ;  /* 0x00010000e484783b */ /* 0x000ea20000004200 */
[C---:B------:R-:W-:Y:S02]  /*abb0*/  FMUL.FTZ R46, R0.reuse, R158 ;  /* 0x0000009e002e7220 */ /* 0x040fe40000410000 */
[----:B------:R-:W-:Y:S02]  /*abc0*/  FMUL.FTZ R47, R0, R159 ;  /* 0x0000009f002f7220 */ /* 0x000fe40000410000 */
[-C--:B------:R-:W-:Y:S01]  /*abd0*/  HMMA.16816.F32.BF16 R20, R192, R36.reuse, R20 ;  /* 0x00000024c014723c */ /* 0x080fe20000041814 */
[C---:B------:R-:W-:Y:S02]  /*abe0*/  FMUL.FTZ R48, R165.reuse, R160 ;  /* 0x000000a0a5307220 */ /* 0x040fe40000410000 */
[C---:B------:R-:W-:Y:S02]  /*abf0*/  FMUL.FTZ R49, R165.reuse, R161 ;  /* 0x000000a1a5317220 */ /* 0x040fe40000410000 */
[----:B------:R-:W-:Y:S02]  /*ac00*/  FMUL.FTZ R50, R164, R162 ;  /* 0x000000a2a4327220 */ /* 0x000fe40000410000 */
[C---:B------:R-:W-:Y:S01]  /*ac10*/  FMUL.FTZ R58, R0.reuse, R58 ;  /* 0x0000003a003a7220 */ /* 0x040fe20000410000 */
[C---:B------:R-:W-:Y:S01]  /*ac20*/  HMMA.16816.F32.BF16 R24, R176.reuse, R36, R24 ;  /* 0x00000024b018723c */ /* 0x040fe20000041818 */
[C---:B------:R-:W-:Y:S03]  /*ac30*/  FMUL.FTZ R59, R0.reuse, R59 ;  /* 0x0000003b003b7220 */ /* 0x040fe60000410000 */
[C---:B------:R-:W-:Y:S02]  /*ac40*/  FMUL.FTZ R62, R0.reuse, R62 ;  /* 0x0000003e003e7220 */ /* 0x040fe40000410000 */
[C---:B------:R-:W-:Y:S02]  /*ac50*/  FMUL.FTZ R63, R0.reuse, R63 ;  /* 0x0000003f003f7220 */ /* 0x040fe40000410000 */
[-C--:B------:R-:W-:Y:S01]  /*ac60*/  HMMA.16816.F32.BF16 R28, R176, R38.reuse, R28 ;  /* 0x00000026b01c723c */ /* 0x080fe2000004181c */
[C---:B------:R-:W-:Y:S03]  /*ac70*/  FMUL.FTZ R36, R165.reuse, R148 ;  /* 0x00000094a5247220 */ /* 0x040fe60000410000 */
[C---:B------:R-:W-:Y:S02]  /*ac80*/  FMUL.FTZ R37, R165.reuse, R149 ;  /* 0x00000095a5257220 */ /* 0x040fe40000410000 */
[C---:B------:R-:W-:Y:S02]  /*ac90*/  FMUL.FTZ R74, R0.reuse, R74 ;  /* 0x0000004a004a7220 */ /* 0x040fe40000410000 */
[C---:B------:R-:W-:Y:S01]  /*aca0*/  HMMA.16816.F32.BF16 R32, R192.reuse, R38, R32 ;  /* 0x00000026c020723c */ /* 0x040fe20000041820 */
[C---:B------:R-:W-:Y:S03]  /*acb0*/  FMUL.FTZ R75, R0.reuse, R75 ;  /* 0x0000004b004b7220 */ /* 0x040fe60000410000 */
[C---:B------:R-:W-:Y:S02]  /*acc0*/  FMUL.FTZ R78, R0.reuse, R78 ;  /* 0x0000004e004e7220 */ /* 0x040fe40000410000 */
[----:B------:R-:W-:Y:S02]  /*acd0*/  FMUL.FTZ R79, R0, R79 ;  /* 0x0000004f004f7220 */ /* 0x000fe40000410000 */
[C---:B------:R-:W-:Y:S04]  /*ace0*/  FMUL.FTZ R38, R164.reuse, R150 ;  /* 0x00000096a4267220 */ /* 0x040fe80000410000 */
[----:B------:R-:W-:Y:S02]  /*acf0*/  FMUL.FTZ R39, R164, R151 ;  /* 0x00000097a4277220 */ /* 0x000fe40000410000 */
[----:B------:R-:W-:Y:S01]  /*ad00*/  LDSM.16.MT88.4 R148, [R228+0x900] ;  /* 0x00090000e494783b */ /* 0x000fe20000004200 */
[C---:B------:R-:W-:Y:S02]  /*ad10*/  FMUL.FTZ R90, R0.reuse, R90 ;  /* 0x0000005a005a7220 */ /* 0x040fe40000410000 */
[C---:B------:R-:W-:Y:S02]  /*ad20*/  FMUL.FTZ R91, R0.reuse, R91 ;  /* 0x0000005b005b7220 */ /* 0x040fe40000410000 */
[-C--:B--2---:R-:W-:Y:S01]  /*ad30*/  HMMA.16816.F32.BF16 R36, R192, R132.reuse, R36 ;  /* 0x00000084c024723c */ /* 0x084fe20000041824 */
[C---:B------:R-:W-:Y:S02]  /*ad40*/  FMUL.FTZ R94, R0.reuse, R94 ;  /* 0x0000005e005e7220 */ /* 0x040fe40000410000 */
[----:B------:R-:W-:Y:S02]  /*ad50*/  FMUL.FTZ R95, R0, R95 ;  /* 0x0000005f005f7220 */ /* 0x000fe40000410000 */
[C---:B------:R-:W-:Y:S02]  /*ad60*/  FMUL.FTZ R96, R165.reuse, R96 ;  /* 0x00000060a5607220 */ /* 0x040fe40000410000 */
[C---:B------:R-:W-:Y:S01]  /*ad70*/  FMUL.FTZ R97, R165.reuse, R97 ;  /* 0x00000061a5617220 */ /* 0x040fe20000410000 */
[C---:B------:R-:W-:Y:S01]  /*ad80*/  HMMA.16816.F32.BF16 R40, R176.reuse, R132, R40 ;  /* 0x00000084b028723c */ /* 0x040fe20000041828 */
[C---:B------:R-:W-:Y:S03]  /*ad90*/  FMUL.FTZ R98, R164.reuse, R98 ;  /* 0x00000062a4627220 */ /* 0x040fe60000410000 */
[----:B------:R-:W-:Y:S02]  /*ada0*/  FMUL.FTZ R99, R164, R99 ;  /* 0x00000063a4637220 */ /* 0x000fe40000410000 */
[--C-:B-1----:R-:W-:Y:S02]  /*adb0*/  FFMA.FTZ R140, R198, c[0x0][0x2d0], -R174.reuse ;  /* 0x0000b400c68c7a23 */ /* 0x102fe400000108ae */
[-C--:B------:R-:W-:Y:S01]  /*adc0*/  HMMA.16816.F32.BF16 R44, R176, R134.reuse, R44 ;  /* 0x00000086b02c723c */ /* 0x080fe2000004182c */
[C---:B------:R-:W-:Y:S01]  /*add0*/  FMUL.FTZ R100, R165.reuse, R100 ;  /* 0x00000064a5647220 */ /* 0x040fe20000410000 */
[----:B------:R1:W-:Y:S02]  /*ade0*/  MUFU.EX2 R160, R140 ;  /* 0x0000008c00a07308 */ /* 0x0003e40000000800 */
[C---:B------:R-:W-:Y:S02]  /*adf0*/  FMUL.FTZ R101, R165.reuse, R101 ;  /* 0x00000065a5657220 */ /* 0x040fe40000410000 */
[C---:B------:R-:W-:Y:S02]  /*ae00*/  FMUL.FTZ R102, R164.reuse, R102 ;  /* 0x00000066a4667220 */ /* 0x040fe40000410000 */
[C---:B------:R-:W-:Y:S01]  /*ae10*/  HMMA.16816.F32.BF16 R48, R192.reuse, R134, R48 ;  /* 0x00000086c030723c */ /* 0x040fe20000041830 */
[----:B------:R-:W2:Y:S03]  /*ae20*/  LDSM.16.MT88.4 R132, [R225+0x1900] ;  /* 0x00190000e184783b */ /* 0x000ea60000004200 */
[----:B------:R-:W-:Y:S02]  /*ae30*/  FMUL.FTZ R103, R164, R103 ;  /* 0x00000067a4677220 */ /* 0x000fe40000410000 */
[C---:B------:R-:W-:Y:S02]  /*ae40*/  FMUL.FTZ R104, R2.reuse, R104 ;  /* 0x0000006802687220 */ /* 0x040fe40000410000 */
[-C--:B------:R-:W-:Y:S01]  /*ae50*/  HMMA.16816.F32.BF16 R52, R192, R136.reuse, R52 ;  /* 0x00000088c034723c */ /* 0x080fe20000041834 */
[----:B------:R-:W-:Y:S03]  /*ae60*/  FMUL.FTZ R105, R2, R105 ;  /* 0x0000006902697220 */ /* 0x000fe60000410000 */
[C---:B------:R-:W-:Y:S02]  /*ae70*/  FMUL.FTZ R106, R0.reuse, R106 ;  /* 0x0000006a006a7220 */ /* 0x040fe40000410000 */
[----:B------:R-:W-:Y:S02]  /*ae80*/  FMUL.FTZ R107, R0, R107 ;  /* 0x0000006b006b7220 */ /* 0x000fe40000410000 */
[C---:B------:R-:W-:Y:S01]  /*ae90*/  HMMA.16816.F32.BF16 R56, R176.reuse, R136, R56 ;  /* 0x00000088b038723c */ /* 0x040fe20000041838 */
[----:B------:R-:W-:Y:S03]  /*aea0*/  FMUL.FTZ R108, R2, R108 ;  /* 0x0000006c026c7220 */ /* 0x000fe60000410000 */
[--C-:B-1----:R-:W-:Y:S01]  /*aeb0*/  FFMA.FTZ R140, R202, c[0x0][0x2d0], -R173.reuse ;  /* 0x0000b400ca8c7a23 */ /* 0x102fe200000108ad */
[----:B------:R-:W-:Y:S01]  /*aec0*/  MOV R202, R152 ;  /* 0x0000009800ca7202 */ /* 0x000fe20000000f00 */
[----:B------:R-:W-:Y:S02]  /*aed0*/  FMUL.FTZ R109, R2, R109 ;  /* 0x0000006d026d7220 */ /* 0x000fe40000410000 */
[-C--:B------:R-:W-:Y:S01]  /*aee0*/  HMMA.16816.F32.BF16 R60, R176, R138.reuse, R60 ;  /* 0x0000008ab03c723c */ /* 0x080fe2000004183c */
[----:B------:R-:W-:Y:S01]  /*aef0*/  FFMA.FTZ R136, R196, c[0x0][0x2d0], -R173 ;  /* 0x0000b400c4887a23 */ /* 0x000fe200000108ad */
[----:B------:R1:W-:Y:S02]  /*af00*/  MUFU.EX2 R161, R140 ;  /* 0x0000008c00a17308 */ /* 0x0003e40000000800 */
[C---:B------:R-:W-:Y:S02]  /*af10*/  FMUL.FTZ R110, R0.reuse, R110 ;  /* 0x0000006e006e7220 */ /* 0x040fe40000410000 */
[----:B------:R-:W-:Y:S02]  /*af20*/  FMUL.FTZ R111, R0, R111 ;  /* 0x0000006f006f7220 */ /* 0x000fe40000410000 */
[C---:B------:R-:W-:Y:S01]  /*af30*/  HMMA.16816.F32.BF16 R64, R192.reuse, R138, R64 ;  /* 0x0000008ac040723c */ /* 0x040fe20000041840 */
[C---:B------:R-:W-:Y:S03]  /*af40*/  FMUL.FTZ R112, R165.reuse, R112 ;  /* 0x00000070a5707220 */ /* 0x040fe60000410000 */
[----:B------:R3:W-:Y:S01]  /*af50*/  MUFU.EX2 R180, R136 ;  /* 0x0000008800b47308 */ /* 0x0007e20000000800 */
[C---:B------:R-:W-:Y:S02]  /*af60*/  FMUL.FTZ R113, R165.reuse, R113 ;  /* 0x00000071a5717220 */ /* 0x040fe40000410000 */
[C---:B------:R-:W-:Y:S01]  /*af70*/  FMUL.FTZ R114, R164.reuse, R114 ;  /* 0x00000072a4727220 */ /* 0x040fe20000410000 */
[-C--:B--2---:R-:W-:Y:S01]  /*af80*/  HMMA.16816.F32.BF16 R68, R192, R132.reuse, R68 ;  /* 0x00000084c044723c */ /* 0x084fe20000041844 */
[----:B------:R-:W-:Y:S03]  /*af90*/  FMUL.FTZ R115, R164, R115 ;  /* 0x00000073a4737220 */ /* 0x000fe60000410000 */
[C---:B------:R-:W-:Y:S02]  /*afa0*/  FMUL.FTZ R116, R165.reuse, R116 ;  /* 0x00000074a5747220 */ /* 0x040fe40000410000 */
[----:B------:R-:W-:Y:S02]  /*afb0*/  FMUL.FTZ R117, R165, R117 ;  /* 0x00000075a5757220 */ /* 0x000fe40000410000 */
[C---:B------:R-:W-:Y:S01]  /*afc0*/  HMMA.16816.F32.BF16 R72, R176.reuse, R132, R72 ;  /* 0x00000084b048723c */ /* 0x040fe20000041848 */
[--C-:B-1----:R-:W-:Y:S03]  /*afd0*/  FFMA.FTZ R140, R206, c[0x0][0x2d0], -R174.reuse ;  /* 0x0000b400ce8c7a23 */ /* 0x102fe600000108ae */
[C---:B------:R-:W-:Y:S01]  /*afe0*/  FMUL.FTZ R118, R164.reuse, R118 ;  /* 0x00000076a4767220 */ /* 0x040fe20000410000 */
[----:B------:R1:W-:Y:S01]  /*aff0*/  MUFU.EX2 R163, R140 ;  /* 0x0000008c00a37308 */ /* 0x0003e20000000800 */
[----:B------:R-:W-:Y:S02]  /*b000*/  FMUL.FTZ R119, R164, R119 ;  /* 0x00000077a4777220 */ /* 0x000fe40000410000 */
[-C--:B------:R-:W-:Y:S01]  /*b010*/  HMMA.16816.F32.BF16 R76, R176, R134.reuse, R76 ;  /* 0x00000086b04c723c */ /* 0x080fe2000004184c */
[--C-:B------:R-:W-:Y:S01]  /*b020*/  FFMA.FTZ R132, R199, c[0x0][0x2d0], -R174.reuse ;  /* 0x0000b400c7847a23 */ /* 0x100fe200000108ae */
[----:B---3--:R-:W2:Y:S02]  /*b030*/  LDSM.16.MT88.4 R136, [R226+0x1900] ;  /* 0x00190000e288783b */ /* 0x008ea40000004200 */
[C---:B------:R-:W-:Y:S02]  /*b040*/  FMUL.FTZ R120, R2.reuse, R120 ;  /* 0x0000007802787220 */ /* 0x040fe40000410000 */
[----:B------:R-:W-:Y:S01]  /*b050*/  FMUL.FTZ R121, R2, R121 ;  /* 0x0000007902797220 */ /* 0x000fe20000410000 */
[----:B------:R3:W-:Y:S01]  /*b060*/  MUFU.EX2 R188, R132 ;  /* 0x0000008400bc7308 */ /* 0x0007e20000000800 */
[C---:B------:R-:W-:Y:S01]  /*b070*/  HMMA.16816.F32.BF16 R80, R192.reuse, R134, R80 ;  /* 0x00000086c050723c */ /* 0x040fe20000041850 */
[C---:B------:R-:W-:Y:S03]  /*b080*/  FMUL.FTZ R122, R0.reuse, R122 ;  /* 0x0000007a007a7220 */ /* 0x040fe60000410000 */
[----:B------:R-:W-:Y:S02]  /*b090*/  FMUL.FTZ R123, R0, R123 ;  /* 0x0000007b007b7220 */ /* 0x000fe40000410000 */
[C---:B------:R-:W-:Y:S02]  /*b0a0*/  FMUL.FTZ R124, R2.reuse, R124 ;  /* 0x0000007c027c7220 */ /* 0x040fe40000410000 */
[----:B------:R-:W-:Y:S04]  /*b0b0*/  FMUL.FTZ R125, R2, R125 ;  /* 0x0000007d027d7220 */ /* 0x000fe80000410000 */
[----:B------:R-:W-:Y:S02]  /*b0c0*/  FMUL.FTZ R126, R0, R126 ;  /* 0x0000007e007e7220 */ /* 0x000fe40000410000 */
[----:B-1----:R-:W-:Y:S02]  /*b0d0*/  FFMA.FTZ R140, R208, c[0x0][0x2d0], -R175 ;  /* 0x0000b400d08c7a23 */ /* 0x002fe400000108af */
[----:B------:R-:W-:Y:S02]  /*b0e0*/  FMUL.FTZ R127, R0, R127 ;  /* 0x0000007f007f7220 */ /* 0x000fe40000410000 */
[----:B------:R1:W-:Y:S01]  /*b0f0*/  MUFU.EX2 R189, R140 ;  /* 0x0000008c00bd7308 */ /* 0x0003e20000000800 */
[C---:B------:R-:W-:Y:S02]  /*b100*/  FMUL.FTZ R128, R165.reuse, R128 ;  /* 0x00000080a5807220 */ /* 0x040fe40000410000 */
[----:B------:R-:W-:Y:S02]  /*b110*/  FMUL.FTZ R129, R165, R129 ;  /* 0x00000081a5817220 */ /* 0x000fe40000410000 */
[----:B---3--:R-:W-:Y:S01]  /*b120*/  FFMA.FTZ R132, R201, c[0x0][0x2d0], -R173 ;  /* 0x0000b400c9847a23 */ /* 0x008fe200000108ad */
[----:B------:R-:W-:Y:S01]  /*b130*/  MOV R201, R153 ;  /* 0x0000009900c97202 */ /* 0x000fe20000000f00 */
[C---:B------:R-:W-:Y:S02]  /*b140*/  FMUL.FTZ R130, R164.reuse, R130 ;  /* 0x00000082a4827220 */ /* 0x040fe40000410000 */
[----:B------:R-:W-:Y:S01]  /*b150*/  FMUL.FTZ R131, R164, R131 ;  /* 0x00000083a4837220 */ /* 0x000fe20000410000 */
[----:B------:R3:W4:Y:S01]  /*b160*/  MUFU.EX2 R190, R132 ;  /* 0x0000008400be7308 */ /* 0x0007220000000800 */
[-C--:B--2---:R-:W-:Y:S01]  /*b170*/  HMMA.16816.F32.BF16 R84, R192, R136.reuse, R84 ;  /* 0x00000088c054723c */ /* 0x084fe20000041854 */
[--C-:B-1----:R-:W-:Y:S07]  /*b180*/  FFMA.FTZ R140, R210, c[0x0][0x2d0], -R175.reuse ;  /* 0x0000b400d28c7a23 */ /* 0x102fee00000108af */
[C---:B------:R-:W-:Y:S01]  /*b190*/  HMMA.16816.F32.BF16 R88, R176.reuse, R136, R88 ;  /* 0x00000088b058723c */ /* 0x040fe20000041858 */
[----:B------:R1:W-:Y:S06]  /*b1a0*/  MUFU.EX2 R162, R140 ;  /* 0x0000008c00a27308 */ /* 0x0003ec0000000800 */
[----:B------:R-:W-:Y:S01]  /*b1b0*/  FFMA.FTZ R136, R209, c[0x0][0x2d0], -R174 ;  /* 0x0000b400d1887a23 */ /* 0x000fe200000108ae */
[-C--:B------:R-:W-:Y:S01]  /*b1c0*/  HMMA.16816.F32.BF16 R92, R176, R138.reuse, R92 ;  /* 0x0000008ab05c723c */ /* 0x080fe2000004185c */
[----:B---3--:R-:W2:Y:S02]  /*b1d0*/  LDSM.16.MT88.4 R132, [R228+0x1900] ;  /* 0x00190000e484783b */ /* 0x008ea40000004200 */
[----:B------:R3:W-:Y:S05]  /*b1e0*/  MUFU.EX2 R158, R136 ;  /* 0x00000088009e7308 */ /* 0x0007ea0000000800 */
[C---:B------:R-:W-:Y:S01]  /*b1f0*/  HMMA.16816.F32.BF16 R96, R192.reuse, R138, R96 ;  /* 0x0000008ac060723c */ /* 0x040fe20000041860 */
[----:B-1----:R-:W-:Y:S03]  /*b200*/  LDSM.16.MT88.4 R140, [R225+0x900] ;  /* 0x00090000e18c783b */ /* 0x002fe60000004200 */
[--C-:B---3--:R-:W-:Y:S04]  /*b210*/  FFMA.FTZ R136, R205, c[0x0][0x2d0], -R175.reuse ;  /* 0x0000b400cd887a23 */ /* 0x108fe800000108af */
[----:B------:R1:W3:Y:S01]  /*b220*/  MUFU.EX2 R196, R136 ;  /* 0x0000008800c47308 */ /* 0x0002e20000000800 */
[-C--:B--2---:R-:W-:Y:S08]  /*b230*/  HMMA.16816.F32.BF16 R100, R192, R132.reuse, R100 ;  /* 0x00000084c064723c */ /* 0x084ff00000041864 */
[C---:B------:R-:W-:Y:S07]  /*b240*/  HMMA.16816.F32.BF16 R104, R176.reuse, R132, R104 ;  /* 0x00000084b068723c */ /* 0x040fee0000041868 */
[----:B------:R-:W-:Y:S01]  /*b250*/  FFMA.FTZ R132, R211, c[0x0][0x2d0], -R175 ;  /* 0x0000b400d3847a23 */ /* 0x000fe200000108af */
[-C--:B------:R-:W-:Y:S01]  /*b260*/  HMMA.16816.F32.BF16 R108, R176, R134.reuse, R108 ;  /* 0x00000086b06c723c */ /* 0x080fe2000004186c */
[----:B-1----:R-:W1:Y:S02]  /*b270*/  LDSM.16.MT88.4 R136, [R227+0x1900] ;  /* 0x00190000e388783b */ /* 0x002e640000004200 */
[----:B------:R2:W1:Y:S05]  /*b280*/  MUFU.EX2 R159, R132 ;  /* 0x00000084009f7308 */ /* 0x00046a0000000800 */
[C---:B------:R-:W-:Y:S07]  /*b290*/  HMMA.16816.F32.BF16 R112, R192.reuse, R134, R112 ;  /* 0x00000086c070723c */ /* 0x040fee0000041870 */
[----:B----4-:R-:W-:Y:S01]  /*b2a0*/  F2FP.BF16.PACK_AB R134, R161, R190 ;  /* 0x000000bea186723e */ /* 0x010fe200000010ff */
[--C-:B--2---:R-:W-:Y:S04]  /*b2b0*/  FFMA.FTZ R132, R200, c[0x0][0x2d0], -R166.reuse ;  /* 0x0000b400c8847a23 */ /* 0x104fe800000108a6 */
[----:B------:R2:W-:Y:S01]  /*b2c0*/  MUFU.EX2 R200, R132 ;  /* 0x0000008400c87308 */ /* 0x0005e20000000800 */
[-C--:B-1----:R-:W-:Y:S08]  /*b2d0*/  HMMA.16816.F32.BF16 R116, R192, R136.reuse, R116 ;  /* 0x00000088c074723c */ /* 0x082ff00000041874 */
[C---:B------:R-:W-:Y:S01]  /*b2e0*/  HMMA.16816.F32.BF16 R120, R176.reuse, R136, R120 ;  /* 0x00000088b078723c */ /* 0x040fe20000041878 */
[--C-:B--2---:R-:W-:Y:S06]  /*b2f0*/  FFMA.FTZ R132, R203, c[0x0][0x2d0], -R166.reuse ;  /* 0x0000b400cb847a23 */ /* 0x104fec00000108a6 */
[----:B---3--:R-:W-:Y:S01]  /*b300*/  F2FP.BF16.PACK_AB R136, R189, R196 ;  /* 0x000000c4bd88723e */ /* 0x008fe200000010ff */
[-C--:B------:R-:W-:Y:S01]  /*b310*/  HMMA.16816.F32.BF16 R124, R176, R138.reuse, R124 ;  /* 0x0000008ab07c723c */ /* 0x080fe2000004187c */
[----:B------:R1:W2:Y:S06]  /*b320*/  MUFU.EX2 R199, R132 ;  /* 0x0000008400c77308 */ /* 0x0002ac0000000800 */
[----:B------:R-:W-:Y:S01]  /*b330*/  MOV R178, R160 ;  /* 0x000000a000b27202 */ /* 0x000fe20000000f00 */
[----:B------:R-:W-:Y:S01]  /*b340*/  HMMA.16816.F32.BF16 R128, R192, R138, R128 ;  /* 0x0000008ac080723c */ /* 0x000fe20000041880 */
[----:B------:R-:W-:Y:S03]  /*b350*/  MOV R179, R158 ;  /* 0x0000009e00b37202 */ /* 0x000fe60000000f00 */
[----:B------:R-:W-:Y:S02]  /*b360*/  F2FP.BF16.PACK_AB R133, R188, R178 ;  /* 0x000000b2bc85723e */ /* 0x000fe400000010ff */
[----:B------:R-:W-:Y:S02]  /*b370*/  F2FP.BF16.PACK_AB R135, R179, R163 ;  /* 0x000000a3b387723e */ /* 0x000fe400000010ff */
[----:B------:R-:W-:Y:S04]  /*b380*/  F2FP.BF16.PACK_AB R138, R159, R162 ;  /* 0x000000a29f8a723e */ /* 0x000fe800000010ff */
[----:B------:R-:W-:Y:S02]  /*b390*/  MOV R160, R157 ;  /* 0x0000009d00a07202 */ /* 0x000fe40000000f00 */
[----:B------:R-:W-:Y:S02]  /*b3a0*/  MOV R157, R155 ;  /* 0x0000009b009d7202 */ /* 0x000fe40000000f00 */
[----:B------:R-:W-:Y:S01]  /*b3b0*/  MOV R158, R156 ;  /* 0x0000009c009e7202 */ /* 0x000fe20000000f00 */
[--C-:B-1----:R-:W-:Y:S01]  /*b3c0*/  FFMA.FTZ R132, R204, c[0x0][0x2d0], -R166.reuse ;  /* 0x0000b400cc847a23 */ /* 0x102fe200000108a6 */
[----:B--2---:R-:W-:Y:S02]  /*b3d0*/  F2FP.BF16.PACK_AB R137, R199, R200 ;  /* 0x000000c8c789723e */ /* 0x004fe400000010ff */
[----:B------:R-:W-:Y:S01]  /*b3e0*/  MOV R156, R154 ;  /* 0x0000009a009c7202 */ /* 0x000fe20000000f00 */
[----:B------:R1:W-:Y:S01]  /*b3f0*/  MUFU.EX2 R198, R132 ;  /* 0x0000008400c67308 */ /* 0x0003e20000000800 */
[----:B------:R-:W2:Y:S01]  /*b400*/  LDSM.16.MT88.4 R152, [R227+0x900] ;  /* 0x00090000e398783b */ /* 0x000ea20000004200 */
[----:B-1----:R-:W-:Y:S08]  /*b410*/  FFMA.FTZ R132, R207, c[0x0][0x2d0], -R166 ;  /* 0x0000b400cf847a23 */ /* 0x002ff000000108a6 */
[----:B------:R1:W3:Y:S02]  /*b420*/  MUFU.EX2 R197, R132 ;  /* 0x0000008400c57308 */ /* 0x0002e40000000800 */
[----:B-1----:R-:W-:Y:S02]  /*b430*/  F2FP.BF16.PACK_AB R132, R171, R180 ;  /* 0x000000b4ab84723e */ /* 0x002fe400000010ff */
[----:B---3--:R-:W-:Y:S05]  /*b440*/  F2FP.BF16.PACK_AB R139, R197, R198 ;  /* 0x000000c6c58b723e */ /* 0x008fea00000010ff */
[-C--:B------:R-:W-:Y:S08]  /*b450*/  HMMA.16816.F32.BF16 R4, R132, R140.reuse, R4 ;  /* 0x0000008c8404723c */ /* 0x080ff00000041804 */
[C---:B------:R-:W-:Y:S08]  /*b460*/  HMMA.16816.F32.BF16 R8, R136.reuse, R140, R8 ;  /* 0x0000008c8808723c */ /* 0x040ff00000041808 */
[-C--:B------:R-:W-:Y:S08]  /*b470*/  HMMA.16816.F32.BF16 R12, R136, R142.reuse, R12 ;  /* 0x0000008e880c723c */ /* 0x080ff0000004180c */
[C---:B------:R-:W-:Y:S01]  /*b480*/  HMMA.16816.F32.BF16 R16, R132.reuse, R142, R16 ;  /* 0x0000008e8410723c */ /* 0x040fe20000041810 */
[----:B------:R-:W1:Y:S07]  /*b490*/  LDSM.16.MT88.4 R140, [R225+0x2100] ;  /* 0x00210000e18c783b */ /* 0x000e6e0000004200 */
[-C--:B------:R-:W-:Y:S08]  /*b4a0*/  HMMA.16816.F32.BF16 R20, R132, R144.reuse, R20 ;  /* 0x000000908414723c */ /* 0x080ff00000041814 */
[C---:B------:R-:W-:Y:S07]  /*b4b0*/  HMMA.16816.F32.BF16 R24, R136.reuse, R144, R24 ;  /* 0x000000908818723c */ /* 0x040fee0000041818 */
[--C-:B------:R-:W-:Y:S01]  /*b4c0*/  FFMA.FTZ R144, R215, c[0x0][0x2d0], -R173.reuse ;  /* 0x0000b400d7907a23 */ /* 0x100fe200000108ad */
[-C--:B------:R-:W-:Y:S03]  /*b4d0*/  HMMA.16816.F32.BF16 R28, R136, R146.reuse, R28 ;  /* 0x00000092881c723c */ /* 0x080fe6000004181c */
[----:B------:R3:W-:Y:S05]  /*b4e0*/  MUFU.EX2 R211, R144 ;  /* 0x0000009000d37308 */ /* 0x0007ea0000000800 */
[C---:B------:R-:W-:Y:S08]  /*b4f0*/  HMMA.16816.F32.BF16 R32, R132.reuse, R146, R32 ;  /* 0x000000928420723c */ /* 0x040ff00000041820 */
[-C--:B------:R-:W-:Y:S08]  /*b500*/  HMMA.16816.F32.BF16 R36, R132, R148.reuse, R36 ;  /* 0x000000948424723c */ /* 0x080ff00000041824 */
[C---:B------:R-:W-:Y:S01]  /*b510*/  HMMA.16816.F32.BF16 R40, R136.reuse, R148, R40 ;  /* 0x000000948828723c */ /* 0x040fe20000041828 */
[--C-:B---3--:R-:W-:Y:S03]  /*b520*/  FFMA.FTZ R144, R216, c[0x0][0x2d0], -R173.reuse ;  /* 0x0000b400d8907a23 */ /* 0x108fe600000108ad */
[----:B------:R-:W-:Y:S03]  /*b530*/  MOV R216, R179 ;  /* 0x000000b300d87202 */ /* 0x000fe60000000f00 */
[--C-:B------:R-:W-:Y:S01]  /*b540*/  FFMA.FTZ R148, R223, c[0x0][0x2d0], -R174.reuse ;  /* 0x0000b400df947a23 */ /* 0x100fe200000108ae */
[-C--:B------:R-:W-:Y:S01]  /*b550*/  HMMA.16816.F32.BF16 R44, R136, R150.reuse, R44 ;  /* 0x00000096882c723c */ /* 0x080fe2000004182c */
[----:B------:R3:W-:Y:S07]  /*b560*/  MUFU.EX2 R215, R144 ;  /* 0x0000009000d77308 */ /* 0x0007ee0000000800 */
[C---:B------:R-:W-:Y:S03]  /*b570*/  HMMA.16816.F32.BF16 R48, R132.reuse, R150, R48 ;  /* 0x000000968430723c */ /* 0x040fe60000041830 */
[----:B------:R4:W-:Y:S05]  /*b580*/  MUFU.EX2 R209, R148 ;  /* 0x0000009400d17308 */ /* 0x0009ea0000000800 */
[-C--:B--2---:R-:W-:Y:S08]  /*b590*/  HMMA.16816.F32.BF16 R52, R132, R152.reuse, R52 ;  /* 0x000000988434723c */ /* 0x084ff00000041834 */
[C---:B------:R-:W-:Y:S01]  /*b5a0*/  HMMA.16816.F32.BF16 R56, R136.reuse, R152, R56 ;  /* 0x000000988838723c */ /* 0x040fe20000041838 */
[--C-:B---3--:R-:W-:Y:S03]  /*b5b0*/  FFMA.FTZ R144, R219, c[0x0][0x2d0], -R174.reuse ;  /* 0x0000b400db907a23 */ /* 0x108fe600000108ae */
[----:B------:R-:W-:Y:S01]  /*b5c0*/  MOV R219, R161 ;  /* 0x000000a100db7202 */ /* 0x000fe20000000f00 */
[----:B------:R2:W3:Y:S02]  /*b5d0*/  MUFU.EX2 R210, R144 ;  /* 0x0000009000d27308 */ /* 0x0004e40000000800 */
[----:B------:R-:W-:Y:S01]  /*b5e0*/  MOV R153, R163 ;  /* 0x000000a300997202 */ /* 0x000fe20000000f00 */
[-C--:B------:R-:W-:Y:S01]  /*b5f0*/  HMMA.16816.F32.BF16 R60, R136, R154.reuse, R60 ;  /* 0x0000009a883c723c */ /* 0x080fe2000004183c */
[----:B------:R-:W-:Y:S03]  /*b600*/  MOV R152, R162 ;  /* 0x000000a200987202 */ /* 0x000fe60000000f00 */
[--C-:B----4-:R-:W-:Y:S01]  /*b610*/  FFMA.FTZ R148, R222, c[0x0][0x2d0], -R173.reuse ;  /* 0x0000b400de947a23 */ /* 0x110fe200000108ad */
[----:B------:R-:W-:Y:S01]  /*b620*/  MOV R222, R185 ;  /* 0x000000b900de7202 */ /* 0x000fe20000000f00 */
[----:B------:R-:W-:Y:S01]  /*b630*/  FFMA.FTZ R173, R246, c[0x0][0x2d0], -R173 ;  /* 0x0000b400f6ad7a23 */ /* 0x000fe200000108ad */
[----:B------:R-:W-:Y:S01]  /*b640*/  MOV R246, R183 ;  /* 0x000000b700f67202 */ /* 0x000fe20000000f00 */
[C---:B------:R-:W-:Y:S01]  /*b650*/  HMMA.16816.F32.BF16 R64, R132.reuse, R154, R64 ;  /* 0x0000009a8440723c */ /* 0x040fe20000041840 */
[----:B------:R4:W-:Y:S06]  /*b660*/  MUFU.EX2 R208, R148 ;  /* 0x0000009400d07308 */ /* 0x0009ec0000000800 */
[----:B------:R-:W-:Y:S01]  /*b670*/  MOV R155, R187 ;  /* 0x000000bb009b7202 */ /* 0x000fe20000000f00 */
[-C--:B-1----:R-:W-:Y:S01]  /*b680*/  HMMA.16816.F32.BF16 R68, R132, R140.reuse, R68 ;  /* 0x0000008c8444723c */ /* 0x082fe20000041844 */
[----:B------:R-:W-:Y:S02]  /*b690*/  MOV R154, R186 ;  /* 0x000000ba009a7202 */ /* 0x000fe40000000f00 */
[----:B------:R3:W1:Y:S01]  /*b6a0*/  MUFU.EX2 R207, R173 ;  /* 0x000000ad00cf7308 */ /* 0x0006620000000800 */
[----:B--2---:R-:W2:Y:S04]  /*b6b0*/  LDSM.16.MT88.4 R144, [R226+0x2100] ;  /* 0x00210000e290783b */ /* 0x004ea80000004200 */
[C---:B------:R-:W-:Y:S07]  /*b6c0*/  HMMA.16816.F32.BF16 R72, R136.reuse, R140, R72 ;  /* 0x0000008c8848723c */ /* 0x040fee0000041848 */
[--C-:B------:R-:W-:Y:S01]  /*b6d0*/  FFMA.FTZ R140, R252, c[0x0][0x2d0], -R174.reuse ;  /* 0x0000b400fc8c7a23 */ /* 0x100fe200000108ae */
[-C--:B------:R-:W-:Y:S01]  /*b6e0*/  HMMA.16816.F32.BF16 R76, R136, R142.reuse, R76 ;  /* 0x0000008e884c723c */ /* 0x080fe2000004184c */
[----:B----4-:R-:W4:Y:S02]  /*b6f0*/  LDSM.16.MT88.4 R148, [R228+0x2100] ;  /* 0x00210000e494783b */ /* 0x010f240000004200 */
[----:B------:R1:W-:Y:S01]  /*b700*/  MUFU.EX2 R206, R140 ;  /* 0x0000008c00ce7308 */ /* 0x0003e20000000800 */
[----:B------:R-:W-:Y:S01]  /*b710*/  MOV R252, R190 ;  /* 0x000000be00fc7202 */ /* 0x000fe20000000f00 */
[----:B------:R-:W-:Y:S03]  /*b720*/  FFMA.FTZ R174, R202, c[0x0][0x2d0], -R174 ;  /* 0x0000b400caae7a23 */ /* 0x000fe600000108ae */
[C---:B------:R-:W-:Y:S01]  /*b730*/  HMMA.16816.F32.BF16 R80, R132.reuse, R142, R80 ;  /* 0x0000008e8450723c */ /* 0x040fe20000041850 */
[----:B---3--:R-:W-:Y:S04]  /*b740*/  F2FP.BF16.PACK_AB R173, R209, R210 ;  /* 0x000000d2d1ad723e */ /* 0x008fe800000010ff */
[----:B------:R3:W-:Y:S01]  /*b750*/  MUFU.EX2 R205, R174 ;  /* 0x000000ae00cd7308 */ /* 0x0007e20000000800 */
[--C-:B-1----:R-:W-:Y:S01]  /*b760*/  FFMA.FTZ R140, R247, c[0x0][0x2d0], -R175.reuse ;  /* 0x0000b400f78c7a23 */ /* 0x102fe200000108af */
[----:B------:R-:W-:Y:S01]  /*b770*/  MOV R247, R189 ;  /* 0x000000bd00f77202 */ /* 0x000fe20000000f00 */
[-C--:B--2---:R-:W-:Y:S07]  /*b780*/  HMMA.16816.F32.BF16 R84, R132, R144.reuse, R84 ;  /* 0x000000908454723c */ /* 0x084fee0000041854 */
[----:B------:R1:W-:Y:S01]  /*b790*/  MUFU.EX2 R204, R140 ;  /* 0x0000008c00cc7308 */ /* 0x0003e20000000800 */
[C---:B------:R-:W-:Y:S01]  /*b7a0*/  HMMA.16816.F32.BF16 R88, R136.reuse, R144, R88 ;  /* 0x000000908858723c */ /* 0x040fe20000041858 */
[----:B---3--:R-:W-:Y:S06]  /*b7b0*/  F2FP.BF16.PACK_AB R174, R207, R208 ;  /* 0x000000d0cfae723e */ /* 0x008fec00000010ff */
[--C-:B------:R-:W-:Y:S01]  /*b7c0*/  FFMA.FTZ R144, R212, c[0x0][0x2d0], -R166.reuse ;  /* 0x0000b400d4907a23 */ /* 0x100fe200000108a6 */
[-C--:B------:R-:W-:Y:S01]  /*b7d0*/  HMMA.16816.F32.BF16 R92, R136, R146.reuse, R92 ;  /* 0x00000092885c723c */ /* 0x080fe2000004185c */
[----:B------:R-:W-:Y:S02]  /*b7e0*/  MOV R212, R171 ;  /* 0x000000ab00d47202 */ /* 0x000fe40000000f00 */
[----:B------:R2:W-:Y:S05]  /*b7f0*/  MUFU.EX2 R171, R144 ;  /* 0x0000009000ab7308 */ /* 0x0005ea0000000800 */
[C---:B------:R-:W-:Y:S01]  /*b800*/  HMMA.16816.F32.BF16 R96, R132.reuse, R146, R96 ;  /* 0x000000928460723c */ /* 0x040fe20000041860 */
[--C-:B-1----:R-:W-:Y:S03]  /*b810*/  FFMA.FTZ R140, R251, c[0x0][0x2d0], -R175.reuse ;  /* 0x0000b400fb8c7a23 */ /* 0x102fe600000108af */
[----:B------:R-:W-:Y:S04]  /*b820*/  MOV R251, R188 ;  /* 0x000000bc00fb7202 */ /* 0x000fe80000000f00 */
[-C--:B----4-:R-:W-:Y:S01]  /*b830*/  HMMA.16816.F32.BF16 R100, R132, R148.reuse, R100 ;  /* 0x000000948464723c */ /* 0x090fe20000041864 */
[----:B------:R1:W3:Y:S07]  /*b840*/  MUFU.EX2 R203, R140 ;  /* 0x0000008c00cb7308 */ /* 0x0002ee0000000800 */
[C---:B------:R-:W-:Y:S01]  /*b850*/  HMMA.16816.F32.BF16 R104, R136.reuse, R148, R104 ;  /* 0x000000948868723c */ /* 0x040fe20000041868 */
[--C-:B--2---:R-:W-:Y:S03]  /*b860*/  FFMA.FTZ R144, R214, c[0x0][0x2d0], -R166.reuse ;  /* 0x0000b400d6907a23 */ /* 0x104fe600000108a6 */
[----:B------:R-:W-:Y:S03]  /*b870*/  MOV R214, R196 ;  /* 0x000000c400d67202 */ /* 0x000fe60000000f00 */
[----:B------:R-:W-:Y:S01]  /*b880*/  MOV R149, R170 ;  /* 0x000000aa00957202 */ /* 0x000fe20000000f00 */
[-C--:B------:R-:W-:Y:S01]  /*b890*/  HMMA.16816.F32.BF16 R108, R136, R150.reuse, R108 ;  /* 0x00000096886c723c */ /* 0x080fe2000004186c */
[----:B------:R2:W4:Y:S03]  /*b8a0*/  MUFU.EX2 R196, R144 ;  /* 0x0000009000c47308 */ /* 0x0005260000000800 */
[----:B------:R-:W-:Y:S04]  /*b8b0*/  MOV R148, R184 ;  /* 0x000000b800947202 */ /* 0x000fe80000000f00 */
[C---:B------:R-:W-:Y:S01]  /*b8c0*/  HMMA.16816.F32.BF16 R112, R132.reuse, R150, R112 ;  /* 0x000000968470723c */ /* 0x040fe20000041870 */
[--C-:B-1----:R-:W-:Y:S03]  /*b8d0*/  FFMA.FTZ R140, R201, c[0x0][0x2d0], -R175.reuse ;  /* 0x0000b400c98c7a23 */ /* 0x102fe600000108af */
[----:B------:R-:W-:Y:S01]  /*b8e0*/  FFMA.FTZ R175, R160, c[0x0][0x2d0], -R175 ;  /* 0x0000b400a0af7a23 */ /* 0x000fe200000108af */
[----:B------:R1:W-:Y:S01]  /*b8f0*/  MUFU.EX2 R202, R140 ;  /* 0x0000008c00ca7308 */ /* 0x0003e20000000800 */
[----:B------:R-:W-:Y:S02]  /*b900*/  MOV R160, R191 ;  /* 0x000000bf00a07202 */ /* 0x000fe40000000f00 */
[----:B------:R-:W-:Y:S01]  /*b910*/  LDSM.16.MT88.4 R188, [R225+0x1100] ;  /* 0x00110000e1bc783b */ /* 0x000fe20000004200 */
[----:B---3--:R-:W-:Y:S03]  /*b920*/  F2FP.BF16.PACK_AB R192, R203, R204 ;  /* 0x000000cccbc0723e */ /* 0x008fe600000010ff */
[----:B------:R-:W-:Y:S02]  /*b930*/  MOV R150, R182 ;  /* 0x000000b600967202 */ /* 0x000fe40000000f00 */
[----:B------:R-:W-:Y:S01]  /*b940*/  MOV R151, R181 ;  /* 0x000000b500977202 */ /* 0x000fe20000000f00 */
[----:B------:R3:W3:Y:S01]  /*b950*/  MUFU.EX2 R201, R175 ;  /* 0x000000af00c97308 */ /* 0x0006e20000000800 */
[----:B------:R-:W-:Y:S01]  /*b960*/  MOV R223, R160 ;  /* 0x000000a000df7202 */ /* 0x000fe20000000f00 */
[--C-:B--2---:R-:W-:Y:S01]  /*b970*/  FFMA.FTZ R144, R213, c[0x0][0x2d0], -R166.reuse ;  /* 0x0000b400d5907a23 */ /* 0x104fe200000108a6 */
[----:B------:R-:W-:Y:S01]  /*b980*/  MOV R213, R178 ;  /* 0x000000b200d57202 */ /* 0x000fe20000000f00 */
[----:B------:R-:W-:Y:S01]  /*b990*/  FFMA.FTZ R166, R172, c[0x0][0x2d0], -R166 ;  /* 0x0000b400aca67a23 */ /* 0x000fe200000108a6 */
[----:B------:R-:W-:Y:S01]  /*b9a0*/  F2FP.BF16.PACK_AB R172, R215, R211 ;  /* 0x000000d3d7ac723e */ /* 0x000fe200000010ff */
[----:B------:R-:W-:Y:S01]  /*b9b0*/  LDSM.16.MT88.4 R160, [R228+0x1100] ;  /* 0x00110000e4a0783b */ /* 0x000fe20000004200 */
[----:B----4-:R-:W-:Y:S03]  /*b9c0*/  F2FP.BF16.PACK_AB R193, R196, R171 ;  /* 0x000000abc4c1723e */ /* 0x010fe600000010ff */
[----:B------:R2:W-:Y:S04]  /*b9d0*/  MUFU.EX2 R170, R144 ;  /* 0x0000009000aa7308 */ /* 0x0005e80000000800 */
[----:B-1----:R-:W1:Y:S06]  /*b9e0*/  LDSM.16.MT88.4 R140, [R227+0x2100] ;  /* 0x00210000e38c783b */ /* 0x002e6c0000004200 */
[----:B------:R-:W4:Y:S01]  /*b9f0*/  MUFU.EX2 R166, R166 ;  /* 0x000000a600a67308 */ /* 0x000f220000000800 */
[----:B---3--:R-:W-:Y:S02]  /*ba00*/  F2FP.BF16.PACK_AB R175, R205, R206 ;  /* 0x000000cecdaf723e */ /* 0x008fe400000010ff */
[----:B------:R-:W-:Y:S01]  /*ba10*/  F2FP.BF16.PACK_AB R194, R201, R202 ;  /* 0x000000cac9c2723e */ /* 0x000fe200000010ff */
[----:B--2---:R-:W2:Y:S01]  /*ba20*/  LDSM.16.MT88.4 R144, [R226+0x1100] ;  /* 0x00110000e290783b */ /* 0x004ea20000004200 */
[----:B----4-:R-:W-:Y:S01]  /*ba30*/  F2FP.BF16.PACK_AB R195, R166, R170 ;  /* 0x000000aaa6c3723e */ /* 0x010fe200000010ff */
[-C--:B-1----:R-:W-:Y:S08]  /*ba40*/  HMMA.16816.F32.BF16 R116, R132, R140.reuse, R116 ;  /* 0x0000008c8474723c */ /* 0x082ff00000041874 */
[C---:B------:R-:W-:Y:S07]  /*ba50*/  HMMA.16816.F32.BF16 R120, R136.reuse, R140, R120 ;  /* 0x0000008c8878723c */ /* 0x040fee0000041878 */
[----:B------:R-:W-:Y:S01]  /*ba60*/  MOV R141, R180 ;  /* 0x000000b4008d7202 */ /* 0x000fe20000000f00 */
[-C--:B------:R-:W-:Y:S08]  /*ba70*/  HMMA.16816.F32.BF16 R124, R136, R142.reuse, R124 ;  /* 0x0000008e887c723c */ /* 0x080ff0000004187c */
[----:B------:R-:W-:Y:S08]  /*ba80*/  HMMA.16816.F32.BF16 R128, R132, R142, R128 ;  /* 0x0000008e8480723c */ /* 0x000ff00000041880 */
[-C--:B------:R-:W-:Y:S01]  /*ba90*/  HMMA.16816.F32.BF16 R176, R172, R188.reuse, R4 ;  /* 0x000000bcacb0723c */ /* 0x080fe20000041804 */
[----:B------:R-:W1:Y:S07]  /*baa0*/  LDSM.16.MT88.4 R4, [R227+0x1100] ;  /* 0x00110000e304783b */ /* 0x000e6e0000004200 */
[C---:B------:R-:W-:Y:S01]  /*bab0*/  HMMA.16816.F32.BF16 R180, R192.reuse, R188, R8 ;  /* 0x000000bcc0b4723c */ /* 0x040fe20000041808 */
[----:B------:R-:W3:Y:S07]  /*bac0*/  LDSM.16.MT88.4 R8, [R225+0x2900] ;  /* 0x00290000e108783b */ /* 0x000eee0000004200 */
[-C--:B------:R-:W-:Y:S01]  /*bad0*/  HMMA.16816.F32.BF16 R184, R192, R190.reuse, R12 ;  /* 0x000000bec0b8723c */ /* 0x080fe2000004180c */
[----:B------:R-:W4:Y:S07]  /*bae0*/  LDSM.16.MT88.4 R12, [R226+0x2900] ;  /* 0x00290000e20c783b */ /* 0x000f2e0000004200 */
[C---:B------:R-:W-:Y:S01]  /*baf0*/  HMMA.16816.F32.BF16 R188, R172.reuse, R190, R16 ;  /* 0x000000beacbc723c */ /* 0x040fe20000041810 */
[----:B------:R-:W1:Y:S07]  /*bb00*/  LDSM.16.MT88.4 R16, [R228+0x2900] ;  /* 0x00290000e410783b */ /* 0x000e6e0000004200 */
[-C--:B--2---:R-:W-:Y:S07]  /*bb10*/  HMMA.16816.F32.BF16 R132, R172, R144.reuse, R20 ;  /* 0x00000090ac84723c */ /* 0x084fee0000041814 */
[----:B------:R-:W-:Y:S01]  /*bb20*/  MOV R23, R141 ;  /* 0x0000008d00177202 */ /* 0x000fe20000000f00 */
[C---:B------:R-:W-:Y:S01]  /*bb30*/  HMMA.16816.F32.BF16 R136, R192.reuse, R144, R24 ;  /* 0x00000090c088723c */ /* 0x040fe20000041818 */
[----:B------:R-:W2:Y:S03]  /*bb40*/  LDL.LU R27, [R1+0x18] ;  /* 0x00001800011b7983 */ /* 0x000ea60000300800 */
[----:B------:R-:W-:Y:S02]  /*bb50*/  MOV R22, R150 ;  /* 0x0000009600167202 */ /* 0x000fe40000000f00 */
[----:B------:R-:W-:Y:S02]  /*bb60*/  MOV R21, R151 ;  /* 0x0000009700157202 */ /* 0x000fe40000000f00 */
[-C--:B------:R-:W-:Y:S01]  /*bb70*/  HMMA.16816.F32.BF16 R140, R192, R146.reuse, R28 ;  /* 0x00000092c08c723c */ /* 0x080fe2000004181c */
[----:B------:R-:W2:Y:S03]  /*bb80*/  LDL.LU R28, [R1+0x14] ;  /* 0x00001400011c7983 */ /* 0x000ea60000300800 */
[----:B------:R-:W-:Y:S02]  /*bb90*/  MOV R20, R148 ;  /* 0x0000009400147202 */ /* 0x000fe40000000f00 */
[----:B------:R-:W-:Y:S02]  /*bba0*/  MOV R26, R149 ;  /* 0x00000095001a7202 */ /* 0x000fe40000000f00 */
[C---:B------:R-:W-:Y:S01]  /*bbb0*/  HMMA.16816.F32.BF16 R144, R172.reuse, R146, R32 ;  /* 0x00000092ac90723c */ /* 0x040fe20000041820 */
[----:B------:R-:W2:Y:S03]  /*bbc0*/  LDL.LU R33, [R1+0x10] ;  /* 0x0000100001217983 */ /* 0x000ea60000300800 */
[----:B------:R-:W-:Y:S01]  /*bbd0*/  MOV R31, R154 ;  /* 0x0000009a001f7202 */ /* 0x000fe20000000f00 */
[----:B------:R-:W2:Y:S01]  /*bbe0*/  LDL.LU R32, [R1+0xc] ;  /* 0x00000c0001207983 */ /* 0x000ea20000300800 */
[----:B------:R-:W-:Y:S02]  /*bbf0*/  MOV R30, R155 ;  /* 0x0000009b001e7202 */ /* 0x000fe40000000f00 */
[-C--:B------:R-:W-:Y:S01]  /*bc00*/  HMMA.16816.F32.BF16 R148, R172, R160.reuse, R36 ;  /* 0x000000a0ac94723c */ /* 0x080fe20000041824 */
[----:B------:R-:W-:Y:S03]  /*bc10*/  MOV R25, R246 ;  /* 0x000000f600197202 */ /* 0x000fe60000000f00 */
[----:B------:R-:W-:Y:S02]  /*bc20*/  MOV R246, R153 ;  /* 0x0000009900f67202 */ /* 0x000fe40000000f00 */
[----:B------:R-:W-:Y:S02]  /*bc30*/  MOV R24, R222 ;  /* 0x000000de00187202 */ /* 0x000fe40000000f00 */
[----:B------:R-:W-:Y:S02]  /*bc40*/  MOV R222, R152 ;  /* 0x0000009800de7202 */ /* 0x000fe40000000f00 */
[C---:B------:R-:W-:Y:S02]  /*bc50*/  HMMA.16816.F32.BF16 R152, R192.reuse, R160, R40 ;  /* 0x000000a0c098723c */ /* 0x040fe40000041828 */
[----:B------:R-:W-:Y:S02]  /*bc60*/  MOV R34, R158 ;  /* 0x0000009e00227202 */ /* 0x000fe40000000f00 */
[----:B------:R-:W-:Y:S02]  /*bc70*/  MOV R35, R157 ;  /* 0x0000009d00237202 */ /* 0x000fe40000000f00 */
[----:B------:R-:W-:Y:S02]  /*bc80*/  MOV R39, R156 ;  /* 0x0000009c00277202 */ /* 0x000fe40000000f00 */
[----:B------:R-:W-:Y:S04]  /*bc90*/  MOV R29, R223 ;  /* 0x000000df001d7202 */ /* 0x000fe80000000f00 */
[----:B------:R-:W-:Y:S02]  /*bca0*/  MOV R223, R219 ;  /* 0x000000db00df7202 */ /* 0x000fe40000000f00 */
[----:B------:R-:W-:Y:S02]  /*bcb0*/  MOV R219, R216 ;  /* 0x000000d800db7202 */ /* 0x000fe40000000f00 */
[----:B------:R-:W-:Y:S02]  /*bcc0*/  MOV R216, R159 ;  /* 0x0000009f00d87202 */ /* 0x000fe40000000f00 */
[-C--:B------:R-:W-:Y:S08]  /*bcd0*/  HMMA.16816.F32.BF16 R156, R192, R162.reuse, R44 ;  /* 0x000000a2c09c723c */ /* 0x080ff0000004182c */
[C---:B------:R-:W-:Y:S08]  /*bce0*/  HMMA.16816.F32.BF16 R160, R172.reuse, R162, R48 ;  /* 0x000000a2aca0723c */ /* 0x040ff00000041830 */
[-C--:B-1----:R-:W-:Y:S08]  /*bcf0*/  HMMA.16816.F32.BF16 R52, R172, R4.reuse, R52 ;  /* 0x00000004ac34723c */ /* 0x082ff00000041834 */
[C---:B------:R-:W-:Y:S08]  /*bd00*/  HMMA.16816.F32.BF16 R56, R192.reuse, R4, R56 ;  /* 0x00000004c038723c */ /* 0x040ff00000041838 */
[-C--:B------:R-:W-:Y:S08]  /*bd10*/  HMMA.16816.F32.BF16 R60, R192, R6.reuse, R60 ;  /* 0x00000006c03c723c */ /* 0x080ff0000004183c */
[C---:B------:R-:W-:Y:S01]  /*bd20*/  HMMA.16816.F32.BF16 R64, R172.reuse, R6, R64 ;  /* 0x00000006ac40723c */ /* 0x040fe20000041840 */
[----:B------:R-:W1:Y:S07]  /*bd30*/  LDSM.16.MT88.4 R4, [R227+0x2900] ;  /* 0x00290000e304783b */ /* 0x000e6e0000004200 */
[-C--:B---3--:R-:W-:Y:S08]  /*bd40*/  HMMA.16816.F32.BF16 R68, R172, R8.reuse, R68 ;  /* 0x00000008ac44723c */ /* 0x088ff00000041844 */
[C---:B------:R-:W-:Y:S08]  /*bd50*/  HMMA.16816.F32.BF16 R72, R192.reuse, R8, R72 ;  /* 0x00000008c048723c */ /* 0x040ff00000041848 */
[-C--:B------:R-:W-:Y:S08]  /*bd60*/  HMMA.16816.F32.BF16 R76, R192, R10.reuse, R76 ;  /* 0x0000000ac04c723c */ /* 0x080ff0000004184c */
[C---:B------:R-:W-:Y:S08]  /*bd70*/  HMMA.16816.F32.BF16 R80, R172.reuse, R10, R80 ;  /* 0x0000000aac50723c */ /* 0x040ff00000041850 */
[-C--:B----4-:R-:W-:Y:S08]  /*bd80*/  HMMA.16816.F32.BF16 R84, R172, R12.reuse, R84 ;  /* 0x0000000cac54723c */ /* 0x090ff00000041854 */
[C---:B------:R-:W-:Y:S08]  /*bd90*/  HMMA.16816.F32.BF16 R88, R192.reuse, R12, R88 ;  /* 0x0000000cc058723c */ /* 0x040ff00000041858 */
[-C--:B------:R-:W-:Y:S08]  /*bda0*/  HMMA.16816.F32.BF16 R92, R192, R14.reuse, R92 ;  /* 0x0000000ec05c723c */ /* 0x080ff0000004185c */
[C---:B------:R-:W-:Y:S08]  /*bdb0*/  HMMA.16816.F32.BF16 R96, R172.reuse, R14, R96 ;  /* 0x0000000eac60723c */ /* 0x040ff00000041860 */
[-C--:B------:R-:W-:Y:S08]  /*bdc0*/  HMMA.16816.F32.BF16 R100, R172, R16.reuse, R100 ;  /* 0x00000010ac64723c */ /* 0x080ff00000041864 */
[C---:B------:R-:W-:Y:S08]  /*bdd0*/  HMMA.16816.F32.BF16 R104, R192.reuse, R16, R104 ;  /* 0x00000010c068723c */ /* 0x040ff00000041868 */
[-C--:B------:R-:W-:Y:S08]  /*bde0*/  HMMA.16816.F32.BF16 R108, R192, R18.reuse, R108 ;  /* 0x00000012c06c723c */ /* 0x080ff0000004186c */
[C---:B------:R-:W-:Y:S08]  /*bdf0*/  HMMA.16816.F32.BF16 R112, R172.reuse, R18, R112 ;  /* 0x00000012ac70723c */ /* 0x040ff00000041870 */
[-C--:B-1----:R-:W-:Y:S08]  /*be00*/  HMMA.16816.F32.BF16 R116, R172, R4.reuse, R116 ;  /* 0x00000004ac74723c */ /* 0x082ff00000041874 */
[C---:B------:R-:W-:Y:S08]  /*be10*/  HMMA.16816.F32.BF16 R120, R192.reuse, R4, R120 ;  /* 0x00000004c078723c */ /* 0x040ff00000041878 */
[-C--:B------:R-:W-:Y:S08]  /*be20*/  HMMA.16816.F32.BF16 R124, R192, R6.reuse, R124 ;  /* 0x00000006c07c723c */ /* 0x080ff0000004187c */
[----:B------:R-:W-:Y:S01]  /*be30*/  HMMA.16816.F32.BF16 R128, R172, R6, R128 ;  /* 0x00000006ac80723c */ /* 0x000fe20000041880 */
[----:B--2---:R-:W-:Y:S04]  /*be40*/  FFMA.FTZ R8, R2, R28, R35 ;  /* 0x0000001c02087223 */ /* 0x004fe80000010023 */
[----:B------:R-:W-:Y:S02]  /*be50*/  FADD.FTZ R8, R31, R8 ;  /* 0x000000081f087221 */ /* 0x000fe40000010000 */
[----:B------:R-:W-:Y:S02]  /*be60*/  FFMA.FTZ R165, R165, R33, R39 ;  /* 0x00000021a5a57223 */ /* 0x000fe40000010027 */
[----:B------:R-:W-:Y:S03]  /*be70*/  FADD.FTZ R9, R26, R8 ;  /* 0x000000081a097221 */ /* 0x000fe60000010000 */
[----:B------:R-:W-:Y:S02]  /*be80*/  FFMA.FTZ R164, R164, R32, R34 ;  /* 0x00000020a4a47223 */ /* 0x000fe40000010022 */
[----:B------:R-:W-:Y:S02]  /*be90*/  FADD.FTZ R2, R29, R165 ;  /* 0x000000a51d027221 */ /* 0x000fe40000010000 */
[----:B------:R-:W-:Y:S02]  /*bea0*/  FADD.FTZ R164, R30, R164 ;  /* 0x000000a41ea47221 */ /* 0x000fe40000010000 */
[----:B------:R-:W-:Y:S02]  /*beb0*/  FADD.FTZ R2, R24, R2 ;  /* 0x0000000218027221 */ /* 0x000fe40000010000 */
[----:B------:R-:W-:Y:S02]  /*bec0*/  FFMA.FTZ R8, R0, R27, R217 ;  /* 0x0000001b00087223 */ /* 0x000fe400000100d9 */
[----:B------:R-:W-:Y:S02]  /*bed0*/  FADD.FTZ R164, R25, R164 ;  /* 0x000000a419a47221 */ /* 0x000fe40000010000 */
[----:B------:R-:W-:Y:S02]  /*bee0*/  FADD.FTZ R10, R20, R2 ;  /* 0x00000002140a7221 */ /* 0x000fe40000010000 */
[----:B------:R-:W-:Y:S02]  /*bef0*/  FADD.FTZ R8, R218, R8 ;  /* 0x00000008da087221 */ /* 0x000fe40000010000 */
[----:B------:R-:W-:Y:S01]  /*bf00*/  FADD.FTZ R2, R21, R164 ;  /* 0x000000a415027221 */ /* 0x000fe20000010000 */
[----:B------:R-:W-:Y:S01]  /*bf10*/  MOV R164, R169 ;  /* 0x000000a900a47202 */ /* 0x000fe20000000f00 */
[----:B------:R-:W-:Y:S02]  /*bf20*/  FADD.FTZ R10, R23, R10 ;  /* 0x0000000a170a7221 */ /* 0x000fe40000010000 */
        /* <DEDUP_REMOVED lines=29> */
[----:B------:R-:W-:Y:S01]  /*c100*/  FADD.FTZ R4, R206, R8 ;  /* 0x00000008ce047221 */ /* 0x000fe20000010000 */
[----:B------:R1:W-:Y:S01]  /*c110*/  STL [R1+0x10], R5 ;  /* 0x0000100501007387 */ /* 0x0003e20000100800 */
[----:B------:R-:W-:Y:S02]  /*c120*/  FADD.FTZ R2, R202, R2 ;  /* 0x00000002ca027221 */ /* 0x000fe40000010000 */
[----:B------:R-:W-:Y:S02]  /*c130*/  FADD.FTZ R4, R205, R4 ;  /* 0x00000004cd047221 */ /* 0x000fe40000010000 */
[----:B------:R-:W-:Y:S02]  /*c140*/  FADD.FTZ R2, R201, R2 ;  /* 0x00000002c9027221 */ /* 0x000fe40000010000 */
[----:B------:R-:W-:Y:S01]  /*c150*/  FADD.FTZ R0, R170, R0 ;  /* 0x00000000aa007221 */ /* 0x000fe20000010000 */
[----:B------:R1:W-:Y:S01]  /*c160*/  STL [R1+0xc], R4 ;  /* 0x00000c0401007387 */ /* 0x0003e20000100800 */
[----:B------:R-:W-:Y:S02]  /*c170*/  MOV R170, R167 ;  /* 0x000000a700aa7202 */ /* 0x000fe40000000f00 */
[----:B------:R-:W-:Y:S01]  /*c180*/  FADD.FTZ R0, R166, R0 ;  /* 0x00000000a6007221 */ /* 0x000fe20000010000 */
[----:B------:R1:W-:Y:S01]  /*c190*/  STL [R1+0x14], R2 ;  /* 0x0000140201007387 */ /* 0x0003e20000100800 */
[----:B------:R-:W-:Y:S03]  /*c1a0*/  MOV R166, R168 ;  /* 0x000000a800a67202 */ /* 0x000fe60000000f00 */
[----:B------:R1:W-:Y:S01]  /*c1b0*/  STL [R1+0x18], R0 ;  /* 0x0000180001007387 */ /* 0x0003e20000100800 */
[----:B------:R-:W-:-:S05]  /*c1c0*/  @P0 BRA `(.L_x_629) ;  /* 0xffffb39000000947 */ /* 0x000fca000383ffff */
.L_x_610:
[----:B------:R-:W2:Y:S01]  /*c1d0*/  S2UR UR28, SR_CTAID.X ;  /* 0x00000000001c79c3 */ /* 0x000ea20000002500 */
[----:B------:R-:W-:-:S02]  /*c1e0*/  UISETP.NE.AND UP1, UPT, UR13, URZ, UPT ;  /* 0x0000003f0d00728c */ /* 0x000fc4000bf25270 */
[----:B------:R-:W-:Y:S02]  /*c1f0*/  UISETP.NE.AND UP0, UPT, UR12, URZ, UPT ;  /* 0x0000003f0c00728c */ /* 0x000fe4000bf05270 */
[----:B------:R-:W-:Y:S02]  /*c200*/  UMOV UR27, 0x1 ;  /* 0x00000001001b7882 */ /* 0x000fe40000000000 */
[----:B------:R-:W-:Y:S02]  /*c210*/  ULDC UR25, c[0x0][0x168] ;  /* 0x00005a0000197ab9 */ /* 0x000fe40000000800 */
[----:B------:R-:W-:Y:S01]  /*c220*/  ULDC.64 UR4, c[0x0][0x2c8] ;  /* 0x0000b20000047ab9 */ /* 0x000fe20000000a00 */
[----:B------:R-:W-:Y:S01]  /*c230*/  PLOP3.LUT P0, PT, PT, PT, UP0, 0x40, 0x0 ;  /* 0x000000000000781c */ /* 0x000fe20003f0e808 */
[----:B------:R-:W-:Y:S02]  /*c240*/  UIADD3 UR25, UR27, -UR25, URZ ;  /* 0x800000191b197290 */ /* 0x000fe4000fffe03f */
[----:B------:R-:W-:-:S02]  /*c250*/  ULDC UR26, c[0x0][0x2ac] ;  /* 0x0000ab00001a7ab9 */ /* 0x000fc40000000800 */
[----:B--2---:R-:W-:-:S04]  /*c260*/  ULEA UR28, UR28, 0x7f, 0x7 ;  /* 0x0000007f1c1c7891 */ /* 0x004fc8000f8e383f */
[----:B------:R-:W-:-:S03]  /*c270*/  UIMAD.WIDE.U32 UR30, UR28, UR4, URZ ;  /* 0x000000041c1e72a5 */ /* 0x000fc6000f8e003f */
[----:B------:R-:W-:Y:S02]  /*c280*/  ULDC UR4, c[0x0][0x1d0] ;  /* 0x0000740000047ab9 */ /* 0x000fe40000000800 */
[----:B------:R-:W-:Y:S02]  /*c290*/  UIMAD UR4, UR26, UR4, UR25 ;  /* 0x000000041a0472a4 */ /* 0x000fe4000f8e0219 */
[----:B------:R-:W-:Y:S02]  /*c2a0*/  @UP1 USHF.R.U32.HI UR28, URZ, UR5, UR31 ;  /* 0x000000053f1c1299 */ /* 0x000fe4000801161f */
[----:B------:R-:W-:Y:S02]  /*c2b0*/  ULDC UR25, c[0x0][0x324] ;  /* 0x0000c90000197ab9 */ /* 0x000fe40000000800 */
[----:B------:R-:W-:-:S04]  /*c2c0*/  UIADD3 UR26, UR4, UR28, URZ ;  /* 0x0000001c041a7290 */ /* 0x000fc8000fffe03f */
[----:B------:R-:W-:Y:S01]  /*c2d0*/  UIADD3 UR25, UR26, -UR25, URZ ;  /* 0x800000191a197290 */ /* 0x000fe2000fffe03f */
[----:B------:R-:W-:Y:S05]  /*c2e0*/  @P0 BRA `(.L_x_630) ;  /* 0x0000016000000947 */ /* 0x000fea0003800000 */
[----:B------:R-:W-:-:S06]  /*c2f0*/  UISETP.GT.AND UP0, UPT, UR26, -0x1, UPT ;  /* 0xffffffff1a00788c */ /* 0x000fcc000bf04270 */
[----:B------:R-:W-:-:S13]  /*c300*/  PLOP3.LUT P0, PT, PT, PT, UP0, 0x80, 0x0 ;  /* 0x000000000000781c */ /* 0x000fda0003f0f008 */
[----:B------:R-:W-:Y:S05]  /*c310*/  @P0 BRA `(.L_x_631) ;  /* 0x0000009000000947 */ /* 0x000fea0003800000 */
[----:B------:R-:W-:Y:S02]  /*c320*/  ULDC UR4, c[0x0][0x32c] ;  /* 0x0000cb0000047ab9 */ /* 0x000fe40000000800 */
[----:B------:R-:W-:Y:S02]  /*c330*/  UISETP.NE.AND UP0, UPT, UR27, UR4, UPT ;  /* 0x000000041b00728c */ /* 0x000fe4000bf05270 */
[----:B------:R-:W-:Y:S02]  /*c340*/  ULOP3.LUT UR26, URZ, UR26, URZ, 0x33, !UPT ;  /* 0x0000001a3f1a7292 */ /* 0x000fe4000f8e333f */
[----:B------:R-:W-:Y:S02]  /*c350*/  ULDC.64 UR4, c[0x0][0x330] ;  /* 0x0000cc0000047ab9 */ /* 0x000fe40000000a00 */
[----:B------:R-:W-:-:S07]  /*c360*/  UIMAD.WIDE.U32 UR28, UR26, UR4, URZ ;  /* 0x000000041a1c72a5 */ /* 0x000fce000f8e003f */
[----:B------:R-:W-:Y:S02]  /*c370*/  @UP0 UMOV UR27, UR29 ;  /* 0x0000001d001b0c82 */ /* 0x000fe40008000000 */
[----:B------:R-:W-:-:S04]  /*c380*/  @UP0 USHF.R.U32.HI UR26, URZ, UR5, UR27 ;  /* 0x000000053f1a0299 */ /* 0x000fc8000801161b */
[----:B------:R-:W-:Y:S01]  /*c390*/  ULOP3.LUT UR26, URZ, UR26, URZ, 0x33, !UPT ;  /* 0x0000001a3f1a7292 */ /* 0x000fe2000f8e333f */
[----:B------:R-:W-:Y:S05]  /*c3a0*/  BRA `(.L_x_632) ;  /* 0x0000006000007947 */ /* 0x000fea0003800000 */
.L_x_631:
[----:B------:R-:W-:Y:S02]  /*c3b0*/  ULDC UR4, c[0x0][0x32c] ;  /* 0x0000cb0000047ab9 */ /* 0x000fe40000000800 */
[----:B------:R-:W-:-:S03]  /*c3c0*/  UISETP.NE.AND UP0, UPT, UR27, UR4, UPT ;  /* 0x000000041b00728c */ /* 0x000fc6000bf05270 */
[----:B------:R-:W-:Y:S02]  /*c3d0*/  ULDC.64 UR4, c[0x0][0x330] ;  /* 0x0000cc0000047ab9 */ /* 0x000fe40000000a00 */
[----:B------:R-:W-:-:S07]  /*c3e0*/  UIMAD.WIDE.U32 UR28, UR26, UR4, URZ ;  /* 0x000000041a1c72a5 */ /* 0x000fce000f8e003f */
[----:B------:R-:W-:Y:S02]  /*c3f0*/  @UP0 UMOV UR27, UR29 ;  /* 0x0000001d001b0c82 */ /* 0x000fe40008000000 */
[----:B------:R-:W-:Y:S02]  /*c400*/  @UP0 USHF.R.U32.HI UR26, URZ, UR5, UR27 ;  /* 0x000000053f1a0299 */ /* 0x000fe4000801161b */
.L_x_632:
[----:B------:R-:W-:Y:S02]  /*c410*/  ULDC UR4, c[0x0][0x32c] ;  /* 0x0000cb0000047ab9 */ /* 0x000fe40000000800 */
[----:B------:R-:W-:-:S04]  /*c420*/  UIMAD UR4, UR26, UR4, URZ ;  /* 0x000000041a0472a4 */ /* 0x000fc8000f8e023f */
[----:B------:R-:W-:-:S04]  /*c430*/  UISETP.LT.AND UP0, UPT, UR25, UR4, UPT ;  /* 0x000000041900728c */ /* 0x000fc8000bf01270 */
[----:B------:R-:W-:-:S04]  /*c440*/  USEL UR25, UR25, UR4, !UP0 ;  /* 0x0000000419197287 */ /* 0x000fc8000c000000 */
.L_x_630:
[----:B------:R-:W-:-:S04]  /*c450*/  UIADD3 UR25, UR25, 0x2f, URZ ;  /* 0x0000002f19197890 */ /* 0x000fc8000fffe03f */
        /* <DEDUP_REMOVED lines=8> */
[----:B-1----:R-:W2:Y:S04]  /*c4e0*/  LDL R2, [R1] ;  /* 0x0000000001027983 */ /* 0x002ea80000100800 */
[----:B------:R-:W3:Y:S04]  /*c4f0*/  LDL R5, [R1+0x28] ;  /* 0x0000280001057983 */ /* 0x000ee80000100800 */
[----:B------:R-:W3:Y:S01]  /*c500*/  LDL R4, [R1+0x24] ;  /* 0x0000240001047983 */ /* 0x000ee20000100800 */
[----:B------:R-:W-:Y:S01]  /*c510*/  IMAD.MOV.U32 R164, RZ, RZ, R168 ;  /* 0x000000ffffa47224 */ /* 0x000fe200078e00a8 */
[----:B------:R-:W-:Y:S01]  /*c520*/  MOV R171, R3 ;  /* 0x0000000300ab7202 */ /* 0x000fe20000000f00 */
[----:B------:R-:W-:-:S02]  /*c530*/  IMAD.MOV.U32 R0, RZ, RZ, R169 ;  /* 0x000000ffff007224 */ /* 0x000fc400078e00a9 */
[----:B------:R-:W-:Y:S01]  /*c540*/  IMAD.MOV.U32 R170, RZ, RZ, R167 ;  /* 0x000000ffffaa7224 */ /* 0x000fe200078e00a7 */
[----:B--2---:R-:W-:Y:S02]  /*c550*/  SHF.R.S32.HI R222, RZ, 0x1f, R2 ;  /* 0x0000001fffde7819 */ /* 0x004fe40000011402 */
[C---:B------:R-:W-:Y:S02]  /*c560*/  SHF.L.U32 R251, R2.reuse, 0x1, RZ ;  /* 0x0000000102fb7819 */ /* 0x040fe400000006ff */
[----:B------:R-:W-:Y:S02]  /*c570*/  SHF.L.U64.HI R222, R2, 0x1, R222 ;  /* 0x0000000102de7819 */ /* 0x000fe400000102de */
[C---:B---3--:R-:W-:Y:S01]  /*c580*/  SHF.L.U64.HI R221, R4.reuse, 0x1, R5 ;  /* 0x0000000104dd7819 */ /* 0x048fe20000010205 */
[----:B------:R-:W-:Y:S02]  /*c590*/  IMAD.SHL.U32 R220, R4, 0x2, RZ ;  /* 0x0000000204dc7824 */ /* 0x000fe400078e00ff */
.L_x_636:
[----:B------:R-:W-:Y:S04]  /*c5a0*/  DEPBAR.LE SB0, 0x0 ;  /* 0x000080000000791a */ /* 0x000fe80000000000 */
[----:B------:R-:W-:Y:S01]  /*c5b0*/  BAR.SYNC.DEFER_BLOCKING 0x0 ;  /* 0x0000000000007b1d */ /* 0x000fe20000010000 */
[----:B------:R-:W-:Y:S01]  /*c5c0*/  UISETP.GT.AND UP0, UPT, UR8, UR24, UPT ;  /* 0x000000180800728c */ /* 0x000fe2000bf04270 */
[----:B------:R-:W-:Y:S05]  /*c5d0*/  SEL R223, RZ, 0x10, P5 ;  /* 0x00000010ffdf7807 */ /* 0x000fea0002800000 */
[----:B------:R-:W-:Y:S01]  /*c5e0*/  PLOP3.LUT P0, PT, PT, PT, UP0, 0x80, 0x0 ;  /* 0x000000000000781c */ /* 0x000fe20003f0f008 */
[----:B-----5:R1:W2:Y:S04]  /*c5f0*/  LDSM.16.M88.4 R48, [R231+0x6100] ;  /* 0x00610000e730783b */ /* 0x0202a80000000200 */
[----:B------:R1:W3:Y:S04]  /*c600*/  LDSM.16.M88.4 R44, [R231+0x8100] ;  /* 0x00810000e72c783b */ /* 0x0002e80000000200 */
[----:B------:R1:W4:Y:S04]  /*c610*/  LDSM.16.M88.4 R16, [R224+0x3100] ;  /* 0x00310000e010783b */ /* 0x0003280000000200 */
        /* <DEDUP_REMOVED lines=8> */
[----:B------:R-:W-:Y:S02]  /*c6a0*/  SHF.R.S32.HI R2, RZ, 0x1f, R243 ;  /* 0x0000001fff027819 */ /* 0x000fe400000114f3 */
[----:B------:R-:W-:Y:S03]  /*c6b0*/  SHF.R.S32.HI R5, RZ, 0x1f, R242 ;  /* 0x0000001fff057819 */ /* 0x000fe600000114f2 */
[----:B------:R-:W-:Y:S02]  /*c6c0*/  IMAD R4, R2, c[0x0][0x208], RZ ;  /* 0x0000820002047a24 */ /* 0x000fe400078e02ff */
[C---:B------:R-:W-:Y:S04]  /*c6d0*/  IMAD.WIDE.U32 R2, R243.reuse, c[0x0][0x208], RZ ;  /* 0x00008200f3027a25 */ /* 0x040fe800078e00ff */
[----:B------:R-:W-:Y:S04]  /*c6e0*/  IMAD R4, R243, c[0x0][0x20c], R4 ;  /* 0x00008300f3047a24 */ /* 0x000fe800078e0204 */
[----:B------:R-:W-:Y:S02]  /*c6f0*/  IMAD.IADD R3, R3, 0x1, R4 ;  /* 0x0000000103037824 */ /* 0x000fe400078e0204 */
[----:B------:R-:W-:Y:S02]  /*c700*/  IMAD R4, R5, c[0x0][0x218], RZ ;  /* 0x0000860005047a24 */ /* 0x000fe400078e02ff */
[C---:B------:R-:W-:Y:S04]  /*c710*/  IMAD.WIDE.U32 R2, R242.reuse, c[0x0][0x218], R2 ;  /* 0x00008600f2027a25 */ /* 0x040fe800078e0002 */
[----:B------:R-:W-:Y:S01]  /*c720*/  IMAD R4, R242, c[0x0][0x21c], R4 ;  /* 0x00008700f2047a24 */ /* 0x000fe200078e0204 */
[----:B------:R-:W-:Y:S04]  /*c730*/  IADD3 R2, P0, R2, UR22, RZ ;  /* 0x0000001602027c10 */ /* 0x000fe8000ff1e0ff */
[----:B------:R-:W-:Y:S02]  /*c740*/  IADD3.X R4, R3, UR16, R4, P0, !PT ;  /* 0x0000001003047c10 */ /* 0x000fe400087fe404 */
[C---:B------:R-:W-:Y:S04]  /*c750*/  LEA R3, P0, R2.reuse, c[0x0][0x1f8], 0x1 ;  /* 0x00007e0002037a11 */ /* 0x040fe800078008ff */
[----:B------:R-:W-:Y:S01]  /*c760*/  LEA.HI.X R2, R2, c[0x0][0x1fc], R4, 0x1, P0 ;  /* 0x00007f0002027a11 */ /* 0x000fe200000f0c04 */
[----:B------:R-:W-:Y:S04]  /*c770*/  SHFL.IDX PT, R6, R3, 0x1, 0x181f ;  /* 0x00381f0003067f89 */ /* 0x000fe800000e0000 */
[----:B------:R-:W5:Y:S04]  /*c780*/  SHFL.IDX PT, R4, R3, RZ, 0x181f ;  /* 0x00181fff03047589 */ /* 0x000f6800000e0000 */
[----:B------:R-:W4:Y:S04]  /*c790*/  SHFL.IDX PT, R5, R2, RZ, 0x181f ;  /* 0x00181fff02057589 */ /* 0x000f2800000e0000 */
[----:B------:R-:W3:Y:S04]  /*c7a0*/  SHFL.IDX PT, R3, R3, 0x2, 0x181f ;  /* 0x00581f0003037f89 */ /* 0x000ee800000e0000 */
[----:B------:R-:W2:Y:S04]  /*c7b0*/  SHFL.IDX PT, R7, R2, 0x1, 0x181f ;  /* 0x00381f0002077f89 */ /* 0x000ea800000e0000 */
[----:B------:R1:W2:Y:S02]  /*c7c0*/  SHFL.IDX PT, R14, R2, 0x2, 0x181f ;  /* 0x00581f00020e7f89 */ /* 0x0002a400000e0000 */
[----:B-1----:R-:W-:Y:S02]  /*c7d0*/  IADD3 R2, -R223, 0x10, RZ ;  /* 0x00000010df027810 */ /* 0x002fe40007ffe1ff */
[CC--:B-----5:R-:W-:Y:S02]  /*c7e0*/  IADD3 R12, P0, R4.reuse, R251.reuse, RZ ;  /* 0x000000fb040c7210 */ /* 0x0e0fe40007f1e0ff */
[-C--:B------:R-:W-:Y:S02]  /*c7f0*/  IADD3 R10, P2, R4, R220.reuse, RZ ;  /* 0x000000dc040a7210 */ /* 0x080fe40007f5e0ff */
[CC--:B------:R-:W-:Y:S01]  /*c800*/  IADD3 R8, P1, R6.reuse, R251.reuse, RZ ;  /* 0x000000fb06087210 */ /* 0x0c0fe20007f3e0ff */
[C-C-:B----4-:R-:W-:Y:S01]  /*c810*/  IMAD.X R13, R5.reuse, 0x1, R222.reuse, P0 ;  /* 0x00000001050d7824 */ /* 0x150fe200000e06de */
[----:B------:R-:W-:Y:S01]  /*c820*/  IADD3 R6, P0, R6, R220, RZ ;  /* 0x000000dc06067210 */ /* 0x000fe20007f1e0ff */
[--C-:B------:R-:W-:Y:S01]  /*c830*/  IMAD.X R11, R5, 0x1, R221.reuse, P2 ;  /* 0x00000001050b7824 */ /* 0x100fe200010e06dd */
[----:B---3--:R-:W-:Y:S01]  /*c840*/  IADD3 R4, P2, R3, R251, RZ ;  /* 0x000000fb03047210 */ /* 0x008fe20007f5e0ff */
[C-C-:B--2---:R-:W-:Y:S01]  /*c850*/  IMAD.X R9, R7.reuse, 0x1, R222.reuse, P1 ;  /* 0x0000000107097824 */ /* 0x144fe200008e06de */
[----:B------:R1:W-:Y:S01]  /*c860*/  LDGSTS.E.BYPASS.LTC128B.128 [R245], [R12.64], !P6 ;  /* 0x000000000cf57fae */ /* 0x0003e2000f101d54 */
[--C-:B------:R-:W-:Y:S01]  /*c870*/  IMAD.X R7, R7, 0x1, R221.reuse, P0 ;  /* 0x0000000107077824 */ /* 0x100fe200000e06dd */
[----:B------:R-:W-:Y:S01]  /*c880*/  LOP3.LUT R2, R2, 0xf, RZ, 0xc0, !PT ;  /* 0x0000000f02027812 */ /* 0x000fe200078ec0ff */
[----:B------:R-:W-:Y:S01]  /*c890*/  IMAD.X R5, R14, 0x1, R222, P2 ;  /* 0x000000010e057824 */ /* 0x000fe200010e06de */
[----:B------:R1:W-:Y:S01]  /*c8a0*/  LDGSTS.E.BYPASS.LTC128B.128 [R245+0x1800], [R10.64], !P5 ;  /* 0x018000000af57fae */ /* 0x0003e2000e901d54 */
[----:B------:R-:W-:Y:S02]  /*c8b0*/  ISETP.NE.U32.AND P2, PT, R223, RZ, PT ;  /* 0x000000ffdf00720c */ /* 0x000fe40003f45070 */
[----:B------:R-:W-:Y:S01]  /*c8c0*/  IADD3 R2, P1, P0, R2, R3, R220 ;  /* 0x0000000302027210 */ /* 0x000fe2000783e0dc */
[----:B------:R1:W-:Y:S03]  /*c8d0*/  LDGSTS.E.BYPASS.LTC128B.128 [R245+0x800], [R8.64], !P6 ;  /* 0x0080000008f57fae */ /* 0x0003e6000f101d54 */
[----:B------:R-:W-:Y:S01]  /*c8e0*/  IADD3.X R3, RZ, R14, R221, P1, P0 ;  /* 0x0000000eff037210 */ /* 0x000fe20000fe04dd */
[----:B------:R1:W-:Y:S04]  /*c8f0*/  LDGSTS.E.BYPASS.LTC128B.128 [R245+0x2000], [R6.64], !P5 ;  /* 0x0200000006f57fae */ /* 0x0003e8000e901d54 */
[----:B------:R1:W-:Y:S04]  /*c900*/  LDGSTS.E.BYPASS.LTC128B.128 [R245+0x1000], [R4.64], !P6 ;  /* 0x0100000004f57fae */ /* 0x0003e8000f101d54 */
[----:B------:R1:W-:Y:S02]  /*c910*/  LDGSTS.E.BYPASS.LTC128B.128.ZFILL [R245+0x2800], [R2.64], P2 ;  /* 0x0280000002f57fae */ /* 0x0003e40009141d54 */
.L_x_634:
[-C--:B-12-4-:R-:W-:Y:S01]  /*c920*/  HMMA.16816.F32.BF16 R4, R48, R16.reuse, RZ ;  /* 0x000000103004723c */ /* 0x096fe200000418ff */
[----:B------:R-:W-:Y:S01]  /*c930*/  LDSM.16.M88.4 R212, [R232+0x6100] ;  /* 0x00610000e8d4783b */ /* 0x000fe20000000200 */
[----:B------:R-:W-:Y:S06]  /*c940*/  UISETP.GT.AND UP0, UPT, UR24, UR8, UPT ;  /* 0x000000081800728c */ /* 0x000fec000bf04270 */
[C---:B---3--:R-:W-:Y:S01]  /*c950*/  HMMA.16816.F32.BF16 R8, R44.reuse, R16, RZ ;  /* 0x000000102c08723c */ /* 0x048fe200000418ff */
        /* <DEDUP_REMOVED lines=13> */
[----:B------:R-:W2:Y:S07]  /*ca30*/  LDSM.16.M88.4 R172, [R232+0x8100] ;  /* 0x00810000e8ac783b */ /* 0x000eae0000000200 */
[-C--:B------:R-:W-:Y:S08]  /*ca40*/  HMMA.16816.F32.BF16 R4, R192, R196.reuse, R4 ;  /* 0x000000c4c004723c */ /* 0x080ff00000041804 */
[C---:B------:R-:W-:Y:S08]  /*ca50*/  HMMA.16816.F32.BF16 R8, R200.reuse, R196, R8 ;  /* 0x000000c4c808723c */ /* 0x040ff00000041808 */
[-C--:B------:R-:W-:Y:S08]  /*ca60*/  HMMA.16816.F32.BF16 R12, R200, R198.reuse, R12 ;  /* 0x000000c6c80c723c */ /* 0x080ff0000004180c */
[C---:B------:R-:W-:Y:S01]  /*ca70*/  HMMA.16816.F32.BF16 R16, R192.reuse, R198, R16 ;  /* 0x000000c6c010723c */ /* 0x040fe20000041810 */
[----:B------:R-:W3:Y:S07]  /*ca80*/  LDSM.16.M88.4 R196, [R230+0x3900] ;  /* 0x00390000e6c4783b */ /* 0x000eee0000000200 */
        /* <DEDUP_REMOVED lines=10> */
[----:B------:R-:W4:Y:S07]  /*cb30*/  LDSM.16.M88.4 R192, [R230+0x4100] ;  /* 0x00410000e6c0783b */ /* 0x000f2e0000000200 */
[-C--:B-1----:R-:W-:Y:S01]  /*cb40*/  HMMA.16816.F32.BF16 R4, R212, R216.reuse, R4 ;  /* 0x000000d8d404723c */ /* 0x082fe20000041804 */
[----:B------:R-:W1:Y:S07]  /*cb50*/  LDSM.16.M88.4 R208, [R234+0x8100] ;  /* 0x00810000ead0783b */ /* 0x000e6e0000000200 */
[C---:B--2---:R-:W-:Y:S08]  /*cb60*/  HMMA.16816.F32.BF16 R8, R172.reuse, R216, R8 ;  /* 0x000000d8ac08723c */ /* 0x044ff00000041808 */
[-C--:B------:R-:W-:Y:S08]  /*cb70*/  HMMA.16816.F32.BF16 R12, R172, R218.reuse, R12 ;  /* 0x000000daac0c723c */ /* 0x080ff0000004180c */
[C---:B------:R-:W-:Y:S01]  /*cb80*/  HMMA.16816.F32.BF16 R16, R212.reuse, R218, R16 ;  /* 0x000000dad410723c */ /* 0x040fe20000041810 */
[----:B------:R-:W2:Y:S07]  /*cb90*/  LDSM.16.M88.4 R216, [R229+0x800] ;  /* 0x00080000e5d8783b */ /* 0x000eae0000000200 */
        /* <DEDUP_REMOVED lines=10> */
[----:B------:R-:W4:Y:S07]  /*cc40*/  LDSM.16.M88.4 R192, [R224+0x4900] ;  /* 0x00490000e0c0783b */ /* 0x000f2e0000000200 */
[-C--:B------:R-:W-:Y:S01]  /*cc50*/  HMMA.16816.F32.BF16 R4, R200, R204.reuse, R4 ;  /* 0x000000ccc804723c */ /* 0x080fe20000041804 */
[----:B------:R-:W-:Y:S07]  /*cc60*/  LDSM.16.M88.4 R212, [R224+0x5100] ;  /* 0x00510000e0d4783b */ /* 0x000fee0000000200 */
[C---:B-1----:R-:W-:Y:S08]  /*cc70*/  HMMA.16816.F32.BF16 R8, R208.reuse, R204, R8 ;  /* 0x000000ccd008723c */ /* 0x042ff00000041808 */
[-C--:B------:R-:W-:Y:S08]  /*cc80*/  HMMA.16816.F32.BF16 R12, R208, R206.reuse, R12 ;  /* 0x000000ced00c723c */ /* 0x080ff0000004180c */
[C---:B------:R-:W-:Y:S01]  /*cc90*/  HMMA.16816.F32.BF16 R16, R200.reuse, R206, R16 ;  /* 0x000000cec810723c */ /* 0x040fe20000041810 */
[----:B------:R-:W1:Y:S07]  /*cca0*/  LDSM.16.M88.4 R204, [R231+0xc100] ;  /* 0x00c10000e7cc783b */ /* 0x000e6e0000000200 */
[-C--:B--2---:R-:W-:Y:S08]  /*ccb0*/  HMMA.16816.F32.BF16 R20, R200, R216.reuse, R20 ;  /* 0x000000d8c814723c */ /* 0x084ff00000041814 */
[C---:B------:R-:W-:Y:S08]  /*ccc0*/  HMMA.16816.F32.BF16 R24, R208.reuse, R216, R24 ;  /* 0x000000d8d018723c */ /* 0x040ff00000041818 */
[-C--:B------:R-:W-:Y:S08]  /*ccd0*/  HMMA.16816.F32.BF16 R28, R208, R218.reuse, R28 ;  /* 0x000000dad01c723c */ /* 0x080ff0000004181c */
[C---:B------:R-:W-:Y:S01]  /*cce0*/  HMMA.16816.F32.BF16 R32, R200.reuse, R218, R32 ;  /* 0x000000dac820723c */ /* 0x040fe20000041820 */
[----:B------:R-:W2:Y:S07]  /*ccf0*/  LDSM.16.M88.4 R216, [R224+0x5900] ;  /* 0x00590000e0d8783b */ /* 0x000eae0000000200 */
[-C--:B---3--:R-:W-:Y:S08]  /*cd00*/  HMMA.16816.F32.BF16 R36, R200, R196.reuse, R36 ;  /* 0x000000c4c824723c */ /* 0x088ff00000041824 */
[C---:B------:R-:W-:Y:S08]  /*cd10*/  HMMA.16816.F32.BF16 R40, R208.reuse, R196, R40 ;  /* 0x000000c4d028723c */ /* 0x040ff00000041828 */
[-C--:B------:R-:W-:Y:S01]  /*cd20*/  HMMA.16816.F32.BF16 R44, R208, R198.reuse, R44 ;  /* 0x000000c6d02c723c */ /* 0x080fe2000004182c */
[----:B------:R-:W-:Y:S07]  /*cd30*/  LDSM.16.M88.4 R208, [R233+0xc100] ;  /* 0x00c10000e9d0783b */ /* 0x000fee0000000200 */
[----:B------:R-:W-:Y:S01]  /*cd40*/  HMMA.16816.F32.BF16 R48, R200, R198, R48 ;  /* 0x000000c6c830723c */ /* 0x000fe20000041830 */
[----:B------:R-:W-:Y:S07]  /*cd50*/  LDSM.16.M88.4 R196, [R233+0xa100] ;  /* 0x00a10000e9c4783b */ /* 0x000fee0000000200 */
[-C--:B----4-:R-:W-:Y:S01]  /*cd60*/  HMMA.16816.F32.BF16 R4, R172, R192.reuse, R4 ;  /* 0x000000c0ac04723c */ /* 0x090fe20000041804 */
[----:B------:R-:W3:Y:S07]  /*cd70*/  LDSM.16.M88.4 R200, [R239] ;  /* 0x00000000efc8783b */ /* 0x000eee0000000200 */
        /* <DEDUP_REMOVED lines=9> */
[-C--:B--2---:R-:W-:Y:S08]  /*ce10*/  HMMA.16816.F32.BF16 R36, R172, R216.reuse, R36 ;  /* 0x000000d8ac24723c */ /* 0x084ff00000041824 */
[C---:B------:R-:W-:Y:S08]  /*ce20*/  HMMA.16816.F32.BF16 R40, R204.reuse, R216, R40 ;  /* 0x000000d8cc28723c */ /* 0x040ff00000041828 */
[-C--:B------:R-:W-:Y:S01]  /*ce30*/  HMMA.16816.F32.BF16 R44, R204, R218.reuse, R44 ;  /* 0x000000dacc2c723c */ /* 0x080fe2000004182c */
[----:B------:R-:W-:Y:S07]  /*ce40*/  LDSM.16.M88.4 R204, [R232+0xa100] ;  /* 0x00a10000e8cc783b */ /* 0x000fee0000000200 */
[----:B------:R-:W-:Y:S01]  /*ce50*/  HMMA.16816.F32.BF16 R48, R172, R218, R48 ;  /* 0x000000daac30723c */ /* 0x000fe20000041830 */
[----:B------:R-:W2:Y:S07]  /*ce60*/  LDSM.16.M88.4 R172, [R237] ;  /* 0x00000000edac783b */ /* 0x000eae0000000200 */
[-C--:B---3--:R-:W-:Y:S01]  /*ce70*/  HMMA.16816.F32.BF16 R4, R196, R200.reuse, R4 ;  /* 0x000000c8c404723c */ /* 0x088fe20000041804 */
[----:B------:R-:W3:Y:S07]  /*ce80*/  LDSM.16.M88.4 R216, [R232+0xc100] ;  /* 0x00c10000e8d8783b */ /* 0x000eee0000000200 */
        /* <DEDUP_REMOVED lines=14> */
[----:B------:R-:W1:Y:S07]  /*cf70*/  LDSM.16.M88.4 R172, [R230+0x5900] ;  /* 0x00590000e6ac783b */ /* 0x000e6e0000000200 */
[-C--:B------:R-:W-:Y:S01]  /*cf80*/  HMMA.16816.F32.BF16 R4, R204, R212.reuse, R4 ;  /* 0x000000d4cc04723c */ /* 0x080fe20000041804 */
[----:B------:R-:W2:Y:S07]  /*cf90*/  LDSM.16.M88.4 R196, [R229+0x1800] ;  /* 0x00180000e5c4783b */ /* 0x000eae0000000200 */
        /* <DEDUP_REMOVED lines=15> */
[-C--:B--2---:R-:W-:Y:S08]  /*d090*/  HMMA.16816.F32.BF16 R4, R192, R196.reuse, R4 ;  /* 0x000000c4c004723c */ /* 0x084ff00000041804 */
[C---:B------:R-:W-:Y:S08]  /*d0a0*/  HMMA.16816.F32.BF16 R8, R208.reuse, R196, R8 ;  /* 0x000000c4d008723c */ /* 0x040ff00000041808 */
[-C--:B------:R-:W-:Y:S08]  /*d0b0*/  HMMA.16816.F32.BF16 R12, R208, R198.reuse, R12 ;  /* 0x000000c6d00c723c */ /* 0x080ff0000004180c */
[C---:B------:R-:W-:Y:S08]  /*d0c0*/  HMMA.16816.F32.BF16 R16, R192.reuse, R198, R16 ;  /* 0x000000c6c010723c */ /* 0x040ff00000041810 */
[-C--:B---3--:R-:W-:Y:S08]  /*d0d0*/  HMMA.16816.F32.BF16 R20, R192, R212.reuse, R20 ;  /* 0x000000d4c014723c */ /* 0x088ff00000041814 */
        /* <DEDUP_REMOVED lines=21> */
[----:B------:R-:W-:Y:S04]  /*d230*/  @!P3 LEA.HI.X R167, R165, c[0x0][0x2a4], R167, 0x2, P0 ;  /* 0x0000a900a5a7ba11 */ /* 0x000fe800000f14a7 */
[----:B------:R-:W-:Y:S01]  /*d240*/  SHF.R.S32.HI R2, RZ, 0x1f, R243 ;  /* 0x0000001fff027819 */ /* 0x000fe200000114f3 */
[----:B------:R-:W2:Y:S04]  /*d250*/  @!P3 LDG.E R242, [R166.64] ;  /* 0x00000014a6f2b981 */ /* 0x000ea8000c1e1900 */
[----:B------:R-:W-:Y:S02]  /*d260*/  IMAD R165, R2, c[0x0][0x1e0], RZ ;  /* 0x0000780002a57a24 */ /* 0x000fe400078e02ff */
[C---:B------:R-:W-:Y:S04]  /*d270*/  IMAD.WIDE.U32 R2, R243.reuse, c[0x0][0x1e0], RZ ;  /* 0x00007800f3027a25 */ /* 0x040fe800078e00ff */
        /* <DEDUP_REMOVED lines=14> */
[----:B------:R-:W5:Y:S04]  /*d360*/  SHFL.IDX PT, R167, R2, 0x1, 0x181f ;  /* 0x00381f0002a77f89 */ /* 0x000f6800000e0000 */
[----:B------:R5:W5:Y:S01]  /*d370*/  SHFL.IDX PT, R194, R2, 0x2, 0x181f ;  /* 0x00581f0002c27f89 */ /* 0x000b6200000e0000 */
[-C--:B-1----:R-:W-:Y:S02]  /*d380*/  IADD3 R172, P1, R168, R251.reuse, RZ ;  /* 0x000000fba8ac7210 */ /* 0x082fe40007f3e0ff */
[CC--:B--2---:R-:W-:Y:S02]  /*d390*/  IADD3 R192, P0, R165.reuse, R251.reuse, RZ ;  /* 0x000000fba5c07210 */ /* 0x0c4fe40007f1e0ff */
[-C--:B------:R-:W-:Y:S03]  /*d3a0*/  IADD3 R174, P2, R165, R220.reuse, RZ ;  /* 0x000000dca5ae7210 */ /* 0x080fe60007f5e0ff */
[--C-:B---3--:R-:W-:Y:S01]  /*d3b0*/  IMAD.X R193, R166, 0x1, R222.reuse, P0 ;  /* 0x00000001a6c17824 */ /* 0x108fe200000e06de */
[----:B------:R-:W-:Y:S01]  /*d3c0*/  IADD3 R168, P0, R168, R220, RZ ;  /* 0x000000dca8a87210 */ /* 0x000fe20007f1e0ff */
[--C-:B------:R-:W-:Y:S01]  /*d3d0*/  IMAD.X R175, R166, 0x1, R221.reuse, P2 ;  /* 0x00000001a6af7824 */ /* 0x100fe200010e06dd */
[----:B----4-:R-:W-:Y:S02]  /*d3e0*/  IADD3 R166, P2, R3, R251, RZ ;  /* 0x000000fb03a67210 */ /* 0x010fe40007f5e0ff */
[----:B------:R1:W-:Y:S01]  /*d3f0*/  LDGSTS.E.BYPASS.LTC128B.128 [R244+0x3100], [R192.64], !P6 ;  /* 0x03100000c0f47fae */ /* 0x0003e2000f101d54 */
[--C-:B-----5:R-:W-:Y:S03]  /*d400*/  IMAD.X R173, R167, 0x1, R222.reuse, P1 ;  /* 0x00000001a7ad7824 */ /* 0x120fe600008e06de */
[----:B------:R1:W-:Y:S01]  /*d410*/  LDGSTS.E.BYPASS.LTC128B.128 [R244+0x4900], [R174.64], !P5 ;  /* 0x04900000aef47fae */ /* 0x0003e2000e901d54 */
[----:B------:R-:W-:Y:S01]  /*d420*/  IADD3 R2, -R223, 0x10, RZ ;  /* 0x00000010df027810 */ /* 0x000fe20007ffe1ff */
[--C-:B------:R-:W-:Y:S02]  /*d430*/  IMAD.X R169, R167, 0x1, R221.reuse, P0 ;  /* 0x00000001a7a97824 */ /* 0x100fe400000e06dd */
[----:B------:R1:W-:Y:S01]  /*d440*/  LDGSTS.E.BYPASS.LTC128B.128 [R244+0x3900], [R172.64], !P6 ;  /* 0x03900000acf47fae */ /* 0x0003e2000f101d54 */
[----:B------:R-:W-:Y:S01]  /*d450*/  IMAD.X R167, R194, 0x1, R222, P2 ;  /* 0x00000001c2a77824 */ /* 0x000fe200010e06de */
[----:B------:R-:W-:Y:S02]  /*d460*/  ISETP.NE.U32.AND P2, PT, R223, RZ, PT ;  /* 0x000000ffdf00720c */ /* 0x000fe40003f45070 */
[----:B------:R1:W-:Y:S01]  /*d470*/  LDGSTS.E.BYPASS.LTC128B.128 [R244+0x5100], [R168.64], !P5 ;  /* 0x05100000a8f47fae */ /* 0x0003e2000e901d54 */
[----:B------:R-:W-:Y:S03]  /*d480*/  LOP3.LUT R2, R2, 0xf, RZ, 0xc0, !PT ;  /* 0x0000000f02027812 */ /* 0x000fe600078ec0ff */
[----:B------:R1:W-:Y:S01]  /*d490*/  LDGSTS.E.BYPASS.LTC128B.128 [R244+0x4100], [R166.64], !P6 ;  /* 0x04100000a6f47fae */ /* 0x0003e2000f101d54 */
[----:B------:R-:W-:Y:S04]  /*d4a0*/  IADD3 R2, P1, P0, R2, R3, R220 ;  /* 0x0000000302027210 */ /* 0x000fe8000783e0dc */
[----:B------:R-:W-:Y:S05]  /*d4b0*/  IADD3.X R3, RZ, R194, R221, P1, P0 ;  /* 0x000000c2ff037210 */ /* 0x000fea0000fe04dd */
[----:B------:R1:W-:Y:S04]  /*d4c0*/  LDGSTS.E.BYPASS.LTC128B.128.ZFILL [R244+0x5900], [R2.64], P2 ;  /* 0x0590000002f47fae */ /* 0x0003e80009141d54 */
.L_x_635:
[----:B-1----:R-:W-:Y:S01]  /*d4d0*/  FMNMX.FTZ R169, R4, R0, !PT ;  /* 0x0000000004a97209 */ /* 0x002fe20007810000 */
[----:B------:R-:W-:Y:S01]  /*d4e0*/  LDSM.16.MT88.4 R192, [R225+0x100] ;  /* 0x00010000e1c0783b */ /* 0x000fe20000004200 */
        /* <DEDUP_REMOVED lines=11> */
[----:B------:R-:W2:Y:S01]  /*d5a0*/  LDL.LU R252, [R1+0x18] ;  /* 0x0000180001fc7983 */ /* 0x000ea20000300800 */
        /* <DEDUP_REMOVED lines=29> */
[----:B------:R-:W3:Y:S01]  /*d780*/  SHFL.BFLY PT, R167, R2, 0x2, 0x1f ;  /* 0x0c401f0002a77f89 */ /* 0x000ee200000e0000 */
[----:B------:R-:W-:Y:S07]  /*d790*/  FMNMX.FTZ R3, R51, R3, !PT ;  /* 0x0000000333037209 */ /* 0x000fee0007810000 */
[----:B------:R-:W4:Y:S01]  /*d7a0*/  SHFL.BFLY PT, R166, R3, 0x2, 0x1f ;  /* 0x0c401f0003a67f89 */ /* 0x000f2200000e0000 */
[----:B-1----:R-:W-:Y:S02]  /*d7b0*/  FMNMX.FTZ R169, R169, R165, !PT ;  /* 0x000000a5a9a97209 */ /* 0x002fe40007810000 */
[----:B------:R-:W-:Y:S04]  /*d7c0*/  FMNMX.FTZ R165, R10, R171, !PT ;  /* 0x000000ab0aa57209 */ /* 0x000fe80007810000 */
[----:B------:R-:W-:Y:S01]  /*d7d0*/  FMNMX.FTZ R165, R11, R165, !PT ;  /* 0x000000a50ba57209 */ /* 0x000fe20007810000 */
[----:B------:R-:W1:Y:S03]  /*d7e0*/  SHFL.BFLY PT, R172, R169, 0x1, 0x1f ;  /* 0x0c201f00a9ac7f89 */ /* 0x000e6600000e0000 */
[----:B------:R-:W-:Y:S04]  /*d7f0*/  FMNMX.FTZ R165, R14, R165, !PT ;  /* 0x000000a50ea57209 */ /* 0x000fe80007810000 */
[----:B------:R-:W-:Y:S02]  /*d800*/  FMNMX.FTZ R165, R15, R165, !PT ;  /* 0x000000a50fa57209 */ /* 0x000fe40007810000 */
[----:B---3--:R-:W-:Y:S02]  /*d810*/  FMNMX.FTZ R167, R2, R167, !PT ;  /* 0x000000a702a77209 */ /* 0x008fe40007810000 */
[----:B------:R-:W-:Y:S03]  /*d820*/  FMNMX.FTZ R165, R26, R165, !PT ;  /* 0x000000a51aa57209 */ /* 0x000fe60007810000 */
[----:B------:R-:W3:Y:S01]  /*d830*/  SHFL.BFLY PT, R173, R167, 0x1, 0x1f ;  /* 0x0c201f00a7ad7f89 */ /* 0x000ee200000e0000 */
[----:B------:R-:W-:Y:S02]  /*d840*/  FMNMX.FTZ R2, R27, R165, !PT ;  /* 0x000000a51b027209 */ /* 0x000fe40007810000 */
[----:B----4-:R-:W-:Y:S02]  /*d850*/  FMNMX.FTZ R3, R3, R166, !PT ;  /* 0x000000a603037209 */ /* 0x010fe40007810000 */
[----:B------:R-:W-:Y:S03]  /*d860*/  FMNMX.FTZ R2, R30, R2, !PT ;  /* 0x000000021e027209 */ /* 0x000fe60007810000 */
[----:B------:R-:W4:Y:S01]  /*d870*/  SHFL.BFLY PT, R168, R3, 0x1, 0x1f ;  /* 0x0c201f0003a87f89 */ /* 0x000f2200000e0000 */
[----:B------:R-:W-:Y:S02]  /*d880*/  FMNMX.FTZ R2, R31, R2, !PT ;  /* 0x000000021f027209 */ /* 0x000fe40007810000 */
[----:B-1----:R-:W-:Y:S02]  /*d890*/  FMNMX.FTZ R169, R169, R172, !PT ;  /* 0x000000aca9a97209 */ /* 0x002fe40007810000 */
[----:B------:R-:W-:Y:S03]  /*d8a0*/  FMNMX.FTZ R165, R42, R2, !PT ;  /* 0x000000022aa57209 */ /* 0x000fe60007810000 */
[----:B------:R-:W-:Y:S04]  /*d8b0*/  FADD.FTZ R0, -R169, R0 ;  /* 0x00000000a9007221 */ /* 0x000fe80000010100 */
[----:B------:R-:W-:Y:S01]  /*d8c0*/  FMUL.FTZ R2, R0, c[0x0][0x2d0] ;  /* 0x0000b40000027a20 */ /* 0x000fe20000410000 */
[----:B------:R-:W-:Y:S03]  /*d8d0*/  FMNMX.FTZ R0, R43, R165, !PT ;  /* 0x000000a52b007209 */ /* 0x000fe60007810000 */
[----:B------:R1:W5:Y:S01]  /*d8e0*/  MUFU.EX2 R166, R2 ;  /* 0x0000000200a67308 */ /* 0x0003620000000800 */
[----:B------:R-:W-:Y:S02]  /*d8f0*/  FMNMX.FTZ R0, R46, R0, !PT ;  /* 0x000000002e007209 */ /* 0x000fe40007810000 */
[----:B---3--:R-:W-:Y:S02]  /*d900*/  FMNMX.FTZ R167, R167, R173, !PT ;  /* 0x000000ada7a77209 */ /* 0x008fe40007810000 */
[----:B------:R-:W-:Y:S02]  /*d910*/  FMNMX.FTZ R0, R47, R0, !PT ;  /* 0x000000002f007209 */ /* 0x000fe40007810000 */
[----:B----4-:R-:W-:Y:S03]  /*d920*/  FMNMX.FTZ R168, R3, R168, !PT ;  /* 0x000000a803a87209 */ /* 0x010fe60007810000 */
[----:B------:R-:W3:Y:S02]  /*d930*/  SHFL.BFLY PT, R3, R0, 0x2, 0x1f ;  /* 0x0c401f0000037f89 */ /* 0x000ee400000e0000 */
[----:B------:R-:W-:Y:S04]  /*d940*/  FMUL.FTZ R200, R168, c[0x0][0x2d0] ;  /* 0x0000b400a8c87a20 */ /* 0x000fe80000410000 */
[--C-:B------:R-:W-:Y:S02]  /*d950*/  FFMA.FTZ R6, R6, c[0x0][0x2d0], -R200.reuse ;  /* 0x0000b40006067a23 */ /* 0x100fe400000108c8 */
[--C-:B------:R-:W-:Y:S02]  /*d960*/  FFMA.FTZ R7, R7, c[0x0][0x2d0], -R200.reuse ;  /* 0x0000b40007077a23 */ /* 0x100fe400000108c8 */
[--C-:B------:R-:W-:Y:S01]  /*d970*/  FFMA.FTZ R18, R18, c[0x0][0x2d0], -R200.reuse ;  /* 0x0000b40012127a23 */ /* 0x100fe200000108c8 */
[----:B------:R-:W-:Y:S01]  /*d980*/  MUFU.EX2 R218, R6 ;  /* 0x0000000600da7308 */ /* 0x000fe20000000800 */
[----:B------:R-:W-:Y:S02]  /*d990*/  FFMA.FTZ R19, R19, c[0x0][0x2d0], -R200 ;  /* 0x0000b40013137a23 */ /* 0x000fe400000108c8 */
[----:B-1----:R-:W-:Y:S02]  /*d9a0*/  FADD.FTZ R2, -R168, R164 ;  /* 0x000000a4a8027221 */ /* 0x002fe40000010100 */
[----:B-----5:R-:W-:Y:S02]  /*d9b0*/  FMUL.FTZ R132, R166, R132 ;  /* 0x00000084a6847220 */ /* 0x020fe40000410000 */
[----:B------:R-:W-:Y:S02]  /*d9c0*/  FMUL.FTZ R2, R2, c[0x0][0x2d0] ;  /* 0x0000b40002027a20 */ /* 0x000fe40000410000 */
[C---:B------:R-:W-:Y:S01]  /*d9d0*/  FMUL.FTZ R133, R166.reuse, R133 ;  /* 0x00000085a6857220 */ /* 0x040fe20000410000 */
[----:B------:R-:W1:Y:S01]  /*d9e0*/  MUFU.EX2 R219, R7 ;  /* 0x0000000700db7308 */ /* 0x000e620000000800 */
[----:B------:R-:W-:Y:S01]  /*d9f0*/  FMUL.FTZ R144, R166, R144 ;  /* 0x00000090a6907220 */ /* 0x000fe20000410000 */
[----:B---3--:R-:W-:Y:S01]  /*da00*/  FMNMX.FTZ R0, R0, R3, !PT ;  /* 0x0000000300007209 */ /* 0x008fe20007810000 */
[----:B------:R-:W-:Y:S02]  /*da10*/  FMUL.FTZ R145, R166, R145 ;  /* 0x00000091a6917220 */ /* 0x000fe40000410000 */
[--C-:B------:R-:W-:Y:S02]  /*da20*/  FFMA.FTZ R22, R22, c[0x0][0x2d0], -R200.reuse ;  /* 0x0000b40016167a23 */ /* 0x100fe400000108c8 */
[--C-:B------:R-:W-:Y:S02]  /*da30*/  FFMA.FTZ R23, R23, c[0x0][0x2d0], -R200.reuse ;  /* 0x0000b40017177a23 */ /* 0x100fe400000108c8 */
[--C-:B------:R-:W-:Y:S01]  /*da40*/  FFMA.FTZ R34, R34, c[0x0][0x2d0], -R200.reuse ;  /* 0x0000b40022227a23 */ /* 0x100fe200000108c8 */
[----:B------:R3:W4:Y:S01]  /*da50*/  MUFU.EX2 R165, R2 ;  /* 0x0000000200a57308 */ /* 0x0007220000000800 */
[--C-:B------:R-:W-:Y:S02]  /*da60*/  FFMA.FTZ R35, R35, c[0x0][0x2d0], -R200.reuse ;  /* 0x0000b40023237a23 */ /* 0x100fe400000108c8 */
[--C-:B------:R-:W-:Y:S02]  /*da70*/  FFMA.FTZ R38, R38, c[0x0][0x2d0], -R200.reuse ;  /* 0x0000b40026267a23 */ /* 0x100fe400000108c8 */
[--C-:B------:R-:W-:Y:S02]  /*da80*/  FFMA.FTZ R39, R39, c[0x0][0x2d0], -R200.reuse ;  /* 0x0000b40027277a23 */ /* 0x100fe400000108c8 */
[--C-:B------:R-:W-:Y:S02]  /*da90*/  FFMA.FTZ R50, R50, c[0x0][0x2d0], -R200.reuse ;  /* 0x0000b40032327a23 */ /* 0x100fe400000108c8 */
[----:B------:R-:W-:Y:S01]  /*daa0*/  FFMA.FTZ R51, R51, c[0x0][0x2d0], -R200 ;  /* 0x0000b40033337a23 */ /* 0x000fe200000108c8 */
[----:B------:R5:W-:Y:S01]  /*dab0*/  MUFU.EX2 R246, R18 ;  /* 0x0000001200f67308 */ /* 0x000be20000000800 */
[C---:B------:R-:W-:Y:S02]  /*dac0*/  FMUL.FTZ R148, R166.reuse, R148 ;  /* 0x00000094a6947220 */ /* 0x040fe40000410000 */
[C---:B------:R-:W-:Y:S01]  /*dad0*/  FMUL.FTZ R149, R166.reuse, R149 ;  /* 0x00000095a6957220 */ /* 0x040fe20000410000 */
[----:B-1----:R-:W-:Y:S01]  /*dae0*/  F2FP.BF16.PACK_AB R173, R219, R218 ;  /* 0x000000dadbad723e */ /* 0x002fe200000010ff */
[C---:B------:R-:W-:Y:S02]  /*daf0*/  FMUL.FTZ R160, R166.reuse, R160 ;  /* 0x000000a0a6a07220 */ /* 0x040fe40000410000 */
[C---:B------:R-:W-:Y:S02]  /*db00*/  FMUL.FTZ R161, R166.reuse, R161 ;  /* 0x000000a1a6a17220 */ /* 0x040fe40000410000 */
[C---:B------:R-:W-:Y:S01]  /*db10*/  FMUL.FTZ R52, R166.reuse, R52 ;  /* 0x00000034a6347220 */ /* 0x040fe20000410000 */
[----:B------:R-:W1:Y:S01]  /*db20*/  MUFU.EX2 R223, R19 ;  /* 0x0000001300df7308 */ /* 0x000e620000000800 */
[C---:B------:R-:W-:Y:S02]  /*db30*/  FMUL.FTZ R53, R166.reuse, R53 ;  /* 0x00000035a6357220 */ /* 0x040fe40000410000 */
[----:B------:R-:W-:Y:S02]  /*db40*/  FMUL.FTZ R64, R166, R64 ;  /* 0x00000040a6407220 */ /* 0x000fe40000410000 */
[----:B---3--:R-:W-:Y:S02]  /*db50*/  FADD.FTZ R2, -R167, R170 ;  /* 0x000000aaa7027221 */ /* 0x008fe40000010100 */
[----:B------:R-:W-:Y:S02]  /*db60*/  FMUL.FTZ R170, R169, c[0x0][0x2d0] ;  /* 0x0000b400a9aa7a20 */ /* 0x000fe40000410000 */
[----:B------:R-:W-:Y:S01]  /*db70*/  FMUL.FTZ R2, R2, c[0x0][0x2d0] ;  /* 0x0000b40002027a20 */ /* 0x000fe20000410000 */
[----:B------:R-:W-:Y:S01]  /*db80*/  MUFU.EX2 R207, R22 ;  /* 0x0000001600cf7308 */ /* 0x000fe20000000800 */
[--C-:B------:R-:W-:Y:S02]  /*db90*/  FFMA.FTZ R4, R4, c[0x0][0x2d0], -R170.reuse ;  /* 0x0000b40004047a23 */ /* 0x100fe400000108aa */
[--C-:B------:R-:W-:Y:S02]  /*dba0*/  FFMA.FTZ R5, R5, c[0x0][0x2d0], -R170.reuse ;  /* 0x0000b40005057a23 */ /* 0x100fe400000108aa */
[--C-:B------:R-:W-:Y:S02]  /*dbb0*/  FFMA.FTZ R16, R16, c[0x0][0x2d0], -R170.reuse ;  /* 0x0000b40010107a23 */ /* 0x100fe400000108aa */
[--C-:B------:R-:W-:Y:S02]  /*dbc0*/  FFMA.FTZ R17, R17, c[0x0][0x2d0], -R170.reuse ;  /* 0x0000b40011117a23 */ /* 0x100fe400000108aa */
[C---:B----4-:R-:W-:Y:S01]  /*dbd0*/  FMUL.FTZ R6, R165.reuse, R178 ;  /* 0x000000b2a5067220 */ /* 0x050fe20000410000 */
[----:B------:R3:W4:Y:S01]  /*dbe0*/  MUFU.EX2 R164, R2 ;  /* 0x0000000200a47308 */ /* 0x0007220000000800 */
[C---:B------:R-:W-:Y:S02]  /*dbf0*/  FMUL.FTZ R7, R165.reuse, R179 ;  /* 0x000000b3a5077220 */ /* 0x040fe40000410000 */
[----:B-----5:R-:W-:Y:S01]  /*dc00*/  FMUL.FTZ R18, R165, R190 ;  /* 0x000000bea5127220 */ /* 0x020fe20000410000 */
[----:B-1----:R-:W-:Y:S01]  /*dc10*/  F2FP.BF16.PACK_AB R175, R223, R246 ;  /* 0x000000f6dfaf723e */ /* 0x002fe200000010ff */
[C---:B------:R-:W-:Y:S02]  /*dc20*/  FMUL.FTZ R19, R165.reuse, R191 ;  /* 0x000000bfa5137220 */ /* 0x040fe40000410000 */
[C---:B------:R-:W-:Y:S02]  /*dc30*/  FMUL.FTZ R134, R165.reuse, R134 ;  /* 0x00000086a5867220 */ /* 0x040fe40000410000 */
[C---:B------:R-:W-:Y:S01]  /*dc40*/  FMUL.FTZ R135, R165.reuse, R135 ;  /* 0x00000087a5877220 */ /* 0x040fe20000410000 */
[----:B------:R1:W-:Y:S01]  /*dc50*/  MUFU.EX2 R247, R4 ;  /* 0x0000000400f77308 */ /* 0x0003e20000000800 */
[C---:B------:R-:W-:Y:S02]  /*dc60*/  FMUL.FTZ R146, R165.reuse, R146 ;  /* 0x00000092a5927220 */ /* 0x040fe40000410000 */
[----:B------:R-:W-:Y:S02]  /*dc70*/  FMUL.FTZ R147, R165, R147 ;  /* 0x00000093a5937220 */ /* 0x000fe40000410000 */
[--C-:B------:R-:W-:Y:S02]  /*dc80*/  FFMA.FTZ R20, R20, c[0x0][0x2d0], -R170.reuse ;  /* 0x0000b40014147a23 */ /* 0x100fe400000108aa */
[--C-:B------:R-:W-:Y:S02]  /*dc90*/  FFMA.FTZ R21, R21, c[0x0][0x2d0], -R170.reuse ;  /* 0x0000b40015157a23 */ /* 0x100fe400000108aa */
[--C-:B------:R-:W-:Y:S01]  /*dca0*/  FFMA.FTZ R32, R32, c[0x0][0x2d0], -R170.reuse ;  /* 0x0000b40020207a23 */ /* 0x100fe200000108aa */
[----:B------:R-:W5:Y:S01]  /*dcb0*/  MUFU.EX2 R249, R5 ;  /* 0x0000000500f97308 */ /* 0x000f620000000800 */
[--C-:B------:R-:W-:Y:S02]  /*dcc0*/  FFMA.FTZ R33, R33, c[0x0][0x2d0], -R170.reuse ;  /* 0x0000b40021217a23 */ /* 0x100fe400000108aa */
[--C-:B------:R-:W-:Y:S01]  /*dcd0*/  FFMA.FTZ R36, R36, c[0x0][0x2d0], -R170.reuse ;  /* 0x0000b40024247a23 */ /* 0x100fe200000108aa */
[----:B---3--:R-:W3:Y:S01]  /*dce0*/  SHFL.BFLY PT, R2, R0, 0x1, 0x1f ;  /* 0x0c201f0000027f89 */ /* 0x008ee200000e0000 */
[C---:B----4-:R-:W-:Y:S02]  /*dcf0*/  FMUL.FTZ R136, R164.reuse, R136 ;  /* 0x00000088a4887220 */ /* 0x050fe40000410000 */
[C---:B------:R-:W-:Y:S02]  /*dd00*/  FMUL.FTZ R137, R164.reuse, R137 ;  /* 0x00000089a4897220 */ /* 0x040fe40000410000 */
[C---:B------:R-:W-:Y:S01]  /*dd10*/  FMUL.FTZ R140, R164.reuse, R140 ;  /* 0x0000008ca48c7220 */ /* 0x040fe20000410000 */
[----:B------:R-:W-:Y:S01]  /*dd20*/  MUFU.EX2 R248, R16 ;  /* 0x0000001000f87308 */ /* 0x000fe20000000800 */
[----:B------:R-:W-:Y:S02]  /*dd30*/  FMUL.FTZ R141, R164, R141 ;  /* 0x0000008da48d7220 */ /* 0x000fe40000410000 */
[--C-:B------:R-:W-:Y:S02]  /*dd40*/  FFMA.FTZ R37, R37, c[0x0][0x2d0], -R170.reuse ;  /* 0x0000b40025257a23 */ /* 0x100fe400000108aa */
[----:B-1----:R-:W-:Y:S02]  /*dd50*/  FMUL.FTZ R4, R166, R176 ;  /* 0x000000b0a6047220 */ /* 0x002fe40000410000 */
[--C-:B------:R-:W-:Y:S02]  /*dd60*/  FFMA.FTZ R48, R48, c[0x0][0x2d0], -R170.reuse ;  /* 0x0000b40030307a23 */ /* 0x100fe400000108aa */
[----:B------:R-:W-:Y:S01]  /*dd70*/  FFMA.FTZ R49, R49, c[0x0][0x2d0], -R170 ;  /* 0x0000b40031317a23 */ /* 0x000fe200000108aa */
[----:B------:R-:W1:Y:S01]  /*dd80*/  MUFU.EX2 R250, R17 ;  /* 0x0000001100fa7308 */ /* 0x000e620000000800 */
[----:B------:R-:W4:Y:S01]  /*dd90*/  LDL.LU R170, [R1+0x14] ;  /* 0x0000140001aa7983 */ /* 0x000f220000300800 */
[----:B------:R-:W-:Y:S01]  /*dda0*/  FMUL.FTZ R150, R165, R150 ;  /* 0x00000096a5967220 */ /* 0x000fe20000410000 */
[----:B-----5:R-:W-:Y:S01]  /*ddb0*/  F2FP.BF16.PACK_AB R172, R249, R247 ;  /* 0x000000f7f9ac723e */ /* 0x020fe200000010ff */
[----:B------:R-:W-:Y:S01]  /*ddc0*/  FMUL.FTZ R5, R166, R177 ;  /* 0x000000b1a6057220 */ /* 0x000fe20000410000 */
[----:B------:R-:W5:Y:S01]  /*ddd0*/  LDL.LU R200, [R1+0xc] ;  /* 0x00000c0001c87983 */ /* 0x000f620000300800 */
[----:B------:R-:W-:Y:S01]  /*dde0*/  FMUL.FTZ R151, R165, R151 ;  /* 0x00000097a5977220 */ /* 0x000fe20000410000 */
[----:B---3--:R-:W-:Y:S01]  /*ddf0*/  FMNMX.FTZ R3, R2, R0, !PT ;  /* 0x0000000002037209 */ /* 0x008fe20007810000 */
[C---:B------:R-:W-:Y:S02]  /*de00*/  FMUL.FTZ R152, R164.reuse, R152 ;  /* 0x00000098a4987220 */ /* 0x040fe40000410000 */
[----:B------:R-:W-:Y:S01]  /*de10*/  MUFU.EX2 R209, R20 ;  /* 0x0000001400d17308 */ /* 0x000fe20000000800 */
[----:B------:R-:W-:Y:S02]  /*de20*/  FMUL.FTZ R153, R164, R153 ;  /* 0x00000099a4997220 */ /* 0x000fe40000410000 */
[----:B------:R-:W-:Y:S02]  /*de30*/  FADD.FTZ R0, -R3, R171 ;  /* 0x000000ab03007221 */ /* 0x000fe40000010100 */
[----:B------:R-:W-:Y:S02]  /*de40*/  FMUL.FTZ R171, R167, c[0x0][0x2d0] ;  /* 0x0000b400a7ab7a20 */ /* 0x000fe40000410000 */
[----:B------:R-:W-:Y:S02]  /*de50*/  FMUL.FTZ R2, R3, c[0x0][0x2d0] ;  /* 0x0000b40003027a20 */ /* 0x000fe40000410000 */
[----:B------:R-:W-:Y:S01]  /*de60*/  FMUL.FTZ R0, R0, c[0x0][0x2d0] ;  /* 0x0000b40000007a20 */ /* 0x000fe20000410000 */
        /* <DEDUP_REMOVED lines=8> */
[-C--:B------:R-:W-:Y:S05]  /*def0*/  HMMA.16816.F32.BF16 R4, R172, R192.reuse, R4 ;  /* 0x000000c0ac04723c */ /* 0x080fea0000041804 */
[--C-:B------:R-:W-:Y:S02]  /*df00*/  FFMA.FTZ R11, R11, c[0x0][0x2d0], -R2.reuse ;  /* 0x0000b4000b0b7a23 */ /* 0x100fe40000010802 */
[--C-:B------:R-:W-:Y:S02]  /*df10*/  FFMA.FTZ R14, R14, c[0x0][0x2d0], -R2.reuse ;  /* 0x0000b4000e0e7a23 */ /* 0x100fe40000010802 */
[--C-:B------:R-:W-:Y:S01]  /*df20*/  FFMA.FTZ R15, R15, c[0x0][0x2d0], -R2.reuse ;  /* 0x0000b4000f0f7a23 */ /* 0x100fe20000010802 */
[----:B------:R3:W-:Y:S02]  /*df30*/  MUFU.EX2 R214, R8 ;  /* 0x0000000800d67308 */ /* 0x0007e40000000800 */
[C---:B------:R-:W-:Y:S02]  /*df40*/  FMUL.FTZ R16, R166.reuse, R188 ;  /* 0x000000bca6107220 */ /* 0x040fe40000410000 */
[----:B------:R-:W-:Y:S02]  /*df50*/  FMUL.FTZ R17, R166, R189 ;  /* 0x000000bda6117220 */ /* 0x000fe40000410000 */
[----:B------:R-:W-:Y:S01]  /*df60*/  LDSM.16.MT88.4 R188, [R225+0x1100] ;  /* 0x00110000e1bc783b */ /* 0x000fe20000004200 */
[--C-:B------:R-:W-:Y:S02]  /*df70*/  FFMA.FTZ R24, R24, c[0x0][0x2d0], -R171.reuse ;  /* 0x0000b40018187a23 */ /* 0x100fe400000108ab */
[--C-:B------:R-:W-:Y:S01]  /*df80*/  FFMA.FTZ R25, R25, c[0x0][0x2d0], -R171.reuse ;  /* 0x0000b40019197a23 */ /* 0x100fe200000108ab */
[----:B------:R-:W2:Y:S01]  /*df90*/  MUFU.EX2 R215, R9 ;  /* 0x0000000900d77308 */ /* 0x000ea20000000800 */
[--C-:B------:R-:W-:Y:S02]  /*dfa0*/  FFMA.FTZ R26, R26, c[0x0][0x2d0], -R2.reuse ;  /* 0x0000b4001a1a7a23 */ /* 0x100fe40000010802 */
[C---:B-1----:R-:W-:Y:S02]  /*dfb0*/  FMUL.FTZ R138, R0.reuse, R138 ;  /* 0x0000008a008a7220 */ /* 0x042fe40000410000 */
[C---:B------:R-:W-:Y:S02]  /*dfc0*/  FMUL.FTZ R139, R0.reuse, R139 ;  /* 0x0000008b008b7220 */ /* 0x040fe40000410000 */
[C---:B------:R-:W-:Y:S02]  /*dfd0*/  FMUL.FTZ R142, R0.reuse, R142 ;  /* 0x0000008e008e7220 */ /* 0x040fe40000410000 */
[C---:B------:R-:W-:Y:S01]  /*dfe0*/  FMUL.FTZ R143, R0.reuse, R143 ;  /* 0x0000008f008f7220 */ /* 0x040fe20000410000 */
[----:B------:R1:W-:Y:S01]  /*dff0*/  MUFU.EX2 R216, R12 ;  /* 0x0000000c00d87308 */ /* 0x0003e20000000800 */
[--C-:B------:R-:W-:Y:S02]  /*e000*/  FFMA.FTZ R27, R27, c[0x0][0x2d0], -R2.reuse ;  /* 0x0000b4001b1b7a23 */ /* 0x100fe40000010802 */
[----:B------:R-:W-:Y:S02]  /*e010*/  FMUL.FTZ R154, R0, R154 ;  /* 0x0000009a009a7220 */ /* 0x000fe40000410000 */
[----:B---3--:R-:W-:Y:S02]  /*e020*/  FMUL.FTZ R8, R164, R180 ;  /* 0x000000b4a4087220 */ /* 0x008fe40000410000 */
[----:B------:R-:W-:Y:S02]  /*e030*/  FMUL.FTZ R155, R0, R155 ;  /* 0x0000009b009b7220 */ /* 0x000fe40000410000 */
[C---:B------:R-:W-:Y:S01]  /*e040*/  FMUL.FTZ R156, R164.reuse, R156 ;  /* 0x0000009ca49c7220 */ /* 0x040fe20000410000 */
[----:B------:R-:W3:Y:S01]  /*e050*/  MUFU.EX2 R217, R13 ;  /* 0x0000000d00d97308 */ /* 0x000ee20000000800 */
[----:B------:R-:W-:Y:S02]  /*e060*/  FMUL.FTZ R157, R164, R157 ;  /* 0x0000009da49d7220 */ /* 0x000fe40000410000 */
[----:B------:R-:W-:Y:S01]  /*e070*/  FMUL.FTZ R158, R0, R158 ;  /* 0x0000009e009e7220 */ /* 0x000fe20000410000 */
[----:B--2---:R-:W-:Y:S01]  /*e080*/  F2FP.BF16.PACK_AB R176, R215, R214 ;  /* 0x000000d6d7b0723e */ /* 0x004fe200000010ff */
[----:B------:R-:W-:Y:S02]  /*e090*/  FMUL.FTZ R9, R164, R181 ;  /* 0x000000b5a4097220 */ /* 0x000fe40000410000 */
[----:B------:R-:W-:Y:S02]  /*e0a0*/  FMUL.FTZ R159, R0, R159 ;  /* 0x0000009f009f7220 */ /* 0x000fe40000410000 */
[C---:B------:R-:W-:Y:S01]  /*e0b0*/  FMUL.FTZ R162, R165.reuse, R162 ;  /* 0x000000a2a5a27220 */ /* 0x040fe20000410000 */
[----:B------:R2:W-:Y:S01]  /*e0c0*/  MUFU.EX2 R210, R10 ;  /* 0x0000000a00d27308 */ /* 0x0005e20000000800 */
[C---:B------:R-:W-:Y:S02]  /*e0d0*/  FMUL.FTZ R163, R165.reuse, R163 ;  /* 0x000000a3a5a37220 */ /* 0x040fe40000410000 */
[C---:B------:R-:W-:Y:S02]  /*e0e0*/  FMUL.FTZ R54, R165.reuse, R54 ;  /* 0x00000036a5367220 */ /* 0x040fe40000410000 */
[C---:B-1----:R-:W-:Y:S02]  /*e0f0*/  FMUL.FTZ R12, R164.reuse, R184 ;  /* 0x000000b8a40c7220 */ /* 0x042fe40000410000 */
[----:B------:R-:W-:Y:S02]  /*e100*/  FMUL.FTZ R55, R165, R55 ;  /* 0x00000037a5377220 */ /* 0x000fe40000410000 */
[C---:B------:R-:W-:Y:S01]  /*e110*/  FMUL.FTZ R56, R164.reuse, R56 ;  /* 0x00000038a4387220 */ /* 0x040fe20000410000 */
[----:B------:R-:W1:Y:S01]  /*e120*/  MUFU.EX2 R211, R11 ;  /* 0x0000000b00d37308 */ /* 0x000e620000000800 */
[----:B------:R-:W-:Y:S02]  /*e130*/  FMUL.FTZ R57, R164, R57 ;  /* 0x00000039a4397220 */ /* 0x000fe40000410000 */
[----:B------:R-:W-:Y:S01]  /*e140*/  FMUL.FTZ R58, R0, R58 ;  /* 0x0000003a003a7220 */ /* 0x000fe20000410000 */
[----:B---3--:R-:W-:Y:S01]  /*e150*/  F2FP.BF16.PACK_AB R178, R217, R216 ;  /* 0x000000d8d9b2723e */ /* 0x008fe200000010ff */
[----:B------:R-:W-:Y:S02]  /*e160*/  FMUL.FTZ R13, R164, R185 ;  /* 0x000000b9a40d7220 */ /* 0x000fe40000410000 */
[----:B------:R-:W-:Y:S02]  /*e170*/  FMUL.FTZ R59, R0, R59 ;  /* 0x0000003b003b7220 */ /* 0x000fe40000410000 */
[C---:B------:R-:W-:Y:S01]  /*e180*/  FMUL.FTZ R60, R164.reuse, R60 ;  /* 0x0000003ca43c7220 */ /* 0x040fe20000410000 */
[----:B------:R3:W-:Y:S01]  /*e190*/  MUFU.EX2 R212, R14 ;  /* 0x0000000e00d47308 */ /* 0x0007e20000000800 */
[----:B------:R-:W-:Y:S02]  /*e1a0*/  FMUL.FTZ R61, R164, R61 ;  /* 0x0000003da43d7220 */ /* 0x000fe40000410000 */
[C---:B------:R-:W-:Y:S02]  /*e1b0*/  FMUL.FTZ R62, R0.reuse, R62 ;  /* 0x0000003e003e7220 */ /* 0x040fe40000410000 */
[C---:B--2---:R-:W-:Y:S02]  /*e1c0*/  FMUL.FTZ R10, R0.reuse, R182 ;  /* 0x000000b6000a7220 */ /* 0x044fe40000410000 */
[----:B------:R-:W-:Y:S02]  /*e1d0*/  FMUL.FTZ R63, R0, R63 ;  /* 0x0000003f003f7220 */ /* 0x000fe40000410000 */
[----:B------:R-:W-:Y:S01]  /*e1e0*/  FMUL.FTZ R65, R166, R65 ;  /* 0x00000041a6417220 */ /* 0x000fe20000410000 */
[----:B------:R-:W2:Y:S01]  /*e1f0*/  MUFU.EX2 R213, R15 ;  /* 0x0000000f00d57308 */ /* 0x000ea20000000800 */
[C---:B------:R-:W-:Y:S02]  /*e200*/  FMUL.FTZ R66, R165.reuse, R66 ;  /* 0x00000042a5427220 */ /* 0x040fe40000410000 */
[----:B------:R-:W-:Y:S01]  /*e210*/  FMUL.FTZ R67, R165, R67 ;  /* 0x00000043a5437220 */ /* 0x000fe20000410000 */
[----:B-1----:R-:W-:Y:S01]  /*e220*/  F2FP.BF16.PACK_AB R177, R211, R210 ;  /* 0x000000d2d3b1723e */ /* 0x002fe200000010ff */
[----:B------:R-:W-:Y:S02]  /*e230*/  FMUL.FTZ R11, R0, R183 ;  /* 0x000000b7000b7220 */ /* 0x000fe40000410000 */
[----:B------:R-:W1:Y:S01]  /*e240*/  LDSM.16.MT88.4 R180, [R228+0x100] ;  /* 0x00010000e4b4783b */ /* 0x000e620000004200 */
[C---:B------:R-:W-:Y:S02]  /*e250*/  FMUL.FTZ R68, R166.reuse, R68 ;  /* 0x00000044a6447220 */ /* 0x040fe40000410000 */
[----:B------:R2:W-:Y:S01]  /*e260*/  MUFU.EX2 R206, R23 ;  /* 0x0000001700ce7308 */ /* 0x0005e20000000800 */
[----:B------:R-:W-:Y:S02]  /*e270*/  FMUL.FTZ R69, R166, R69 ;  /* 0x00000045a6457220 */ /* 0x000fe40000410000 */
[C---:B------:R-:W-:Y:S02]  /*e280*/  FMUL.FTZ R70, R165.reuse, R70 ;  /* 0x00000046a5467220 */ /* 0x040fe40000410000 */
[----:B---3--:R-:W-:Y:S02]  /*e290*/  FMUL.FTZ R14, R0, R186 ;  /* 0x000000ba000e7220 */ /* 0x008fe40000410000 */
[----:B------:R-:W-:Y:S02]  /*e2a0*/  FMUL.FTZ R71, R165, R71 ;  /* 0x00000047a5477220 */ /* 0x000fe40000410000 */
[C---:B------:R-:W-:Y:S01]  /*e2b0*/  FMUL.FTZ R72, R164.reuse, R72 ;  /* 0x00000048a4487220 */ /* 0x040fe20000410000 */
[----:B------:R-:W-:Y:S01]  /*e2c0*/  MUFU.EX2 R205, R32 ;  /* 0x0000002000cd7308 */ /* 0x000fe20000000800 */
[----:B------:R-:W-:Y:S02]  /*e2d0*/  FMUL.FTZ R73, R164, R73 ;  /* 0x00000049a4497220 */ /* 0x000fe40000410000 */
[C---:B------:R-:W-:Y:S01]  /*e2e0*/  FMUL.FTZ R74, R0.reuse, R74 ;  /* 0x0000004a004a7220 */ /* 0x040fe20000410000 */
[----:B--2---:R-:W-:Y:S01]  /*e2f0*/  F2FP.BF16.PACK_AB R179, R213, R212 ;  /* 0x000000d4d5b3723e */ /* 0x004fe200000010ff */
[C---:B------:R-:W-:Y:S02]  /*e300*/  FMUL.FTZ R15, R0.reuse, R187 ;  /* 0x000000bb000f7220 */ /* 0x040fe40000410000 */
[----:B------:R-:W2:Y:S01]  /*e310*/  LDSM.16.MT88.4 R184, [R227+0x100] ;  /* 0x00010000e3b8783b */ /* 0x000ea20000004200 */
[----:B------:R-:W-:Y:S02]  /*e320*/  FMUL.FTZ R75, R0, R75 ;  /* 0x0000004b004b7220 */ /* 0x000fe40000410000 */
[----:B------:R-:W-:Y:S01]  /*e330*/  MUFU.EX2 R204, R33 ;  /* 0x0000002100cc7308 */ /* 0x000fe20000000800 */
[C---:B------:R-:W-:Y:S04]  /*e340*/  HMMA.16816.F32.BF16 R8, R176.reuse, R192, R8 ;  /* 0x000000c0b008723c */ /* 0x040fe80000041808 */
[----:B------:R-:W-:Y:S01]  /*e350*/  LDSM.16.MT88.4 R20, [R228+0x1900] ;  /* 0x00190000e414783b */ /* 0x000fe20000004200 */
[C---:B------:R-:W-:Y:S02]  /*e360*/  FMUL.FTZ R76, R164.reuse, R76 ;  /* 0x0000004ca44c7220 */ /* 0x040fe40000410000 */
[----:B------:R-:W-:Y:S01]  /*e370*/  FMUL.FTZ R77, R164, R77 ;  /* 0x0000004da44d7220 */ /* 0x000fe20000410000 */
[-C--:B------:R-:W-:Y:S01]  /*e380*/  HMMA.16816.F32.BF16 R12, R176, R194.reuse, R12 ;  /* 0x000000c2b00c723c */ /* 0x080fe2000004180c */
[----:B------:R-:W-:Y:S03]  /*e390*/  MUFU.EX2 R203, R34 ;  /* 0x0000002200cb7308 */ /* 0x000fe60000000800 */
[C---:B------:R-:W-:Y:S02]  /*e3a0*/  FMUL.FTZ R78, R0.reuse, R78 ;  /* 0x0000004e004e7220 */ /* 0x040fe40000410000 */
[----:B------:R-:W-:Y:S02]  /*e3b0*/  FMUL.FTZ R79, R0, R79 ;  /* 0x0000004f004f7220 */ /* 0x000fe40000410000 */
[C---:B------:R-:W-:Y:S03]  /*e3c0*/  HMMA.16816.F32.BF16 R16, R172.reuse, R194, R16 ;  /* 0x000000c2ac10723c */ /* 0x040fe60000041810 */
[----:B------:R3:W-:Y:S01]  /*e3d0*/  MUFU.EX2 R202, R35 ;  /* 0x0000002300ca7308 */ /* 0x0007e20000000800 */
[C---:B------:R-:W-:Y:S02]  /*e3e0*/  FMUL.FTZ R80, R166.reuse, R80 ;  /* 0x00000050a6507220 */ /* 0x040fe40000410000 */
[C---:B------:R-:W-:Y:S02]  /*e3f0*/  FMUL.FTZ R81, R166.reuse, R81 ;  /* 0x00000051a6517220 */ /* 0x040fe40000410000 */
[-C--:B------:R-:W-:Y:S04]  /*e400*/  HMMA.16816.F32.BF16 R132, R172, R196.reuse, R132 ;  /* 0x000000c4ac84723c */ /* 0x080fe80000041884 */
[C---:B------:R-:W-:Y:S01]  /*e410*/  FMUL.FTZ R82, R165.reuse, R82 ;  /* 0x00000052a5527220 */ /* 0x040fe20000410000 */
[----:B------:R-:W-:Y:S01]  /*e420*/  MUFU.EX2 R201, R24 ;  /* 0x0000001800c97308 */ /* 0x000fe20000000800 */
[C---:B------:R-:W-:Y:S02]  /*e430*/  FMUL.FTZ R83, R165.reuse, R83 ;  /* 0x00000053a5537220 */ /* 0x040fe40000410000 */
[C---:B------:R-:W-:Y:S04]  /*e440*/  HMMA.16816.F32.BF16 R136, R176.reuse, R196, R136 ;  /* 0x000000c4b088723c */ /* 0x040fe80000041888 */
[C---:B------:R-:W-:Y:S02]  /*e450*/  FMUL.FTZ R84, R166.reuse, R84 ;  /* 0x00000054a6547220 */ /* 0x040fe40000410000 */
[----:B------:R-:W-:Y:S01]  /*e460*/  FMUL.FTZ R85, R166, R85 ;  /* 0x00000055a6557220 */ /* 0x000fe20000410000 */
[----:B------:R-:W-:Y:S01]  /*e470*/  MUFU.EX2 R197, R27 ;  /* 0x0000001b00c57308 */ /* 0x000fe20000000800 */
[-C--:B------:R-:W-:Y:S01]  /*e480*/  HMMA.16816.F32.BF16 R140, R176, R198.reuse, R140 ;  /* 0x000000c6b08c723c */ /* 0x080fe2000004188c */
[----:B---3--:R-:W-:Y:S03]  /*e490*/  LDSM.16.MT88.4 R32, [R227+0x1900] ;  /* 0x00190000e320783b */ /* 0x008fe60000004200 */
[C---:B------:R-:W-:Y:S02]  /*e4a0*/  FMUL.FTZ R86, R165.reuse, R86 ;  /* 0x00000056a5567220 */ /* 0x040fe40000410000 */
[C---:B------:R-:W-:Y:S02]  /*e4b0*/  FMUL.FTZ R87, R165.reuse, R87 ;  /* 0x00000057a5577220 */ /* 0x040fe40000410000 */
[C---:B------:R-:W-:Y:S01]  /*e4c0*/  HMMA.16816.F32.BF16 R144, R172.reuse, R198, R144 ;  /* 0x000000c6ac90723c */ /* 0x040fe20000041890 */
[----:B------:R-:W3:Y:S03]  /*e4d0*/  MUFU.EX2 R199, R25 ;  /* 0x0000001900c77308 */ /* 0x000ee60000000800 */
[C---:B------:R-:W-:Y:S02]  /*e4e0*/  FMUL.FTZ R88, R164.reuse, R88 ;  /* 0x00000058a4587220 */ /* 0x040fe40000410000 */
[----:B------:R-:W-:Y:S02]  /*e4f0*/  FMUL.FTZ R89, R164, R89 ;  /* 0x00000059a4597220 */ /* 0x000fe40000410000 */
[-C--:B-1----:R-:W-:Y:S03]  /*e500*/  HMMA.16816.F32.BF16 R148, R172, R180.reuse, R148 ;  /* 0x000000b4ac94723c */ /* 0x082fe60000041894 */
[----:B------:R1:W1:Y:S01]  /*e510*/  MUFU.EX2 R198, R26 ;  /* 0x0000001a00c67308 */ /* 0x0002620000000800 */
[C---:B------:R-:W-:Y:S02]  /*e520*/  FMUL.FTZ R90, R0.reuse, R90 ;  /* 0x0000005a005a7220 */ /* 0x040fe40000410000 */
[----:B------:R-:W-:Y:S02]  /*e530*/  FMUL.FTZ R91, R0, R91 ;  /* 0x0000005b005b7220 */ /* 0x000fe40000410000 */
[C---:B------:R-:W-:Y:S04]  /*e540*/  HMMA.16816.F32.BF16 R152, R176.reuse, R180, R152 ;  /* 0x000000b4b098723c */ /* 0x040fe80000041898 */
[C---:B------:R-:W-:Y:S01]  /*e550*/  FMUL.FTZ R92, R164.reuse, R92 ;  /* 0x0000005ca45c7220 */ /* 0x040fe20000410000 */
[----:B------:R-:W-:Y:S01]  /*e560*/  MUFU.EX2 R49, R49 ;  /* 0x0000003100317308 */ /* 0x000fe20000000800 */
[----:B------:R-:W-:Y:S02]  /*e570*/  FMUL.FTZ R93, R164, R93 ;  /* 0x0000005da45d7220 */ /* 0x000fe40000410000 */
[-C--:B------:R-:W-:Y:S04]  /*e580*/  HMMA.16816.F32.BF16 R156, R176, R182.reuse, R156 ;  /* 0x000000b6b09c723c */ /* 0x080fe8000004189c */
[C---:B------:R-:W-:Y:S02]  /*e590*/  FMUL.FTZ R94, R0.reuse, R94 ;  /* 0x0000005e005e7220 */ /* 0x040fe40000410000 */
[----:B------:R-:W-:Y:S01]  /*e5a0*/  FMUL.FTZ R95, R0, R95 ;  /* 0x0000005f005f7220 */ /* 0x000fe20000410000 */
[----:B------:R-:W-:Y:S01]  /*e5b0*/  MUFU.EX2 R51, R51 ;  /* 0x0000003300337308 */ /* 0x000fe20000000800 */
[C---:B------:R-:W-:Y:S01]  /*e5c0*/  HMMA.16816.F32.BF16 R160, R172.reuse, R182, R160 ;  /* 0x000000b6aca0723c */ /* 0x040fe200000418a0 */
[----:B------:R-:W3:Y:S03]  /*e5d0*/  LDSM.16.MT88.4 R180, [R225+0x1900] ;  /* 0x00190000e1b4783b */ /* 0x000ee60000004200 */
[C---:B------:R-:W-:Y:S02]  /*e5e0*/  FMUL.FTZ R96, R166.reuse, R96 ;  /* 0x00000060a6607220 */ /* 0x040fe40000410000 */
[C---:B------:R-:W-:Y:S02]  /*e5f0*/  FMUL.FTZ R97, R166.reuse, R97 ;  /* 0x00000061a6617220 */ /* 0x040fe40000410000 */
[-C--:B--2---:R-:W-:Y:S01]  /*e600*/  HMMA.16816.F32.BF16 R52, R172, R184.reuse, R52 ;  /* 0x000000b8ac34723c */ /* 0x084fe20000041834 */
[----:B-1----:R-:W-:Y:S01]  /*e610*/  LDSM.16.MT88.4 R24, [R225+0x900] ;  /* 0x00090000e118783b */ /* 0x002fe20000004200 */
[----:B------:R-:W-:Y:S02]  /*e620*/  MUFU.EX2 R192, R36 ;  /* 0x0000002400c07308 */ /* 0x000fe40000000800 */
[C---:B------:R-:W-:Y:S02]  /*e630*/  FMUL.FTZ R98, R165.reuse, R98 ;  /* 0x00000062a5627220 */ /* 0x040fe40000410000 */
[C---:B------:R-:W-:Y:S02]  /*e640*/  FMUL.FTZ R99, R165.reuse, R99 ;  /* 0x00000063a5637220 */ /* 0x040fe40000410000 */
[C---:B------:R-:W-:Y:S04]  /*e650*/  HMMA.16816.F32.BF16 R56, R176.reuse, R184, R56 ;  /* 0x000000b8b038723c */ /* 0x040fe80000041838 */
[C---:B------:R-:W-:Y:S01]  /*e660*/  FMUL.FTZ R100, R166.reuse, R100 ;  /* 0x00000064a6647220 */ /* 0x040fe20000410000 */
[----:B------:R-:W-:Y:S01]  /*e670*/  MUFU.EX2 R37, R37 ;  /* 0x0000002500257308 */ /* 0x000fe20000000800 */
[C---:B------:R-:W-:Y:S02]  /*e680*/  FMUL.FTZ R101, R166.reuse, R101 ;  /* 0x00000065a6657220 */ /* 0x040fe40000410000 */
[-C--:B------:R-:W-:Y:S04]  /*e690*/  HMMA.16816.F32.BF16 R60, R176, R186.reuse, R60 ;  /* 0x000000bab03c723c */ /* 0x080fe8000004183c */
[C---:B------:R-:W-:Y:S02]  /*e6a0*/  FMUL.FTZ R102, R165.reuse, R102 ;  /* 0x00000066a5667220 */ /* 0x040fe40000410000 */
[C---:B------:R-:W-:Y:S01]  /*e6b0*/  FMUL.FTZ R103, R165.reuse, R103 ;  /* 0x00000067a5677220 */ /* 0x040fe20000410000 */
[----:B------:R-:W-:Y:S01]  /*e6c0*/  MUFU.EX2 R38, R38 ;  /* 0x0000002600267308 */ /* 0x000fe20000000800 */
[C---:B------:R-:W-:Y:S01]  /*e6d0*/  HMMA.16816.F32.BF16 R64, R172.reuse, R186, R64 ;  /* 0x000000baac40723c */ /* 0x040fe20000041840 */
[----:B------:R-:W1:Y:S03]  /*e6e0*/  LDSM.16.MT88.4 R184, [R226+0x1900] ;  /* 0x00190000e2b8783b */ /* 0x000e660000004200 */
[C---:B------:R-:W-:Y:S02]  /*e6f0*/  FMUL.FTZ R112, R166.reuse, R112 ;  /* 0x00000070a6707220 */ /* 0x040fe40000410000 */
[C---:B------:R-:W-:Y:S02]  /*e700*/  FMUL.FTZ R113, R166.reuse, R113 ;  /* 0x00000071a6717220 */ /* 0x040fe40000410000 */
[C---:B------:R-:W-:Y:S01]  /*e710*/  FMUL.FTZ R114, R165.reuse, R114 ;  /* 0x00000072a5727220 */ /* 0x040fe20000410000 */
[-C--:B---3--:R-:W-:Y:S01]  /*e720*/  HMMA.16816.F32.BF16 R68, R172, R180.reuse, R68 ;  /* 0x000000b4ac44723c */ /* 0x088fe20000041844 */
[----:B------:R-:W-:Y:S02]  /*e730*/  MUFU.EX2 R39, R39 ;  /* 0x0000002700277308 */ /* 0x000fe40000000800 */
[C---:B------:R-:W-:Y:S02]  /*e740*/  FMUL.FTZ R115, R165.reuse, R115 ;  /* 0x00000073a5737220 */ /* 0x040fe40000410000 */
[C---:B------:R-:W-:Y:S02]  /*e750*/  FMUL.FTZ R116, R166.reuse, R116 ;  /* 0x00000074a6747220 */ /* 0x040fe40000410000 */
[----:B------:R-:W-:Y:S01]  /*e760*/  FMUL.FTZ R117, R166, R117 ;  /* 0x00000075a6757220 */ /* 0x000fe20000410000 */
[C---:B------:R-:W-:Y:S03]  /*e770*/  HMMA.16816.F32.BF16 R72, R176.reuse, R180, R72 ;  /* 0x000000b4b048723c */ /* 0x040fe60000041848 */
[----:B------:R-:W-:Y:S01]  /*e780*/  MUFU.EX2 R48, R48 ;  /* 0x0000003000307308 */ /* 0x000fe20000000800 */
[C---:B------:R-:W-:Y:S02]  /*e790*/  FMUL.FTZ R118, R165.reuse, R118 ;  /* 0x00000076a5767220 */ /* 0x040fe40000410000 */
[----:B------:R-:W-:Y:S02]  /*e7a0*/  FMUL.FTZ R119, R165, R119 ;  /* 0x00000077a5777220 */ /* 0x000fe40000410000 */
[-C--:B------:R-:W-:Y:S04]  /*e7b0*/  HMMA.16816.F32.BF16 R76, R176, R182.reuse, R76 ;  /* 0x000000b6b04c723c */ /* 0x080fe8000004184c */
[C---:B------:R-:W-:Y:S01]  /*e7c0*/  FMUL.FTZ R120, R164.reuse, R120 ;  /* 0x00000078a4787220 */ /* 0x040fe20000410000 */
[----:B------:R-:W-:Y:S01]  /*e7d0*/  MUFU.EX2 R50, R50 ;  /* 0x0000003200327308 */ /* 0x000fe20000000800 */
[----:B------:R-:W-:Y:S02]  /*e7e0*/  FMUL.FTZ R121, R164, R121 ;  /* 0x00000079a4797220 */ /* 0x000fe40000410000 */
[C---:B------:R-:W-:Y:S01]  /*e7f0*/  HMMA.16816.F32.BF16 R80, R172.reuse, R182, R80 ;  /* 0x000000b6ac50723c */ /* 0x040fe20000041850 */
[----:B------:R-:W2:Y:S03]  /*e800*/  LDSM.16.MT88.4 R180, [R226+0x900] ;  /* 0x00090000e2b4783b */ /* 0x000ea60000004200 */
[C---:B------:R-:W-:Y:S02]  /*e810*/  FMUL.FTZ R122, R0.reuse, R122 ;  /* 0x0000007a007a7220 */ /* 0x040fe40000410000 */
[----:B------:R-:W-:Y:S02]  /*e820*/  FMUL.FTZ R123, R0, R123 ;  /* 0x0000007b007b7220 */ /* 0x000fe40000410000 */
[-C--:B-1----:R-:W-:Y:S04]  /*e830*/  HMMA.16816.F32.BF16 R84, R172, R184.reuse, R84 ;  /* 0x000000b8ac54723c */ /* 0x082fe80000041854 */
[--C-:B------:R-:W-:Y:S02]  /*e840*/  FFMA.FTZ R28, R28, c[0x0][0x2d0], -R171.reuse ;  /* 0x0000b4001c1c7a23 */ /* 0x100fe400000108ab */
[--C-:B------:R-:W-:Y:S02]  /*e850*/  FFMA.FTZ R29, R29, c[0x0][0x2d0], -R171.reuse ;  /* 0x0000b4001d1d7a23 */ /* 0x100fe400000108ab */
[C---:B------:R-:W-:Y:S01]  /*e860*/  HMMA.16816.F32.BF16 R88, R176.reuse, R184, R88 ;  /* 0x000000b8b058723c */ /* 0x040fe20000041858 */
[----:B------:R1:W-:Y:S03]  /*e870*/  MUFU.EX2 R196, R28 ;  /* 0x0000001c00c47308 */ /* 0x0003e60000000800 */
[--C-:B------:R-:W-:Y:S02]  /*e880*/  FFMA.FTZ R30, R30, c[0x0][0x2d0], -R2.reuse ;  /* 0x0000b4001e1e7a23 */ /* 0x100fe40000010802 */
[--C-:B------:R-:W-:Y:S02]  /*e890*/  FFMA.FTZ R31, R31, c[0x0][0x2d0], -R2.reuse ;  /* 0x0000b4001f1f7a23 */ /* 0x100fe40000010802 */
[-C--:B------:R-:W-:Y:S03]  /*e8a0*/  HMMA.16816.F32.BF16 R92, R176, R186.reuse, R92 ;  /* 0x000000bab05c723c */ /* 0x080fe6000004185c */
[----:B------:R3:W2:Y:S01]  /*e8b0*/  MUFU.EX2 R195, R29 ;  /* 0x0000001d00c37308 */ /* 0x0006a20000000800 */
[C---:B------:R-:W-:Y:S02]  /*e8c0*/  FMUL.FTZ R124, R164.reuse, R124 ;  /* 0x0000007ca47c7220 */ /* 0x040fe40000410000 */
[----:B------:R-:W-:Y:S02]  /*e8d0*/  FMUL.FTZ R125, R164, R125 ;  /* 0x0000007da47d7220 */ /* 0x000fe40000410000 */
[C---:B------:R-:W-:Y:S01]  /*e8e0*/  HMMA.16816.F32.BF16 R96, R172.reuse, R186, R96 ;  /* 0x000000baac60723c */ /* 0x040fe20000041860 */
[----:B------:R-:W4:Y:S03]  /*e8f0*/  LDSM.16.MT88.4 R184, [R228+0x900] ;  /* 0x00090000e4b8783b */ /* 0x000f260000004200 */
[C---:B------:R-:W-:Y:S01]  /*e900*/  FMUL.FTZ R126, R0.reuse, R126 ;  /* 0x0000007e007e7220 */ /* 0x040fe20000410000 */
[----:B------:R2:W-:Y:S01]  /*e910*/  MUFU.EX2 R194, R30 ;  /* 0x0000001e00c27308 */ /* 0x0005e20000000800 */
[----:B------:R-:W-:Y:S02]  /*e920*/  FMUL.FTZ R127, R0, R127 ;  /* 0x0000007f007f7220 */ /* 0x000fe40000410000 */
[-C--:B------:R-:W-:Y:S04]  /*e930*/  HMMA.16816.F32.BF16 R100, R172, R20.reuse, R100 ;  /* 0x00000014ac64723c */ /* 0x080fe80000041864 */
[C---:B------:R-:W-:Y:S01]  /*e940*/  FMUL.FTZ R104, R164.reuse, R104 ;  /* 0x00000068a4687220 */ /* 0x040fe20000410000 */
[----:B-1----:R-:W-:Y:S01]  /*e950*/  F2FP.BF16.PACK_AB R28, R199, R201 ;  /* 0x000000c9c71c723e */ /* 0x002fe200000010ff */
[----:B------:R-:W-:Y:S01]  /*e960*/  FMUL.FTZ R105, R164, R105 ;  /* 0x00000069a4697220 */ /* 0x000fe20000410000 */
[----:B------:R-:W1:Y:S01]  /*e970*/  MUFU.EX2 R193, R31 ;  /* 0x0000001f00c17308 */ /* 0x000e620000000800 */
[C---:B------:R-:W-:Y:S04]  /*e980*/  FMUL.FTZ R106, R0.reuse, R106 ;  /* 0x0000006a006a7220 */ /* 0x040fe80000410000 */
[----:B------:R-:W-:Y:S01]  /*e990*/  FMUL.FTZ R107, R0, R107 ;  /* 0x0000006b006b7220 */ /* 0x000fe20000410000 */
[----:B---3--:R-:W-:Y:S01]  /*e9a0*/  F2FP.BF16.PACK_AB R29, R197, R198 ;  /* 0x000000c6c51d723e */ /* 0x008fe200000010ff */
[C---:B------:R-:W-:Y:S02]  /*e9b0*/  FMUL.FTZ R128, R166.reuse, R128 ;  /* 0x00000080a6807220 */ /* 0x040fe40000410000 */
[----:B------:R-:W-:Y:S02]  /*e9c0*/  FMUL.FTZ R129, R166, R129 ;  /* 0x00000081a6817220 */ /* 0x000fe40000410000 */
[----:B------:R-:W-:Y:S01]  /*e9d0*/  FMUL.FTZ R130, R165, R130 ;  /* 0x00000082a5827220 */ /* 0x000fe20000410000 */
[C---:B------:R-:W-:Y:S04]  /*e9e0*/  HMMA.16816.F32.BF16 R104, R176.reuse, R20, R104 ;  /* 0x00000014b068723c */ /* 0x040fe80000041868 */
[C---:B------:R-:W-:Y:S01]  /*e9f0*/  FMUL.FTZ R108, R164.reuse, R108 ;  /* 0x0000006ca46c7220 */ /* 0x040fe20000410000 */
[----:B--2---:R-:W-:Y:S01]  /*ea00*/  F2FP.BF16.PACK_AB R30, R195, R196 ;  /* 0x000000c4c31e723e */ /* 0x004fe200000010ff */
[----:B------:R-:W-:Y:S01]  /*ea10*/  FMUL.FTZ R109, R164, R109 ;  /* 0x0000006da46d7220 */ /* 0x000fe20000410000 */
[----:B------:R-:W-:Y:S01]  /*ea20*/  F2FP.BF16.PACK_AB R20, R208, R209 ;  /* 0x000000d1d014723e */ /* 0x000fe200000010ff */
[----:B------:R-:W-:Y:S01]  /*ea30*/  FMUL.FTZ R110, R0, R110 ;  /* 0x0000006e006e7220 */ /* 0x000fe20000410000 */
[----:B------:R-:W-:Y:S03]  /*ea40*/  F2FP.BF16.PACK_AB R21, R206, R207 ;  /* 0x000000cfce15723e */ /* 0x000fe600000010ff */
[----:B------:R-:W-:Y:S01]  /*ea50*/  FMUL.FTZ R111, R0, R111 ;  /* 0x0000006f006f7220 */ /* 0x000fe20000410000 */
[----:B-1----:R-:W-:Y:S01]  /*ea60*/  F2FP.BF16.PACK_AB R31, R193, R194 ;  /* 0x000000c2c11f723e */ /* 0x002fe200000010ff */
[----:B------:R-:W-:Y:S02]  /*ea70*/  FMUL.FTZ R131, R165, R131 ;  /* 0x00000083a5837220 */ /* 0x000fe40000410000 */
[--C-:B------:R-:W-:Y:S02]  /*ea80*/  FFMA.FTZ R45, R45, c[0x0][0x2d0], -R171.reuse ;  /* 0x0000b4002d2d7a23 */ /* 0x100fe400000108ab */
[--C-:B------:R-:W-:Y:S01]  /*ea90*/  FFMA.FTZ R40, R40, c[0x0][0x2d0], -R171.reuse ;  /* 0x0000b40028287a23 */ /* 0x100fe200000108ab */
[-C--:B------:R-:W-:Y:S03]  /*eaa0*/  HMMA.16816.F32.BF16 R108, R176, R22.reuse, R108 ;  /* 0x00000016b06c723c */ /* 0x080fe6000004186c */
[----:B------:R-:W-:Y:S01]  /*eab0*/  MUFU.EX2 R45, R45 ;  /* 0x0000002d002d7308 */ /* 0x000fe20000000800 */
[--C-:B------:R-:W-:Y:S02]  /*eac0*/  FFMA.FTZ R41, R41, c[0x0][0x2d0], -R171.reuse ;  /* 0x0000b40029297a23 */ /* 0x100fe400000108ab */
[--C-:B------:R-:W-:Y:S02]  /*ead0*/  FFMA.FTZ R42, R42, c[0x0][0x2d0], -R2.reuse ;  /* 0x0000b4002a2a7a23 */ /* 0x100fe40000010802 */
[C---:B------:R-:W-:Y:S04]  /*eae0*/  HMMA.16816.F32.BF16 R112, R172.reuse, R22, R112 ;  /* 0x00000016ac70723c */ /* 0x040fe80000041870 */
[--C-:B------:R-:W-:Y:S01]  /*eaf0*/  FFMA.FTZ R43, R43, c[0x0][0x2d0], -R2.reuse ;  /* 0x0000b4002b2b7a23 */ /* 0x100fe20000010802 */
[----:B------:R-:W-:Y:S01]  /*eb00*/  MUFU.EX2 R40, R40 ;  /* 0x0000002800287308 */ /* 0x000fe20000000800 */
[----:B------:R-:W-:Y:S01]  /*eb10*/  FFMA.FTZ R44, R44, c[0x0][0x2d0], -R171 ;  /* 0x0000b4002c2c7a23 */ /* 0x000fe200000108ab */
[----:B------:R-:W-:Y:S01]  /*eb20*/  F2FP.BF16.PACK_AB R22, R204, R205 ;  /* 0x000000cdcc16723e */ /* 0x000fe200000010ff */
[-C--:B------:R-:W-:Y:S04]  /*eb30*/  HMMA.16816.F32.BF16 R116, R172, R32.reuse, R116 ;  /* 0x00000020ac74723c */ /* 0x080fe80000041874 */
[----:B------:R-:W-:Y:S01]  /*eb40*/  F2FP.BF16.PACK_AB R23, R202, R203 ;  /* 0x000000cbca17723e */ /* 0x000fe200000010ff */
[--C-:B------:R-:W-:Y:S01]  /*eb50*/  FFMA.FTZ R46, R46, c[0x0][0x2d0], -R2.reuse ;  /* 0x0000b4002e2e7a23 */ /* 0x100fe20000010802 */
[----:B------:R-:W-:Y:S01]  /*eb60*/  MOV R171, R3 ;  /* 0x0000000300ab7202 */ /* 0x000fe20000000f00 */
[----:B------:R-:W-:Y:S01]  /*eb70*/  FFMA.FTZ R2, R47, c[0x0][0x2d0], -R2 ;  /* 0x0000b4002f027a23 */ /* 0x000fe20000010802 */
[C---:B------:R-:W-:Y:S01]  /*eb80*/  HMMA.16816.F32.BF16 R120, R176.reuse, R32, R120 ;  /* 0x00000020b078723c */ /* 0x040fe20000041878 */
[----:B------:R-:W1:Y:S03]  /*eb90*/  MUFU.EX2 R41, R41 ;  /* 0x0000002900297308 */ /* 0x000e660000000800 */
[----:B------:R-:W-:Y:S02]  /*eba0*/  FFMA.FTZ R0, R0, R252, R210 ;  /* 0x000000fc00007223 */ /* 0x000fe400000100d2 */
[----:B-----5:R-:W-:Y:S02]  /*ebb0*/  FFMA.FTZ R165, R165, R200, R218 ;  /* 0x000000c8a5a57223 */ /* 0x020fe400000100da */
[-C--:B------:R-:W-:Y:S03]  /*ebc0*/  HMMA.16816.F32.BF16 R124, R176, R34.reuse, R124 ;  /* 0x00000022b07c723c */ /* 0x080fe6000004187c */
[----:B------:R2:W-:Y:S01]  /*ebd0*/  MUFU.EX2 R36, R2 ;  /* 0x0000000200247308 */ /* 0x0005e20000000800 */
[----:B------:R-:W-:Y:S02]  /*ebe0*/  FADD.FTZ R0, R211, R0 ;  /* 0x00000000d3007221 */ /* 0x000fe40000010000 */
[----:B----4-:R-:W-:Y:S01]  /*ebf0*/  FFMA.FTZ R164, R164, R170, R214 ;  /* 0x000000aaa4a47223 */ /* 0x010fe200000100d6 */
[----:B------:R-:W-:Y:S01]  /*ec00*/  MOV R170, R167 ;  /* 0x000000a700aa7202 */ /* 0x000fe20000000f00 */
[----:B------:R-:W-:Y:S01]  /*ec10*/  HMMA.16816.F32.BF16 R128, R172, R34, R128 ;  /* 0x00000022ac80723c */ /* 0x000fe20000041880 */
[----:B------:R-:W3:Y:S03]  /*ec20*/  LDSM.16.MT88.4 R32, [R227+0x900] ;  /* 0x00090000e320783b */ /* 0x000ee60000004200 */
[----:B------:R-:W-:Y:S01]  /*ec30*/  FADD.FTZ R0, R212, R0 ;  /* 0x00000000d4007221 */ /* 0x000fe20000010000 */
[----:B------:R-:W-:Y:S03]  /*ec40*/  MUFU.EX2 R42, R42 ;  /* 0x0000002a002a7308 */ /* 0x000fe60000000800 */
[-C--:B------:R-:W-:Y:S01]  /*ec50*/  HMMA.16816.F32.BF16 R4, R20, R24.reuse, R4 ;  /* 0x000000181404723c */ /* 0x080fe20000041804 */
[----:B------:R-:W-:Y:S04]  /*ec60*/  LDSM.16.MT88.4 R172, [R226+0x2100] ;  /* 0x00210000e2ac783b */ /* 0x000fe80000004200 */
[----:B------:R-:W-:Y:S02]  /*ec70*/  FADD.FTZ R0, R213, R0 ;  /* 0x00000000d5007221 */ /* 0x000fe40000010000 */
[----:B------:R-:W4:Y:S01]  /*ec80*/  MUFU.EX2 R43, R43 ;  /* 0x0000002b002b7308 */ /* 0x000f220000000800 */
[C---:B------:R-:W-:Y:S04]  /*ec90*/  HMMA.16816.F32.BF16 R8, R28.reuse, R24, R8 ;  /* 0x000000181c08723c */ /* 0x040fe80000041808 */
[----:B--2---:R-:W-:Y:S04]  /*eca0*/  FADD.FTZ R2, R198, R0 ;  /* 0x00000000c6027221 */ /* 0x004fe80000010000 */
[-C--:B------:R-:W-:Y:S01]  /*ecb0*/  HMMA.16816.F32.BF16 R12, R28, R26.reuse, R12 ;  /* 0x0000001a1c0c723c */ /* 0x080fe2000004180c */
[----:B------:R-:W3:Y:S07]  /*ecc0*/  MUFU.EX2 R44, R44 ;  /* 0x0000002c002c7308 */ /* 0x000eee0000000800 */
[C---:B------:R-:W-:Y:S01]  /*ecd0*/  HMMA.16816.F32.BF16 R16, R20.reuse, R26, R16 ;  /* 0x0000001a1410723c */ /* 0x040fe20000041810 */
[----:B------:R-:W5:Y:S02]  /*ece0*/  LDSM.16.MT88.4 R24, [R225+0x2100] ;  /* 0x00210000e118783b */ /* 0x000f640000004200 */
[----:B------:R-:W1:Y:S05]  /*ecf0*/  MUFU.EX2 R46, R46 ;  /* 0x0000002e002e7308 */ /* 0x000e6a0000000800 */
[-C--:B------:R-:W-:Y:S08]  /*ed00*/  HMMA.16816.F32.BF16 R132, R20, R180.reuse, R132 ;  /* 0x000000b41484723c */ /* 0x080ff00000041884 */
[C---:B------:R-:W-:Y:S08]  /*ed10*/  HMMA.16816.F32.BF16 R136, R28.reuse, R180, R136 ;  /* 0x000000b41c88723c */ /* 0x040ff00000041888 */
[-C--:B------:R-:W-:Y:S08]  /*ed20*/  HMMA.16816.F32.BF16 R140, R28, R182.reuse, R140 ;  /* 0x000000b61c8c723c */ /* 0x080ff0000004188c */
[C---:B------:R-:W-:Y:S08]  /*ed30*/  HMMA.16816.F32.BF16 R144, R20.reuse, R182, R144 ;  /* 0x000000b61490723c */ /* 0x040ff00000041890 */
[-C--:B------:R-:W-:Y:S08]  /*ed40*/  HMMA.16816.F32.BF16 R148, R20, R184.reuse, R148 ;  /* 0x000000b81494723c */ /* 0x080ff00000041894 */
[C---:B------:R-:W-:Y:S08]  /*ed50*/  HMMA.16816.F32.BF16 R152, R28.reuse, R184, R152 ;  /* 0x000000b81c98723c */ /* 0x040ff00000041898 */
[-C--:B------:R-:W-:Y:S08]  /*ed60*/  HMMA.16816.F32.BF16 R156, R28, R186.reuse, R156 ;  /* 0x000000ba1c9c723c */ /* 0x080ff0000004189c */
[C---:B------:R-:W-:Y:S08]  /*ed70*/  HMMA.16816.F32.BF16 R160, R20.reuse, R186, R160 ;  /* 0x000000ba14a0723c */ /* 0x040ff000000418a0 */
[-C--:B---3--:R-:W-:Y:S08]  /*ed80*/  HMMA.16816.F32.BF16 R52, R20, R32.reuse, R52 ;  /* 0x000000201434723c */ /* 0x088ff00000041834 */
[C---:B------:R-:W-:Y:S08]  /*ed90*/  HMMA.16816.F32.BF16 R56, R28.reuse, R32, R56 ;  /* 0x000000201c38723c */ /* 0x040ff00000041838 */
[-C--:B------:R-:W-:Y:S08]  /*eda0*/  HMMA.16816.F32.BF16 R60, R28, R34.reuse, R60 ;  /* 0x000000221c3c723c */ /* 0x080ff0000004183c */
[C---:B------:R-:W-:Y:S01]  /*edb0*/  HMMA.16816.F32.BF16 R64, R20.reuse, R34, R64 ;  /* 0x000000221440723c */ /* 0x040fe20000041840 */
[----:B------:R-:W3:Y:S07]  /*edc0*/  LDSM.16.MT88.4 R32, [R228+0x2100] ;  /* 0x00210000e420783b */ /* 0x000eee0000004200 */
[-C--:B-----5:R-:W-:Y:S08]  /*edd0*/  HMMA.16816.F32.BF16 R68, R20, R24.reuse, R68 ;  /* 0x000000181444723c */ /* 0x0a0ff00000041844 */
[C---:B------:R-:W-:Y:S08]  /*ede0*/  HMMA.16816.F32.BF16 R72, R28.reuse, R24, R72 ;  /* 0x000000181c48723c */ /* 0x040ff00000041848 */
[-C--:B------:R-:W-:Y:S08]  /*edf0*/  HMMA.16816.F32.BF16 R76, R28, R26.reuse, R76 ;  /* 0x0000001a1c4c723c */ /* 0x080ff0000004184c */
[C---:B------:R-:W-:Y:S01]  /*ee00*/  HMMA.16816.F32.BF16 R80, R20.reuse, R26, R80 ;  /* 0x0000001a1450723c */ /* 0x040fe20000041850 */
[----:B------:R-:W5:Y:S07]  /*ee10*/  LDSM.16.MT88.4 R24, [R227+0x2100] ;  /* 0x00210000e318783b */ /* 0x000f6e0000004200 */
[-C--:B------:R-:W-:Y:S08]  /*ee20*/  HMMA.16816.F32.BF16 R84, R20, R172.reuse, R84 ;  /* 0x000000ac1454723c */ /* 0x080ff00000041854 */
[C---:B------:R-:W-:Y:S01]  /*ee30*/  HMMA.16816.F32.BF16 R88, R28.reuse, R172, R88 ;  /* 0x000000ac1c58723c */ /* 0x040fe20000041858 */
[----:B------:R-:W2:Y:S07]  /*ee40*/  LDL.LU R173, [R1+0x10] ;  /* 0x0000100001ad7983 */ /* 0x000eae0000300800 */
        /* <DEDUP_REMOVED lines=8> */
[C---:B------:R-:W-:Y:S07]  /*eed0*/  HMMA.16816.F32.BF16 R120, R28.reuse, R24, R120 ;  /* 0x000000181c78723c */ /* 0x040fee0000041878 */
[----:B-1----:R-:W-:Y:S01]  /*eee0*/  F2FP.BF16.PACK_AB R24, R41, R40 ;  /* 0x000000282918723e */ /* 0x002fe200000010ff */
[-C--:B------:R-:W-:Y:S01]  /*eef0*/  HMMA.16816.F32.BF16 R124, R28, R26.reuse, R124 ;  /* 0x0000001a1c7c723c */ /* 0x080fe2000004187c */
[----:B------:R-:W-:Y:S03]  /*ef00*/  LDSM.16.MT88.4 R28, [R228+0x2900] ;  /* 0x00290000e41c783b */ /* 0x000fe60000004200 */
[----:B----4-:R-:W-:Y:S04]  /*ef10*/  F2FP.BF16.PACK_AB R25, R43, R42 ;  /* 0x0000002a2b19723e */ /* 0x010fe800000010ff */
[----:B------:R-:W-:Y:S07]  /*ef20*/  HMMA.16816.F32.BF16 R128, R20, R26, R128 ;  /* 0x0000001a1480723c */ /* 0x000fee0000041880 */
[----:B------:R-:W-:Y:S02]  /*ef30*/  F2FP.BF16.PACK_AB R20, R37, R192 ;  /* 0x000000c02514723e */ /* 0x000fe400000010ff */
[----:B------:R-:W-:Y:S03]  /*ef40*/  F2FP.BF16.PACK_AB R21, R39, R38 ;  /* 0x000000262715723e */ /* 0x000fe600000010ff */
[----:B------:R-:W-:Y:S02]  /*ef50*/  F2FP.BF16.PACK_AB R22, R49, R48 ;  /* 0x000000303116723e */ /* 0x000fe400000010ff */
[----:B------:R-:W-:Y:S02]  /*ef60*/  F2FP.BF16.PACK_AB R23, R51, R50 ;  /* 0x000000323317723e */ /* 0x000fe400000010ff */
[----:B------:R-:W-:Y:S02]  /*ef70*/  F2FP.BF16.PACK_AB R26, R45, R44 ;  /* 0x0000002c2d1a723e */ /* 0x000fe400000010ff */
[----:B------:R-:W-:Y:S03]  /*ef80*/  F2FP.BF16.PACK_AB R27, R36, R46 ;  /* 0x0000002e241b723e */ /* 0x000fe600000010ff */
[-C--:B------:R-:W-:Y:S01]  /*ef90*/  HMMA.16816.F32.BF16 R176, R20, R188.reuse, R4 ;  /* 0x000000bc14b0723c */ /* 0x080fe20000041804 */
[----:B------:R-:W1:Y:S07]  /*efa0*/  LDSM.16.MT88.4 R4, [R228+0x1100] ;  /* 0x00110000e404783b */ /* 0x000e6e0000004200 */
[C---:B------:R-:W-:Y:S01]  /*efb0*/  HMMA.16816.F32.BF16 R180, R24.reuse, R188, R8 ;  /* 0x000000bc18b4723c */ /* 0x040fe20000041808 */
[----:B------:R-:W4:Y:S07]  /*efc0*/  LDSM.16.MT88.4 R8, [R227+0x1100] ;  /* 0x00110000e308783b */ /* 0x000f2e0000004200 */
[-C--:B------:R-:W-:Y:S01]  /*efd0*/  HMMA.16816.F32.BF16 R184, R24, R190.reuse, R12 ;  /* 0x000000be18b8723c */ /* 0x080fe2000004180c */
[----:B------:R-:W5:Y:S07]  /*efe0*/  LDSM.16.MT88.4 R12, [R225+0x2900] ;  /* 0x00290000e10c783b */ /* 0x000f6e0000004200 */
[C---:B------:R-:W-:Y:S01]  /*eff0*/  HMMA.16816.F32.BF16 R188, R20.reuse, R190, R16 ;  /* 0x000000be14bc723c */ /* 0x040fe20000041810 */
[----:B------:R-:W4:Y:S07]  /*f000*/  LDSM.16.MT88.4 R16, [R226+0x2900] ;  /* 0x00290000e210783b */ /* 0x000f2e0000004200 */
[-C--:B---3--:R-:W-:Y:S08]  /*f010*/  HMMA.16816.F32.BF16 R132, R20, R32.reuse, R132 ;  /* 0x000000201484723c */ /* 0x088ff00000041884 */
[C---:B------:R-:W-:Y:S08]  /*f020*/  HMMA.16816.F32.BF16 R136, R24.reuse, R32, R136 ;  /* 0x000000201888723c */ /* 0x040ff00000041888 */
[-C--:B------:R-:W-:Y:S08]  /*f030*/  HMMA.16816.F32.BF16 R140, R24, R34.reuse, R140 ;  /* 0x00000022188c723c */ /* 0x080ff0000004188c */
[C---:B------:R-:W-:Y:S08]  /*f040*/  HMMA.16816.F32.BF16 R144, R20.reuse, R34, R144 ;  /* 0x000000221490723c */ /* 0x040ff00000041890 */
[-C--:B-1----:R-:W-:Y:S08]  /*f050*/  HMMA.16816.F32.BF16 R148, R20, R4.reuse, R148 ;  /* 0x000000041494723c */ /* 0x082ff00000041894 */
[C---:B------:R-:W-:Y:S08]  /*f060*/  HMMA.16816.F32.BF16 R152, R24.reuse, R4, R152 ;  /* 0x000000041898723c */ /* 0x040ff00000041898 */
[-C--:B------:R-:W-:Y:S08]  /*f070*/  HMMA.16816.F32.BF16 R156, R24, R6.reuse, R156 ;  /* 0x00000006189c723c */ /* 0x080ff0000004189c */
[C---:B------:R-:W-:Y:S01]  /*f080*/  HMMA.16816.F32.BF16 R160, R20.reuse, R6, R160 ;  /* 0x0000000614a0723c */ /* 0x040fe200000418a0 */
[----:B------:R-:W1:Y:S07]  /*f090*/  LDSM.16.MT88.4 R4, [R227+0x2900] ;  /* 0x00290000e304783b */ /* 0x000e6e0000004200 */
[-C--:B----4-:R-:W-:Y:S08]  /*f0a0*/  HMMA.16816.F32.BF16 R52, R20, R8.reuse, R52 ;  /* 0x000000081434723c */ /* 0x090ff00000041834 */
[C---:B------:R-:W-:Y:S07]  /*f0b0*/  HMMA.16816.F32.BF16 R56, R24.reuse, R8, R56 ;  /* 0x000000081838723c */ /* 0x040fee0000041838 */
[----:B------:R-:W-:Y:S01]  /*f0c0*/  FADD.FTZ R8, R215, R164 ;  /* 0x000000a4d7087221 */ /* 0x000fe20000010000 */
[-C--:B------:R-:W-:Y:S04]  /*f0d0*/  HMMA.16816.F32.BF16 R60, R24, R10.reuse, R60 ;  /* 0x0000000a183c723c */ /* 0x080fe8000004183c */
[----:B------:R-:W-:Y:S01]  /*f0e0*/  FADD.FTZ R8, R216, R8 ;  /* 0x00000008d8087221 */ /* 0x000fe20000010000 */
[----:B------:R-:W-:Y:S03]  /*f0f0*/  MOV R164, R168 ;  /* 0x000000a800a47202 */ /* 0x000fe60000000f00 */
[C---:B------:R-:W-:Y:S04]  /*f100*/  HMMA.16816.F32.BF16 R64, R20.reuse, R10, R64 ;  /* 0x0000000a1440723c */ /* 0x040fe80000041840 */
[----:B------:R-:W-:Y:S03]  /*f110*/  FADD.FTZ R8, R217, R8 ;  /* 0x00000008d9087221 */ /* 0x000fe60000010000 */
[----:B------:R-:W-:Y:S01]  /*f120*/  FADD.FTZ R10, R219, R165 ;  /* 0x000000a5db0a7221 */ /* 0x000fe20000010000 */
[-C--:B-----5:R-:W-:Y:S04]  /*f130*/  HMMA.16816.F32.BF16 R68, R20, R12.reuse, R68 ;  /* 0x0000000c1444723c */ /* 0x0a0fe80000041844 */
[----:B------:R-:W-:Y:S02]  /*f140*/  FADD.FTZ R8, R201, R8 ;  /* 0x00000008c9087221 */ /* 0x000fe40000010000 */
[----:B------:R-:W-:Y:S02]  /*f150*/  FADD.FTZ R10, R246, R10 ;  /* 0x0000000af60a7221 */ /* 0x000fe40000010000 */
[C---:B------:R-:W-:Y:S04]  /*f160*/  HMMA.16816.F32.BF16 R72, R24.reuse, R12, R72 ;  /* 0x0000000c1848723c */ /* 0x040fe80000041848 */
[----:B------:R-:W-:Y:S04]  /*f170*/  FADD.FTZ R10, R223, R10 ;  /* 0x0000000adf0a7221 */ /* 0x000fe80000010000 */
[-C--:B------:R-:W-:Y:S04]  /*f180*/  HMMA.16816.F32.BF16 R76, R24, R14.reuse, R76 ;  /* 0x0000000e184c723c */ /* 0x080fe8000004184c */
[----:B------:R-:W-:Y:S04]  /*f190*/  FADD.FTZ R10, R207, R10 ;  /* 0x0000000acf0a7221 */ /* 0x000fe80000010000 */
[C---:B------:R-:W-:Y:S04]  /*f1a0*/  HMMA.16816.F32.BF16 R80, R20.reuse, R14, R80 ;  /* 0x0000000e1450723c */ /* 0x040fe80000041850 */
[----:B------:R-:W-:Y:S02]  /*f1b0*/  FADD.FTZ R11, R206, R10 ;  /* 0x0000000ace0b7221 */ /* 0x000fe40000010000 */
[----:B------:R-:W-:Y:S02]  /*f1c0*/  FADD.FTZ R10, R199, R8 ;  /* 0x00000008c70a7221 */ /* 0x000fe40000010000 */
[-C--:B------:R-:W-:Y:S08]  /*f1d0*/  HMMA.16816.F32.BF16 R84, R20, R16.reuse, R84 ;  /* 0x000000101454723c */ /* 0x080ff00000041854 */
[C---:B------:R-:W-:Y:S08]  /*f1e0*/  HMMA.16816.F32.BF16 R88, R24.reuse, R16, R88 ;  /* 0x000000101858723c */ /* 0x040ff00000041858 */
[-C--:B------:R-:W-:Y:S08]  /*f1f0*/  HMMA.16816.F32.BF16 R92, R24, R18.reuse, R92 ;  /* 0x00000012185c723c */ /* 0x080ff0000004185c */
[C---:B------:R-:W-:Y:S08]  /*f200*/  HMMA.16816.F32.BF16 R96, R20.reuse, R18, R96 ;  /* 0x000000121460723c */ /* 0x040ff00000041860 */
[-C--:B------:R-:W-:Y:S04]  /*f210*/  HMMA.16816.F32.BF16 R100, R20, R28.reuse, R100 ;  /* 0x0000001c1464723c */ /* 0x080fe80000041864 */
[----:B--2---:R-:W-:Y:S04]  /*f220*/  FFMA.FTZ R166, R166, R173, R247 ;  /* 0x000000ada6a67223 */ /* 0x004fe800000100f7 */
[C---:B------:R-:W-:Y:S04]  /*f230*/  HMMA.16816.F32.BF16 R104, R24.reuse, R28, R104 ;  /* 0x0000001c1868723c */ /* 0x040fe80000041868 */
[----:B------:R-:W-:Y:S04]  /*f240*/  FADD.FTZ R9, R249, R166 ;  /* 0x000000a6f9097221 */ /* 0x000fe80000010000 */
[----:B------:R-:W-:Y:S01]  /*f250*/  FADD.FTZ R9, R248, R9 ;  /* 0x00000009f8097221 */ /* 0x000fe20000010000 */
[-C--:B------:R-:W-:Y:S03]  /*f260*/  HMMA.16816.F32.BF16 R108, R24, R30.reuse, R108 ;  /* 0x0000001e186c723c */ /* 0x080fe6000004186c */
[----:B------:R-:W-:Y:S04]  /*f270*/  FADD.FTZ R9, R250, R9 ;  /* 0x00000009fa097221 */ /* 0x000fe80000010000 */
[----:B------:R-:W-:Y:S01]  /*f280*/  FADD.FTZ R9, R209, R9 ;  /* 0x00000009d1097221 */ /* 0x000fe20000010000 */
[C---:B------:R-:W-:Y:S04]  /*f290*/  HMMA.16816.F32.BF16 R112, R20.reuse, R30, R112 ;  /* 0x0000001e1470723c */ /* 0x040fe80000041870 */
[----:B------:R-:W-:Y:S02]  /*f2a0*/  FADD.FTZ R0, R208, R9 ;  /* 0x00000009d0007221 */ /* 0x000fe40000010000 */
[----:B------:R-:W-:Y:S02]  /*f2b0*/  FADD.FTZ R9, R197, R2 ;  /* 0x00000002c5097221 */ /* 0x000fe40000010000 */
[----:B------:R-:W-:Y:S01]  /*f2c0*/  FADD.FTZ R8, R205, R0 ;  /* 0x00000000cd087221 */ /* 0x000fe20000010000 */
[-C--:B-1----:R-:W-:Y:S03]  /*f2d0*/  HMMA.16816.F32.BF16 R116, R20, R4.reuse, R116 ;  /* 0x000000041474723c */ /* 0x082fe60000041874 */
[----:B------:R-:W-:Y:S02]  /*f2e0*/  FADD.FTZ R2, R196, R10 ;  /* 0x0000000ac4027221 */ /* 0x000fe40000010000 */
[----:B------:R-:W-:Y:S02]  /*f2f0*/  FADD.FTZ R10, R204, R8 ;  /* 0x00000008cc0a7221 */ /* 0x000fe40000010000 */
[----:B------:R-:W-:Y:S01]  /*f300*/  FADD.FTZ R0, R194, R9 ;  /* 0x00000009c2007221 */ /* 0x000fe20000010000 */
[C---:B------:R-:W-:Y:S04]  /*f310*/  HMMA.16816.F32.BF16 R120, R24.reuse, R4, R120 ;  /* 0x000000041878723c */ /* 0x040fe80000041878 */
[----:B------:R-:W-:Y:S03]  /*f320*/  FADD.FTZ R8, R193, R0 ;  /* 0x00000000c1087221 */ /* 0x000fe60000010000 */
[----:B------:R-:W-:Y:S01]  /*f330*/  FADD.FTZ R4, R203, R11 ;  /* 0x0000000bcb047221 */ /* 0x000fe20000010000 */
[-C--:B------:R-:W-:Y:S04]  /*f340*/  HMMA.16816.F32.BF16 R124, R24, R6.reuse, R124 ;  /* 0x00000006187c723c */ /* 0x080fe8000004187c */
[----:B------:R-:W-:Y:S02]  /*f350*/  FADD.FTZ R9, R202, R4 ;  /* 0x00000004ca097221 */ /* 0x000fe40000010000 */
[----:B------:R-:W-:Y:S02]  /*f360*/  FADD.FTZ R5, R195, R2 ;  /* 0x00000002c3057221 */ /* 0x000fe40000010000 */
[----:B------:R-:W-:Y:S01]  /*f370*/  FADD.FTZ R4, R192, R10 ;  /* 0x0000000ac0047221 */ /* 0x000fe20000010000 */
[----:B------:R-:W-:Y:S04]  /*f380*/  HMMA.16816.F32.BF16 R128, R20, R6, R128 ;  /* 0x000000061480723c */ /* 0x000fe80000041880 */
[----:B------:R-:W-:Y:S02]  /*f390*/  FADD.FTZ R2, R38, R9 ;  /* 0x0000000926027221 */ /* 0x000fe40000010000 */
[----:B------:R-:W-:Y:S02]  /*f3a0*/  FADD.FTZ R0, R40, R5 ;  /* 0x0000000528007221 */ /* 0x000fe40000010000 */
[----:B------:R-:W-:Y:S04]  /*f3b0*/  FADD.FTZ R5, R37, R4 ;  /* 0x0000000425057221 */ /* 0x000fe80000010000 */
[----:B------:R-:W-:Y:S02]  /*f3c0*/  FADD.FTZ R4, R39, R2 ;  /* 0x0000000227047221 */ /* 0x000fe40000010000 */
[----:B------:R-:W-:Y:S02]  /*f3d0*/  FADD.FTZ R5, R48, R5 ;  /* 0x0000000530057221 */ /* 0x000fe40000010000 */
[----:B------:R-:W-:Y:S02]  /*f3e0*/  FADD.FTZ R8, R42, R8 ;  /* 0x000000082a087221 */ /* 0x000fe40000010000 */
[----:B------:R-:W-:Y:S02]  /*f3f0*/  FADD.FTZ R2, R41, R0 ;  /* 0x0000000029027221 */ /* 0x000fe40000010000 */
[----:B------:R-:W-:Y:S02]  /*f400*/  FADD.FTZ R5, R49, R5 ;  /* 0x0000000531057221 */ /* 0x000fe40000010000 */
[----:B------:R-:W-:Y:S02]  /*f410*/  FADD.FTZ R4, R50, R4 ;  /* 0x0000000432047221 */ /* 0x000fe40000010000 */
[----:B------:R-:W-:Y:S01]  /*f420*/  FADD.FTZ R2, R44, R2 ;  /* 0x000000022c027221 */ /* 0x000fe20000010000 */
[----:B------:R-:W-:Y:S01]  /*f430*/  STL [R1+0x10], R5 ;  /* 0x0000100501007387 */ /* 0x000fe20000100800 */
[----:B------:R-:W-:Y:S02]  /*f440*/  FADD.FTZ R4, R51, R4 ;  /* 0x0000000433047221 */ /* 0x000fe40000010000 */
[----:B------:R-:W-:Y:S02]  /*f450*/  FADD.FTZ R0, R43, R8 ;  /* 0x000000082b007221 */ /* 0x000fe40000010000 */
[----:B------:R-:W-:Y:S01]  /*f460*/  FADD.FTZ R2, R45, R2 ;  /* 0x000000022d027221 */ /* 0x000fe20000010000 */
[----:B------:R-:W-:Y:S01]  /*f470*/  STL [R1+0xc], R4 ;  /* 0x00000c0401007387 */ /* 0x000fe20000100800 */
[----:B------:R-:W-:Y:S03]  /*f480*/  FADD.FTZ R0, R46, R0 ;  /* 0x000000002e007221 */ /* 0x000fe60000010000 */
[----:B------:R-:W-:Y:S01]  /*f490*/  STL [R1+0x14], R2 ;  /* 0x0000140201007387 */ /* 0x000fe20000100800 */
[----:B------:R-:W-:Y:S05]  /*f4a0*/  FADD.FTZ R0, R36, R0 ;  /* 0x0000000024007221 */ /* 0x000fea0000010000 */
[----:B------:R1:W-:Y:S02]  /*f4b0*/  STL [R1+0x18], R0 ;  /* 0x0000180001007387 */ /* 0x0003e40000100800 */
[----:B-1----:R-:W-:Y:S01]  /*f4c0*/  MOV R0, R169 ;  /* 0x000000a900007202 */ /* 0x002fe20000000f00 */
[----:B------:R-:W-:-:S05]  /*f4d0*/  @P0 BRA `(.L_x_636) ;  /* 0xffffd0c000000947 */ /* 0x000fca000383ffff */
.L_x_633:
[----:B------:R-:W-:-:S06]  /*f4e0*/  UISETP.GE.AND UP0, UPT, UR24, UR8, UPT ;  /* 0x000000081800728c */ /* 0x000fcc000bf06270 */
[----:B------:R-:W-:-:S13]  /*f4f0*/  PLOP3.LUT P0, PT, PT, PT, UP0, 0x80, 0x0 ;  /* 0x000000000000781c */ /* 0x000fda0003f0f008 */
[----:B------:R-:W-:Y:S05]  /*f500*/  @!P0 BRA `(.L_x_637) ;  /* 0x00004af000008947 */ /* 0x000fea0003800000 */
[----:B-1----:R-:W2:Y:S01]  /*f510*/  LDL.LU R2, [R1] ;  /* 0x0000000001027983 */ /* 0x002ea20000300800 */
[----:B------:R-:W-:Y:S01]  /*f520*/  IMAD.MOV.U32 R165, RZ, RZ, R168 ;  /* 0x000000ffffa57224 */ /* 0x000fe200078e00a8 */
[----:B------:R-:W-:Y:S01]  /*f530*/  MOV R170, R3 ;  /* 0x0000000300aa7202 */ /* 0x000fe20000000f00 */
[----:B------:R-:W-:Y:S01]  /*f540*/  IMAD.MOV.U32 R164, RZ, RZ, R169 ;  /* 0x000000ffffa47224 */ /* 0x000fe200078e00a9 */
[----:B------:R-:W3:Y:S01]  /*f550*/  LDL.LU R4, [R1+0x28] ;  /* 0x0000280001047983 */ /* 0x000ee20000300800 */
[----:B------:R-:W-:Y:S01]  /*f560*/  IMAD.MOV.U32 R166, RZ, RZ, R167 ;  /* 0x000000ffffa67224 */ /* 0x000fe200078e00a7 */
[----:B--2---:R-:W-:Y:S02]  /*f570*/  SHF.R.S32.HI R249, RZ, 0x1f, R2 ;  /* 0x0000001ffff97819 */ /* 0x004fe40000011402 */
[C---:B------:R-:W-:Y:S02]  /*f580*/  SHF.L.U32 R248, R2.reuse, 0x1, RZ ;  /* 0x0000000102f87819 */ /* 0x040fe400000006ff */
[----:B------:R-:W-:-:S02]  /*f590*/  SHF.L.U64.HI R249, R2, 0x1, R249 ;  /* 0x0000000102f97819 */ /* 0x000fc400000102f9 */
[----:B------:R-:W3:Y:S02]  /*f5a0*/  LDL.LU R2, [R1+0x24] ;  /* 0x0000240001027983 */ /* 0x000ee40000300800 */
[C---:B---3--:R-:W-:Y:S01]  /*f5b0*/  SHF.L.U64.HI R247, R2.reuse, 0x1, R4 ;  /* 0x0000000102f77819 */ /* 0x048fe20000010204 */
[----:B------:R-:W-:Y:S02]  /*f5c0*/  IMAD.SHL.U32 R246, R2, 0x2, RZ ;  /* 0x0000000202f67824 */ /* 0x000fe400078e00ff */
.L_x_655:
[----:B------:R-:W-:Y:S04]  /*f5d0*/  DEPBAR.LE SB0, 0x0 ;  /* 0x000080000000791a */ /* 0x000fe80000000000 */
[----:B------:R-:W-:Y:S01]  /*f5e0*/  BAR.SYNC.DEFER_BLOCKING 0x0 ;  /* 0x0000000000007b1d */ /* 0x000fe20000010000 */
[----:B-1----:R-:W-:Y:S01]  /*f5f0*/  SHF.R.S32.HI R0, RZ, 0x1f, R243 ;  /* 0x0000001fff007819 */ /* 0x002fe200000114f3 */
[C---:B------:R-:W-:Y:S01]  /*f600*/  IMAD.WIDE.U32 R2, R243.reuse, c[0x0][0x208], RZ ;  /* 0x00008200f3027a25 */ /* 0x040fe200078e00ff */
[----:B------:R-:W-:Y:S03]  /*f610*/  UISETP.GT.AND UP0, UPT, UR24, UR8, UPT ;  /* 0x000000081800728c */ /* 0x000fe6000bf04270 */
[----:B------:R-:W-:Y:S04]  /*f620*/  IMAD R0, R0, c[0x0][0x208], RZ ;  /* 0x0000820000007a24 */ /* 0x000fe800078e02ff */
[----:B------:R-:W-:Y:S04]  /*f630*/  IMAD R0, R243, c[0x0][0x20c], R0 ;  /* 0x00008300f3007a24 */ /* 0x000fe800078e0200 */
[----:B------:R-:W-:Y:S01]  /*f640*/  IMAD.IADD R3, R3, 0x1, R0 ;  /* 0x0000000103037824 */ /* 0x000fe200078e0200 */
[----:B-----5:R-:W-:Y:S03]  /*f650*/  SHF.R.S32.HI R0, RZ, 0x1f, R242 ;  /* 0x0000001fff007819 */ /* 0x020fe600000114f2 */
[----:B------:R-:W-:Y:S04]  /*f660*/  IMAD.WIDE.U32 R2, R242, c[0x0][0x218], R2 ;  /* 0x00008600f2027a25 */ /* 0x000fe800078e0002 */
[----:B------:R-:W-:Y:S01]  /*f670*/  IMAD R0, R0, c[0x0][0x218], RZ ;  /* 0x0000860000007a24 */ /* 0x000fe200078e02ff */
[----:B------:R-:W-:Y:S01]  /*f680*/  IADD3 R2, P0, R2, UR22, RZ ;  /* 0x0000001602027c10 */ /* 0x000fe2000ff1e0ff */
[----:B------:R-:W-:Y:S02]  /*f690*/  LDSM.16.M88.4 R48, [R231+0x6100] ;  /* 0x00610000e730783b */ /* 0x000fe40000000200 */
[----:B------:R-:W-:Y:S04]  /*f6a0*/  IMAD R0, R242, c[0x0][0x21c], R0 ;  /* 0x00008700f2007a24 */ /* 0x000fe800078e0200 */
[----:B------:R-:W1:Y:S01]  /*f6b0*/  LDSM.16.M88.4 R16, [R224+0x3100] ;  /* 0x00310000e010783b */ /* 0x000e620000000200 */
[----:B------:R-:W-:Y:S02]  /*f6c0*/  IADD3.X R3, R3, UR16, R0, P0, !PT ;  /* 0x0000001003037c10 */ /* 0x000fe400087fe400 */
[C---:B------:R-:W-:Y:S03]  /*f6d0*/  LEA R0, P0, R2.reuse, c[0x0][0x1f8], 0x1 ;  /* 0x00007e0002007a11 */ /* 0x040fe600078008ff */
[----:B------:R-:W-:Y:S01]  /*f6e0*/  LDSM.16.M88.4 R44, [R231+0x8100] ;  /* 0x00810000e72c783b */ /* 0x000fe20000000200 */
[----:B------:R-:W-:Y:S05]  /*f6f0*/  LEA.HI.X R2, R2, c[0x0][0x1fc], R3, 0x1, P0 ;  /* 0x00007f0002027a11 */ /* 0x000fea00000f0c03 */
[----:B------:R-:W-:Y:S06]  /*f700*/  LDSM.16.M88.4 R32, [R224+0x3900] ;  /* 0x00390000e020783b */ /* 0x000fec0000000200 */
[----:B------:R-:W2:Y:S06]  /*f710*/  SHFL.IDX PT, R3, R0, RZ, 0x181f ;  /* 0x00181fff00037589 */ /* 0x000eac00000e0000 */
[----:B------:R-:W3:Y:S06]  /*f720*/  SHFL.IDX PT, R37, R2, RZ, 0x181f ;  /* 0x00181fff02257589 */ /* 0x000eec00000e0000 */
[----:B------:R-:W-:Y:S06]  /*f730*/  SHFL.IDX PT, R39, R2, 0x1, 0x181f ;  /* 0x00381f0002277f89 */ /* 0x000fec00000e0000 */
[----:B------:R4:W-:Y:S01]  /*f740*/  SHFL.IDX PT, R42, R2, 0x2, 0x181f ;  /* 0x00581f00022a7f89 */ /* 0x0009e200000e0000 */
[-C--:B-1----:R-:W-:Y:S05]  /*f750*/  HMMA.16816.F32.BF16 R4, R48, R16.reuse, RZ ;  /* 0x000000103004723c */ /* 0x082fea00000418ff */
[----:B------:R-:W-:Y:S01]  /*f760*/  LDSM.16.M88.4 R172, [R224+0x4100] ;  /* 0x00410000e0ac783b */ /* 0x000fe20000000200 */
[C---:B--2---:R-:W-:Y:S02]  /*f770*/  IADD3 R36, P0, R3.reuse, R246, RZ ;  /* 0x000000f603247210 */ /* 0x044fe40007f1e0ff */
[C---:B------:R-:W-:Y:S03]  /*f780*/  HMMA.16816.F32.BF16 R8, R44.reuse, R16, RZ ;  /* 0x000000102c08723c */ /* 0x040fe600000418ff */
[----:B------:R-:W1:Y:S06]  /*f790*/  SHFL.IDX PT, R38, R0, 0x1, 0x181f ;  /* 0x00381f0000267f89 */ /* 0x000e6c00000e0000 */
[----:B------:R-:W-:Y:S01]  /*f7a0*/  LDSM.16.M88.4 R192, [R233+0x6100] ;  /* 0x00610000e9c0783b */ /* 0x000fe20000000200 */
[-C--:B------:R-:W-:Y:S02]  /*f7b0*/  HMMA.16816.F32.BF16 R12, R44, R18.reuse, RZ ;  /* 0x000000122c0c723c */ /* 0x080fe400000418ff */
[-C--:B----4-:R-:W-:Y:S03]  /*f7c0*/  IADD3 R2, P1, R3, R248.reuse, RZ ;  /* 0x000000f803027210 */ /* 0x090fe60007f3e0ff */
[----:B------:R-:W-:Y:S03]  /*f7d0*/  LDSM.16.M88.4 R196, [R235] ;  /* 0x00000000ebc4783b */ /* 0x000fe60000000200 */
[C---:B------:R-:W-:Y:S03]  /*f7e0*/  HMMA.16816.F32.BF16 R16, R48.reuse, R18, RZ ;  /* 0x000000123010723c */ /* 0x040fe600000418ff */
[----:B------:R-:W-:Y:S01]  /*f7f0*/  LDSM.16.M88.4 R200, [R233+0x8100] ;  /* 0x00810000e9c8783b */ /* 0x000fe20000000200 */
[C---:B---3--:R-:W-:Y:S02]  /*f800*/  IMAD.X R3, R37.reuse, 0x1, R249, P1 ;  /* 0x0000000125037824 */ /* 0x048fe400008e06f9 */
[----:B------:R-:W-:Y:S02]  /*f810*/  IMAD.X R37, R37, 0x1, R247, P0 ;  /* 0x0000000125257824 */ /* 0x000fe400000e06f7 */
[-C--:B------:R-:W-:Y:S01]  /*f820*/  HMMA.16816.F32.BF16 R20, R48, R32.reuse, RZ ;  /* 0x000000203014723c */ /* 0x080fe200000418ff */
[----:B------:R-:W-:Y:S03]  /*f830*/  LDSM.16.M88.4 R204, [R241] ;  /* 0x00000000f1cc783b */ /* 0x000fe60000000200 */
[C---:B-1----:R-:W-:Y:S03]  /*f840*/  IADD3 R40, P0, R38.reuse, R248, RZ ;  /* 0x000000f826287210 */ /* 0x042fe60007f1e0ff */
[----:B------:R-:W-:Y:S01]  /*f850*/  LDSM.16.M88.4 R208, [R240] ;  /* 0x00000000f0d0783b */ /* 0x000fe20000000200 */
[C---:B------:R-:W-:Y:S04]  /*f860*/  HMMA.16816.F32.BF16 R24, R44.reuse, R32, RZ ;  /* 0x000000202c18723c */ /* 0x040fe800000418ff */
[C---:B------:R-:W-:Y:S01]  /*f870*/  IMAD.X R41, R39.reuse, 0x1, R249, P0 ;  /* 0x0000000127297824 */ /* 0x040fe200000e06f9 */
[----:B------:R-:W-:Y:S01]  /*f880*/  @!PT LDS RZ, [RZ] ;  /* 0x00000000fffff984 */ /* 0x000fe20000000800 */
[----:B------:R-:W-:Y:S01]  /*f890*/  @!PT LDS RZ, [RZ] ;  /* 0x00000000fffff984 */ /* 0x000fe20000000800 */
[----:B------:R-:W-:Y:S01]  /*f8a0*/  @!PT LDS RZ, [RZ] ;  /* 0x00000000fffff984 */ /* 0x000fe20000000800 */
[----:B------:R1:W-:Y:S03]  /*f8b0*/  LDGSTS.E.BYPASS.LTC128B.128 [R245], [R2.64], !P6 ;  /* 0x0000000002f57fae */ /* 0x0003e6000f101d54 */
[-C--:B------:R-:W-:Y:S03]  /*f8c0*/  HMMA.16816.F32.BF16 R28, R44, R34.reuse, RZ ;  /* 0x000000222c1c723c */ /* 0x080fe600000418ff */
[----:B------:R2:W-:Y:S05]  /*f8d0*/  LDGSTS.E.BYPASS.LTC128B.128 [R245+0x1800], [R36.64], !P5 ;  /* 0x0180000024f57fae */ /* 0x0005ea000e901d54 */
[C---:B------:R-:W-:Y:S01]  /*f8e0*/  HMMA.16816.F32.BF16 R32, R48.reuse, R34, RZ ;  /* 0x000000223020723c */ /* 0x040fe200000418ff */
[----:B------:R-:W3:Y:S06]  /*f8f0*/  SHFL.IDX PT, R0, R0, 0x2, 0x181f ;  /* 0x00581f0000007f89 */ /* 0x000eec00000e0000 */
[----:B------:R4:W-:Y:S01]  /*f900*/  LDGSTS.E.BYPASS.LTC128B.128 [R245+0x800], [R40.64], !P6 ;  /* 0x0080000028f57fae */ /* 0x0009e2000f101d54 */
[----:B-1----:R-:W-:Y:S05]  /*f910*/  IADD3 R2, P2, R38, R246, RZ ;  /* 0x000000f626027210 */ /* 0x002fea0007f5e0ff */
[----:B------:R-:W-:Y:S02]  /*f920*/  IMAD.X R3, R39, 0x1, R247, P2 ;  /* 0x0000000127037824 */ /* 0x000fe400010e06f7 */
[-C--:B--2---:R-:W-:Y:S01]  /*f930*/  HMMA.16816.F32.BF16 R36, R48, R172.reuse, RZ ;  /* 0x000000ac3024723c */ /* 0x084fe200000418ff */
[C---:B---3--:R-:W-:Y:S02]  /*f940*/  IADD3 R212, P1, R0.reuse, R248, RZ ;  /* 0x000000f800d47210 */ /* 0x048fe40007f3e0ff */
[----:B------:R1:W-:Y:S01]  /*f950*/  LDGSTS.E.BYPASS.LTC128B.128 [R245+0x2000], [R2.64], !P5 ;  /* 0x0200000002f57fae */ /* 0x0003e2000e901d54 */
[----:B------:R-:W-:Y:S02]  /*f960*/  IADD3 R168, P0, R0, R246, RZ ;  /* 0x000000f600a87210 */ /* 0x000fe40007f1e0ff */
[C---:B------:R-:W-:Y:S03]  /*f970*/  IMAD.X R213, R42.reuse, 0x1, R249, P1 ;  /* 0x000000012ad57824 */ /* 0x040fe600008e06f9 */
[----:B------:R-:W-:Y:S01]  /*f980*/  IMAD.X R169, R42, 0x1, R247, P0 ;  /* 0x000000012aa97824 */ /* 0x000fe200000e06f7 */
[----:B------:R-:W-:Y:S01]  /*f990*/  PLOP3.LUT P0, PT, PT, PT, UP0, 0x80, 0x0 ;  /* 0x000000000000781c */ /* 0x000fe20003f0f008 */
[C---:B----4-:R-:W-:Y:S01]  /*f9a0*/  HMMA.16816.F32.BF16 R40, R44.reuse, R172, RZ ;  /* 0x000000ac2c28723c */ /* 0x050fe200000418ff */
[----:B------:R2:W-:Y:S06]  /*f9b0*/  LDGSTS.E.BYPASS.LTC128B.128 [R245+0x1000], [R212.64], !P6 ;  /* 0x01000000d4f57fae */ /* 0x0005ec000f101d54 */
[----:B------:R1:W-:Y:S01]  /*f9c0*/  LDGSTS.E.BYPASS.LTC128B.128 [R245+0x2800], [R168.64], !P5 ;  /* 0x02800000a8f57fae */ /* 0x0003e2000e901d54 */
[-C--:B------:R-:W-:Y:S05]  /*f9d0*/  HMMA.16816.F32.BF16 R44, R44, R174.reuse, RZ ;  /* 0x000000ae2c2c723c */ /* 0x080fea00000418ff */
[----:B------:R-:W-:Y:S03]  /*f9e0*/  LDSM.16.M88.4 R216, [R230+0x3100] ;  /* 0x00310000e6d8783b */ /* 0x000fe60000000200 */
[----:B------:R-:W-:Y:S03]  /*f9f0*/  HMMA.16816.F32.BF16 R48, R48, R174, RZ ;  /* 0x000000ae3030723c */ /* 0x000fe600000418ff */
[----:B------:R-:W0:Y:S05]  /*fa00*/  LDGDEPBAR ;  /* 0x00000000000079af */ /* 0x000e2a0000000000 */
[-C--:B------:R-:W-:Y:S01]  /*fa10*/  HMMA.16816.F32.BF16 R4, R192, R196.reuse, R4 ;  /* 0x000000c4c004723c */ /* 0x080fe20000041804 */
[----:B------:R-:W-:Y:S06]  /*fa20*/  LDSM.16.M88.4 R220, [R232+0x8100] ;  /* 0x00810000e8dc783b */ /* 0x000fec0000000200 */
[----:B--2---:R-:W2:Y:S01]  /*fa30*/  LDSM.16.M88.4 R212, [R232+0x6100] ;  /* 0x00610000e8d4783b */ /* 0x004ea20000000200 */
[C---:B------:R-:W-:Y:S05]  /*fa40*/  HMMA.16816.F32.BF16 R8, R200.reuse, R196, R8 ;  /* 0x000000c4c808723c */ /* 0x040fea0000041808 */
[----:B------:R-:W3:Y:S03]  /*fa50*/  LDSM.16.M88.4 R172, [R230+0x3900] ;  /* 0x00390000e6ac783b */ /* 0x000ee60000000200 */
[-C--:B------:R-:W-:Y:S08]  /*fa60*/  HMMA.16816.F32.BF16 R12, R200, R198.reuse, R12 ;  /* 0x000000c6c80c723c */ /* 0x080ff0000004180c */
[C---:B------:R-:W-:Y:S01]  /*fa70*/  HMMA.16816.F32.BF16 R16, R192.reuse, R198, R16 ;  /* 0x000000c6c010723c */ /* 0x040fe20000041810 */
[----:B------:R-:W4:Y:S07]  /*fa80*/  LDSM.16.M88.4 R196, [R230+0x4100] ;  /* 0x00410000e6c4783b */ /* 0x000f2e0000000200 */
        /* <DEDUP_REMOVED lines=8> */
[----:B------:R-:W-:Y:S07]  /*fb10*/  LDSM.16.M88.4 R200, [R229] ;  /* 0x00000000e5c8783b */ /* 0x000fee0000000200 */
[----:B------:R-:W-:Y:S01]  /*fb20*/  HMMA.16816.F32.BF16 R48, R192, R210, R48 ;  /* 0x000000d2c030723c */ /* 0x000fe20000041830 */
[----:B------:R-:W1:Y:S06]  /*fb30*/  LDSM.16.M88.4 R192, [R234+0x6100] ;  /* 0x00610000eac0783b */ /* 0x000e6c0000000200 */
[----:B------:R-:W-:Y:S01]  /*fb40*/  LDSM.16.M88.4 R208, [R229+0x1000] ;  /* 0x00100000e5d0783b */ /* 0x000fe20000000200 */
[-C--:B--2---:R-:W-:Y:S08]  /*fb50*/  HMMA.16816.F32.BF16 R4, R212, R216.reuse, R4 ;  /* 0x000000d8d404723c */ /* 0x084ff00000041804 */
[C---:B------:R-:W-:Y:S08]  /*fb60*/  HMMA.16816.F32.BF16 R8, R220.reuse, R216, R8 ;  /* 0x000000d8dc08723c */ /* 0x040ff00000041808 */
[-C--:B------:R-:W-:Y:S08]  /*fb70*/  HMMA.16816.F32.BF16 R12, R220, R218.reuse, R12 ;  /* 0x000000dadc0c723c */ /* 0x080ff0000004180c */
[C---:B------:R-:W-:Y:S01]  /*fb80*/  HMMA.16816.F32.BF16 R16, R212.reuse, R218, R16 ;  /* 0x000000dad410723c */ /* 0x040fe20000041810 */
[----:B------:R-:W-:Y:S07]  /*fb90*/  LDSM.16.M88.4 R216, [R231+0xc100] ;  /* 0x00c10000e7d8783b */ /* 0x000fee0000000200 */
[-C--:B---3--:R-:W-:Y:S08]  /*fba0*/  HMMA.16816.F32.BF16 R20, R212, R172.reuse, R20 ;  /* 0x000000acd414723c */ /* 0x088ff00000041814 */
        /* <DEDUP_REMOVED lines=9> */
[----:B------:R-:W-:Y:S06]  /*fc40*/  LDSM.16.M88.4 R196, [R231+0xa100] ;  /* 0x00a10000e7c4783b */ /* 0x000fec0000000200 */
[----:B------:R-:W3:Y:S01]  /*fc50*/  LDSM.16.M88.4 R212, [R224+0x4900] ;  /* 0x00490000e0d4783b */ /* 0x000ee20000000200 */
[-C--:B-1----:R-:W-:Y:S08]  /*fc60*/  HMMA.16816.F32.BF16 R4, R192, R200.reuse, R4 ;  /* 0x000000c8c004723c */ /* 0x082ff00000041804 */
[C---:B------:R-:W-:Y:S08]  /*fc70*/  HMMA.16816.F32.BF16 R8, R204.reuse, R200, R8 ;  /* 0x000000c8cc08723c */ /* 0x040ff00000041808 */
[-C--:B------:R-:W-:Y:S08]  /*fc80*/  HMMA.16816.F32.BF16 R12, R204, R202.reuse, R12 ;  /* 0x000000cacc0c723c */ /* 0x080ff0000004180c */
[C---:B------:R-:W-:Y:S01]  /*fc90*/  HMMA.16816.F32.BF16 R16, R192.reuse, R202, R16 ;  /* 0x000000cac010723c */ /* 0x040fe20000041810 */
[----:B------:R-:W1:Y:S07]  /*fca0*/  LDSM.16.M88.4 R200, [R224+0x5900] ;  /* 0x00590000e0c8783b */ /* 0x000e6e0000000200 */
[-C--:B--2---:R-:W-:Y:S08]  /*fcb0*/  HMMA.16816.F32.BF16 R20, R192, R172.reuse, R20 ;  /* 0x000000acc014723c */ /* 0x084ff00000041814 */
        /* <DEDUP_REMOVED lines=9> */
[----:B------:R-:W2:Y:S06]  /*fd50*/  LDSM.16.M88.4 R192, [R239] ;  /* 0x00000000efc0783b */ /* 0x000eac0000000200 */
[----:B------:R-:W4:Y:S01]  /*fd60*/  LDSM.16.M88.4 R208, [R238] ;  /* 0x00000000eed0783b */ /* 0x000f220000000200 */
[-C--:B---3--:R-:W-:Y:S08]  /*fd70*/  HMMA.16816.F32.BF16 R4, R196, R212.reuse, R4 ;  /* 0x000000d4c404723c */ /* 0x088ff00000041804 */
[C---:B------:R-:W-:Y:S08]  /*fd80*/  HMMA.16816.F32.BF16 R8, R216.reuse, R212, R8 ;  /* 0x000000d4d808723c */ /* 0x040ff00000041808 */
[-C--:B------:R-:W-:Y:S08]  /*fd90*/  HMMA.16816.F32.BF16 R12, R216, R214.reuse, R12 ;  /* 0x000000d6d80c723c */ /* 0x080ff0000004180c */
[C---:B------:R-:W-:Y:S01]  /*fda0*/  HMMA.16816.F32.BF16 R16, R196.reuse, R214, R16 ;  /* 0x000000d6c410723c */ /* 0x040fe20000041810 */
[----:B------:R-:W3:Y:S07]  /*fdb0*/  LDSM.16.M88.4 R212, [R237] ;  /* 0x00000000edd4783b */ /* 0x000eee0000000200 */
[-C--:B------:R-:W-:Y:S08]  /*fdc0*/  HMMA.16816.F32.BF16 R20, R196, R220.reuse, R20 ;  /* 0x000000dcc414723c */ /* 0x080ff00000041814 */
[C---:B------:R-:W-:Y:S08]  /*fdd0*/  HMMA.16816.F32.BF16 R24, R216.reuse, R220, R24 ;  /* 0x000000dcd818723c */ /* 0x040ff00000041818 */
[-C--:B------:R-:W-:Y:S08]  /*fde0*/  HMMA.16816.F32.BF16 R28, R216, R222.reuse, R28 ;  /* 0x000000ded81c723c */ /* 0x080ff0000004181c */
[C---:B------:R-:W-:Y:S01]  /*fdf0*/  HMMA.16816.F32.BF16 R32, R196.reuse, R222, R32 ;  /* 0x000000dec420723c */ /* 0x040fe20000041820 */
[----:B------:R-:W-:Y:S07]  /*fe00*/  LDSM.16.M88.4 R220, [R229+0x2000] ;  /* 0x00200000e5dc783b */ /* 0x000fee0000000200 */
[-C--:B-1----:R-:W-:Y:S08]  /*fe10*/  HMMA.16816.F32.BF16 R36, R196, R200.reuse, R36 ;  /* 0x000000c8c424723c */ /* 0x082ff00000041824 */
[C---:B------:R-:W-:Y:S08]  /*fe20*/  HMMA.16816.F32.BF16 R40, R216.reuse, R200, R40 ;  /* 0x000000c8d828723c */ /* 0x040ff00000041828 */
[-C--:B------:R-:W-:Y:S01]  /*fe30*/  HMMA.16816.F32.BF16 R44, R216, R202.reuse, R44 ;  /* 0x000000cad82c723c */ /* 0x080fe2000004182c */
[----:B------:R-:W-:Y:S07]  /*fe40*/  LDSM.16.M88.4 R216, [R232+0xc100] ;  /* 0x00c10000e8d8783b */ /* 0x000fee0000000200 */
[----:B------:R-:W-:Y:S01]  /*fe50*/  HMMA.16816.F32.BF16 R48, R196, R202, R48 ;  /* 0x000000cac430723c */ /* 0x000fe20000041830 */
[----:B------:R-:W-:Y:S06]  /*fe60*/  LDSM.16.M88.4 R196, [R232+0xa100] ;  /* 0x00a10000e8c4783b */ /* 0x000fec0000000200 */
[----:B------:R-:W1:Y:S01]  /*fe70*/  LDSM.16.M88.4 R200, [R230+0x4900] ;  /* 0x00490000e6c8783b */ /* 0x000e620000000200 */
[-C--:B--2---:R-:W-:Y:S08]  /*fe80*/  HMMA.16816.F32.BF16 R4, R172, R192.reuse, R4 ;  /* 0x000000c0ac04723c */ /* 0x084ff00000041804 */
[C---:B------:R-:W-:Y:S08]  /*fe90*/  HMMA.16816.F32.BF16 R8, R204.reuse, R192, R8 ;  /* 0x000000c0cc08723c */ /* 0x040ff00000041808 */
[-C--:B------:R-:W-:Y:S08]  /*fea0*/  HMMA.16816.F32.BF16 R12, R204, R194.reuse, R12 ;  /* 0x000000c2cc0c723c */ /* 0x080ff0000004180c */
[C---:B------:R-:W-:Y:S01]  /*feb0*/  HMMA.16816.F32.BF16 R16, R172.reuse, R194, R16 ;  /* 0x000000c2ac10723c */ /* 0x040fe20000041810 */
[----:B------:R-:W2:Y:S07]  /*fec0*/  LDSM.16.M88.4 R192, [R230+0x5100] ;  /* 0x00510000e6c0783b */ /* 0x000eae0000000200 */
[-C--:B----4-:R-:W-:Y:S08]  /*fed0*/  HMMA.16816.F32.BF16 R20, R172, R208.reuse, R20 ;  /* 0x000000d0ac14723c */ /* 0x090ff00000041814 */
[C---:B------:R-:W-:Y:S08]  /*fee0*/  HMMA.16816.F32.BF16 R24, R204.reuse, R208, R24 ;  /* 0x000000d0cc18723c */ /* 0x040ff00000041818 */
[-C--:B------:R-:W-:Y:S08]  /*fef0*/  HMMA.16816.F32.BF16 R28, R204, R210.reuse, R28 ;  /* 0x000000d2cc1c723c */ /* 0x080ff0000004181c */
[C---:B------:R-:W-:Y:S01]  /*ff00*/  HMMA.16816.F32.BF16 R32, R172.reuse, R210, R32 ;  /* 0x000000d2ac20723c */ /* 0x040fe20000041820 */
[----:B------:R-:W4:Y:S07]  /*ff10*/  LDSM.16.M88.4 R208, [R230+0x5900] ;  /* 0x00590000e6d0783b */ /* 0x000f2e0000000200 */
[-C--:B---3--:R-:W-:Y:S08]  /*ff20*/  HMMA.16816.F32.BF16 R36, R172, R212.reuse, R36 ;  /* 0x000000d4ac24723c */ /* 0x088ff00000041824 */
[C---:B------:R-:W-:Y:S08]  /*ff30*/  HMMA.16816.F32.BF16 R40, R204.reuse, R212, R40 ;  /* 0x000000d4cc28723c */ /* 0x040ff00000041828 */
[-C--:B------:R-:W-:Y:S01]  /*ff40*/  HMMA.16816.F32.BF16 R44, R204, R214.reuse, R44 ;  /* 0x000000d6cc2c723c */ /* 0x080fe2000004182c */
[----:B------:R-:W-:Y:S07]  /*ff50*/  LDSM.16.M88.4 R204, [R229+0x1800] ;  /* 0x00180000e5cc783b */ /* 0x000fee0000000200 */
[----:B------:R-:W-:Y:S01]  /*ff60*/  HMMA.16816.F32.BF16 R48, R172, R214, R48 ;  /* 0x000000d6ac30723c */ /* 0x000fe20000041830 */
[----:B------:R-:W3:Y:S06]  /*ff70*/  LDSM.16.M88.4 R172, [R234+0xa100] ;  /* 0x00a10000eaac783b */ /* 0x000eec0000000200 */
[----:B------:R-:W3:Y:S01]  /*ff80*/  LDSM.16.M88.4 R212, [R236+0xc100] ;  /* 0x00c10000ecd4783b */ /* 0x000ee20000000200 */
[-C--:B-1----:R-:W-:Y:S08]  /*ff90*/  HMMA.16816.F32.BF16 R4, R196, R200.reuse, R4 ;  /* 0x000000c8c404723c */ /* 0x082ff00000041804 */
[C---:B------:R-:W-:Y:S08]  /*ffa0*/  HMMA.16816.F32.BF16 R8, R216.reuse, R200, R8 ;  /* 0x000000c8d808723c */ /* 0x040ff00000041808 */
[-C--:B------:R-:W-:Y:S08]  /*ffb0*/  HMMA.16816.F32.BF16 R12, R216, R202.reuse, R12 ;  /* 0x000000cad80c723c */ /* 0x080ff0000004180c */
[C---:B------:R-:W-:Y:S01]  /*ffc0*/  HMMA.16816.F32.BF16 R16, R196.reuse, R202, R16 ;  /* 0x000000cac410723c */ /* 0x040fe20000041810 */
[----:B------:R-:W1:Y:S01]  /*ffd0*/  LDSM.16.M88.4 R200, [R229+0x2800] ;  /* 0x00280000e5c8783b */ /* 0x000e620000000200 */
[----:B------:R-:W-:Y:S05]  /*ffe0*/  DEPBAR.LE SB0, 0x0 ;  /* 0x000080000000791a */ /* 0x000fea0000000000 */
[----:B------:R-:W-:Y:S01]  /*fff0*/  BAR.SYNC.DEFER_BLOCKING 0x0 ;  /* 0x0000000000007b1d */ /* 0x000fe20000010000 */
[-C--:B--2---:R-:W-:Y:S08]  /*10000*/  HMMA.16816.F32.BF16 R20, R196, R192.reuse, R20 ;  /* 0x000000c0c414723c */ /* 0x084ff00000041814 */
[C---:B------:R-:W-:Y:S08]  /*10010*/  HMMA.16816.F32.BF16 R24, R216.reuse, R192, R24 ;  /* 0x000000c0d818723c */ /* 0x040ff00000041818 */
[-C--:B------:R-:W-:Y:S08]  /*10020*/  HMMA.16816.F32.BF16 R28, R216, R194.reuse, R28 ;  /* 0x000000c2d81c723c */ /* 0x080ff0000004181c */
[C---:B------:R-:W-:Y:S08]  /*10030*/  HMMA.16816.F32.BF16 R32, R196.reuse, R194, R32 ;  /* 0x000000c2c420723c */ /* 0x040ff00000041820 */
[-C--:B----4-:R-:W-:Y:S08]  /*10040*/  HMMA.16816.F32.BF16 R36, R196, R208.reuse, R36 ;  /* 0x000000d0c424723c */ /* 0x090ff00000041824 */
[C---:B------:R-:W-:Y:S08]  /*10050*/  HMMA.16816.F32.BF16 R40, R216.reuse, R208, R40 ;  /* 0x000000d0d828723c */ /* 0x040ff00000041828 */
[-C--:B------:R-:W-:Y:S08]  /*10060*/  HMMA.16816.F32.BF16 R44, R216, R210.reuse, R44 ;  /* 0x000000d2d82c723c */ /* 0x080ff0000004182c */
[----:B------:R-:W-:Y:S08]  /*10070*/  HMMA.16816.F32.BF16 R48, R196, R210, R48 ;  /* 0x000000d2c430723c */ /* 0x000ff00000041830 */
        /* <DEDUP_REMOVED lines=42> */
[----:B------:R-:W-:Y:S04]  /*10320*/  SHFL.IDX PT, R172, R2, 0x1, 0x181f ;  /* 0x00381f0002ac7f89 */ /* 0x000fe800000e0000 */
[----:B------:R2:W-:Y:S04]  /*10330*/  SHFL.IDX PT, R169, R2, 0x2, 0x181f ;  /* 0x00581f0002a97f89 */ /* 0x0005e800000e0000 */
[----:B------:R-:W3:Y:S04]  /*10340*/  SHFL.IDX PT, R168, R0, RZ, 0x181f ;  /* 0x00181fff00a87589 */ /* 0x000ee800000e0000 */
[----:B------:R-:W4:Y:S04]  /*10350*/  SHFL.IDX PT, R171, R0, 0x1, 0x181f ;  /* 0x00381f0000ab7f89 */ /* 0x000f2800000e0000 */
[----:B------:R-:W5:Y:S01]  /*10360*/  SHFL.IDX PT, R0, R0, 0x2, 0x181f ;  /* 0x00581f0000007f89 */ /* 0x000f6200000e0000 */
[C---:B-1----:R-:W-:Y:S02]  /*10370*/  IADD3 R192, P1, R167.reuse, R246, RZ ;  /* 0x000000f6a7c07210 */ /* 0x042fe40007f3e0ff */
[-C--:B--2---:R-:W-:Y:S04]  /*10380*/  IADD3 R2, P0, R167, R248.reuse, RZ ;  /* 0x000000f8a7027210 */ /* 0x084fe80007f1e0ff */
[CC--:B---3--:R-:W-:Y:S01]  /*10390*/  IADD3.X R3, R168.reuse, R249.reuse, RZ, P0, !PT ;  /* 0x000000f9a8037210 */ /* 0x0c8fe200007fe4ff */
[----:B------:R-:W-:Y:S01]  /*103a0*/  IMAD.X R193, R168, 0x1, R247, P1 ;  /* 0x00000001a8c17824 */ /* 0x000fe200008e06f7 */
[C---:B------:R-:W-:Y:S02]  /*103b0*/  IADD3 R174, P0, R172.reuse, R248, RZ ;  /* 0x000000f8acae7210 */ /* 0x040fe40007f1e0ff */
[----:B------:R-:W-:Y:S01]  /*103c0*/  IADD3 R172, P2, R172, R246, RZ ;  /* 0x000000f6acac7210 */ /* 0x000fe20007f5e0ff */
[----:B------:R1:W-:Y:S01]  /*103d0*/  LDGSTS.E.BYPASS.LTC128B.128 [R244+0x3100], [R2.64], !P6 ;  /* 0x0310000002f47fae */ /* 0x0003e2000f101d54 */
[----:B------:R-:W-:Y:S01]  /*103e0*/  IADD3 R168, P1, R169, R248, RZ ;  /* 0x000000f8a9a87210 */ /* 0x000fe20007f3e0ff */
[C---:B----4-:R-:W-:Y:S02]  /*103f0*/  IMAD.X R175, R171.reuse, 0x1, R249, P0 ;  /* 0x00000001abaf7824 */ /* 0x050fe400000e06f9 */
[----:B------:R2:W-:Y:S01]  /*10400*/  LDGSTS.E.BYPASS.LTC128B.128 [R244+0x4900], [R192.64], !P5 ;  /* 0x04900000c0f47fae */ /* 0x0005e2000e901d54 */
[--C-:B------:R-:W-:Y:S03]  /*10410*/  IMAD.X R173, R171, 0x1, R247.reuse, P2 ;  /* 0x00000001abad7824 */ /* 0x100fe600010e06f7 */
[----:B------:R2:W-:Y:S04]  /*10420*/  LDGSTS.E.BYPASS.LTC128B.128 [R244+0x3900], [R174.64], !P6 ;  /* 0x03900000aef47fae */ /* 0x0005e8000f101d54 */
[----:B------:R2:W-:Y:S01]  /*10430*/  LDGSTS.E.BYPASS.LTC128B.128 [R244+0x5100], [R172.64], !P5 ;  /* 0x05100000acf47fae */ /* 0x0005e2000e901d54 */
[----:B-1----:R-:W-:Y:S02]  /*10440*/  IADD3 R2, P0, R169, R246, RZ ;  /* 0x000000f6a9027210 */ /* 0x002fe40007f1e0ff */
[C---:B-----5:R-:W-:Y:S03]  /*10450*/  IADD3.X R169, R0.reuse, R249, RZ, P1, !PT ;  /* 0x000000f900a97210 */ /* 0x060fe60000ffe4ff */
[----:B------:R-:W-:Y:S02]  /*10460*/  IMAD.X R3, R0, 0x1, R247, P0 ;  /* 0x0000000100037824 */ /* 0x000fe400000e06f7 */
[----:B------:R2:W-:Y:S04]  /*10470*/  LDGSTS.E.BYPASS.LTC128B.128 [R244+0x4100], [R168.64], !P6 ;  /* 0x04100000a8f47fae */ /* 0x0005e8000f101d54 */
[----:B------:R2:W-:Y:S02]  /*10480*/  LDGSTS.E.BYPASS.LTC128B.128 [R244+0x5900], [R2.64], !P5 ;  /* 0x0590000002f47fae */ /* 0x0005e4000e901d54 */
.L_x_638:
[----:B--2---:R-:W2:Y:S01]  /*10490*/  LDL R3, [R1+0x1c] ;  /* 0x00001c0001037983 */ /* 0x004ea20000100800 */
[----:B------:R-:W-:Y:S01]  /*104a0*/  UISETP.NE.AND UP1, UPT, UR13, URZ, UPT ;  /* 0x0000003f0d00728c */ /* 0x000fe2000bf25270 */
[----:B------:R-:W-:Y:S01]  /*104b0*/  IMAD.U32 R172, RZ, RZ, UR9 ;  /* 0x00000009ffac7e24 */ /* 0x000fe2000f8e00ff */
[----:B------:R-:W-:Y:S01]  /*104c0*/  UIMAD UR28, UR24, -0x30, URZ ;  /* 0xffffffd0181c78a4 */ /* 0x000fe2000f8e023f */
[----:B------:R-:W3:Y:S01]  /*104d0*/  LDL R2, [R1+0x8] ;  /* 0x0000080001027983 */ /* 0x000ee20000100800 */
[----:B------:R-:W-:Y:S02]  /*104e0*/  UISETP.NE.AND UP0, UPT, UR12, URZ, UPT ;  /* 0x0000003f0c00728c */ /* 0x000fe4000bf05270 */
[----:B------:R-:W-:Y:S01]  /*104f0*/  PLOP3.LUT P1, PT, PT, PT, UP1, 0x80, 0x0 ;  /* 0x000000000000781c */ /* 0x000fe20003f2f018 */
[----:B------:R-:W0:Y:S01]  /*10500*/  LDGDEPBAR ;  /* 0x00000000000079af */ /* 0x000e220000000000 */
[----:B------:R-:W-:Y:S02]  /*10510*/  PLOP3.LUT P0, PT, PT, PT, UP1, 0x80, 0x0 ;  /* 0x000000000000781c */ /* 0x000fe40003f0f018 */
[C---:B---3--:R-:W-:Y:S09]  /*10520*/  IADD3 R173, -R2.reuse, UR28, RZ ;  /* 0x0000001c02ad7c10 */ /* 0x048ff2000fffe1ff */
[----:B--2---:R-:W-:Y:S04]  /*10530*/  @P1 IMAD.HI.U32 R0, R3, c[0x0][0x2c8], RZ ;  /* 0x0000b20003001a27 */ /* 0x004fe800078e00ff */
[----:B------:R-:W-:Y:S01]  /*10540*/  IMAD.MOV.U32 R169, RZ, RZ, R3 ;  /* 0x000000ffffa97224 */ /* 0x000fe200078e0003 */
[----:B------:R-:W-:Y:S01]  /*10550*/  @P0 SHF.R.U32.HI R169, RZ, c[0x0][0x2cc], R0 ;  /* 0x0000b300ffa90a19 */ /* 0x000fe20000011600 */
[----:B------:R-:W-:Y:S01]  /*10560*/  IMAD.U32 R0, RZ, RZ, UR28 ;  /* 0x0000001cff007e24 */ /* 0x000fe2000f8e00ff */
[----:B------:R-:W-:Y:S03]  /*10570*/  PLOP3.LUT P0, PT, PT, PT, UP0, 0x40, 0x0 ;  /* 0x000000000000781c */ /* 0x000fe60003f0e808 */
[----:B------:R-:W1:Y:S01]  /*10580*/  SHFL.IDX PT, R3, R169, RZ, 0x1c1f ;  /* 0x001c1fffa9037589 */ /* 0x000e6200000e0000 */
[----:B------:R-:W-:Y:S04]  /*10590*/  IADD3 R0, -R2, 0x1, R0 ;  /* 0x0000000102007810 */ /* 0x000fe80007ffe100 */
[----:B------:R-:W-:Y:S04]  /*105a0*/  IADD3 R172, R0, -c[0x0][0x168], R172 ;  /* 0x80005a0000ac7a10 */ /* 0x000fe80007ffe0ac */
        /* <DEDUP_REMOVED lines=20> */
.L_x_641:
[----:B------:R-:W-:Y:S04]  /*106f0*/  MOV R167, c[0x0][0x32c] ;  /* 0x0000cb0000a77a02 */ /* 0x000fe80000000f00 */
[----:B------:R-:W-:Y:S11]  /*10700*/  ISETP.NE.AND P0, PT, R167, 0x1, PT ;  /* 0x00000001a700780c */ /* 0x000ff60003f05270 */
[----:B------:R-:W-:Y:S02]  /*10710*/  @!UPT UIADD3 URZ, URZ, URZ, URZ ;  /* 0x0000003f3f3ff290 */ /* 0x000fe4000fffe03f */
[----:B------:R-:W-:Y:S05]  /*10720*/  @P0 IMAD.HI.U32 R167, R3, c[0x0][0x330], RZ ;  /* 0x0000cc0003a70a27 */ /* 0x000fea00078e00ff */
[----:B------:R-:W-:Y:S02]  /*10730*/  @P0 SHF.R.U32.HI R3, RZ, c[0x0][0x334], R167 ;  /* 0x0000cd00ff030a19 */ /* 0x000fe400000116a7 */
.L_x_642:
[----:B------:R-:W-:Y:S05]  /*10740*/  BSYNC B0 ;  /* 0x0000000000007941 */ /* 0x000fea0003800000 */
.L_x_640:
[----:B------:R-:W-:Y:S05]  /*10750*/  IMAD R3, R3, c[0x0][0x32c], R173 ;  /* 0x0000cb0003037a24 */ /* 0x000fea00078e02ad */
[----:B------:R-:W-:Y:S02]  /*10760*/  IADD3 R167, R3, c[0x0][0x32c], RZ ;  /* 0x0000cb0003a77a10 */ /* 0x000fe40007ffe0ff */
[----:B------:R-:W-:Y:S02]  /*10770*/  IMNMX R0, R0, R3, !PT ;  /* 0x0000000300007217 */ /* 0x000fe40007800200 */
[----:B------:R-:W-:Y:S02]  /*10780*/  IMNMX R2, R2, R167, PT ;  /* 0x000000a702027217 */ /* 0x000fe40003800200 */
.L_x_639:
        /* <DEDUP_REMOVED lines=21> */
.L_x_645:
[----:B------:R-:W-:Y:S04]  /*108e0*/  MOV R174, 0x1 ;  /* 0x0000000100ae7802 */ /* 0x000fe80000000f00 */
[----:B------:R-:W-:Y:S11]  /*108f0*/  ISETP.NE.AND P0, PT, R174, c[0x0][0x32c], PT ;  /* 0x0000cb00ae007a0c */ /* 0x000ff60003f05270 */
[----:B------:R-:W-:Y:S02]  /*10900*/  @!UPT UIADD3 URZ, URZ, URZ, URZ ;  /* 0x0000003f3f3ff290 */ /* 0x000fe4000fffe03f */
[----:B------:R-:W-:Y:S05]  /*10910*/  @P0 IMAD.HI.U32 R174, R168, c[0x0][0x330], RZ ;  /* 0x0000cc00a8ae0a27 */ /* 0x000fea00078e00ff */
[----:B------:R-:W-:Y:S02]  /*10920*/  @P0 SHF.R.U32.HI R168, RZ, c[0x0][0x334], R174 ;  /* 0x0000cd00ffa80a19 */ /* 0x000fe400000116ae */
.L_x_646:
[----:B------:R-:W-:Y:S05]  /*10930*/  BSYNC B0 ;  /* 0x0000000000007941 */ /* 0x000fea0003800000 */
.L_x_644:
[----:B------:R-:W-:Y:S05]  /*10940*/  IMAD R168, R168, c[0x0][0x32c], R173 ;  /* 0x0000cb00a8a87a24 */ /* 0x000fea00078e02ad */
[----:B------:R-:W-:Y:S02]  /*10950*/  IADD3 R174, R168, c[0x0][0x32c], RZ ;  /* 0x0000cb00a8ae7a10 */ /* 0x000fe40007ffe0ff */
[----:B------:R-:W-:Y:S02]  /*10960*/  IMNMX R3, R3, R168, !PT ;  /* 0x000000a803037217 */ /* 0x000fe40007800200 */
[----:B------:R-:W-:Y:S02]  /*10970*/  IMNMX R167, R167, R174, PT ;  /* 0x000000aea7a77217 */ /* 0x000fe40003800200 */
.L_x_643:
[----:B------:R-:W-:Y:S02]  /*10980*/  UISETP.GE.AND UP2, UPT, UR28, 0x1, UPT ;  /* 0x000000011c00788c */ /* 0x000fe4000bf46270 */
[----:B------:R-:W-:Y:S02]  /*10990*/  UISETP.GE.AND UP1, UPT, UR28, 0x2, UPT ;  /* 0x000000021c00788c */ /* 0x000fe4000bf26270 */
[----:B------:R-:W-:Y:S02]  /*109a0*/  UISETP.GE.AND UP0, UPT, UR28, 0x9, UPT ;  /* 0x000000091c00788c */ /* 0x000fe4000bf06270 */
[----:B------:R-:W-:Y:S01]  /*109b0*/  PLOP3.LUT P0, PT, PT, PT, UP2, 0x40, 0x0 ;  /* 0x000000000000781c */ /* 0x000fe20003f0e828 */
[----:B------:R-:W-:Y:S01]  /*109c0*/  UP2UR UR26, UPR, URZ, 0x2 ;  /* 0x000000023f1a7883 */ /* 0x000fe20008000000 */
[----:B------:R-:W-:Y:S01]  /*109d0*/  PLOP3.LUT P2, PT, PT, PT, UP1, 0x40, 0x0 ;  /* 0x000000000000781c */ /* 0x000fe20003f4e818 */
[----:B------:R-:W-:Y:S01]  /*109e0*/  UISETP.GE.AND UP1, UPT, UR28, 0xa, UPT ;  /* 0x0000000a1c00788c */ /* 0x000fe2000bf26270 */
[----:B------:R-:W-:Y:S01]  /*109f0*/  ISETP.GT.AND P0, PT, R0, RZ, P0 ;  /* 0x000000ff0000720c */ /* 0x000fe20000704270 */
[----:B------:R-:W-:Y:S01]  /*10a00*/  UISETP.GE.AND UP5, UPT, UR28, 0x19, UPT ;  /* 0x000000191c00788c */ /* 0x000fe2000bfa6270 */
[----:B------:R-:W-:Y:S01]  /*10a10*/  PLOP3.LUT P1, PT, PT, PT, UP0, 0x40, 0x0 ;  /* 0x000000000000781c */ /* 0x000fe20003f2e808 */
[----:B------:R-:W-:Y:S01]  /*10a20*/  UP2UR UR25, UPR, URZ, 0x1 ;  /* 0x000000013f197883 */ /* 0x000fe20008000000 */
[----:B------:R-:W-:Y:S01]  /*10a30*/  ISETP.LT.OR P0, PT, R2, 0x1, P0 ;  /* 0x000000010200780c */ /* 0x000fe20000701670 */
        /* <DEDUP_REMOVED lines=12> */
[----:B------:R-:W1:Y:S01]  /*10b00*/  SHFL.IDX PT, R4, R169, 0x2, 0x1c1f ;  /* 0x005c1f00a9047f89 */ /* 0x000e6200000e0000 */
[C---:B------:R-:W-:Y:S01]  /*10b10*/  ISETP.LT.OR P0, PT, R2.reuse, 0xa, P0 ;  /* 0x0000000a0200780c */ /* 0x040fe20000701670 */
[----:B------:R-:W-:Y:S01]  /*10b20*/  UP2UR UR29, UPR, URZ, 0x40 ;  /* 0x000000403f1d7883 */ /* 0x000fe20008000000 */
[----:B------:R-:W-:Y:S01]  /*10b30*/  ISETP.LT.OR P1, PT, R2, 0x9, P1 ;  /* 0x000000090200780c */ /* 0x000fe20000f21670 */
[----:B------:R-:W-:Y:S01]  /*10b40*/  UP2UR UR5, UPR, URZ, 0x2 ;  /* 0x000000023f057883 */ /* 0x000fe20008000000 */
[----:B------:R-:W-:Y:S01]  /*10b50*/  FSEL R193, R17, -INF , !P0 ;  /* 0xff80000011c17808 */ /* 0x000fe20004000000 */
[----:B------:R-:W-:Y:S01]  /*10b60*/  UP2UR UR4, UPR, URZ, 0x1 ;  /* 0x000000013f047883 */ /* 0x000fe20008000000 */
[----:B------:R-:W-:Y:S01]  /*10b70*/  PLOP3.LUT P0, PT, PT, PT, UP5, 0x40, 0x0 ;  /* 0x000000000000781c */ /* 0x000fe20003f0e858 */
[----:B------:R-:W-:Y:S01]  /*10b80*/  UISETP.GE.AND UP1, UPT, UR28, 0x29, UPT ;  /* 0x000000291c00788c */ /* 0x000fe2000bf26270 */
[----:B------:R-:W-:Y:S02]  /*10b90*/  FSEL R175, R5, -INF , !P2 ;  /* 0xff80000005af7808 */ /* 0x000fe40005000000 */
[----:B------:R-:W-:Y:S01]  /*10ba0*/  PLOP3.LUT P2, PT, PT, PT, UP0, 0x40, 0x0 ;  /* 0x000000000000781c */ /* 0x000fe20003f4e808 */
[----:B------:R-:W-:Y:S01]  /*10bb0*/  UISETP.GE.AND UP0, UPT, UR28, 0x2a, UPT ;  /* 0x0000002a1c00788c */ /* 0x000fe2000bf06270 */
        /* <DEDUP_REMOVED lines=52> */
.L_x_649:
[----:B------:R-:W-:Y:S04]  /*10f00*/  MOV R5, c[0x0][0x32c] ;  /* 0x0000cb0000057a02 */ /* 0x000fe80000000f00 */
[----:B------:R-:W-:Y:S11]  /*10f10*/  ISETP.NE.AND P0, PT, R5, 0x1, PT ;  /* 0x000000010500780c */ /* 0x000ff60003f05270 */
[----:B------:R-:W-:Y:S02]  /*10f20*/  @!UPT UIADD3 URZ, URZ, URZ, URZ ;  /* 0x0000003f3f3ff290 */ /* 0x000fe4000fffe03f */
[----:B------:R-:W-:Y:S05]  /*10f30*/  @P0 IMAD.HI.U32 R5, R4, c[0x0][0x330], RZ ;  /* 0x0000cc0004050a27 */ /* 0x000fea00078e00ff */
[----:B------:R-:W-:Y:S02]  /*10f40*/  @P0 SHF.R.U32.HI R4, RZ, c[0x0][0x334], R5 ;  /* 0x0000cd00ff040a19 */ /* 0x000fe40000011605 */
.L_x_650:
[----:B------:R-:W-:Y:S05]  /*10f50*/  BSYNC B0 ;  /* 0x0000000000007941 */ /* 0x000fea0003800000 */
.L_x_648:
[----:B------:R-:W-:Y:S05]  /*10f60*/  IMAD R4, R4, c[0x0][0x32c], R173 ;  /* 0x0000cb0004047a24 */ /* 0x000fea00078e02ad */
[----:B------:R-:W-:Y:S02]  /*10f70*/  IADD3 R5, R4, c[0x0][0x32c], RZ ;  /* 0x0000cb0004057a10 */ /* 0x000fe40007ffe0ff */
[----:B------:R-:W-:Y:S02]  /*10f80*/  IMNMX R0, R0, R4, !PT ;  /* 0x0000000400007217 */ /* 0x000fe40007800200 */
[----:B------:R-:W-:Y:S02]  /*10f90*/  IMNMX R2, R2, R5, PT ;  /* 0x0000000502027217 */ /* 0x000fe40003800200 */
.L_x_647:
[----:B------:R-:W-:Y:S02]  /*10fa0*/  UP2UR UR31, UPR, URZ, 0x8 ;  /* 0x000000083f1f7883 */ /* 0x000fe40008000000 */
[----:B------:R-:W-:Y:S02]  /*10fb0*/  UISETP.NE.AND UP3, UPT, UR26, URZ, UPT ;  /* 0x0000003f1a00728c */ /* 0x000fe4000bf65270 */
[----:B------:R-:W-:Y:S02]  /*10fc0*/  UP2UR UR32, UPR, URZ, 0x10 ;  /* 0x000000103f207883 */ /* 0x000fe40008000000 */
[----:B------:R-:W-:Y:S02]  /*10fd0*/  UISETP.NE.AND UP4, UPT, UR27, URZ, UPT ;  /* 0x0000003f1b00728c */ /* 0x000fe4000bf85270 */
[----:B------:R-:W-:Y:S01]  /*10fe0*/  PLOP3.LUT P0, PT, PT, PT, UP3, 0x40, 0x0 ;  /* 0x000000000000781c */ /* 0x000fe20003f0e838 */
[----:B------:R-:W-:Y:S02]  /*10ff0*/  UP2UR UR30, UPR, URZ, 0x4 ;  /* 0x000000043f1e7883 */ /* 0x000fe40008000000 */
[----:B------:R-:W-:Y:S01]  /*11000*/  UISETP.NE.AND UP2, UPT, UR25, URZ, UPT ;  /* 0x0000003f1900728c */ /* 0x000fe2000bf45270 */
[----:B------:R-:W-:Y:S01]  /*11010*/  ISETP.GT.AND P0, PT, R3, 0x1, P0 ;  /* 0x000000010300780c */ /* 0x000fe20000704270 */
[----:B------:R-:W-:Y:S01]  /*11020*/  UP2UR UR28, UPR, URZ, 0x1 ;  /* 0x000000013f1c7883 */ /* 0x000fe20008000000 */
[----:B------:R-:W-:Y:S01]  /*11030*/  PLOP3.LUT P2, PT, PT, PT, UP4, 0x40, 0x0 ;  /* 0x000000000000781c */ /* 0x000fe20003f4e848 */
[----:B------:R-:W-:Y:S01]  /*11040*/  UISETP.NE.AND UP0, UPT, UR4, URZ, UPT ;  /* 0x0000003f0400728c */ /* 0x000fe2000bf05270 */
[----:B------:R-:W-:Y:S01]  /*11050*/  ISETP.LT.OR P0, PT, R167, 0x2, P0 ;  /* 0x00000002a700780c */ /* 0x000fe20000701670 */
[----:B------:R-:W-:Y:S01]  /*11060*/  UP2UR UR29, UPR, URZ, 0x2 ;  /* 0x000000023f1d7883 */ /* 0x000fe20008000000 */
[----:B------:R-:W-:Y:S01]  /*11070*/  ISETP.GT.AND P2, PT, R3, RZ, P2 ;  /* 0x000000ff0300720c */ /* 0x000fe20001744270 */
[----:B------:R-:W-:Y:S01]  /*11080*/  UISETP.NE.AND UP1, UPT, UR5, URZ, UPT ;  /* 0x0000003f0500728c */ /* 0x000fe2000bf25270 */
[----:B------:R-:W-:Y:S01]  /*11090*/  PLOP3.LUT P1, PT, PT, PT, UP2, 0x40, 0x0 ;  /* 0x000000000000781c */ /* 0x000fe20003f2e828 */
[----:B------:R-:W-:Y:S01]  /*110a0*/  UISETP.NE.AND UP4, UPT, UR32, URZ, UPT ;  /* 0x0000003f2000728c */ /* 0x000fe2000bf85270 */
[----:B------:R-:W-:Y:S01]  /*110b0*/  FSEL R17, R7, -INF , !P0 ;  /* 0xff80000007117808 */ /* 0x000fe20004000000 */
[----:B------:R-:W-:Y:S01]  /*110c0*/  UISETP.NE.AND UP3, UPT, UR31, URZ, UPT ;  /* 0x0000003f1f00728c */ /* 0x000fe2000bf65270 */
[----:B------:R-:W-:Y:S01]  /*110d0*/  PLOP3.LUT P0, PT, PT, PT, UP0, 0x40, 0x0 ;  /* 0x000000000000781c */ /* 0x000fe20003f0e808 */
[----:B------:R-:W-:Y:S01]  /*110e0*/  UISETP.NE.AND UP0, UPT, UR28, URZ, UPT ;  /* 0x0000003f1c00728c */ /* 0x000fe2000bf05270 */
[----:B------:R-:W-:Y:S01]  /*110f0*/  ISETP.LT.OR P2, PT, R167, 0x1, P2 ;  /* 0x00000001a700780c */ /* 0x000fe20001741670 */
[----:B------:R-:W-:Y:S01]  /*11100*/  UP2UR UR28, UPR, URZ, 0x40 ;  /* 0x000000403f1c7883 */ /* 0x000fe20008000000 */
[C---:B------:R-:W-:Y:S01]  /*11110*/  ISETP.GT.AND P1, PT, R3.reuse, 0x8, P1 ;  /* 0x000000080300780c */ /* 0x040fe20000f24270 */
[----:B------:R-:W-:Y:S01]  /*11120*/  UISETP.NE.AND UP2, UPT, UR30, URZ, UPT ;  /* 0x0000003f1e00728c */ /* 0x000fe2000bf45270 */
[----:B------:R-:W-:Y:S02]  /*11130*/  ISETP.GT.AND P0, PT, R3, 0x10, P0 ;  /* 0x000000100300780c */ /* 0x000fe40000704270 */
[----:B------:R-:W-:Y:S02]  /*11140*/  FSEL R6, R6, -INF , !P2 ;  /* 0xff80000006067808 */ /* 0x000fe40005000000 */
[----:B------:R-:W-:Y:S01]  /*11150*/  PLOP3.LUT P2, PT, PT, PT, UP1, 0x40, 0x0 ;  /* 0x000000000000781c */ /* 0x000fe20003f4e818 */
[----:B------:R-:W-:Y:S01]  /*11160*/  UISETP.NE.AND UP1, UPT, UR29, URZ, UPT ;  /* 0x0000003f1d00728c */ /* 0x000fe2000bf25270 */
[C---:B------:R-:W-:Y:S02]  /*11170*/  ISETP.LT.OR P1, PT, R167.reuse, 0x9, P1 ;  /* 0x00000009a700780c */ /* 0x040fe40000f21670 */
[----:B------:R-:W-:Y:S02]  /*11180*/  ISETP.LT.OR P0, PT, R167, 0x11, P0 ;  /* 0x00000011a700780c */ /* 0x000fe40000701670 */
[----:B------:R-:W-:Y:S02]  /*11190*/  ISETP.GT.AND P2, PT, R3, 0x9, P2 ;  /* 0x000000090300780c */ /* 0x000fe40001744270 */
[----:B------:R-:W-:Y:S02]  /*111a0*/  FSEL R18, R18, -INF , !P1 ;  /* 0xff80000012127808 */ /* 0x000fe40004800000 */
[----:B------:R-:W-:Y:S01]  /*111b0*/  PLOP3.LUT P1, PT, PT, PT, UP6, 0x40, 0x0 ;  /* 0x000000000000781c */ /* 0x000fe20003f2e868 */
[----:B------:R-:W-:Y:S01]  /*111c0*/  UISETP.NE.AND UP6, UPT, UR4, URZ, UPT ;  /* 0x0000003f0400728c */ /* 0x000fe2000bfc5270 */
[----:B------:R-:W-:Y:S02]  /*111d0*/  FSEL R195, R22, -INF , !P0 ;  /* 0xff80000016c37808 */ /* 0x000fe40004000000 */
[----:B------:R-:W-:Y:S01]  /*111e0*/  PLOP3.LUT P0, PT, PT, PT, UP4, 0x40, 0x0 ;  /* 0x000000000000781c */ /* 0x000fe20003f0e848 */
[----:B------:R-:W-:Y:S01]  /*111f0*/  UP2UR UR29, UPR, URZ, 0x40 ;  /* 0x000000403f1d7883 */ /* 0x000fe20008000000 */
[----:B------:R-:W-:Y:S01]  /*11200*/  ISETP.LT.OR P2, PT, R167, 0xa, P2 ;  /* 0x0000000aa700780c */ /* 0x000fe20001741670 */
[----:B------:R-:W-:Y:S01]  /*11210*/  UISETP.NE.AND UP6, UPT, UR5, URZ, UPT ;  /* 0x0000003f0500728c */ /* 0x000fe2000bfc5270 */
[C---:B------:R-:W-:Y:S02]  /*11220*/  ISETP.GT.AND P1, PT, R3.reuse, 0x11, P1 ;  /* 0x000000110300780c */ /* 0x040fe40000f24270 */
[----:B------:R-:W-:Y:S01]  /*11230*/  ISETP.GT.AND P0, PT, R3, 0x19, P0 ;  /* 0x000000190300780c */ /* 0x000fe20000704270 */
[----:B------:R-:W-:Y:S01]  /*11240*/  UP2UR UR30, UPR, URZ, 0x40 ;  /* 0x000000403f1e7883 */ /* 0x000fe20008000000 */
[----:B------:R-:W-:Y:S01]  /*11250*/  FSEL R19, R19, -INF , !P2 ;  /* 0xff80000013137808 */ /* 0x000fe20005000000 */
[----:B------:R-:W-:Y:S01]  /*11260*/  UISETP.NE.AND UP6, UPT, UR25, URZ, UPT ;  /* 0x0000003f1900728c */ /* 0x000fe2000bfc5270 */
[----:B------:R-:W-:Y:S02]  /*11270*/  PLOP3.LUT P2, PT, PT, PT, UP5, 0x40, 0x0 ;  /* 0x000000000000781c */ /* 0x000fe40003f4e858 */
[C---:B------:R-:W-:Y:S01]  /*11280*/  ISETP.LT.OR P1, PT, R167.reuse, 0x12, P1 ;  /* 0x00000012a700780c */ /* 0x040fe20000f21670 */
[----:B------:R-:W-:Y:S01]  /*11290*/  UP2UR UR31, UPR, URZ, 0x40 ;  /* 0x000000403f1f7883 */ /* 0x000fe20008000000 */
[----:B------:R-:W-:Y:S01]  /*112a0*/  ISETP.LT.OR P0, PT, R167, 0x1a, P0 ;  /* 0x0000001aa700780c */ /* 0x000fe20000701670 */
[----:B------:R-:W-:Y:S01]  /*112b0*/  UISETP.NE.AND UP6, UPT, UR26, URZ, UPT ;  /* 0x0000003f1a00728c */ /* 0x000fe2000bfc5270 */
[----:B------:R-:W-:Y:S02]  /*112c0*/  ISETP.GT.AND P2, PT, R3, 0x18, P2 ;  /* 0x000000180300780c */ /* 0x000fe40001744270 */
[----:B------:R-:W-:Y:S01]  /*112d0*/  FSEL R197, R23, -INF , !P1 ;  /* 0xff80000017c57808 */ /* 0x000fe20004800000 */
[----:B------:R-:W-:Y:S01]  /*112e0*/  UP2UR UR32, UPR, URZ, 0x40 ;  /* 0x000000403f207883 */ /* 0x000fe20008000000 */
[----:B------:R-:W-:Y:S01]  /*112f0*/  PLOP3.LUT P1, PT, PT, PT, UP3, 0x40, 0x0 ;  /* 0x000000000000781c */ /* 0x000fe20003f2e838 */
[----:B------:R-:W-:Y:S01]  /*11300*/  UISETP.NE.AND UP6, UPT, UR27, URZ, UPT ;  /* 0x0000003f1b00728c */ /* 0x000fe2000bfc5270 */
[----:B------:R-:W-:Y:S02]  /*11310*/  FSEL R200, R35, -INF , !P0 ;  /* 0xff80000023c87808 */ /* 0x000fe40004000000 */
[----:B------:R-:W-:Y:S02]  /*11320*/  PLOP3.LUT P0, PT, PT, PT, UP2, 0x40, 0x0 ;  /* 0x000000000000781c */ /* 0x000fe40003f0e828 */
[----:B------:R-:W-:Y:S02]  /*11330*/  ISETP.LT.OR P2, PT, R167, 0x19, P2 ;  /* 0x00000019a700780c */ /* 0x000fe40001741670 */
[C---:B------:R-:W-:Y:S02]  /*11340*/  ISETP.GT.AND P1, PT, R3.reuse, 0x20, P1 ;  /* 0x000000200300780c */ /* 0x040fe40000f24270 */
[----:B------:R-:W-:Y:S02]  /*11350*/  ISETP.GT.AND P0, PT, R3, 0x21, P0 ;  /* 0x000000210300780c */ /* 0x000fe40000704270 */
[----:B------:R-:W-:Y:S02]  /*11360*/  FSEL R198, R34, -INF , !P2 ;  /* 0xff80000022c67808 */ /* 0x000fe40005000000 */
[----:B------:R-:W-:Y:S02]  /*11370*/  PLOP3.LUT P2, PT, PT, PT, UP1, 0x40, 0x0 ;  /* 0x000000000000781c */ /* 0x000fe40003f4e818 */
[C---:B------:R-:W-:Y:S02]  /*11380*/  ISETP.LT.OR P1, PT, R167.reuse, 0x21, P1 ;  /* 0x00000021a700780c */ /* 0x040fe40000f21670 */
        /* <DEDUP_REMOVED lines=9> */
[----:B------:R-:W-:Y:S01]  /*11420*/  FSEL R210, R50, -INF , !P2 ;  /* 0xff80000032d27808 */ /* 0x000fe20005000000 */
[----:B------:R-:W1:Y:S01]  /*11430*/  SHFL.IDX PT, R3, R169, 0x3, 0x1c1f ;  /* 0x007c1f00a9037f89 */ /* 0x000e6200000e0000 */
        /* <DEDUP_REMOVED lines=75> */
.L_x_653:
[----:B------:R-:W-:Y:S04]  /*118f0*/  MOV R4, c[0x0][0x32c] ;  /* 0x0000cb0000047a02 */ /* 0x000fe80000000f00 */
[----:B------:R-:W-:Y:S11]  /*11900*/  ISETP.NE.AND P0, PT, R4, 0x1, PT ;  /* 0x000000010400780c */ /* 0x000ff60003f05270 */
[----:B------:R-:W-:Y:S02]  /*11910*/  @!UPT UIADD3 URZ, URZ, URZ, URZ ;  /* 0x0000003f3f3ff290 */ /* 0x000fe4000fffe03f */
[----:B------:R-:W-:Y:S05]  /*11920*/  @P0 IMAD.HI.U32 R4, R3, c[0x0][0x330], RZ ;  /* 0x0000cc0003040a27 */ /* 0x000fea00078e00ff */
[----:B------:R-:W-:Y:S02]  /*11930*/  @P0 SHF.R.U32.HI R3, RZ, c[0x0][0x334], R4 ;  /* 0x0000cd00ff030a19 */ /* 0x000fe40000011604 */
.L_x_654:
[----:B------:R-:W-:Y:S05]  /*11940*/  BSYNC B0 ;  /* 0x0000000000007941 */ /* 0x000fea0003800000 */
.L_x_652:
[----:B------:R-:W-:Y:S05]  /*11950*/  IMAD R173, R3, c[0x0][0x32c], R173 ;  /* 0x0000cb0003ad7a24 */ /* 0x000fea00078e02ad */
[----:B------:R-:W-:Y:S02]  /*11960*/  IADD3 R3, R173, c[0x0][0x32c], RZ ;  /* 0x0000cb00ad037a10 */ /* 0x000fe40007ffe0ff */
[----:B------:R-:W-:Y:S02]  /*11970*/  IMNMX R0, R0, R173, !PT ;  /* 0x000000ad00007217 */ /* 0x000fe40007800200 */
[----:B------:R-:W-:Y:S02]  /*11980*/  IMNMX R2, R2, R3, PT ;  /* 0x0000000302027217 */ /* 0x000fe40003800200 */
.L_x_651:
        /* <DEDUP_REMOVED lines=33> */
[----:B------:R-:W-:Y:S01]  /*11ba0*/  UISETP.NE.AND UP3, UPT, UR27, URZ, UPT ;  /* 0x0000003f1b00728c */ /* 0x000fe2000bf65270 */
[----:B------:R-:W-:Y:S02]  /*11bb0*/  FMNMX.FTZ R169, R217, R169, !PT ;  /* 0x000000a9d9a97209 */ /* 0x000fe40007810000 */
[----:B------:R-:W-:Y:S02]  /*11bc0*/  FMNMX.FTZ R3, R210, R3, !PT ;  /* 0x00000003d2037209 */ /* 0x000fe40007810000 */
[----:B------:R-:W-:Y:S01]  /*11bd0*/  FMNMX.FTZ R4, R8, R166, !PT ;  /* 0x000000a608047209 */ /* 0x000fe20007810000 */
[----:B------:R-:W1:Y:S01]  /*11be0*/  SHFL.BFLY PT, R5, R169, 0x2, 0x1f ;  /* 0x0c401f00a9057f89 */ /* 0x000e6200000e0000 */
[----:B------:R-:W-:Y:S02]  /*11bf0*/  ISETP.GT.AND P2, PT, R0, 0x1, P2 ;  /* 0x000000010000780c */ /* 0x000fe40001744270 */
[----:B------:R-:W-:Y:S02]  /*11c00*/  FMNMX.FTZ R3, R214, R3, !PT ;  /* 0x00000003d6037209 */ /* 0x000fe40007810000 */
[----:B------:R-:W-:Y:S02]  /*11c10*/  FMNMX.FTZ R4, R16, R4, !PT ;  /* 0x0000000410047209 */ /* 0x000fe40007810000 */
[----:B------:R-:W-:Y:S01]  /*11c20*/  ISETP.LT.OR P2, PT, R2, 0x2, P2 ;  /* 0x000000020200780c */ /* 0x000fe20001741670 */
[----:B------:R-:W2:Y:S01]  /*11c30*/  SHFL.BFLY PT, R168, R3, 0x2, 0x1f ;  /* 0x0c401f0003a87f89 */ /* 0x000ea200000e0000 */
        /* <DEDUP_REMOVED lines=13> */
[----:B------:R-:W-:Y:S02]  /*11d10*/  FMNMX.FTZ R4, R204, R4, !PT ;  /* 0x00000004cc047209 */ /* 0x000fe40007810000 */
[----:B-1----:R-:W-:Y:S02]  /*11d20*/  FMNMX.FTZ R169, R169, R5, !PT ;  /* 0x00000005a9a97209 */ /* 0x002fe40007810000 */
[----:B--2---:R-:W-:Y:S02]  /*11d30*/  FMNMX.FTZ R168, R3, R168, !PT ;  /* 0x000000a803a87209 */ /* 0x004fe40007810000 */
[----:B------:R-:W-:Y:S01]  /*11d40*/  FMNMX.FTZ R3, R211, R4, !PT ;  /* 0x00000004d3037209 */ /* 0x000fe20007810000 */
[----:B------:R-:W1:Y:S01]  /*11d50*/  SHFL.BFLY PT, R5, R169, 0x1, 0x1f ;  /* 0x0c201f00a9057f89 */ /* 0x000e6200000e0000 */
[----:B------:R-:W-:Y:S02]  /*11d60*/  ISETP.GT.AND P0, PT, R0, 0x8, P0 ;  /* 0x000000080000780c */ /* 0x000fe40000704270 */
[----:B------:R-:W-:Y:S02]  /*11d70*/  FMNMX.FTZ R3, R212, R3, !PT ;  /* 0x00000003d4037209 */ /* 0x000fe40007810000 */
[----:B------:R-:W-:Y:S02]  /*11d80*/  ISETP.LT.OR P0, PT, R2, 0x9, P0 ;  /* 0x000000090200780c */ /* 0x000fe40000701670 */
[----:B------:R-:W-:Y:S01]  /*11d90*/  FMNMX.FTZ R3, R213, R3, !PT ;  /* 0x00000003d5037209 */ /* 0x000fe20007810000 */
[----:B------:R-:W-:Y:S01]  /*11da0*/  SHFL.BFLY PT, R9, R168, 0x1, 0x1f ;  /* 0x0c201f00a8097f89 */ /* 0x000fe200000e0000 */
[----:B------:R-:W-:Y:S02]  /*11db0*/  FSEL R14, R14, -INF , !P0 ;  /* 0xff8000000e0e7808 */ /* 0x000fe40004000000 */
[----:B------:R-:W-:Y:S02]  /*11dc0*/  PLOP3.LUT P0, PT, PT, PT, UP6, 0x40, 0x0 ;  /* 0x000000000000781c */ /* 0x000fe40003f0e868 */
[----:B------:R-:W-:Y:S02]  /*11dd0*/  FMNMX.FTZ R3, R216, R3, !PT ;  /* 0x00000003d8037209 */ /* 0x000fe40007810000 */
[----:B------:R-:W-:Y:S01]  /*11de0*/  PLOP3.LUT P1, PT, PT, PT, UP4, 0x40, 0x0 ;  /* 0x000000000000781c */ /* 0x000fe20003f2e848 */
[----:B------:R-:W-:Y:S01]  /*11df0*/  UISETP.NE.AND UP4, UPT, UR28, URZ, UPT ;  /* 0x0000003f1c00728c */ /* 0x000fe2000bf85270 */
[C---:B------:R-:W-:Y:S01]  /*11e00*/  ISETP.GT.AND P0, PT, R0.reuse, 0x11, P0 ;  /* 0x000000110000780c */ /* 0x040fe20000704270 */
[----:B------:R-:W2:Y:S01]  /*11e10*/  SHFL.BFLY PT, R7, R3, 0x2, 0x1f ;  /* 0x0c401f0003077f89 */ /* 0x000ea200000e0000 */
[----:B------:R-:W-:Y:S02]  /*11e20*/  ISETP.GT.AND P1, PT, R0, RZ, P1 ;  /* 0x000000ff0000720c */ /* 0x000fe40000f24270 */
[C---:B------:R-:W-:Y:S02]  /*11e30*/  ISETP.LT.OR P0, PT, R2.reuse, 0x12, P0 ;  /* 0x000000120200780c */ /* 0x040fe40000701670 */
[----:B------:R-:W-:Y:S02]  /*11e40*/  ISETP.LT.OR P1, PT, R2, 0x1, P1 ;  /* 0x000000010200780c */ /* 0x000fe40000f21670 */
[----:B-1----:R-:W-:Y:S02]  /*11e50*/  FMNMX.FTZ R169, R169, R5, !PT ;  /* 0x00000005a9a97209 */ /* 0x002fe40007810000 */
[----:B------:R-:W-:Y:S02]  /*11e60*/  FSEL R44, R27, -INF , !P0 ;  /* 0xff8000001b2c7808 */ /* 0x000fe40004000000 */
[C---:B------:R-:W-:Y:S01]  /*11e70*/  FSETP.NEU.FTZ.AND P2, PT, R169.reuse, -INF , PT ;  /* 0xff800000a900780b */ /* 0x040fe20003f5d000 */
[----:B------:R-:W-:Y:S01]  /*11e80*/  FMUL.FTZ R23, R169, c[0x0][0x2d0] ;  /* 0x0000b400a9177a20 */ /* 0x000fe20000410000 */
[----:B------:R-:W-:Y:S02]  /*11e90*/  PLOP3.LUT P0, PT, PT, PT, UP4, 0x40, 0x0 ;  /* 0x000000000000781c */ /* 0x000fe40003f0e848 */
[----:B------:R-:W-:Y:S02]  /*11ea0*/  FSEL R10, R10, -INF , !P1 ;  /* 0xff8000000a0a7808 */ /* 0x000fe40004800000 */
[----:B------:R-:W-:Y:S02]  /*11eb0*/  FSEL R23, R23, RZ, P2 ;  /* 0x000000ff17177208 */ /* 0x000fe40001000000 */
[----:B------:R-:W-:Y:S01]  /*11ec0*/  PLOP3.LUT P1, PT, PT, PT, UP1, 0x40, 0x0 ;  /* 0x000000000000781c */ /* 0x000fe20003f2e818 */
[----:B------:R-:W-:Y:S01]  /*11ed0*/  UISETP.NE.AND UP1, UPT, UR25, URZ, UPT ;  /* 0x0000003f1900728c */ /* 0x000fe2000bf25270 */
[----:B------:R-:W-:Y:S01]  /*11ee0*/  ISETP.GT.AND P0, PT, R0, 0x19, P0 ;  /* 0x000000190000780c */ /* 0x000fe20000704270 */
[--C-:B------:R-:W-:Y:S01]  /*11ef0*/  FFMA.FTZ R4, R174, c[0x0][0x2d0], -R23.reuse ;  /* 0x0000b400ae047a23 */ /* 0x100fe20000010817 */
[----:B------:R-:W-:Y:S01]  /*11f00*/  ISETP.GT.AND P1, PT, R0, 0x9, P1 ;  /* 0x000000090000780c */ /* 0x000fe20000f24270 */
[--C-:B------:R-:W-:Y:S01]  /*11f10*/  FFMA.FTZ R40, R196, c[0x0][0x2d0], -R23.reuse ;  /* 0x0000b400c4287a23 */ /* 0x100fe20000010817 */
[C---:B------:R-:W-:Y:S01]  /*11f20*/  ISETP.LT.OR P0, PT, R2.reuse, 0x1a, P0 ;  /* 0x0000001a0200780c */ /* 0x040fe20000701670 */
[----:B------:R1:W-:Y:S01]  /*11f30*/  MUFU.EX2 R32, R4 ;  /* 0x0000000400207308 */ /* 0x0003e20000000800 */
[----:B------:R-:W-:Y:S02]  /*11f40*/  ISETP.LT.OR P1, PT, R2, 0xa, P1 ;  /* 0x0000000a0200780c */ /* 0x000fe40000f21670 */
[----:B------:R-:W-:Y:S02]  /*11f50*/  FSEL R171, R31, -INF , !P0 ;  /* 0xff8000001fab7808 */ /* 0x000fe40004000000 */
[----:B------:R-:W-:Y:S02]  /*11f60*/  PLOP3.LUT P0, PT, PT, PT, UP3, 0x40, 0x0 ;  /* 0x000000000000781c */ /* 0x000fe40003f0e838 */
[----:B------:R-:W-:Y:S02]  /*11f70*/  FSEL R15, R15, -INF , !P1 ;  /* 0xff8000000f0f7808 */ /* 0x000fe40004800000 */
[----:B------:R-:W-:Y:S01]  /*11f80*/  PLOP3.LUT P1, PT, PT, PT, UP5, 0x40, 0x0 ;  /* 0x000000000000781c */ /* 0x000fe20003f2e858 */
[----:B------:R-:W-:Y:S01]  /*11f90*/  MUFU.EX2 R251, R40 ;  /* 0x0000002800fb7308 */ /* 0x000fe20000000800 */
[C---:B------:R-:W-:Y:S02]  /*11fa0*/  ISETP.GT.AND P0, PT, R0.reuse, 0x20, P0 ;  /* 0x000000200000780c */ /* 0x040fe40000704270 */
[----:B------:R-:W-:Y:S02]  /*11fb0*/  ISETP.GT.AND P1, PT, R0, 0x18, P1 ;  /* 0x000000180000780c */ /* 0x000fe40000f24270 */
[----:B--2---:R-:W-:Y:S02]  /*11fc0*/  FMNMX.FTZ R3, R3, R7, !PT ;  /* 0x0000000703037209 */ /* 0x004fe40007810000 */
[C---:B------:R-:W-:Y:S02]  /*11fd0*/  ISETP.LT.OR P0, PT, R2.reuse, 0x21, P0 ;  /* 0x000000210200780c */ /* 0x040fe40000701670 */
[----:B------:R-:W-:Y:S01]  /*11fe0*/  ISETP.LT.OR P1, PT, R2, 0x19, P1 ;  /* 0x000000190200780c */ /* 0x000fe20000f21670 */
[----:B------:R-:W2:Y:S01]  /*11ff0*/  SHFL.BFLY PT, R167, R3, 0x1, 0x1f ;  /* 0x0c201f0003a77f89 */ /* 0x000ea200000e0000 */
[----:B------:R-:W-:Y:S02]  /*12000*/  FSEL R172, R42, -INF , !P0 ;  /* 0xff8000002aac7808 */ /* 0x000fe40004000000 */
[----:B------:R-:W-:Y:S01]  /*12010*/  FMNMX.FTZ R5, R10, R170, !PT ;  /* 0x000000aa0a057209 */ /* 0x000fe20007810000 */
[--C-:B-1----:R-:W-:Y:S01]  /*12020*/  FFMA.FTZ R4, R175, c[0x0][0x2d0], -R23.reuse ;  /* 0x0000b400af047a23 */ /* 0x102fe20000010817 */
[----:B------:R-:W-:Y:S02]  /*12030*/  FSEL R45, R30, -INF , !P1 ;  /* 0xff8000001e2d7808 */ /* 0x000fe40004800000 */
[----:B------:R-:W-:Y:S01]  /*12040*/  PLOP3.LUT P1, PT, PT, PT, UP2, 0x40, 0x0 ;  /* 0x000000000000781c */ /* 0x000fe20003f2e828 */
[----:B------:R1:W-:Y:S01]  /*12050*/  MUFU.EX2 R24, R4 ;  /* 0x0000000400187308 */ /* 0x0003e20000000800 */
[----:B------:R-:W-:Y:S01]  /*12060*/  FMNMX.FTZ R5, R11, R5, !PT ;  /* 0x000000050b057209 */ /* 0x000fe20007810000 */
[----:B------:R-:W-:Y:S01]  /*12070*/  LDSM.16.MT88.4 R28, [R225+0x100] ;  /* 0x00010000e11c783b */ /* 0x000fe20000004200 */
[----:B------:R-:W-:Y:S02]  /*12080*/  ISETP.GT.AND P1, PT, R0, 0x21, P1 ;  /* 0x000000210000780c */ /* 0x000fe40000f24270 */
[----:B------:R-:W-:Y:S02]  /*12090*/  PLOP3.LUT P0, PT, PT, PT, UP1, 0x40, 0x0 ;  /* 0x000000000000781c */ /* 0x000fe40003f0e818 */
[----:B------:R-:W-:Y:S02]  /*120a0*/  FMNMX.FTZ R168, R168, R9, !PT ;  /* 0x00000009a8a87209 */ /* 0x000fe40007810000 */
[----:B------:R-:W-:Y:S02]  /*120b0*/  FMNMX.FTZ R5, R14, R5, !PT ;  /* 0x000000050e057209 */ /* 0x000fe40007810000 */
[----:B------:R-:W-:Y:S01]  /*120c0*/  ISETP.LT.OR P1, PT, R2, 0x22, P1 ;  /* 0x000000220200780c */ /* 0x000fe20000f21670 */
[----:B------:R-:W-:Y:S01]  /*120d0*/  FMUL.FTZ R48, R168, c[0x0][0x2d0] ;  /* 0x0000b400a8307a20 */ /* 0x000fe20000410000 */
[----:B------:R-:W-:Y:S02]  /*120e0*/  ISETP.GT.AND P0, PT, R0, 0x28, P0 ;  /* 0x000000280000780c */ /* 0x000fe40000704270 */
[----:B------:R-:W-:Y:S02]  /*120f0*/  FMNMX.FTZ R5, R15, R5, !PT ;  /* 0x000000050f057209 */ /* 0x000fe40007810000 */
[----:B------:R-:W-:Y:S02]  /*12100*/  FSEL R174, R43, -INF , !P1 ;  /* 0xff8000002bae7808 */ /* 0x000fe40004800000 */
[----:B------:R-:W-:Y:S02]  /*12110*/  FSETP.NEU.FTZ.AND P1, PT, R168, -INF , PT ;  /* 0xff800000a800780b */ /* 0x000fe40003f3d000 */
[----:B------:R-:W-:Y:S02]  /*12120*/  ISETP.LT.OR P0, PT, R2, 0x29, P0 ;  /* 0x000000290200780c */ /* 0x000fe40000701670 */
[----:B------:R-:W-:Y:S01]  /*12130*/  FMNMX.FTZ R5, R41, R5, !PT ;  /* 0x0000000529057209 */ /* 0x000fe20007810000 */
[--C-:B-1----:R-:W-:Y:S01]  /*12140*/  FFMA.FTZ R4, R192, c[0x0][0x2d0], -R23.reuse ;  /* 0x0000b400c0047a23 */ /* 0x102fe20000010817 */
[----:B------:R-:W-:Y:S02]  /*12150*/  FSEL R48, R48, RZ, P1 ;  /* 0x000000ff30307208 */ /* 0x000fe40000800000 */
[----:B------:R-:W-:Y:S01]  /*12160*/  FSEL R173, R46, -INF , !P0 ;  /* 0xff8000002ead7808 */ /* 0x000fe20004000000 */
[----:B------:R1:W3:Y:S01]  /*12170*/  MUFU.EX2 R21, R4 ;  /* 0x0000000400157308 */ /* 0x0002e20000000800 */
[----:B------:R-:W-:Y:S01]  /*12180*/  PLOP3.LUT P0, PT, PT, PT, UP0, 0x40, 0x0 ;  /* 0x000000000000781c */ /* 0x000fe20003f0e808 */
[--C-:B------:R-:W-:Y:S01]  /*12190*/  FFMA.FTZ R40, R195, c[0x0][0x2d0], -R48.reuse ;  /* 0x0000b400c3287a23 */ /* 0x100fe20000010830 */
[----:B------:R-:W-:Y:S01]  /*121a0*/  FMNMX.FTZ R5, R44, R5, !PT ;  /* 0x000000052c057209 */ /* 0x000fe20007810000 */
[----:B------:R-:W-:Y:S01]  /*121b0*/  UISETP.GT.AND UP0, UPT, UR24, UR8, UPT ;  /* 0x000000081800728c */ /* 0x000fe2000bf04270 */
[----:B------:R-:W-:Y:S01]  /*121c0*/  ISETP.GT.AND P0, PT, R0, 0x29, P0 ;  /* 0x000000290000780c */ /* 0x000fe20000704270 */
[----:B------:R-:W-:Y:S01]  /*121d0*/  UIADD3 UR24, UR24, -0x1, URZ ;  /* 0xffffffff18187890 */ /* 0x000fe2000fffe03f */
[----:B--2---:R-:W-:Y:S01]  /*121e0*/  FMNMX.FTZ R167, R3, R167, !PT ;  /* 0x000000a703a77209 */ /* 0x004fe20007810000 */
[--C-:B------:R-:W-:Y:S01]  /*121f0*/  FFMA.FTZ R3, R19, c[0x0][0x2d0], -R48.reuse ;  /* 0x0000b40013037a23 */ /* 0x100fe20000010830 */
[----:B------:R-:W-:Y:S01]  /*12200*/  ISETP.LT.OR P0, PT, R2, 0x2a, P0 ;  /* 0x0000002a0200780c */ /* 0x000fe20000701670 */
[--C-:B------:R-:W-:Y:S01]  /*12210*/  FFMA.FTZ R2, R17, c[0x0][0x2d0], -R48.reuse ;  /* 0x0000b40011027a23 */ /* 0x100fe20000010830 */
[----:B------:R2:W-:Y:S01]  /*12220*/  MUFU.EX2 R250, R40 ;  /* 0x0000002800fa7308 */ /* 0x0005e20000000800 */
[----:B------:R-:W-:Y:S01]  /*12230*/  FMUL.FTZ R49, R167, c[0x0][0x2d0] ;  /* 0x0000b400a7317a20 */ /* 0x000fe20000410000 */
[----:B------:R-:W-:Y:S02]  /*12240*/  FSEL R22, R47, -INF , !P0 ;  /* 0xff8000002f167808 */ /* 0x000fe40004000000 */
[----:B------:R-:W-:Y:S04]  /*12250*/  FSETP.NEU.FTZ.AND P0, PT, R167, -INF , PT ;  /* 0xff800000a700780b */ /* 0x000fe80003f1d000 */
[----:B------:R-:W-:Y:S02]  /*12260*/  FSEL R49, R49, RZ, P0 ;  /* 0x000000ff31317208 */ /* 0x000fe40000000000 */
[----:B------:R4:W-:Y:S01]  /*12270*/  MUFU.EX2 R7, R3 ;  /* 0x0000000300077308 */ /* 0x0009e20000000800 */
[--C-:B-1----:R-:W-:Y:S01]  /*12280*/  FFMA.FTZ R4, R193, c[0x0][0x2d0], -R23.reuse ;  /* 0x0000b400c1047a23 */ /* 0x102fe20000010817 */
[----:B---3--:R-:W-:Y:S08]  /*12290*/  MOV R47, R21 ;  /* 0x00000015002f7202 */ /* 0x008ff00000000f00 */
[----:B------:R1:W3:Y:S01]  /*122a0*/  MUFU.EX2 R42, R4 ;  /* 0x00000004002a7308 */ /* 0x0002e20000000800 */
[----:B--2---:R-:W-:Y:S09]  /*122b0*/  FFMA.FTZ R40, R201, c[0x0][0x2d0], -R23 ;  /* 0x0000b400c9287a23 */ /* 0x004ff20000010817 */
[----:B------:R2:W-:Y:S01]  /*122c0*/  MUFU.EX2 R221, R40 ;  /* 0x0000002800dd7308 */ /* 0x0005e20000000800 */
[--C-:B----4-:R-:W-:Y:S09]  /*122d0*/  FFMA.FTZ R3, R8, c[0x0][0x2d0], -R49.reuse ;  /* 0x0000b40008037a23 */ /* 0x110ff20000010831 */
[----:B------:R4:W-:Y:S01]  /*122e0*/  MUFU.EX2 R17, R3 ;  /* 0x0000000300117308 */ /* 0x0009e20000000800 */
[----:B-1----:R-:W-:Y:S01]  /*122f0*/  FMNMX.FTZ R4, R45, R5, !PT ;  /* 0x000000052d047209 */ /* 0x002fe20007810000 */
[--C-:B------:R-:W-:Y:S01]  /*12300*/  FFMA.FTZ R5, R6, c[0x0][0x2d0], -R48.reuse ;  /* 0x0000b40006057a23 */ /* 0x100fe20000010830 */
[----:B---3--:R-:W-:Y:S02]  /*12310*/  F2FP.BF16.PACK_AB R26, R42, R47 ;  /* 0x0000002f2a1a723e */ /* 0x008fe400000010ff */
[----:B------:R-:W-:Y:S05]  /*12320*/  FMNMX.FTZ R4, R171, R4, !PT ;  /* 0x00000004ab047209 */ /* 0x000fea0007810000 */
[----:B------:R-:W-:Y:S01]  /*12330*/  MUFU.EX2 R20, R5 ;  /* 0x0000000500147308 */ /* 0x000fe20000000800 */
[----:B------:R-:W-:Y:S01]  /*12340*/  FMNMX.FTZ R0, R172, R4, !PT ;  /* 0x00000004ac007209 */ /* 0x000fe20007810000 */
[--C-:B------:R-:W-:Y:S02]  /*12350*/  FFMA.FTZ R4, R12, c[0x0][0x2d0], -R49.reuse ;  /* 0x0000b4000c047a23 */ /* 0x100fe40000010831 */
[--C-:B--2---:R-:W-:Y:S01]  /*12360*/  FFMA.FTZ R40, R198, c[0x0][0x2d0], -R48.reuse ;  /* 0x0000b400c6287a23 */ /* 0x104fe20000010830 */
[----:B------:R-:W-:Y:S05]  /*12370*/  FMNMX.FTZ R0, R174, R0, !PT ;  /* 0x00000000ae007209 */ /* 0x000fea0007810000 */
[----:B------:R1:W-:Y:S01]  /*12380*/  MUFU.EX2 R5, R2 ;  /* 0x0000000200057308 */ /* 0x0003e20000000800 */
[----:B------:R-:W-:Y:S01]  /*12390*/  FMNMX.FTZ R0, R173, R0, !PT ;  /* 0x00000000ad007209 */ /* 0x000fe20007810000 */
[--C-:B----4-:R-:W-:Y:S03]  /*123a0*/  FFMA.FTZ R3, R16, c[0x0][0x2d0], -R49.reuse ;  /* 0x0000b40010037a23 */ /* 0x110fe60000010831 */
[----:B------:R-:W-:Y:S05]  /*123b0*/  FMNMX.FTZ R0, R22, R0, !PT ;  /* 0x0000000016007209 */ /* 0x000fea0007810000 */
[----:B------:R-:W-:Y:S10]  /*123c0*/  MUFU.EX2 R6, R3 ;  /* 0x0000000300067308 */ /* 0x000ff40000000800 */
[----:B------:R-:W-:Y:S01]  /*123d0*/  MUFU.EX2 R43, R4 ;  /* 0x00000004002b7308 */ /* 0x000fe20000000800 */
[----:B-1----:R-:W-:Y:S09]  /*123e0*/  FFMA.FTZ R2, R18, c[0x0][0x2d0], -R48 ;  /* 0x0000b40012027a23 */ /* 0x002ff20000010830 */
[----:B------:R1:W2:Y:S10]  /*123f0*/  MUFU.EX2 R46, R2 ;  /* 0x00000002002e7308 */ /* 0x0002b40000000800 */
[----:B------:R3:W-:Y:S01]  /*12400*/  MUFU.EX2 R220, R40 ;  /* 0x0000002800dc7308 */ /* 0x0007e20000000800 */
[----:B-1----:R-:W1:Y:S01]  /*12410*/  SHFL.BFLY PT, R2, R0, 0x2, 0x1f ;  /* 0x0c401f0000027f89 */ /* 0x002e6200000e0000 */
[----:B--2---:R-:W-:Y:S01]  /*12420*/  F2FP.BF16.PACK_AB R27, R7, R46 ;  /* 0x0000002e071b723e */ /* 0x004fe200000010ff */
[--C-:B---3--:R-:W-:Y:S07]  /*12430*/  FFMA.FTZ R40, R202, c[0x0][0x2d0], -R49.reuse ;  /* 0x0000b400ca287a23 */ /* 0x108fee0000010831 */
[----:B------:R2:W-:Y:S01]  /*12440*/  MUFU.EX2 R202, R40 ;  /* 0x0000002800ca7308 */ /* 0x0005e20000000800 */
[----:B-1----:R-:W-:Y:S01]  /*12450*/  FMNMX.FTZ R3, R0, R2, !PT ;  /* 0x0000000200037209 */ /* 0x002fe20007810000 */
[--C-:B------:R-:W-:Y:S01]  /*12460*/  FFMA.FTZ R2, R13, c[0x0][0x2d0], -R49.reuse ;  /* 0x0000b4000d027a23 */ /* 0x100fe20000010831 */
[----:B------:R-:W-:Y:S07]  /*12470*/  FSEL R0, R169, RZ, P2 ;  /* 0x000000ffa9007208 */ /* 0x000fee0001000000 */
[----:B------:R1:W-:Y:S01]  /*12480*/  MUFU.EX2 R9, R2 ;  /* 0x0000000200097308 */ /* 0x0003e20000000800 */
[----:B------:R-:W3:Y:S01]  /*12490*/  SHFL.BFLY PT, R4, R3, 0x1, 0x1f ;  /* 0x0c201f0003047f89 */ /* 0x000ee200000e0000 */
[----:B------:R-:W-:Y:S01]  /*124a0*/  FADD.FTZ R0, -R0, R164 ;  /* 0x000000a400007221 */ /* 0x000fe20000010100 */
[----:B------:R-:W-:Y:S03]  /*124b0*/  MOV R164, R20 ;  /* 0x0000001400a47202 */ /* 0x000fe60000000f00 */
[----:B------:R-:W-:Y:S02]  /*124c0*/  FMUL.FTZ R0, R0, c[0x0][0x2d0] ;  /* 0x0000b40000007a20 */ /* 0x000fe40000410000 */
[----:B--2---:R-:W-:Y:S02]  /*124d0*/  FFMA.FTZ R40, R203, c[0x0][0x2d0], -R49 ;  /* 0x0000b400cb287a23 */ /* 0x004fe40000010831 */
[----:B------:R2:W4:Y:S10]  /*124e0*/  MUFU.EX2 R21, R0 ;  /* 0x0000000000157308 */ /* 0x0005340000000800 */
[----:B------:R-:W-:Y:S01]  /*124f0*/  MUFU.EX2 R201, R40 ;  /* 0x0000002800c97308 */ /* 0x000fe20000000800 */
[----:B-1----:R-:W-:Y:S02]  /*12500*/  FSEL R2, R168, RZ, P1 ;  /* 0x000000ffa8027208 */ /* 0x002fe40000800000 */
[----:B---3--:R-:W-:Y:S03]  /*12510*/  FMNMX.FTZ R3, R4, R3, !PT ;  /* 0x0000000304037209 */ /* 0x008fe60007810000 */
[----:B------:R-:W-:Y:S01]  /*12520*/  FADD.FTZ R2, -R2, R165 ;  /* 0x000000a502027221 */ /* 0x000fe20000010100 */
[----:B------:R-:W-:Y:S01]  /*12530*/  MOV R165, R6 ;  /* 0x0000000600a57202 */ /* 0x000fe20000000f00 */
[----:B------:R-:W-:Y:S02]  /*12540*/  FMUL.FTZ R50, R3, c[0x0][0x2d0] ;  /* 0x0000b40003327a20 */ /* 0x000fe40000410000 */
[----:B------:R-:W-:Y:S01]  /*12550*/  FMUL.FTZ R2, R2, c[0x0][0x2d0] ;  /* 0x0000b40002027a20 */ /* 0x000fe20000410000 */
[----:B--2---:R-:W-:Y:S01]  /*12560*/  FSEL R0, R167, RZ, P0 ;  /* 0x000000ffa7007208 */ /* 0x004fe20000000000 */
        /* <DEDUP_REMOVED lines=9> */
[--C-:B------:R-:W-:Y:S01]  /*12600*/  FFMA.FTZ R4, R14, c[0x0][0x2d0], -R50.reuse ;  /* 0x0000b4000e047a23 */ /* 0x100fe20000010832 */
[----:B------:R-:W-:Y:S01]  /*12610*/  F2FP.BF16.PACK_AB R25, R166, R164 ;  /* 0x000000a4a619723e */ /* 0x000fe200000010ff */
[----:B------:R2:W3:Y:S01]  /*12620*/  MUFU.EX2 R2, R0 ;  /* 0x0000000000027308 */ /* 0x0004e20000000800 */
[C---:B------:R-:W-:Y:S01]  /*12630*/  FMUL.FTZ R5, R21.reuse, R177 ;  /* 0x000000b115057220 */ /* 0x040fe20000410000 */
[----:B------:R-:W-:Y:S01]  /*12640*/  MOV R177, R7 ;  /* 0x0000000700b17202 */ /* 0x000fe20000000f00 */
[C---:B------:R-:W-:Y:S02]  /*12650*/  FMUL.FTZ R144, R21.reuse, R144 ;  /* 0x0000009015907220 */ /* 0x040fe40000410000 */
[C---:B------:R-:W-:Y:S02]  /*12660*/  FMUL.FTZ R145, R21.reuse, R145 ;  /* 0x0000009115917220 */ /* 0x040fe40000410000 */
[C---:B------:R-:W-:Y:S02]  /*12670*/  FMUL.FTZ R148, R21.reuse, R148 ;  /* 0x0000009415947220 */ /* 0x040fe40000410000 */
[C---:B------:R-:W-:Y:S01]  /*12680*/  FMUL.FTZ R149, R21.reuse, R149 ;  /* 0x0000009515957220 */ /* 0x040fe20000410000 */
[----:B------:R4:W-:Y:S01]  /*12690*/  MUFU.EX2 R193, R4 ;  /* 0x0000000400c17308 */ /* 0x0009e20000000800 */
[C---:B------:R-:W-:Y:S02]  /*126a0*/  FMUL.FTZ R160, R21.reuse, R160 ;  /* 0x000000a015a07220 */ /* 0x040fe40000410000 */
[C---:B-1----:R-:W-:Y:S01]  /*126b0*/  FMUL.FTZ R6, R20.reuse, R178 ;  /* 0x000000b214067220 */ /* 0x042fe20000410000 */
[----:B------:R-:W-:Y:S01]  /*126c0*/  MOV R178, R17 ;  /* 0x0000001100b27202 */ /* 0x000fe20000000f00 */
[C---:B------:R-:W-:Y:S01]  /*126d0*/  FMUL.FTZ R7, R20.reuse, R179 ;  /* 0x000000b314077220 */ /* 0x040fe20000410000 */
[----:B------:R-:W-:Y:S01]  /*126e0*/  MOV R179, R9 ;  /* 0x0000000900b37202 */ /* 0x000fe20000000f00 */
[----:B------:R-:W-:Y:S02]  /*126f0*/  FMUL.FTZ R17, R21, R189 ;  /* 0x000000bd15117220 */ /* 0x000fe40000410000 */
[C---:B------:R-:W-:Y:S01]  /*12700*/  FMUL.FTZ R18, R20.reuse, R190 ;  /* 0x000000be14127220 */ /* 0x040fe20000410000 */
[----:B------:R-:W-:Y:S01]  /*12710*/  F2FP.BF16.PACK_AB R34, R179, R43 ;  /* 0x0000002bb322723e */ /* 0x000fe200000010ff */
[C---:B------:R-:W-:Y:S01]  /*12720*/  FMUL.FTZ R19, R20.reuse, R191 ;  /* 0x000000bf14137220 */ /* 0x040fe20000410000 */
[----:B------:R-:W-:Y:S01]  /*12730*/  MOV R203, R179 ;  /* 0x000000b300cb7202 */ /* 0x000fe20000000f00 */
[----:B------:R-:W-:Y:S01]  /*12740*/  FMUL.FTZ R134, R20, R134 ;  /* 0x0000008614867220 */ /* 0x000fe20000410000 */
[----:B------:R-:W-:Y:S01]  /*12750*/  MOV R179, R166 ;  /* 0x000000a600b37202 */ /* 0x000fe20000000f00 */
[--C-:B--2---:R-:W-:Y:S01]  /*12760*/  FFMA.FTZ R0, R10, c[0x0][0x2d0], -R50.reuse ;  /* 0x0000b4000a007a23 */ /* 0x104fe20000010832 */
[----:B------:R-:W-:Y:S01]  /*12770*/  LDSM.16.MT88.4 R188, [R225+0x1100] ;  /* 0x00110000e1bc783b */ /* 0x000fe20000004200 */
[C---:B---3--:R-:W-:Y:S01]  /*12780*/  FMUL.FTZ R8, R2.reuse, R180 ;  /* 0x000000b402087220 */ /* 0x048fe20000410000 */
[----:B------:R-:W-:Y:S01]  /*12790*/  MOV R180, R165 ;  /* 0x000000a500b47202 */ /* 0x000fe20000000f00 */
[----:B------:R1:W-:Y:S01]  /*127a0*/  MUFU.EX2 R175, R0 ;  /* 0x0000000000af7308 */ /* 0x0003e20000000800 */
[C---:B------:R-:W-:Y:S01]  /*127b0*/  FMUL.FTZ R9, R2.reuse, R181 ;  /* 0x000000b502097220 */ /* 0x040fe20000410000 */
[----:B------:R-:W-:Y:S01]  /*127c0*/  MOV R181, R47 ;  /* 0x0000002f00b57202 */ /* 0x000fe20000000f00 */
[C---:B------:R-:W-:Y:S01]  /*127d0*/  FMUL.FTZ R12, R2.reuse, R184 ;  /* 0x000000b8020c7220 */ /* 0x040fe20000410000 */
[----:B------:R-:W-:Y:S01]  /*127e0*/  MOV R184, R42 ;  /* 0x0000002a00b87202 */ /* 0x000fe20000000f00 */
[--C-:B----4-:R-:W-:Y:S02]  /*127f0*/  FFMA.FTZ R4, R15, c[0x0][0x2d0], -R50.reuse ;  /* 0x0000b4000f047a23 */ /* 0x110fe40000010832 */
[----:B------:R-:W-:Y:S02]  /*12800*/  FMUL.FTZ R13, R2, R185 ;  /* 0x000000b9020d7220 */ /* 0x000fe40000410000 */
[----:B------:R-:W-:Y:S01]  /*12810*/  FMUL.FTZ R135, R20, R135 ;  /* 0x0000008714877220 */ /* 0x000fe20000410000 */
[----:B------:R2:W3:Y:S01]  /*12820*/  MUFU.EX2 R207, R4 ;  /* 0x0000000400cf7308 */ /* 0x0004e20000000800 */
[C---:B------:R-:W-:Y:S02]  /*12830*/  FMUL.FTZ R136, R2.reuse, R136 ;  /* 0x0000008802887220 */ /* 0x040fe40000410000 */
[C---:B------:R-:W-:Y:S02]  /*12840*/  FMUL.FTZ R137, R2.reuse, R137 ;  /* 0x0000008902897220 */ /* 0x040fe40000410000 */
[C---:B------:R-:W-:Y:S02]  /*12850*/  FMUL.FTZ R140, R2.reuse, R140 ;  /* 0x0000008c028c7220 */ /* 0x040fe40000410000 */
[----:B------:R-:W-:Y:S02]  /*12860*/  FMUL.FTZ R141, R2, R141 ;  /* 0x0000008d028d7220 */ /* 0x000fe40000410000 */
[C---:B------:R-:W-:Y:S02]  /*12870*/  FMUL.FTZ R146, R20.reuse, R146 ;  /* 0x0000009214927220 */ /* 0x040fe40000410000 */
[C---:B------:R-:W-:Y:S02]  /*12880*/  FMUL.FTZ R147, R20.reuse, R147 ;  /* 0x0000009314937220 */ /* 0x040fe40000410000 */
[C---:B------:R-:W-:Y:S02]  /*12890*/  FMUL.FTZ R150, R20.reuse, R150 ;  /* 0x0000009614967220 */ /* 0x040fe40000410000 */
[----:B-1----:R-:W-:Y:S02]  /*128a0*/  FFMA.FTZ R0, R11, c[0x0][0x2d0], -R50 ;  /* 0x0000b4000b007a23 */ /* 0x002fe40000010832 */
[----:B------:R-:W-:Y:S02]  /*128b0*/  FMUL.FTZ R151, R20, R151 ;  /* 0x0000009714977220 */ /* 0x000fe40000410000 */
[----:B------:R1:W4:Y:S01]  /*128c0*/  MUFU.EX2 R192, R0 ;  /* 0x0000000000c07308 */ /* 0x0003220000000800 */
[C---:B------:R-:W-:Y:S02]  /*128d0*/  FMUL.FTZ R152, R2.reuse, R152 ;  /* 0x0000009802987220 */ /* 0x040fe40000410000 */
[C---:B------:R-:W-:Y:S02]  /*128e0*/  FMUL.FTZ R153, R2.reuse, R153 ;  /* 0x0000009902997220 */ /* 0x040fe40000410000 */
[----:B--2---:R-:W-:Y:S01]  /*128f0*/  FMUL.FTZ R4, R21, R176 ;  /* 0x000000b015047220 */ /* 0x004fe20000410000 */
[----:B------:R-:W-:Y:S01]  /*12900*/  MOV R176, R32 ;  /* 0x0000002000b07202 */ /* 0x000fe20000000f00 */
[C---:B------:R-:W-:Y:S01]  /*12910*/  FMUL.FTZ R156, R2.reuse, R156 ;  /* 0x0000009c029c7220 */ /* 0x040fe20000410000 */
[----:B---3--:R-:W-:Y:S01]  /*12920*/  F2FP.BF16.PACK_AB R35, R207, R193 ;  /* 0x000000c1cf23723e */ /* 0x008fe200000010ff */
[----:B------:R-:W-:Y:S02]  /*12930*/  FMUL.FTZ R157, R2, R157 ;  /* 0x0000009d029d7220 */ /* 0x000fe40000410000 */
[C---:B------:R-:W-:Y:S02]  /*12940*/  FMUL.FTZ R161, R21.reuse, R161 ;  /* 0x000000a115a17220 */ /* 0x040fe40000410000 */
[C---:B------:R-:W-:Y:S02]  /*12950*/  FMUL.FTZ R162, R20.reuse, R162 ;  /* 0x000000a214a27220 */ /* 0x040fe40000410000 */
[C---:B------:R-:W-:Y:S02]  /*12960*/  FMUL.FTZ R163, R20.reuse, R163 ;  /* 0x000000a314a37220 */ /* 0x040fe40000410000 */
[C---:B------:R-:W-:Y:S02]  /*12970*/  FMUL.FTZ R52, R21.reuse, R52 ;  /* 0x0000003415347220 */ /* 0x040fe40000410000 */
[----:B------:R-:W-:Y:S02]  /*12980*/  FMUL.FTZ R53, R21, R53 ;  /* 0x0000003515357220 */ /* 0x000fe40000410000 */
[C---:B------:R-:W-:Y:S02]  /*12990*/  FMUL.FTZ R54, R20.reuse, R54 ;  /* 0x0000003614367220 */ /* 0x040fe40000410000 */
[----:B------:R-:W-:Y:S01]  /*129a0*/  FMUL.FTZ R55, R20, R55 ;  /* 0x0000003714377220 */ /* 0x000fe20000410000 */
[----:B-1----:R-:W-:Y:S01]  /*129b0*/  FSEL R0, R3, RZ, P0 ;  /* 0x000000ff03007208 */ /* 0x002fe20000000000 */
[----:B------:R-:W-:Y:S01]  /*129c0*/  FMUL.FTZ R56, R2, R56 ;  /* 0x0000003802387220 */ /* 0x000fe20000410000 */
[----:B----4-:R-:W-:Y:S01]  /*129d0*/  F2FP.BF16.PACK_AB R33, R192, R175 ;  /* 0x000000afc021723e */ /* 0x010fe200000010ff */
[----:B------:R-:W-:Y:S01]  /*129e0*/  FMUL.FTZ R57, R2, R57 ;  /* 0x0000003902397220 */ /* 0x000fe20000410000 */
[----:B------:R-:W-:Y:S01]  /*129f0*/  PLOP3.LUT P0, PT, PT, PT, UP0, 0x80, 0x0 ;  /* 0x000000000000781c */ /* 0x000fe20003f0f008 */
[----:B------:R-:W-:Y:S01]  /*12a00*/  FADD.FTZ R0, -R0, R170 ;  /* 0x000000aa00007221 */ /* 0x000fe20000010100 */
[----:B------:R-:W-:Y:S01]  /*12a10*/  MOV R170, R24 ;  /* 0x0000001800aa7202 */ /* 0x000fe20000000f00 */
[----:B------:R-:W-:Y:S02]  /*12a20*/  FMUL.FTZ R60, R2, R60 ;  /* 0x0000003c023c7220 */ /* 0x000fe40000410000 */
[----:B------:R-:W-:Y:S01]  /*12a30*/  FMUL.FTZ R0, R0, c[0x0][0x2d0] ;  /* 0x0000b40000007a20 */ /* 0x000fe20000410000 */
[----:B------:R-:W-:Y:S01]  /*12a40*/  F2FP.BF16.PACK_AB R24, R170, R32 ;  /* 0x00000020aa18723e */ /* 0x000fe200000010ff */
[----:B------:R-:W-:Y:S01]  /*12a50*/  FFMA.FTZ R40, R45, c[0x0][0x2d0], -R50 ;  /* 0x0000b4002d287a23 */ /* 0x000fe20000010832 */
[----:B------:R-:W-:Y:S01]  /*12a60*/  F2FP.BF16.PACK_AB R32, R165, R178 ;  /* 0x000000b2a520723e */ /* 0x000fe200000010ff */
[----:B------:R-:W-:Y:S02]  /*12a70*/  FMUL.FTZ R61, R2, R61 ;  /* 0x0000003d023d7220 */ /* 0x000fe40000410000 */
[----:B------:R-:W1:Y:S01]  /*12a80*/  MUFU.EX2 R0, R0 ;  /* 0x0000000000007308 */ /* 0x000e620000000800 */
[C---:B------:R-:W-:Y:S01]  /*12a90*/  FMUL.FTZ R64, R21.reuse, R64 ;  /* 0x0000004015407220 */ /* 0x040fe20000410000 */
[-C--:B------:R-:W-:Y:S05]  /*12aa0*/  HMMA.16816.F32.BF16 R4, R24, R28.reuse, R4 ;  /* 0x0000001c1804723c */ /* 0x080fea0000041804 */
[C---:B------:R-:W-:Y:S02]  /*12ab0*/  FMUL.FTZ R65, R21.reuse, R65 ;  /* 0x0000004115417220 */ /* 0x040fe40000410000 */
[C---:B------:R-:W-:Y:S02]  /*12ac0*/  FMUL.FTZ R66, R20.reuse, R66 ;  /* 0x0000004214427220 */ /* 0x040fe40000410000 */
[C---:B------:R-:W-:Y:S03]  /*12ad0*/  FMUL.FTZ R67, R20.reuse, R67 ;  /* 0x0000004314437220 */ /* 0x040fe60000410000 */
[C---:B------:R-:W-:Y:S02]  /*12ae0*/  FMUL.FTZ R68, R21.reuse, R68 ;  /* 0x0000004415447220 */ /* 0x040fe40000410000 */
[C---:B------:R-:W-:Y:S02]  /*12af0*/  FMUL.FTZ R69, R21.reuse, R69 ;  /* 0x0000004515457220 */ /* 0x040fe40000410000 */
[C---:B------:R-:W-:Y:S02]  /*12b00*/  FMUL.FTZ R70, R20.reuse, R70 ;  /* 0x0000004614467220 */ /* 0x040fe40000410000 */
[----:B------:R-:W-:Y:S02]  /*12b10*/  FMUL.FTZ R71, R20, R71 ;  /* 0x0000004714477220 */ /* 0x000fe40000410000 */
[----:B------:R-:W-:Y:S02]  /*12b20*/  FMUL.FTZ R72, R2, R72 ;  /* 0x0000004802487220 */ /* 0x000fe40000410000 */
[C---:B-1----:R-:W-:Y:S01]  /*12b30*/  FMUL.FTZ R10, R0.reuse, R182 ;  /* 0x000000b6000a7220 */ /* 0x042fe20000410000 */
[----:B------:R-:W-:Y:S01]  /*12b40*/  MOV R182, R46 ;  /* 0x0000002e00b67202 */ /* 0x000fe20000000f00 */
[C---:B------:R-:W-:Y:S01]  /*12b50*/  FMUL.FTZ R11, R0.reuse, R183 ;  /* 0x000000b7000b7220 */ /* 0x040fe20000410000 */
[----:B------:R-:W-:Y:S01]  /*12b60*/  MOV R183, R43 ;  /* 0x0000002b00b77202 */ /* 0x000fe20000000f00 */
[C---:B------:R-:W-:Y:S02]  /*12b70*/  FMUL.FTZ R14, R0.reuse, R186 ;  /* 0x000000ba000e7220 */ /* 0x040fe40000410000 */
[C---:B------:R-:W-:Y:S02]  /*12b80*/  FMUL.FTZ R15, R0.reuse, R187 ;  /* 0x000000bb000f7220 */ /* 0x040fe40000410000 */
[C---:B------:R-:W-:Y:S01]  /*12b90*/  FMUL.FTZ R138, R0.reuse, R138 ;  /* 0x0000008a008a7220 */ /* 0x040fe20000410000 */
[C---:B------:R-:W-:Y:S04]  /*12ba0*/  HMMA.16816.F32.BF16 R8, R32.reuse, R28, R8 ;  /* 0x0000001c2008723c */ /* 0x040fe80000041808 */
[C---:B------:R-:W-:Y:S02]  /*12bb0*/  FMUL.FTZ R139, R0.reuse, R139 ;  /* 0x0000008b008b7220 */ /* 0x040fe40000410000 */
[C---:B------:R-:W-:Y:S02]  /*12bc0*/  FMUL.FTZ R142, R0.reuse, R142 ;  /* 0x0000008e008e7220 */ /* 0x040fe40000410000 */
[-C--:B------:R-:W-:Y:S04]  /*12bd0*/  HMMA.16816.F32.BF16 R12, R32, R30.reuse, R12 ;  /* 0x0000001e200c723c */ /* 0x080fe8000004180c */
[C---:B------:R-:W-:Y:S02]  /*12be0*/  FMUL.FTZ R143, R0.reuse, R143 ;  /* 0x0000008f008f7220 */ /* 0x040fe40000410000 */
[C---:B------:R-:W-:Y:S02]  /*12bf0*/  FMUL.FTZ R154, R0.reuse, R154 ;  /* 0x0000009a009a7220 */ /* 0x040fe40000410000 */
[C---:B------:R-:W-:Y:S01]  /*12c00*/  HMMA.16816.F32.BF16 R16, R24.reuse, R30, R16 ;  /* 0x0000001e1810723c */ /* 0x040fe20000041810 */
[----:B------:R-:W1:Y:S03]  /*12c10*/  LDSM.16.MT88.4 R28, [R228+0x100] ;  /* 0x00010000e41c783b */ /* 0x000e660000004200 */
[C---:B------:R-:W-:Y:S02]  /*12c20*/  FMUL.FTZ R155, R0.reuse, R155 ;  /* 0x0000009b009b7220 */ /* 0x040fe40000410000 */
[C---:B------:R-:W-:Y:S02]  /*12c30*/  FMUL.FTZ R158, R0.reuse, R158 ;  /* 0x0000009e009e7220 */ /* 0x040fe40000410000 */
[-C--:B------:R-:W-:Y:S04]  /*12c40*/  HMMA.16816.F32.BF16 R132, R24, R36.reuse, R132 ;  /* 0x000000241884723c */ /* 0x080fe80000041884 */
[C---:B------:R-:W-:Y:S02]  /*12c50*/  FMUL.FTZ R159, R0.reuse, R159 ;  /* 0x0000009f009f7220 */ /* 0x040fe40000410000 */
[C---:B------:R-:W-:Y:S02]  /*12c60*/  FMUL.FTZ R58, R0.reuse, R58 ;  /* 0x0000003a003a7220 */ /* 0x040fe40000410000 */
[C---:B------:R-:W-:Y:S04]  /*12c70*/  HMMA.16816.F32.BF16 R136, R32.reuse, R36, R136 ;  /* 0x000000242088723c */ /* 0x040fe80000041888 */
[C---:B------:R-:W-:Y:S02]  /*12c80*/  FMUL.FTZ R59, R0.reuse, R59 ;  /* 0x0000003b003b7220 */ /* 0x040fe40000410000 */
[C---:B------:R-:W-:Y:S02]  /*12c90*/  FMUL.FTZ R62, R0.reuse, R62 ;  /* 0x0000003e003e7220 */ /* 0x040fe40000410000 */
[-C--:B------:R-:W-:Y:S04]  /*12ca0*/  HMMA.16816.F32.BF16 R140, R32, R38.reuse, R140 ;  /* 0x00000026208c723c */ /* 0x080fe8000004188c */
[----:B------:R-:W-:Y:S02]  /*12cb0*/  FMUL.FTZ R63, R0, R63 ;  /* 0x0000003f003f7220 */ /* 0x000fe40000410000 */
[----:B------:R-:W-:Y:S02]  /*12cc0*/  FMUL.FTZ R73, R2, R73 ;  /* 0x0000004902497220 */ /* 0x000fe40000410000 */
[C---:B------:R-:W-:Y:S01]  /*12cd0*/  HMMA.16816.F32.BF16 R144, R24.reuse, R38, R144 ;  /* 0x000000261890723c */ /* 0x040fe20000041890 */
[----:B------:R-:W2:Y:S03]  /*12ce0*/  LDSM.16.MT88.4 R36, [R227+0x100] ;  /* 0x00010000e324783b */ /* 0x000ea60000004200 */
[C---:B------:R-:W-:Y:S02]  /*12cf0*/  FMUL.FTZ R74, R0.reuse, R74 ;  /* 0x0000004a004a7220 */ /* 0x040fe40000410000 */
[----:B------:R-:W-:Y:S02]  /*12d00*/  FMUL.FTZ R75, R0, R75 ;  /* 0x0000004b004b7220 */ /* 0x000fe40000410000 */
[C---:B------:R-:W-:Y:S01]  /*12d10*/  FMUL.FTZ R76, R2.reuse, R76 ;  /* 0x0000004c024c7220 */ /* 0x040fe20000410000 */
[-C--:B-1----:R-:W-:Y:S03]  /*12d20*/  HMMA.16816.F32.BF16 R148, R24, R28.reuse, R148 ;  /* 0x0000001c1894723c */ /* 0x082fe60000041894 */
[----:B------:R-:W-:Y:S02]  /*12d30*/  FMUL.FTZ R77, R2, R77 ;  /* 0x0000004d024d7220 */ /* 0x000fe40000410000 */
[C---:B------:R-:W-:Y:S02]  /*12d40*/  FMUL.FTZ R78, R0.reuse, R78 ;  /* 0x0000004e004e7220 */ /* 0x040fe40000410000 */
[----:B------:R-:W-:Y:S01]  /*12d50*/  FMUL.FTZ R79, R0, R79 ;  /* 0x0000004f004f7220 */ /* 0x000fe20000410000 */
        /* <DEDUP_REMOVED lines=10> */
[-C--:B--2---:R-:W-:Y:S04]  /*12e00*/  HMMA.16816.F32.BF16 R52, R24, R36.reuse, R52 ;  /* 0x000000241834723c */ /* 0x084fe80000041834 */
[C---:B------:R-:W-:Y:S02]  /*12e10*/  FMUL.FTZ R86, R20.reuse, R86 ;  /* 0x0000005614567220 */ /* 0x040fe40000410000 */
[----:B------:R-:W-:Y:S02]  /*12e20*/  FMUL.FTZ R87, R20, R87 ;  /* 0x0000005714577220 */ /* 0x000fe40000410000 */
[C---:B------:R-:W-:Y:S04]  /*12e30*/  HMMA.16816.F32.BF16 R56, R32.reuse, R36, R56 ;  /* 0x000000242038723c */ /* 0x040fe80000041838 */
[C---:B------:R-:W-:Y:S02]  /*12e40*/  FMUL.FTZ R88, R2.reuse, R88 ;  /* 0x0000005802587220 */ /* 0x040fe40000410000 */
[----:B------:R-:W-:Y:S02]  /*12e50*/  FMUL.FTZ R89, R2, R89 ;  /* 0x0000005902597220 */ /* 0x000fe40000410000 */
[-C--:B------:R-:W-:Y:S04]  /*12e60*/  HMMA.16816.F32.BF16 R60, R32, R38.reuse, R60 ;  /* 0x00000026203c723c */ /* 0x080fe8000004183c */
[--C-:B------:R-:W-:Y:S02]  /*12e70*/  FFMA.FTZ R36, R194, c[0x0][0x2d0], -R23.reuse ;  /* 0x0000b400c2247a23 */ /* 0x100fe40000010817 */
[C---:B------:R-:W-:Y:S02]  /*12e80*/  FMUL.FTZ R90, R0.reuse, R90 ;  /* 0x0000005a005a7220 */ /* 0x040fe40000410000 */
[C---:B------:R-:W-:Y:S01]  /*12e90*/  HMMA.16816.F32.BF16 R64, R24.reuse, R38, R64 ;  /* 0x000000261840723c */ /* 0x040fe20000041840 */
[----:B------:R2:W-:Y:S03]  /*12ea0*/  MUFU.EX2 R252, R36 ;  /* 0x0000002400fc7308 */ /* 0x0005e60000000800 */
[----:B------:R-:W-:Y:S02]  /*12eb0*/  FMUL.FTZ R91, R0, R91 ;  /* 0x0000005b005b7220 */ /* 0x000fe40000410000 */
[C---:B------:R-:W-:Y:S02]  /*12ec0*/  FMUL.FTZ R92, R2.reuse, R92 ;  /* 0x0000005c025c7220 */ /* 0x040fe40000410000 */
[----:B------:R-:W-:Y:S01]  /*12ed0*/  FMUL.FTZ R93, R2, R93 ;  /* 0x0000005d025d7220 */ /* 0x000fe20000410000 */
[-C--:B-1----:R-:W-:Y:S03]  /*12ee0*/  HMMA.16816.F32.BF16 R68, R24, R28.reuse, R68 ;  /* 0x0000001c1844723c */ /* 0x082fe60000041844 */
[C---:B------:R-:W-:Y:S02]  /*12ef0*/  FMUL.FTZ R94, R0.reuse, R94 ;  /* 0x0000005e005e7220 */ /* 0x040fe40000410000 */
[----:B------:R-:W-:Y:S02]  /*12f00*/  FMUL.FTZ R95, R0, R95 ;  /* 0x0000005f005f7220 */ /* 0x000fe40000410000 */
[C---:B------:R-:W-:Y:S01]  /*12f10*/  FMUL.FTZ R96, R21.reuse, R96 ;  /* 0x0000006015607220 */ /* 0x040fe20000410000 */
[C---:B------:R-:W-:Y:S04]  /*12f20*/  HMMA.16816.F32.BF16 R72, R32.reuse, R28, R72 ;  /* 0x0000001c2048723c */ /* 0x040fe80000041848 */
[----:B------:R-:W-:Y:S02]  /*12f30*/  FMUL.FTZ R97, R21, R97 ;  /* 0x0000006115617220 */ /* 0x000fe40000410000 */
[C---:B------:R-:W-:Y:S02]  /*12f40*/  FMUL.FTZ R98, R20.reuse, R98 ;  /* 0x0000006214627220 */ /* 0x040fe40000410000 */
[-C--:B------:R-:W-:Y:S01]  /*12f50*/  HMMA.16816.F32.BF16 R76, R32, R30.reuse, R76 ;  /* 0x0000001e204c723c */ /* 0x080fe2000004184c */
[----:B--2---:R-:W1:Y:S03]  /*12f60*/  LDSM.16.MT88.4 R36, [R226+0x1900] ;  /* 0x00190000e224783b */ /* 0x004e660000004200 */
[--C-:B------:R-:W-:Y:S02]  /*12f70*/  FFMA.FTZ R28, R197, c[0x0][0x2d0], -R48.reuse ;  /* 0x0000b400c51c7a23 */ /* 0x100fe40000010830 */
[C---:B------:R-:W-:Y:S02]  /*12f80*/  FMUL.FTZ R99, R20.reuse, R99 ;  /* 0x0000006314637220 */ /* 0x040fe40000410000 */
[C---:B------:R-:W-:Y:S01]  /*12f90*/  HMMA.16816.F32.BF16 R80, R24.reuse, R30, R80 ;  /* 0x0000001e1850723c */ /* 0x040fe20000041850 */
[----:B------:R2:W-:Y:S03]  /*12fa0*/  MUFU.EX2 R223, R28 ;  /* 0x0000001c00df7308 */ /* 0x0005e60000000800 */
[C---:B------:R-:W-:Y:S02]  /*12fb0*/  FMUL.FTZ R100, R21.reuse, R100 ;  /* 0x0000006415647220 */ /* 0x040fe40000410000 */
[----:B------:R-:W-:Y:S02]  /*12fc0*/  FMUL.FTZ R101, R21, R101 ;  /* 0x0000006515657220 */ /* 0x000fe40000410000 */
[C---:B------:R-:W-:Y:S04]  /*12fd0*/  FMUL.FTZ R102, R20.reuse, R102 ;  /* 0x0000006614667220 */ /* 0x040fe80000410000 */
[----:B------:R-:W-:Y:S02]  /*12fe0*/  FMUL.FTZ R103, R20, R103 ;  /* 0x0000006714677220 */ /* 0x000fe40000410000 */
[C---:B------:R-:W-:Y:S02]  /*12ff0*/  FMUL.FTZ R104, R2.reuse, R104 ;  /* 0x0000006802687220 */ /* 0x040fe40000410000 */
[----:B------:R-:W-:Y:S02]  /*13000*/  FMUL.FTZ R105, R2, R105 ;  /* 0x0000006902697220 */ /* 0x000fe40000410000 */
[C---:B------:R-:W-:Y:S02]  /*13010*/  FMUL.FTZ R106, R0.reuse, R106 ;  /* 0x0000006a006a7220 */ /* 0x040fe40000410000 */
[----:B------:R-:W-:Y:S02]  /*13020*/  FMUL.FTZ R107, R0, R107 ;  /* 0x0000006b006b7220 */ /* 0x000fe40000410000 */
[C---:B------:R-:W-:Y:S02]  /*13030*/  FMUL.FTZ R108, R2.reuse, R108 ;  /* 0x0000006c026c7220 */ /* 0x040fe40000410000 */
[----:B------:R-:W-:Y:S02]  /*13040*/  FMUL.FTZ R109, R2, R109 ;  /* 0x0000006d026d7220 */ /* 0x000fe40000410000 */
[----:B--2---:R-:W-:Y:S02]  /*13050*/  FFMA.FTZ R28, R199, c[0x0][0x2d0], -R23 ;  /* 0x0000b400c71c7a23 */ /* 0x004fe40000010817 */
[C---:B------:R-:W-:Y:S02]  /*13060*/  FMUL.FTZ R110, R0.reuse, R110 ;  /* 0x0000006e006e7220 */ /* 0x040fe40000410000 */
[----:B------:R2:W-:Y:S01]  /*13070*/  MUFU.EX2 R222, R28 ;  /* 0x0000001c00de7308 */ /* 0x0005e20000000800 */
[----:B------:R-:W-:Y:S01]  /*13080*/  FMUL.FTZ R111, R0, R111 ;  /* 0x0000006f006f7220 */ /* 0x000fe20000410000 */
[-C--:B-1----:R-:W-:Y:S03]  /*13090*/  HMMA.16816.F32.BF16 R84, R24, R36.reuse, R84 ;  /* 0x000000241854723c */ /* 0x082fe60000041854 */
[C---:B------:R-:W-:Y:S02]  /*130a0*/  FMUL.FTZ R112, R21.reuse, R112 ;  /* 0x0000007015707220 */ /* 0x040fe40000410000 */
[C---:B------:R-:W-:Y:S02]  /*130b0*/  FMUL.FTZ R113, R21.reuse, R113 ;  /* 0x0000007115717220 */ /* 0x040fe40000410000 */
[C---:B------:R-:W-:Y:S01]  /*130c0*/  FMUL.FTZ R114, R20.reuse, R114 ;  /* 0x0000007214727220 */ /* 0x040fe20000410000 */
[C---:B------:R-:W-:Y:S04]  /*130d0*/  HMMA.16816.F32.BF16 R88, R32.reuse, R36, R88 ;  /* 0x000000242058723c */ /* 0x040fe80000041858 */
[----:B------:R-:W-:Y:S02]  /*130e0*/  FMUL.FTZ R115, R20, R115 ;  /* 0x0000007314737220 */ /* 0x000fe40000410000 */
[C---:B------:R-:W-:Y:S02]  /*130f0*/  FMUL.FTZ R116, R21.reuse, R116 ;  /* 0x0000007415747220 */ /* 0x040fe40000410000 */
[-C--:B------:R-:W-:Y:S04]  /*13100*/  HMMA.16816.F32.BF16 R92, R32, R38.reuse, R92 ;  /* 0x00000026205c723c */ /* 0x080fe8000004185c */
[----:B------:R-:W-:Y:S01]  /*13110*/  FFMA.FTZ R36, R200, c[0x0][0x2d0], -R48 ;  /* 0x0000b400c8247a23 */ /* 0x000fe20000010830 */
[----:B--2---:R-:W1:Y:S01]  /*13120*/  LDSM.16.MT88.4 R28, [R228+0x1900] ;  /* 0x00190000e41c783b */ /* 0x004e620000004200 */
[----:B------:R-:W-:Y:S02]  /*13130*/  FMUL.FTZ R117, R21, R117 ;  /* 0x0000007515757220 */ /* 0x000fe40000410000 */
        /* <DEDUP_REMOVED lines=12> */
[--C-:B--2---:R-:W-:Y:S02]  /*13200*/  FFMA.FTZ R36, R51, c[0x0][0x2d0], -R49.reuse ;  /* 0x0000b40033247a23 */ /* 0x104fe40000010831 */
[C---:B------:R-:W-:Y:S02]  /*13210*/  FMUL.FTZ R128, R21.reuse, R128 ;  /* 0x0000008015807220 */ /* 0x040fe40000410000 */
[----:B------:R2:W3:Y:S01]  /*13220*/  MUFU.EX2 R218, R36 ;  /* 0x0000002400da7308 */ /* 0x0004e20000000800 */
[----:B------:R-:W-:Y:S02]  /*13230*/  FMUL.FTZ R129, R21, R129 ;  /* 0x0000008115817220 */ /* 0x000fe40000410000 */
[C---:B------:R-:W-:Y:S02]  /*13240*/  FMUL.FTZ R130, R20.reuse, R130 ;  /* 0x0000008214827220 */ /* 0x040fe40000410000 */
[----:B------:R-:W-:Y:S01]  /*13250*/  FMUL.FTZ R131, R20, R131 ;  /* 0x0000008314837220 */ /* 0x000fe20000410000 */
[-C--:B-1----:R-:W-:Y:S08]  /*13260*/  HMMA.16816.F32.BF16 R100, R24, R28.reuse, R100 ;  /* 0x0000001c1864723c */ /* 0x082ff00000041864 */
[C---:B------:R-:W-:Y:S07]  /*13270*/  HMMA.16816.F32.BF16 R104, R32.reuse, R28, R104 ;  /* 0x0000001c2068723c */ /* 0x040fee0000041868 */
[----:B------:R-:W-:Y:S01]  /*13280*/  FFMA.FTZ R28, R204, c[0x0][0x2d0], -R49 ;  /* 0x0000b400cc1c7a23 */ /* 0x000fe20000010831 */
[-C--:B------:R-:W-:Y:S01]  /*13290*/  HMMA.16816.F32.BF16 R108, R32, R30.reuse, R108 ;  /* 0x0000001e206c723c */ /* 0x080fe2000004186c */
[----:B--2---:R-:W1:Y:S02]  /*132a0*/  LDSM.16.MT88.4 R36, [R227+0x1900] ;  /* 0x00190000e324783b */ /* 0x004e640000004200 */
[----:B------:R2:W4:Y:S01]  /*132b0*/  MUFU.EX2 R200, R28 ;  /* 0x0000001c00c87308 */ /* 0x0005220000000800 */
[----:B------:R-:W-:Y:S02]  /*132c0*/  MOV R204, R177 ;  /* 0x000000b100cc7202 */ /* 0x000fe40000000f00 */
[----:B------:R-:W-:Y:S02]  /*132d0*/  MOV R177, R164 ;  /* 0x000000a400b17202 */ /* 0x000fe40000000f00 */
[C---:B------:R-:W-:Y:S05]  /*132e0*/  HMMA.16816.F32.BF16 R112, R24.reuse, R30, R112 ;  /* 0x0000001e1870723c */ /* 0x040fea0000041870 */
[----:B------:R5:W-:Y:S01]  /*132f0*/  MUFU.EX2 R164, R40 ;  /* 0x0000002800a47308 */ /* 0x000be20000000800 */
[--C-:B--2---:R-:W-:Y:S09]  /*13300*/  FFMA.FTZ R28, R41, c[0x0][0x2d0], -R50.reuse ;  /* 0x0000b400291c7a23 */ /* 0x104ff20000010832 */
[----:B------:R2:W-:Y:S01]  /*13310*/  MUFU.EX2 R166, R28 ;  /* 0x0000001c00a67308 */ /* 0x0005e20000000800 */
[----:B-----5:R-:W-:Y:S01]  /*13320*/  LDSM.16.MT88.4 R40, [R226+0x900] ;  /* 0x00090000e228783b */ /* 0x020fe20000004200 */
[-C--:B-1----:R-:W-:Y:S08]  /*13330*/  HMMA.16816.F32.BF16 R116, R24, R36.reuse, R116 ;  /* 0x000000241874723c */ /* 0x082ff00000041874 */
[C---:B------:R-:W-:Y:S04]  /*13340*/  HMMA.16816.F32.BF16 R120, R32.reuse, R36, R120 ;  /* 0x000000242078723c */ /* 0x040fe80000041878 */
[--C-:B--2---:R-:W-:Y:S04]  /*13350*/  FFMA.FTZ R28, R44, c[0x0][0x2d0], -R50.reuse ;  /* 0x0000b4002c1c7a23 */ /* 0x104fe80000010832 */
[-C--:B------:R-:W-:Y:S01]  /*13360*/  HMMA.16816.F32.BF16 R124, R32, R38.reuse, R124 ;  /* 0x00000026207c723c */ /* 0x080fe2000004187c */
[----:B------:R-:W-:Y:S01]  /*13370*/  LDSM.16.MT88.4 R44, [R228+0x900] ;  /* 0x00090000e42c783b */ /* 0x000fe20000004200 */
[----:B------:R1:W2:Y:S02]  /*13380*/  MUFU.EX2 R165, R28 ;  /* 0x0000001c00a57308 */ /* 0x0002a40000000800 */
[----:B------:R-:W-:Y:S03]  /*13390*/  FFMA.FTZ R36, R171, c[0x0][0x2d0], -R50 ;  /* 0x0000b400ab247a23 */ /* 0x000fe60000010832 */
[----:B---3--:R-:W-:Y:S01]  /*133a0*/  F2FP.BF16.PACK_AB R32, R202, R218 ;  /* 0x000000daca20723e */ /* 0x008fe200000010ff */
[----:B------:R-:W-:Y:S04]  /*133b0*/  HMMA.16816.F32.BF16 R128, R24, R38, R128 ;  /* 0x000000261880723c */ /* 0x000fe80000041880 */
[----:B------:R3:W5:Y:S01]  /*133c0*/  MUFU.EX2 R51, R36 ;  /* 0x0000002400337308 */ /* 0x0007620000000800 */
[----:B----4-:R-:W-:Y:S02]  /*133d0*/  F2FP.BF16.PACK_AB R34, R200, R201 ;  /* 0x000000c9c822723e */ /* 0x010fe400000010ff */
[----:B------:R-:W-:Y:S02]  /*133e0*/  F2FP.BF16.PACK_AB R24, R251, R252 ;  /* 0x000000fcfb18723e */ /* 0x000fe400000010ff */
[----:B------:R-:W-:Y:S03]  /*133f0*/  F2FP.BF16.PACK_AB R25, R223, R250 ;  /* 0x000000fadf19723e */ /* 0x000fe600000010ff */
[----:B------:R-:W-:Y:S02]  /*13400*/  F2FP.BF16.PACK_AB R26, R221, R222 ;  /* 0x000000dedd1a723e */ /* 0x000fe400000010ff */
[----:B------:R-:W-:Y:S01]  /*13410*/  F2FP.BF16.PACK_AB R27, R219, R220 ;  /* 0x000000dcdb1b723e */ /* 0x000fe200000010ff */
[----:B-1----:R-:W1:Y:S01]  /*13420*/  LDSM.16.MT88.4 R28, [R225+0x900] ;  /* 0x00090000e11c783b */ /* 0x002e620000004200 */
[----:B--2---:R-:W-:Y:S07]  /*13430*/  F2FP.BF16.PACK_AB R33, R165, R166 ;  /* 0x000000a6a521723e */ /* 0x004fee00000010ff */
[----:B---3--:R-:W2:Y:S01]  /*13440*/  LDSM.16.MT88.4 R36, [R227+0x900] ;  /* 0x00090000e324783b */ /* 0x008ea20000004200 */
[----:B-----5:R-:W-:Y:S01]  /*13450*/  F2FP.BF16.PACK_AB R35, R51, R164 ;  /* 0x000000a43323723e */ /* 0x020fe200000010ff */
[-C--:B-1----:R-:W-:Y:S08]  /*13460*/  HMMA.16816.F32.BF16 R4, R24, R28.reuse, R4 ;  /* 0x0000001c1804723c */ /* 0x082ff00000041804 */
        /* <DEDUP_REMOVED lines=8> */
[----:B------:R3:W-:Y:S01]  /*134f0*/  MUFU.EX2 R198, R40 ;  /* 0x0000002800c67308 */ /* 0x0007e20000000800 */
[----:B------:R-:W-:Y:S04]  /*13500*/  MOV R208, R184 ;  /* 0x000000b800d07202 */ /* 0x000fe80000000f00 */
[C---:B------:R-:W-:Y:S08]  /*13510*/  HMMA.16816.F32.BF16 R144, R24.reuse, R42, R144 ;  /* 0x0000002a1890723c */ /* 0x040ff00000041890 */
[-C--:B------:R-:W-:Y:S08]  /*13520*/  HMMA.16816.F32.BF16 R148, R24, R44.reuse, R148 ;  /* 0x0000002c1894723c */ /* 0x080ff00000041894 */
[C---:B------:R-:W-:Y:S04]  /*13530*/  HMMA.16816.F32.BF16 R152, R32.reuse, R44, R152 ;  /* 0x0000002c2098723c */ /* 0x040fe80000041898 */
[--C-:B---3--:R-:W-:Y:S02]  /*13540*/  FFMA.FTZ R40, R209, c[0x0][0x2d0], -R23.reuse ;  /* 0x0000b400d1287a23 */ /* 0x108fe40000010817 */
[----:B------:R-:W3:Y:S02]  /*13550*/  LDL.LU R209, [R1+0x18] ;  /* 0x0000180001d17983 */ /* 0x000ee40000300800 */
[-C--:B------:R-:W-:Y:S01]  /*13560*/  HMMA.16816.F32.BF16 R156, R32, R46.reuse, R156 ;  /* 0x0000002e209c723c */ /* 0x080fe2000004189c */
[----:B------:R4:W-:Y:S07]  /*13570*/  MUFU.EX2 R199, R40 ;  /* 0x0000002800c77308 */ /* 0x0009ee0000000800 */
[C---:B------:R-:W-:Y:S08]  /*13580*/  HMMA.16816.F32.BF16 R160, R24.reuse, R46, R160 ;  /* 0x0000002e18a0723c */ /* 0x040ff000000418a0 */
[-C--:B--2---:R-:W-:Y:S08]  /*13590*/  HMMA.16816.F32.BF16 R52, R24, R36.reuse, R52 ;  /* 0x000000241834723c */ /* 0x084ff00000041834 */
[C---:B------:R-:W-:Y:S01]  /*135a0*/  HMMA.16816.F32.BF16 R56, R32.reuse, R36, R56 ;  /* 0x000000242038723c */ /* 0x040fe20000041838 */
[----:B----4-:R-:W2:Y:S06]  /*135b0*/  LDSM.16.MT88.4 R40, [R226+0x2100] ;  /* 0x00210000e228783b */ /* 0x010eac0000004200 */
[--C-:B------:R-:W-:Y:S01]  /*135c0*/  FFMA.FTZ R36, R205, c[0x0][0x2d0], -R48.reuse ;  /* 0x0000b400cd247a23 */ /* 0x100fe20000010830 */
[-C--:B------:R-:W-:Y:S03]  /*135d0*/  HMMA.16816.F32.BF16 R60, R32, R38.reuse, R60 ;  /* 0x00000026203c723c */ /* 0x080fe6000004183c */
[----:B------:R4:W-:Y:S01]  /*135e0*/  MUFU.EX2 R197, R36 ;  /* 0x0000002400c57308 */ /* 0x0009e20000000800 */
[----:B------:R-:W-:Y:S04]  /*135f0*/  MOV R205, R183 ;  /* 0x000000b700cd7202 */ /* 0x000fe80000000f00 */
[C---:B------:R-:W-:Y:S08]  /*13600*/  HMMA.16816.F32.BF16 R64, R24.reuse, R38, R64 ;  /* 0x000000261840723c */ /* 0x040ff00000041840 */
[-C--:B-1----:R-:W-:Y:S08]  /*13610*/  HMMA.16816.F32.BF16 R68, R24, R28.reuse, R68 ;  /* 0x0000001c1844723c */ /* 0x082ff00000041844 */
[C---:B------:R-:W-:Y:S04]  /*13620*/  HMMA.16816.F32.BF16 R72, R32.reuse, R28, R72 ;  /* 0x0000001c2048723c */ /* 0x040fe80000041848 */
[--C-:B----4-:R-:W-:Y:S01]  /*13630*/  FFMA.FTZ R36, R206, c[0x0][0x2d0], -R48.reuse ;  /* 0x0000b400ce247a23 */ /* 0x110fe20000010830 */
[----:B------:R-:W-:Y:S03]  /*13640*/  MOV R206, R182 ;  /* 0x000000b600ce7202 */ /* 0x000fe60000000f00 */
[-C--:B------:R-:W-:Y:S01]  /*13650*/  HMMA.16816.F32.BF16 R76, R32, R30.reuse, R76 ;  /* 0x0000001e204c723c */ /* 0x080fe2000004184c */
[----:B------:R1:W-:Y:S07]  /*13660*/  MUFU.EX2 R196, R36 ;  /* 0x0000002400c47308 */ /* 0x0003ee0000000800 */
[C---:B------:R-:W-:Y:S01]  /*13670*/  HMMA.16816.F32.BF16 R80, R24.reuse, R30, R80 ;  /* 0x0000001e1850723c */ /* 0x040fe20000041850 */
[----:B------:R-:W-:Y:S07]  /*13680*/  LDSM.16.MT88.4 R28, [R227+0x2100] ;  /* 0x00210000e31c783b */ /* 0x000fee0000004200 */
[-C--:B--2---:R-:W-:Y:S08]  /*13690*/  HMMA.16816.F32.BF16 R84, R24, R40.reuse, R84 ;  /* 0x000000281854723c */ /* 0x084ff00000041854 */
[C---:B------:R-:W-:Y:S04]  /*136a0*/  HMMA.16816.F32.BF16 R88, R32.reuse, R40, R88 ;  /* 0x000000282058723c */ /* 0x040fe80000041858 */
[--C-:B-1----:R-:W-:Y:S01]  /*136b0*/  FFMA.FTZ R36, R215, c[0x0][0x2d0], -R23.reuse ;  /* 0x0000b400d7247a23 */ /* 0x102fe20000010817 */
[----:B------:R-:W-:Y:S01]  /*136c0*/  MOV R215, R181 ;  /* 0x000000b500d77202 */ /* 0x000fe20000000f00 */
[----:B------:R-:W-:Y:S01]  /*136d0*/  FFMA.FTZ R23, R217, c[0x0][0x2d0], -R23 ;  /* 0x0000b400d9177a23 */ /* 0x000fe20000010817 */
[----:B------:R-:W-:Y:S01]  /*136e0*/  MOV R217, R180 ;  /* 0x000000b400d97202 */ /* 0x000fe20000000f00 */
[-C--:B------:R-:W-:Y:S01]  /*136f0*/  HMMA.16816.F32.BF16 R92, R32, R42.reuse, R92 ;  /* 0x0000002a205c723c */ /* 0x080fe2000004185c */
[----:B------:R1:W-:Y:S07]  /*13700*/  MUFU.EX2 R195, R36 ;  /* 0x0000002400c37308 */ /* 0x0003ee0000000800 */
[C---:B------:R-:W-:Y:S01]  /*13710*/  HMMA.16816.F32.BF16 R96, R24.reuse, R42, R96 ;  /* 0x0000002a1860723c */ /* 0x040fe20000041860 */
[----:B------:R-:W-:Y:S02]  /*13720*/  LDSM.16.MT88.4 R40, [R227+0x1100] ;  /* 0x00110000e328783b */ /* 0x000fe40000004200 */
[----:B------:R2:W-:Y:S06]  /*13730*/  MUFU.EX2 R194, R23 ;  /* 0x0000001700c27308 */ /* 0x0005ec0000000800 */
[----:B-1----:R-:W1:Y:S03]  /*13740*/  LDSM.16.MT88.4 R36, [R228+0x2100] ;  /* 0x00210000e424783b */ /* 0x002e660000004200 */
[--C-:B--2---:R-:W-:Y:S01]  /*13750*/  FFMA.FTZ R23, R210, c[0x0][0x2d0], -R48.reuse ;  /* 0x0000b400d2177a23 */ /* 0x104fe20000010830 */
[----:B------:R-:W-:Y:S01]  /*13760*/  MOV R210, R179 ;  /* 0x000000b300d27202 */ /* 0x000fe20000000f00 */
[----:B------:R-:W-:Y:S01]  /*13770*/  FFMA.FTZ R48, R214, c[0x0][0x2d0], -R48 ;  /* 0x0000b400d6307a23 */ /* 0x000fe20000010830 */
[----:B------:R-:W-:Y:S01]  /*13780*/  MOV R214, R170 ;  /* 0x000000aa00d67202 */ /* 0x000fe20000000f00 */
[----:B------:R2:W-:Y:S10]  /*13790*/  MUFU.EX2 R171, R23 ;  /* 0x0000001700ab7308 */ /* 0x0005f40000000800 */
[----:B------:R-:W-:Y:S01]  /*137a0*/  MUFU.EX2 R170, R48 ;  /* 0x0000003000aa7308 */ /* 0x000fe20000000800 */
[--C-:B--2---:R-:W-:Y:S01]  /*137b0*/  FFMA.FTZ R23, R211, c[0x0][0x2d0], -R49.reuse ;  /* 0x0000b400d3177a23 */ /* 0x104fe20000010831 */
[-C--:B-1----:R-:W-:Y:S01]  /*137c0*/  HMMA.16816.F32.BF16 R100, R24, R36.reuse, R100 ;  /* 0x000000241864723c */ /* 0x082fe20000041864 */
[----:B------:R-:W2:Y:S07]  /*137d0*/  LDL.LU R211, [R1+0x14] ;  /* 0x0000140001d37983 */ /* 0x000eae0000300800 */
[----:B------:R1:W-:Y:S01]  /*137e0*/  MUFU.EX2 R48, R23 ;  /* 0x0000001700307308 */ /* 0x0003e20000000800 */
[C---:B------:R-:W-:Y:S08]  /*137f0*/  HMMA.16816.F32.BF16 R104, R32.reuse, R36, R104 ;  /* 0x000000242068723c */ /* 0x040ff00000041868 */
[-C--:B------:R-:W-:Y:S08]  /*13800*/  HMMA.16816.F32.BF16 R108, R32, R38.reuse, R108 ;  /* 0x00000026206c723c */ /* 0x080ff0000004186c */
[C---:B------:R-:W-:Y:S01]  /*13810*/  HMMA.16816.F32.BF16 R112, R24.reuse, R38, R112 ;  /* 0x000000261870723c */ /* 0x040fe20000041870 */
[----:B------:R-:W-:Y:S03]  /*13820*/  LDSM.16.MT88.4 R36, [R228+0x1100] ;  /* 0x00110000e424783b */ /* 0x000fe60000004200 */
[--C-:B-1----:R-:W-:Y:S01]  /*13830*/  FFMA.FTZ R23, R212, c[0x0][0x2d0], -R49.reuse ;  /* 0x0000b400d4177a23 */ /* 0x102fe20000010831 */
[----:B------:R-:W-:Y:S03]  /*13840*/  MOV R212, R178 ;  /* 0x000000b200d47202 */ /* 0x000fe60000000f00 */
[-C--:B------:R-:W-:Y:S01]  /*13850*/  HMMA.16816.F32.BF16 R116, R24, R28.reuse, R116 ;  /* 0x0000001c1874723c */ /* 0x080fe20000041874 */
[----:B------:R1:W4:Y:S07]  /*13860*/  MUFU.EX2 R47, R23 ;  /* 0x00000017002f7308 */ /* 0x00032e0000000800 */
[C---:B------:R-:W-:Y:S08]  /*13870*/  HMMA.16816.F32.BF16 R120, R32.reuse, R28, R120 ;  /* 0x0000001c2078723c */ /* 0x040ff00000041878 */
[-C--:B------:R-:W-:Y:S01]  /*13880*/  HMMA.16816.F32.BF16 R124, R32, R30.reuse, R124 ;  /* 0x0000001e207c723c */ /* 0x080fe2000004187c */
[----:B------:R-:W5:Y:S07]  /*13890*/  LDSM.16.MT88.4 R32, [R226+0x1100] ;  /* 0x00110000e220783b */ /* 0x000f6e0000004200 */
[----:B------:R-:W-:Y:S04]  /*138a0*/  HMMA.16816.F32.BF16 R128, R24, R30, R128 ;  /* 0x0000001e1880723c */ /* 0x000fe80000041880 */
[--C-:B-1----:R-:W-:Y:S01]  /*138b0*/  FFMA.FTZ R23, R213, c[0x0][0x2d0], -R49.reuse ;  /* 0x0000b400d5177a23 */ /* 0x102fe20000010831 */
[----:B----4-:R-:W-:Y:S01]  /*138c0*/  F2FP.BF16.PACK_AB R28, R47, R48 ;  /* 0x000000302f1c723e */ /* 0x010fe200000010ff */
[----:B------:R-:W4:Y:S01]  /*138d0*/  LDL.LU R213, [R1+0xc] ;  /* 0x00000c0001d57983 */ /* 0x000f220000300800 */
[----:B------:R-:W-:Y:S01]  /*138e0*/  FFMA.FTZ R49, R216, c[0x0][0x2d0], -R49 ;  /* 0x0000b400d8317a23 */ /* 0x000fe20000010831 */
[----:B------:R1:W-:Y:S01]  /*138f0*/  MUFU.EX2 R46, R23 ;  /* 0x00000017002e7308 */ /* 0x0003e20000000800 */
[----:B------:R-:W-:Y:S03]  /*13900*/  F2FP.BF16.PACK_AB R24, R199, R198 ;  /* 0x000000c6c718723e */ /* 0x000fe600000010ff */
[----:B------:R-:W-:Y:S02]  /*13910*/  F2FP.BF16.PACK_AB R25, R196, R197 ;  /* 0x000000c5c419723e */ /* 0x000fe400000010ff */
[----:B------:R-:W-:Y:S02]  /*13920*/  F2FP.BF16.PACK_AB R26, R194, R195 ;  /* 0x000000c3c21a723e */ /* 0x000fe400000010ff */
[----:B------:R-:W-:Y:S02]  /*13930*/  F2FP.BF16.PACK_AB R27, R170, R171 ;  /* 0x000000abaa1b723e */ /* 0x000fe400000010ff */
[----:B------:R-:W5:Y:S01]  /*13940*/  MUFU.EX2 R49, R49 ;  /* 0x0000003100317308 */ /* 0x000f620000000800 */
[----:B------:R-:W-:Y:S01]  /*13950*/  MOV R216, R177 ;  /* 0x000000b100d87202 */ /* 0x000fe20000000f00 */
[--C-:B-1----:R-:W-:Y:S02]  /*13960*/  FFMA.FTZ R23, R172, c[0x0][0x2d0], -R50.reuse ;  /* 0x0000b400ac177a23 */ /* 0x102fe40000010832 */
[----:B------:R-:W4:Y:S06]  /*13970*/  LDL.LU R172, [R1+0x10] ;  /* 0x0000100001ac7983 */ /* 0x000f2c0000300800 */
[----:B------:R1:W-:Y:S01]  /*13980*/  MUFU.EX2 R44, R23 ;  /* 0x00000017002c7308 */ /* 0x0003e20000000800 */
[----:B-----5:R-:W-:Y:S01]  /*13990*/  F2FP.BF16.PACK_AB R30, R49, R46 ;  /* 0x0000002e311e723e */ /* 0x020fe200000010ff */
[--C-:B-1----:R-:W-:Y:S01]  /*139a0*/  FFMA.FTZ R23, R174, c[0x0][0x2d0], -R50.reuse ;  /* 0x0000b400ae177a23 */ /* 0x102fe20000010832 */
[----:B------:R-:W-:Y:S02]  /*139b0*/  MOV R174, R176 ;  /* 0x000000b000ae7202 */ /* 0x000fe40000000f00 */
[-C--:B------:R-:W-:Y:S05]  /*139c0*/  HMMA.16816.F32.BF16 R176, R24, R188.reuse, R4 ;  /* 0x000000bc18b0723c */ /* 0x080fea0000041804 */
[----:B------:R1:W5:Y:S01]  /*139d0*/  MUFU.EX2 R45, R23 ;  /* 0x00000017002d7308 */ /* 0x0003620000000800 */
[----:B------:R-:W2:Y:S01]  /*139e0*/  LDSM.16.MT88.4 R4, [R225+0x2900] ;  /* 0x00290000e104783b */ /* 0x000ea20000004200 */
[--C-:B-1----:R-:W-:Y:S01]  /*139f0*/  FFMA.FTZ R23, R173, c[0x0][0x2d0], -R50.reuse ;  /* 0x0000b400ad177a23 */ /* 0x102fe20000010832 */
[----:B-----5:R-:W-:Y:S01]  /*13a00*/  F2FP.BF16.PACK_AB R29, R45, R44 ;  /* 0x0000002c2d1d723e */ /* 0x020fe200000010ff */
[----:B------:R-:W-:Y:S06]  /*13a10*/  FFMA.FTZ R50, R22, c[0x0][0x2d0], -R50 ;  /* 0x0000b40016327a23 */ /* 0x000fec0000010832 */
[----:B------:R-:W-:Y:S10]  /*13a20*/  MUFU.EX2 R23, R23 ;  /* 0x0000001700177308 */ /* 0x000ff40000000800 */
[----:B------:R-:W1:Y:S02]  /*13a30*/  MUFU.EX2 R50, R50 ;  /* 0x0000003200327308 */ /* 0x000e640000000800 */
[----:B-1----:R-:W-:Y:S07]  /*13a40*/  F2FP.BF16.PACK_AB R31, R50, R23 ;  /* 0x00000017321f723e */ /* 0x002fee00000010ff */
[C---:B------:R-:W-:Y:S01]  /*13a50*/  HMMA.16816.F32.BF16 R180, R28.reuse, R188, R8 ;  /* 0x000000bc1cb4723c */ /* 0x040fe20000041808 */
[----:B------:R-:W1:Y:S07]  /*13a60*/  LDSM.16.MT88.4 R8, [R226+0x2900] ;  /* 0x00290000e208783b */ /* 0x000e6e0000004200 */
[-C--:B------:R-:W-:Y:S01]  /*13a70*/  HMMA.16816.F32.BF16 R184, R28, R190.reuse, R12 ;  /* 0x000000be1cb8723c */ /* 0x080fe2000004180c */
[----:B------:R-:W5:Y:S07]  /*13a80*/  LDSM.16.MT88.4 R12, [R228+0x2900] ;  /* 0x00290000e40c783b */ /* 0x000f6e0000004200 */
[C---:B------:R-:W-:Y:S01]  /*13a90*/  HMMA.16816.F32.BF16 R188, R24.reuse, R190, R16 ;  /* 0x000000be18bc723c */ /* 0x040fe20000041810 */
[----:B------:R-:W1:Y:S07]  /*13aa0*/  LDSM.16.MT88.4 R16, [R227+0x2900] ;  /* 0x00290000e310783b */ /* 0x000e6e0000004200 */
        /* <DEDUP_REMOVED lines=12> */
[-C--:B--2---:R-:W-:Y:S08]  /*13b70*/  HMMA.16816.F32.BF16 R68, R24, R4.reuse, R68 ;  /* 0x000000041844723c */ /* 0x084ff00000041844 */
[C---:B------:R-:W-:Y:S07]  /*13b80*/  HMMA.16816.F32.BF16 R72, R28.reuse, R4, R72 ;  /* 0x000000041c48723c */ /* 0x040fee0000041848 */
[----:B------:R-:W-:Y:S01]  /*13b90*/  FFMA.FTZ R4, R2, R211, R212 ;  /* 0x000000d302047223 */ /* 0x000fe200000100d4 */
[-C--:B------:R-:W-:Y:S04]  /*13ba0*/  HMMA.16816.F32.BF16 R76, R28, R6.reuse, R76 ;  /* 0x000000061c4c723c */ /* 0x080fe8000004184c */
[----:B------:R-:W-:Y:S04]  /*13bb0*/  FADD.FTZ R4, R217, R4 ;  /* 0x00000004d9047221 */ /* 0x000fe80000010000 */
[C---:B------:R-:W-:Y:S04]  /*13bc0*/  HMMA.16816.F32.BF16 R80, R24.reuse, R6, R80 ;  /* 0x000000061850723c */ /* 0x040fe80000041850 */
[----:B------:R-:W-:Y:S02]  /*13bd0*/  FADD.FTZ R5, R205, R4 ;  /* 0x00000004cd057221 */ /* 0x000fe40000010000 */
[----:B---3--:R-:W-:Y:S02]  /*13be0*/  FFMA.FTZ R4, R0, R209, R175 ;  /* 0x000000d100047223 */ /* 0x008fe400000100af */
[-C--:B-1----:R-:W-:Y:S04]  /*13bf0*/  HMMA.16816.F32.BF16 R84, R24, R8.reuse, R84 ;  /* 0x000000081854723c */ /* 0x082fe80000041854 */
[----:B------:R-:W-:Y:S02]  /*13c00*/  FADD.FTZ R0, R203, R5 ;  /* 0x00000005cb007221 */ /* 0x000fe40000010000 */
[----:B------:R-:W-:Y:S02]  /*13c10*/  FADD.FTZ R4, R192, R4 ;  /* 0x00000004c0047221 */ /* 0x000fe40000010000 */
[C---:B------:R-:W-:Y:S04]  /*13c20*/  HMMA.16816.F32.BF16 R88, R28.reuse, R8, R88 ;  /* 0x000000081c58723c */ /* 0x040fe80000041858 */
[----:B------:R-:W-:Y:S02]  /*13c30*/  FADD.FTZ R4, R193, R4 ;  /* 0x00000004c1047221 */ /* 0x000fe40000010000 */
[----:B------:R-:W-:Y:S02]  /*13c40*/  FADD.FTZ R5, R218, R0 ;  /* 0x00000000da057221 */ /* 0x000fe40000010000 */
[-C--:B------:R-:W-:Y:S04]  /*13c50*/  HMMA.16816.F32.BF16 R92, R28, R10.reuse, R92 ;  /* 0x0000000a1c5c723c */ /* 0x080fe8000004185c */
[----:B----4-:R-:W-:Y:S02]  /*13c60*/  FFMA.FTZ R20, R20, R213, R216 ;  /* 0x000000d514147223 */ /* 0x010fe400000100d8 */
[----:B------:R-:W-:Y:S02]  /*13c70*/  FADD.FTZ R4, R207, R4 ;  /* 0x00000004cf047221 */ /* 0x000fe40000010000 */
[----:B------:R-:W-:Y:S01]  /*13c80*/  FADD.FTZ R20, R210, R20 ;  /* 0x00000014d2147221 */ /* 0x000fe20000010000 */
[C---:B------:R-:W-:Y:S04]  /*13c90*/  HMMA.16816.F32.BF16 R96, R24.reuse, R10, R96 ;  /* 0x0000000a1860723c */ /* 0x040fe80000041860 */
[----:B------:R-:W-:Y:S02]  /*13ca0*/  FADD.FTZ R20, R206, R20 ;  /* 0x00000014ce147221 */ /* 0x000fe40000010000 */
[----:B------:R-:W-:Y:S01]  /*13cb0*/  FADD.FTZ R4, R166, R4 ;  /* 0x00000004a6047221 */ /* 0x000fe20000010000 */
[----:B------:R-:W-:Y:S01]  /*13cc0*/  MOV R166, R167 ;  /* 0x000000a700a67202 */ /* 0x000fe20000000f00 */
[----:B------:R-:W-:Y:S01]  /*13cd0*/  FADD.FTZ R5, R202, R5 ;  /* 0x00000005ca057221 */ /* 0x000fe20000010000 */
[-C--:B-----5:R-:W-:Y:S03]  /*13ce0*/  HMMA.16816.F32.BF16 R100, R24, R12.reuse, R100 ;  /* 0x0000000c1864723c */ /* 0x0a0fe60000041864 */
[----:B------:R-:W-:Y:S01]  /*13cf0*/  FADD.FTZ R4, R165, R4 ;  /* 0x00000004a5047221 */ /* 0x000fe20000010000 */
[----:B------:R-:W-:Y:S03]  /*13d00*/  MOV R165, R168 ;  /* 0x000000a800a57202 */ /* 0x000fe60000000f00 */
[----:B------:R-:W-:Y:S01]  /*13d10*/  FADD.FTZ R4, R164, R4 ;  /* 0x00000004a4047221 */ /* 0x000fe20000010000 */
[C---:B------:R-:W-:Y:S04]  /*13d20*/  HMMA.16816.F32.BF16 R104, R28.reuse, R12, R104 ;  /* 0x0000000c1c68723c */ /* 0x040fe80000041868 */
[----:B------:R-:W-:Y:S01]  /*13d30*/  FADD.FTZ R4, R51, R4 ;  /* 0x0000000433047221 */ /* 0x000fe20000010000 */
[----:B------:R-:W-:Y:S01]  /*13d40*/  MOV R164, R169 ;  /* 0x000000a900a47202 */ /* 0x000fe20000000f00 */
[----:B------:R-:W-:Y:S02]  /*13d50*/  FFMA.FTZ R21, R21, R172, R174 ;  /* 0x000000ac15157223 */ /* 0x000fe400000100ae */
        /* <DEDUP_REMOVED lines=8> */
[-C--:B------:R-:W-:Y:S03]  /*13de0*/  HMMA.16816.F32.BF16 R116, R24, R16.reuse, R116 ;  /* 0x000000101874723c */ /* 0x080fe60000041874 */
[----:B------:R-:W-:Y:S02]  /*13df0*/  FADD.FTZ R7, R250, R2 ;  /* 0x00000002fa077221 */ /* 0x000fe40000010000 */
[----:B------:R-:W-:Y:S02]  /*13e00*/  FADD.FTZ R2, R251, R6 ;  /* 0x00000006fb027221 */ /* 0x000fe40000010000 */
        /* <DEDUP_REMOVED lines=20> */
[----:B------:R1:W-:Y:S01]  /*13f50*/  STL [R1+0x10], R5 ;  /* 0x0000100501007387 */ /* 0x0003e20000100800 */
[----:B------:R-:W-:Y:S02]  /*13f60*/  FADD.FTZ R2, R46, R2 ;  /* 0x000000022e027221 */ /* 0x000fe40000010000 */
[----:B------:R-:W-:Y:S01]  /*13f70*/  FADD.FTZ R4, R170, R4 ;  /* 0x00000004aa047221 */ /* 0x000fe20000010000 */
[----:B------:R-:W-:Y:S01]  /*13f80*/  MOV R170, R3 ;  /* 0x0000000300aa7202 */ /* 0x000fe20000000f00 */
[----:B------:R-:W-:Y:S02]  /*13f90*/  FADD.FTZ R2, R49, R2 ;  /* 0x0000000231027221 */ /* 0x000fe40000010000 */
[----:B------:R-:W-:Y:S01]  /*13fa0*/  FADD.FTZ R0, R23, R0 ;  /* 0x0000000017007221 */ /* 0x000fe20000010000 */
[----:B------:R1:W-:Y:S03]  /*13fb0*/  STL [R1+0xc], R4 ;  /* 0x00000c0401007387 */ /* 0x0003e60000100800 */
[----:B------:R-:W-:Y:S01]  /*13fc0*/  FADD.FTZ R0, R50, R0 ;  /* 0x0000000032007221 */ /* 0x000fe20000010000 */
[----:B------:R1:W-:Y:S04]  /*13fd0*/  STL [R1+0x14], R2 ;  /* 0x0000140201007387 */ /* 0x0003e80000100800 */
[----:B------:R1:W-:Y:S01]  /*13fe0*/  STL [R1+0x18], R0 ;  /* 0x0000180001007387 */ /* 0x0003e20000100800 */
[----:B------:R-:W-:-:S05]  /*13ff0*/  @P0 BRA `(.L_x_655) ;  /* 0xffffb5d000000947 */ /* 0x000fca000383ffff */
.L_x_637:
[----:B-1----:R-:W2:Y:S04]  /*14000*/  LDL.LU R0, [R1+0x10] ;  /* 0x0000100001007983 */ /* 0x002ea80000300800 */
[----:B------:R-:W3:Y:S04]  /*14010*/  LDL.LU R4, [R1+0xc] ;  /* 0x00000c0001047983 */ /* 0x000ee80000300800 */
[----:B------:R-:W4:Y:S04]  /*14020*/  LDL.LU R5, [R1+0x14] ;  /* 0x0000140001057983 */ /* 0x000f280000300800 */
[----:B------:R-:W4:Y:S01]  /*14030*/  LDL.LU R2, [R1+0x18] ;  /* 0x0000180001027983 */ /* 0x000f220000300800 */
[----:B------:R-:W-:-:S02]  /*14040*/  MOV R18, 0xff800000 ;  /* 0xff80000000127802 */ /* 0x000fc40000000f00 */
[----:B------:R-:W-:Y:S02]  /*14050*/  MOV R19, 0xff800000 ;  /* 0xff80000000137802 */ /* 0x000fe40000000f00 */
[----:B------:R-:W-:Y:S02]  /*14060*/  MOV R20, 0xff800000 ;  /* 0xff80000000147802 */ /* 0x000fe40000000f00 */
[----:B------:R-:W-:Y:S02]  /*14070*/  MOV R21, 0xff800000 ;  /* 0xff80000000157802 */ /* 0x000fe40000000f00 */
[----:B------:R-:W-:Y:S01]  /*14080*/  PLOP3.LUT P4, PT, PT, PT, PT, 0x8, 0x0 ;  /* 0x000000000000781c */ /* 0x000fe20003f8e170 */
[----:B--2---:R-:W1:Y:S04]  /*14090*/  SHFL.BFLY PT, R11, R0, 0x2, 0x1f ;  /* 0x0c401f00000b7f89 */ /* 0x004e6800000e0000 */
[----:B---3--:R-:W2:Y:S04]  /*140a0*/  SHFL.BFLY PT, R9, R4, 0x2, 0x1f ;  /* 0x0c401f0004097f89 */ /* 0x008ea800000e0000 */
[----:B----4-:R-:W3:Y:S04]  /*140b0*/  SHFL.BFLY PT, R7, R5, 0x2, 0x1f ;  /* 0x0c401f0005077f89 */ /* 0x010ee800000e0000 */
[----:B------:R-:W4:Y:S01]  /*140c0*/  SHFL.BFLY PT, R6, R2, 0x2, 0x1f ;  /* 0x0c401f0002067f89 */ /* 0x000f2200000e0000 */
[----:B-1----:R-:W-:-:S02]  /*140d0*/  FADD.FTZ R11, R11, R0 ;  /* 0x000000000b0b7221 */ /* 0x002fc40000010000 */
[----:B--2---:R-:W-:-:S03]  /*140e0*/  FADD.FTZ R9, R9, R4 ;  /* 0x0000000409097221 */ /* 0x004fc60000010000 */
[----:B------:R-:W1:Y:S01]  /*140f0*/  SHFL.BFLY PT, R0, R11, 0x1, 0x1f ;  /* 0x0c201f000b007f89 */ /* 0x000e6200000e0000 */
[----:B---3--:R-:W-:-:S03]  /*14100*/  FADD.FTZ R7, R7, R5 ;  /* 0x0000000507077221 */ /* 0x008fc60000010000 */
[----:B------:R-:W2:Y:S01]  /*14110*/  SHFL.BFLY PT, R4, R9, 0x1, 0x1f ;  /* 0x0c201f0009047f89 */ /* 0x000ea200000e0000 */
[----:B----4-:R-:W-:-:S03]  /*14120*/  FADD.FTZ R6, R6, R2 ;  /* 0x0000000206067221 */ /* 0x010fc60000010000 */
[----:B------:R-:W3:Y:S04]  /*14130*/  SHFL.BFLY PT, R2, R7, 0x1, 0x1f ;  /* 0x0c201f0007027f89 */ /* 0x000ee800000e0000 */
[----:B------:R-:W4:Y:S01]  /*14140*/  SHFL.BFLY PT, R5, R6, 0x1, 0x1f ;  /* 0x0c201f0006057f89 */ /* 0x000f2200000e0000 */
[----:B-1----:R-:W-:Y:S01]  /*14150*/  FADD.FTZ R11, R11, R0 ;  /* 0x000000000b0b7221 */ /* 0x002fe20000010000 */
[----:B------:R-:W-:Y:S01]  /*14160*/  MOV R0, RZ ;  /* 0x000000ff00007202 */ /* 0x000fe20000000f00 */
[----:B--2---:R-:W-:-:S03]  /*14170*/  FADD.FTZ R9, R9, R4 ;  /* 0x0000000409097221 */ /* 0x004fc60000010000 */
[----:B------:R-:W-:Y:S02]  /*14180*/  FSETP.NE.FTZ.AND P3, PT, R11, RZ, PT ;  /* 0x000000ff0b00720b */ /* 0x000fe40003f75000 */
[----:B------:R-:W-:Y:S01]  /*14190*/  MOV R4, RZ ;  /* 0x000000ff00047202 */ /* 0x000fe20000000f00 */
[----:B---3--:R-:W-:Y:S01]  /*141a0*/  FADD.FTZ R7, R7, R2 ;  /* 0x0000000207077221 */ /* 0x008fe20000010000 */
[----:B------:R-:W-:Y:S02]  /*141b0*/  FSETP.NE.FTZ.AND P2, PT, R9, RZ, PT ;  /* 0x000000ff0900720b */ /* 0x000fe40003f55000 */
[----:B------:R-:W-:Y:S01]  /*141c0*/  MOV R2, RZ ;  /* 0x000000ff00027202 */ /* 0x000fe20000000f00 */
[----:B----4-:R-:W-:Y:S01]  /*141d0*/  FADD.FTZ R6, R5, R6 ;  /* 0x0000000605067221 */ /* 0x010fe20000010000 */
[----:B------:R-:W-:-:S05]  /*141e0*/  FSETP.NE.FTZ.AND P1, PT, R7, RZ, PT ;  /* 0x000000ff0700720b */ /* 0x000fca0003f35000 */
[----:B------:R-:W1:Y:S01]  /*141f0*/  @P3 MUFU.RCP R0, R11 ;  /* 0x0000000b00003308 */ /* 0x000e620000001000 */
[----:B------:R-:W-:-:S07]  /*14200*/  FSETP.NE.FTZ.AND P0, PT, R6, RZ, PT ;  /* 0x000000ff0600720b */ /* 0x000fce0003f15000 */
[----:B------:R-:W-:Y:S06]  /*14210*/  @P2 MUFU.RCP R4, R9 ;  /* 0x0000000900042308 */ /* 0x000fec0000001000 */
[----:B------:R-:W-:Y:S01]  /*14220*/  @P0 MOV R8, 0x3f317218 ;  /* 0x3f31721800080802 */ /* 0x000fe20000000f00 */
[C---:B-1----:R-:W-:Y:S01]  /*14230*/  FMUL.FTZ R176, R0.reuse, R176 ;  /* 0x000000b000b07220 */ /* 0x042fe20000410000 */
[----:B------:R-:W1:Y:S01]  /*14240*/  @P1 MUFU.RCP R2, R7 ;  /* 0x0000000700021308 */ /* 0x000e620000001000 */
[C---:B------:R-:W-:Y:S02]  /*14250*/  FMUL.FTZ R177, R0.reuse, R177 ;  /* 0x000000b100b17220 */ /* 0x040fe40000410000 */
[----:B------:R-:W-:-:S02]  /*14260*/  FMUL.FTZ R188, R0, R188 ;  /* 0x000000bc00bc7220 */ /* 0x000fc40000410000 */
[C---:B------:R-:W-:Y:S02]  /*14270*/  FMUL.FTZ R189, R0.reuse, R189 ;  /* 0x000000bd00bd7220 */ /* 0x040fe40000410000 */
[C---:B------:R-:W-:Y:S01]  /*14280*/  FMUL.FTZ R132, R0.reuse, R132 ;  /* 0x0000008400847220 */ /* 0x040fe20000410000 */
[----:B------:R-:W-:Y:S01]  /*14290*/  @P3 MUFU.LG2 R11, R11 ;  /* 0x0000000b000b3308 */ /* 0x000fe20000000c00 */
[C---:B------:R-:W-:Y:S02]  /*142a0*/  FMUL.FTZ R133, R0.reuse, R133 ;  /* 0x0000008500857220 */ /* 0x040fe40000410000 */
[C---:B------:R-:W-:Y:S02]  /*142b0*/  FMUL.FTZ R144, R0.reuse, R144 ;  /* 0x0000009000907220 */ /* 0x040fe40000410000 */
[C---:B------:R-:W-:Y:S02]  /*142c0*/  FMUL.FTZ R145, R0.reuse, R145 ;  /* 0x0000009100917220 */ /* 0x040fe40000410000 */
[C---:B------:R-:W-:Y:S01]  /*142d0*/  FMUL.FTZ R148, R0.reuse, R148 ;  /* 0x0000009400947220 */ /* 0x040fe20000410000 */
[----:B------:R-:W-:Y:S01]  /*142e0*/  @P2 MUFU.LG2 R9, R9 ;  /* 0x0000000900092308 */ /* 0x000fe20000000c00 */
[----:B------:R-:W-:-:S02]  /*142f0*/  FMUL.FTZ R149, R0, R149 ;  /* 0x0000009500957220 */ /* 0x000fc40000410000 */
[C---:B------:R-:W-:Y:S02]  /*14300*/  FMUL.FTZ R160, R0.reuse, R160 ;  /* 0x000000a000a07220 */ /* 0x040fe40000410000 */
[C---:B------:R-:W-:Y:S02]  /*14310*/  FMUL.FTZ R161, R0.reuse, R161 ;  /* 0x000000a100a17220 */ /* 0x040fe40000410000 */
[C---:B------:R-:W-:Y:S01]  /*14320*/  FMUL.FTZ R52, R0.reuse, R52 ;  /* 0x0000003400347220 */ /* 0x040fe20000410000 */
[----:B------:R-:W-:Y:S01]  /*14330*/  @P1 MUFU.LG2 R7, R7 ;  /* 0x0000000700071308 */ /* 0x000fe20000000c00 */
        /* <DEDUP_REMOVED lines=19> */
[----:B------:R-:W-:Y:S01]  /*14470*/  MOV R0, RZ ;  /* 0x000000ff00007202 */ /* 0x000fe20000000f00 */
[C---:B-1----:R-:W-:Y:S02]  /*14480*/  FMUL.FTZ R180, R2.reuse, R180 ;  /* 0x000000b402b47220 */ /* 0x042fe40000410000 */
[----:B------:R-:W-:-:S02]  /*14490*/  FMUL.FTZ R181, R2, R181 ;  /* 0x000000b502b57220 */ /* 0x000fc40000410000 */
[C---:B------:R-:W-:Y:S01]  /*144a0*/  FMUL.FTZ R184, R2.reuse, R184 ;  /* 0x000000b802b87220 */ /* 0x040fe20000410000 */
[----:B------:R-:W1:Y:S01]  /*144b0*/  @P0 MUFU.RCP R0, R6 ;  /* 0x0000000600000308 */ /* 0x000e620000001000 */
[C---:B------:R-:W-:Y:S02]  /*144c0*/  FMUL.FTZ R185, R2.reuse, R185 ;  /* 0x000000b902b97220 */ /* 0x040fe40000410000 */
[C---:B------:R-:W-:Y:S02]  /*144d0*/  FMUL.FTZ R136, R2.reuse, R136 ;  /* 0x0000008802887220 */ /* 0x040fe40000410000 */
[C---:B------:R-:W-:Y:S02]  /*144e0*/  FMUL.FTZ R137, R2.reuse, R137 ;  /* 0x0000008902897220 */ /* 0x040fe40000410000 */
[C---:B------:R-:W-:Y:S01]  /*144f0*/  FMUL.FTZ R140, R2.reuse, R140 ;  /* 0x0000008c028c7220 */ /* 0x040fe20000410000 */
[----:B------:R-:W2:Y:S01]  /*14500*/  @P0 MUFU.LG2 R6, R6 ;  /* 0x0000000600060308 */ /* 0x000ea20000000c00 */
        /* <DEDUP_REMOVED lines=25> */
[----:B------:R-:W-:Y:S01]  /*146a0*/  @P2 MOV R2, 0x3f317218 ;  /* 0x3f31721800022802 */ /* 0x000fe20000000f00 */
        /* <DEDUP_REMOVED lines=32> */
[----:B------:R-:W-:Y:S01]  /*148b0*/  @P3 MOV R4, 0x3f317218 ;  /* 0x3f31721800043802 */ /* 0x000fe20000000f00 */
[C---:B-1----:R-:W-:Y:S02]  /*148c0*/  FMUL.FTZ R182, R0.reuse, R182 ;  /* 0x000000b600b67220 */ /* 0x042fe40000410000 */
        /* <DEDUP_REMOVED lines=31> */
[----:B------:R-:W-:Y:S01]  /*14ac0*/  @P1 MOV R0, 0x3f317218 ;  /* 0x3f31721800001802 */ /* 0x000fe20000000f00 */
[----:B------:R-:W-:Y:S02]  /*14ad0*/  @P2 FMUL.FTZ R5, R2, c[0x0][0x2d0] ;  /* 0x0000b40002052a20 */ /* 0x000fe40000410000 */
[----:B------:R-:W-:Y:S02]  /*14ae0*/  @P3 FMUL.FTZ R10, R4, c[0x0][0x2d0] ;  /* 0x0000b400040a3a20 */ /* 0x000fe40000410000 */
[----:B------:R-:W-:-:S02]  /*14af0*/  @P1 FMUL.FTZ R2, R0, c[0x0][0x2d0] ;  /* 0x0000b40000021a20 */ /* 0x000fc40000410000 */
[----:B------:R-:W-:Y:S02]  /*14b00*/  @P3 FMUL.FTZ R11, R11, 0.69314718246459960938 ;  /* 0x3f3172180b0b3820 */ /* 0x000fe40000410000 */
[----:B------:R-:W-:Y:S02]  /*14b10*/  @P2 FMUL.FTZ R9, R9, 0.69314718246459960938 ;  /* 0x3f31721809092820 */ /* 0x000fe40000410000 */
[----:B------:R-:W-:Y:S02]  /*14b20*/  @P1 FMUL.FTZ R7, R7, 0.69314718246459960938 ;  /* 0x3f31721807071820 */ /* 0x000fe40000410000 */
[----:B--2---:R-:W-:Y:S02]  /*14b30*/  @P0 FMUL.FTZ R4, R6, 0.69314718246459960938 ;  /* 0x3f31721806040820 */ /* 0x004fe40000410000 */
[----:B------:R-:W-:Y:S02]  /*14b40*/  @P0 FMUL.FTZ R0, R8, c[0x0][0x2d0] ;  /* 0x0000b40008000a20 */ /* 0x000fe40000410000 */
[----:B------:R-:W-:-:S02]  /*14b50*/  @P3 FFMA.FTZ R18, R10, R169, R11 ;  /* 0x000000a90a123223 */ /* 0x000fc4000001000b */
[----:B------:R-:W-:Y:S02]  /*14b60*/  @P2 FFMA.FTZ R19, R5, R168, R9 ;  /* 0x000000a805132223 */ /* 0x000fe40000010009 */
[----:B------:R-:W-:Y:S02]  /*14b70*/  @P1 FFMA.FTZ R20, R2, R167, R7 ;  /* 0x000000a702141223 */ /* 0x000fe40000010007 */
[----:B------:R-:W-:Y:S02]  /*14b80*/  @P0 FFMA.FTZ R21, R0, R3, R4 ;  /* 0x0000000300150223 */ /* 0x000fe40000010004 */
.L_x_575:
[----:B------:R-:W-:Y:S05]  /*14b90*/  @P4 BRA `(.L_x_656) ;  /* 0x0000209000004947 */ /* 0x000fea0003800000 */
[----:B------:R-:W3:Y:S01]  /*14ba0*/  S2R R16, SR_TID.X ;  /* 0x0000000000107919 */ /* 0x000ee20000002100 */
[----:B------:R-:W-:Y:S01]  /*14bb0*/  ULDC.64 UR4, c[0x0][0x4d0] ;  /* 0x0001340000047ab9 */ /* 0x000fe20000000a00 */
[----:B------:R-:W-:Y:S01]  /*14bc0*/  IMAD R4, RZ, RZ, -UR11 ;  /* 0x8000000bff047e24 */ /* 0x000fe2000f8e02ff */
[----:B------:R-:W-:Y:S01]  /*14bd0*/  UIMAD.WIDE.U32 UR8, UR11, UR4, URZ ;  /* 0x000000040b0872a5 */ /* 0x000fe2000f8e003f */
[----:B------:R-:W4:Y:S01]  /*14be0*/  S2R R11, SR_CTAID.Y ;  /* 0x00000000000b7919 */ /* 0x000f220000002600 */
[----:B------:R-:W-:Y:S01]  /*14bf0*/  USHF.R.S32.HI UR6, URZ, 0x1f, UR11 ;  /* 0x0000001f3f067899 */ /* 0x000fe2000801140b */
[----:B------:R-:W-:Y:S01]  /*14c00*/  MOV R24, c[0x0][0x4e8] ;  /* 0x00013a0000187a02 */ /* 0x000fe20000000f00 */
[----:B------:R-:W-:Y:S01]  /*14c10*/  BSSY B0, `(.L_x_657) ;  /* 0x00000db000007945 */ /* 0x000fe20003800000 */
[----:B------:R-:W1:Y:S01]  /*14c20*/  S2R R9, SR_CTAID.Z ;  /* 0x0000000000097919 */ /* 0x000e620000002700 */
[----:B------:R-:W-:Y:S01]  /*14c30*/  IMAD.U32 R3, RZ, RZ, UR9 ;  /* 0x00000009ff037e24 */ /* 0x000fe2000f8e00ff */
[----:B------:R-:W-:Y:S01]  /*14c40*/  UIMAD UR7, UR6, UR4, URZ ;  /* 0x00000004060772a4 */ /* 0x000fe2000f8e023f */
[----:B-1----:R-:W-:Y:S01]  /*14c50*/  IMAD.U32 R2, RZ, RZ, UR8 ;  /* 0x00000008ff027e24 */ /* 0x002fe2000f8e00ff */
[----:B------:R-:W1:Y:S04]  /*14c60*/  S2R R15, SR_CTAID.X ;  /* 0x00000000000f7919 */ /* 0x000e680000002500 */
[----:B------:R-:W-:Y:S01]  /*14c70*/  BAR.SYNC.DEFER_BLOCKING 0x1, 0x80 ;  /* 0x0042000000007b1d */ /* 0x000fe20000010000 */
[----:B------:R-:W-:Y:S01]  /*14c80*/  UIMAD UR5, UR11, UR5, UR7 ;  /* 0x000000050b0572a4 */ /* 0x000fe2000f8e0207 */
[C---:B------:R-:W-:Y:S01]  /*14c90*/  ISETP.NE.AND P0, PT, R24.reuse, 0x1, PT ;  /* 0x000000011800780c */ /* 0x040fe20003f05270 */
[----:B------:R-:W-:-:S02]  /*14ca0*/  IMAD R24, R24, c[0x0][0x388], RZ ;  /* 0x0000e20018187a24 */ /* 0x000fc400078e02ff */
[----:B------:R-:W-:Y:S01]  /*14cb0*/  UIADD3 UR5, UR9, UR5, URZ ;  /* 0x0000000509057290 */ /* 0x000fe2000fffe03f */
[----:B---3--:R-:W-:-:S05]  /*14cc0*/  SHF.R.S32.HI R6, RZ, 0x1f, R16 ;  /* 0x0000001fff067819 */ /* 0x008fca0000011410 */
[----:B------:R-:W-:Y:S01]  /*14cd0*/  IMAD.U32 R5, RZ, RZ, UR5 ;  /* 0x00000005ff057e24 */ /* 0x000fe2000f8e00ff */
[-C--:B------:R-:W-:Y:S01]  /*14ce0*/  LEA.HI R0, R6, R16.reuse, RZ, 0x2 ;  /* 0x0000001006007211 */ /* 0x080fe200078f10ff */
[----:B----4-:R-:W-:Y:S01]  /*14cf0*/  IMAD R12, R4, c[0x0][0x550], R11 ;  /* 0x00015400040c7a24 */ /* 0x010fe200078e020b */
[-C--:B------:R-:W-:Y:S01]  /*14d00*/  LEA.HI R6, R6, R16.reuse, RZ, 0x5 ;  /* 0x0000001006067211 */ /* 0x080fe200078f28ff */
[----:B------:R-:W-:Y:S01]  /*14d10*/  IMAD.MOV.U32 R4, RZ, RZ, R2 ;  /* 0x000000ffff047224 */ /* 0x000fe200078e0002 */
[----:B------:R-:W-:Y:S01]  /*14d20*/  LOP3.LUT R0, R0, 0xfffffffc, RZ, 0xc0, !PT ;  /* 0xfffffffc00007812 */ /* 0x000fe200078ec0ff */
[----:B------:R-:W-:Y:S01]  /*14d30*/  ULDC.64 UR4, c[0x0][0x438] ;  /* 0x00010e0000047ab9 */ /* 0x000fe20000000a00 */
[----:B------:R-:W-:Y:S01]  /*14d40*/  LOP3.LUT R7, R6, 0xffffffe0, RZ, 0xc0, !PT ;  /* 0xffffffe006077812 */ /* 0x000fe200078ec0ff */
[----:B------:R-:W-:Y:S01]  /*14d50*/  UIMAD UR6, UR6, UR4, URZ ;  /* 0x00000004060672a4 */ /* 0x000fe2000f8e023f */
[----:B------:R-:W-:Y:S01]  /*14d60*/  IADD3 R0, -R0, R16, RZ ;  /* 0x0000001000007210 */ /* 0x000fe20007ffe1ff */
[----:B------:R-:W-:Y:S01]  /*14d70*/  UIMAD.WIDE.U32 UR8, UR11, UR4, URZ ;  /* 0x000000040b0872a5 */ /* 0x000fe2000f8e003f */
[--C-:B------:R-:W-:Y:S01]  /*14d80*/  SHF.R.S32.HI R8, RZ, 0x5, R6.reuse ;  /* 0x00000005ff087819 */ /* 0x100fe20000011406 */
[----:B------:R-:W-:Y:S01]  /*14d90*/  IMAD.IADD R16, R16, 0x1, -R7 ;  /* 0x0000000110107824 */ /* 0x000fe200078e0a07 */
[----:B------:R-:W-:Y:S01]  /*14da0*/  LEA.HI R3, R0, R0, RZ, 0x1 ;  /* 0x0000000000037211 */ /* 0x000fe200078f08ff */
[----:B------:R-:W-:Y:S01]  /*14db0*/  UIMAD UR4, UR11, UR5, UR6 ;  /* 0x000000050b0472a4 */ /* 0x000fe2000f8e0206 */
[----:B------:R-:W-:Y:S01]  /*14dc0*/  SHF.R.S32.HI R2, RZ, 0x1f, R6 ;  /* 0x0000001fff027819 */ /* 0x000fe20000011406 */
[----:B------:R-:W-:Y:S01]  /*14dd0*/  IMAD.WIDE.U32 R4, R9, c[0x0][0x4d8], R4 ;  /* 0x0001360009047a25 */ /* 0x000fe200078e0004 */
[----:B------:R-:W-:Y:S01]  /*14de0*/  LOP3.LUT R7, R3, 0x1ffffffe, RZ, 0xc0, !PT ;  /* 0x1ffffffe03077812 */ /* 0x000fe200078ec0ff */
[----:B------:R-:W-:Y:S01]  /*14df0*/  UIADD3 UR4, UR9, UR4, URZ ;  /* 0x0000000409047290 */ /* 0x000fe2000fffe03f */
[----:B------:R-:W-:-:S02]  /*14e00*/  LEA.HI R2, R2, R8, RZ, 0x2 ;  /* 0x0000000802027211 */ /* 0x000fc400078f10ff */
[----:B------:R-:W-:Y:S01]  /*14e10*/  IADD3 R7, R0, -R7, RZ ;  /* 0x8000000700077210 */ /* 0x000fe20007ffe0ff */
[----:B------:R-:W-:Y:S01]  /*14e20*/  IMAD.SHL.U32 R0, R3, 0x20, RZ ;  /* 0x0000002003007824 */ /* 0x000fe200078e00ff */
[----:B------:R-:W-:Y:S02]  /*14e30*/  SHF.R.S32.HI R3, RZ, 0x1f, R16 ;  /* 0x0000001fff037819 */ /* 0x000fe40000011410 */
[----:B------:R-:W-:Y:S02]  /*14e40*/  LOP3.LUT R2, R2, 0xffffffc, RZ, 0xc0, !PT ;  /* 0x0ffffffc02027812 */ /* 0x000fe400078ec0ff */
[----:B------:R-:W-:Y:S01]  /*14e50*/  LEA.HI R17, R3, R16, RZ, 0x2 ;  /* 0x0000001003117211 */ /* 0x000fe200078f10ff */
[----:B------:R-:W-:Y:S01]  /*14e60*/  IMAD.U32 R3, RZ, RZ, UR9 ;  /* 0x00000009ff037e24 */ /* 0x000fe2000f8e00ff */
[----:B------:R-:W-:Y:S01]  /*14e70*/  LOP3.LUT R0, R0, 0xffffffc0, RZ, 0xc0, !PT ;  /* 0xffffffc000007812 */ /* 0x000fe200078ec0ff */
[----:B------:R-:W-:Y:S01]  /*14e80*/  IMAD.IADD R8, R8, 0x1, -R2 ;  /* 0x0000000108087824 */ /* 0x000fe200078e0a02 */
[----:B------:R-:W-:Y:S01]  /*14e90*/  SHF.R.S32.HI R6, RZ, 0x2, R17 ;  /* 0x00000002ff067819 */ /* 0x000fe20000011411 */
[----:B------:R-:W-:Y:S01]  /*14ea0*/  IMAD.U32 R2, RZ, RZ, UR8 ;  /* 0x00000008ff027e24 */ /* 0x000fe2000f8e00ff */
[----:B------:R-:W-:Y:S01]  /*14eb0*/  SHF.R.S32.HI R10, RZ, 0x1f, R9 ;  /* 0x0000001fff0a7819 */ /* 0x000fe20000011409 */
[----:B------:R-:W-:Y:S01]  /*14ec0*/  IMAD R7, R7, 0x8, R0 ;  /* 0x0000000807077824 */ /* 0x000fe200078e0200 */
[----:B------:R-:W-:Y:S01]  /*14ed0*/  MOV R3, UR4 ;  /* 0x0000000400037c02 */ /* 0x000fe20008000f00 */
[----:B------:R-:W-:Y:S01]  /*14ee0*/  IMAD R14, R8, 0x10, R6 ;  /* 0x00000010080e7824 */ /* 0x000fe200078e0206 */
[----:B------:R-:W-:Y:S01]  /*14ef0*/  LOP3.LUT P1, RZ, R16, 0x3, RZ, 0xc0, !PT ;  /* 0x0000000310ff7812 */ /* 0x000fe2000782c0ff */
[----:B------:R-:W-:-:S02]  /*14f00*/  IMAD R0, R10, c[0x0][0x4d8], RZ ;  /* 0x000136000a007a24 */ /* 0x000fc400078e02ff */
[----:B------:R-:W-:Y:S01]  /*14f10*/  IMAD R6, R10, c[0x0][0x440], RZ ;  /* 0x000110000a067a24 */ /* 0x000fe200078e02ff */
[----:B------:R-:W-:Y:S01]  /*14f20*/  IADD3 R8, R14, R7, RZ ;  /* 0x000000070e087210 */ /* 0x000fe20007ffe0ff */
[C---:B------:R-:W-:Y:S02]  /*14f30*/  IMAD R0, R9.reuse, c[0x0][0x4dc], R0 ;  /* 0x0001370009007a24 */ /* 0x040fe400078e0200 */
[----:B------:R-:W-:Y:S02]  /*14f40*/  IMAD R6, R9, c[0x0][0x444], R6 ;  /* 0x0001110009067a24 */ /* 0x000fe400078e0206 */
[----:B-1----:R-:W-:Y:S02]  /*14f50*/  IMAD R8, R15, 0x80, R8 ;  /* 0x000000800f087824 */ /* 0x002fe400078e0208 */
[----:B------:R-:W-:-:S04]  /*14f60*/  IMAD.WIDE.U32 R2, R9, c[0x0][0x440], R2 ;  /* 0x0001100009027a25 */ /* 0x000fc800078e0002 */
[----:B------:R-:W-:-:S04]  /*14f70*/  @P0 IMAD.HI.U32 R11, R8, c[0x0][0x4ec], RZ ;  /* 0x00013b00080b0a27 */ /* 0x000fc800078e00ff */
[----:B------:R-:W-:Y:S01]  /*14f80*/  IMAD.IADD R5, R5, 0x1, R0 ;  /* 0x0000000105057824 */ /* 0x000fe200078e0200 */
[----:B------:R-:W-:Y:S01]  /*14f90*/  SHF.R.S32.HI R0, RZ, 0x1f, R12 ;  /* 0x0000001fff007819 */ /* 0x000fe2000001140c */
[----:B------:R-:W-:Y:S01]  /*14fa0*/  IMAD.IADD R3, R3, 0x1, R6 ;  /* 0x0000000103037824 */ /* 0x000fe200078e0206 */
[----:B------:R-:W-:Y:S01]  /*14fb0*/  MOV R6, R8 ;  /* 0x0000000800067202 */ /* 0x000fe20000000f00 */
[----:B------:R-:W-:Y:S01]  /*14fc0*/  @P0 IMAD.HI.U32 R10, R8, c[0x0][0x4ec], RZ ;  /* 0x00013b00080a0a27 */ /* 0x000fe200078e00ff */
[----:B------:R-:W-:-:S03]  /*14fd0*/  @P0 SHF.R.U32.HI R6, RZ, c[0x0][0x4f0], R11 ;  /* 0x00013c00ff060a19 */ /* 0x000fc6000001160b */
[----:B------:R-:W-:Y:S01]  /*14fe0*/  IMAD.MOV.U32 R7, RZ, RZ, R8 ;  /* 0x000000ffff077224 */ /* 0x000fe200078e0008 */
[----:B------:R-:W-:Y:S01]  /*14ff0*/  @P0 SHF.R.U32.HI R7, RZ, c[0x0][0x4f0], R10 ;  /* 0x00013c00ff070a19 */ /* 0x000fe2000001160a */
[C---:B------:R-:W-:Y:S02]  /*15000*/  IMAD R9, R0.reuse, c[0x0][0x448], RZ ;  /* 0x0001120000097a24 */ /* 0x040fe400078e02ff */
[----:B------:R-:W-:Y:S02]  /*15010*/  IMAD R0, R0, c[0x0][0x4e0], RZ ;  /* 0x0001380000007a24 */ /* 0x000fe400078e02ff */
[----:B------:R-:W-:Y:S02]  /*15020*/  IMAD.MOV R10, RZ, RZ, -R6 ;  /* 0x000000ffff0a7224 */ /* 0x000fe400078e0a06 */
[C---:B------:R-:W-:Y:S01]  /*15030*/  IMAD R11, R12.reuse, c[0x0][0x44c], R9 ;  /* 0x000113000c0b7a24 */ /* 0x040fe200078e0209 */
[----:B------:R-:W-:Y:S01]  /*15040*/  SHF.R.S32.HI R9, RZ, 0x1f, R7 ;  /* 0x0000001fff097819 */ /* 0x000fe20000011407 */
[----:B------:R-:W-:-:S02]  /*15050*/  IMAD R13, R12, c[0x0][0x4e4], R0 ;  /* 0x000139000c0d7a24 */ /* 0x000fc400078e0200 */
[----:B------:R-:W-:-:S04]  /*15060*/  IMAD.WIDE.U32 R4, R12, c[0x0][0x4e0], R4 ;  /* 0x000138000c047a25 */ /* 0x000fc800078e0004 */
[----:B------:R-:W-:Y:S01]  /*15070*/  IMAD R0, R10, c[0x0][0x4e8], R8 ;  /* 0x00013a000a007a24 */ /* 0x000fe200078e0208 */
[----:B------:R-:W-:Y:S01]  /*15080*/  SHF.R.S32.HI R10, RZ, 0x1f, R6 ;  /* 0x0000001fff0a7819 */ /* 0x000fe20000011406 */
[----:B------:R-:W-:Y:S01]  /*15090*/  IMAD R9, R9, c[0x0][0x430], RZ ;  /* 0x00010c0009097a24 */ /* 0x000fe200078e02ff */
[----:B------:R-:W-:Y:S01]  /*150a0*/  IADD3 R4, P0, R6, R4, RZ ;  /* 0x0000000406047210 */ /* 0x000fe20007f1e0ff */
[----:B------:R-:W-:Y:S01]  /*150b0*/  IMAD.WIDE.U32 R2, R12, c[0x0][0x448], R2 ;  /* 0x000112000c027a25 */ /* 0x000fe200078e0002 */
[----:B------:R-:W-:Y:S02]  /*150c0*/  SHF.R.S32.HI R6, RZ, 0x1f, R0 ;  /* 0x0000001fff067819 */ /* 0x000fe40000011400 */
[----:B------:R-:W-:Y:S01]  /*150d0*/  IADD3.X R5, R10, R5, R13, P0, !PT ;  /* 0x000000050a057210 */ /* 0x000fe200007fe40d */
[----:B------:R-:W-:Y:S01]  /*150e0*/  IMAD R10, R7, c[0x0][0x434], R9 ;  /* 0x00010d00070a7a24 */ /* 0x000fe200078e0209 */
[----:B------:R-:W-:Y:S01]  /*150f0*/  IADD3 R3, R3, R11, RZ ;  /* 0x0000000b03037210 */ /* 0x000fe20007ffe0ff */
[----:B------:R-:W-:-:S02]  /*15100*/  IMAD R9, R6, c[0x0][0x4c8], RZ ;  /* 0x0001320006097a24 */ /* 0x000fc400078e02ff */
[----:B------:R-:W-:Y:S02]  /*15110*/  IMAD.MOV R6, RZ, RZ, -R7 ;  /* 0x000000ffff067224 */ /* 0x000fe400078e0a07 */
[----:B------:R-:W-:-:S04]  /*15120*/  IMAD.WIDE.U32 R4, R0, c[0x0][0x4c8], R4 ;  /* 0x0001320000047a25 */ /* 0x000fc800078e0004 */
[----:B------:R-:W-:Y:S02]  /*15130*/  IMAD R0, R0, c[0x0][0x4cc], R9 ;  /* 0x0001330000007a24 */ /* 0x000fe400078e0209 */
[----:B------:R-:W-:Y:S01]  /*15140*/  IMAD R13, R6, c[0x0][0x4e8], R8 ;  /* 0x00013a00060d7a24 */ /* 0x000fe200078e0208 */
[C---:B------:R-:W-:Y:S01]  /*15150*/  LEA R6, P0, R4.reuse, c[0x0][0x4a8], 0x2 ;  /* 0x00012a0004067a11 */ /* 0x040fe200078010ff */
[----:B------:R-:W-:Y:S01]  /*15160*/  IMAD.WIDE.U32 R2, R7, c[0x0][0x430], R2 ;  /* 0x00010c0007027a25 */ /* 0x000fe200078e0002 */
[----:B------:R-:W-:Y:S02]  /*15170*/  IADD3 R0, R5, R0, RZ ;  /* 0x0000000005007210 */ /* 0x000fe40007ffe0ff */
[----:B------:R-:W-:Y:S01]  /*15180*/  SHF.R.S32.HI R7, RZ, 0x1f, R13 ;  /* 0x0000001fff077819 */ /* 0x000fe2000001140d */
[----:B------:R-:W-:Y:S01]  /*15190*/  IMAD.IADD R3, R3, 0x1, R10 ;  /* 0x0000000103037824 */ /* 0x000fe200078e020a */
[----:B------:R-:W-:Y:S01]  /*151a0*/  LEA.HI.X R0, R4, c[0x0][0x4ac], R0, 0x2, P0 ;  /* 0x00012b0004007a11 */ /* 0x000fe200000f1400 */
[----:B------:R-:W-:Y:S01]  /*151b0*/  IMAD R12, R15, 0x80, R14 ;  /* 0x000000800f0c7824 */ /* 0x000fe200078e020e */
[----:B------:R-:W-:Y:S01]  /*151c0*/  SHFL.IDX PT, R4, R6, RZ, 0x1c1f ;  /* 0x001c1fff06047589 */ /* 0x000fe200000e0000 */
[----:B------:R-:W-:-:S02]  /*151d0*/  IMAD R7, R7, c[0x0][0x428], RZ ;  /* 0x00010a0007077a24 */ /* 0x000fc400078e02ff */
[C---:B------:R-:W-:Y:S01]  /*151e0*/  IMAD.WIDE.U32 R2, R13.reuse, c[0x0][0x428], R2 ;  /* 0x00010a000d027a25 */ /* 0x040fe200078e0002 */
[----:B------:R-:W1:Y:S01]  /*151f0*/  SHFL.IDX PT, R5, R0, RZ, 0x1c1f ;  /* 0x001c1fff00057589 */ /* 0x000e6200000e0000 */
[C---:B------:R-:W-:Y:S02]  /*15200*/  IADD3 R14, R12.reuse, 0x40, RZ ;  /* 0x000000400c0e7810 */ /* 0x040fe40007ffe0ff */
[----:B------:R-:W-:Y:S01]  /*15210*/  IMAD R15, R13, c[0x0][0x42c], R7 ;  /* 0x00010b000d0f7a24 */ /* 0x000fe200078e0207 */
[----:B------:R-:W-:Y:S01]  /*15220*/  SHFL.IDX PT, R10, R6, 0x1, 0x1c1f ;  /* 0x003c1f00060a7f89 */ /* 0x000fe200000e0000 */
[C---:B------:R-:W-:Y:S02]  /*15230*/  IADD3 R13, R12.reuse, 0x48, RZ ;  /* 0x000000480c0d7810 */ /* 0x040fe40007ffe0ff */
[-C--:B------:R-:W-:Y:S01]  /*15240*/  ISETP.GE.OR P4, PT, R12, R24.reuse, P1 ;  /* 0x000000180c00720c */ /* 0x080fe20000f86670 */
[----:B------:R-:W3:Y:S01]  /*15250*/  SHFL.IDX PT, R11, R0, 0x1, 0x1c1f ;  /* 0x003c1f00000b7f89 */ /* 0x000ee200000e0000 */
[-C--:B------:R-:W-:Y:S01]  /*15260*/  ISETP.GE.OR P2, PT, R14, R24.reuse, P1 ;  /* 0x000000180e00720c */ /* 0x080fe20000f46670 */
[----:B------:R-:W-:Y:S01]  /*15270*/  IMAD.IADD R3, R3, 0x1, R15 ;  /* 0x0000000103037824 */ /* 0x000fe200078e020f */
[----:B------:R-:W-:Y:S01]  /*15280*/  LEA R23, P0, R2, c[0x0][0x400], 0x2 ;  /* 0x0001000002177a11 */ /* 0x000fe200078010ff */
[----:B------:R-:W-:Y:S01]  /*15290*/  SHFL.IDX PT, R8, R6, 0x2, 0x1c1f ;  /* 0x005c1f0006087f89 */ /* 0x000fe200000e0000 */
[----:B------:R-:W-:-:S02]  /*152a0*/  ISETP.GE.AND P5, PT, R14, R24, PT ;  /* 0x000000180e00720c */ /* 0x000fc40003fa6270 */
[----:B------:R-:W-:Y:S01]  /*152b0*/  LEA.HI.X R22, R2, c[0x0][0x404], R3, 0x2, P0 ;  /* 0x0001010002167a11 */ /* 0x000fe200000f1403 */
[----:B------:R-:W4:Y:S01]  /*152c0*/  SHFL.IDX PT, R9, R0, 0x2, 0x1c1f ;  /* 0x005c1f0000097f89 */ /* 0x000f2200000e0000 */
[----:B------:R-:W-:-:S03]  /*152d0*/  ISETP.GE.AND P6, PT, R13, R24, PT ;  /* 0x000000180d00720c */ /* 0x000fc60003fc6270 */
[----:B------:R-:W-:Y:S04]  /*152e0*/  SHFL.IDX PT, R6, R6, 0x3, 0x1c1f ;  /* 0x007c1f0006067f89 */ /* 0x000fe800000e0000 */
[----:B------:R2:W3:Y:S04]  /*152f0*/  SHFL.IDX PT, R7, R0, 0x3, 0x1c1f ;  /* 0x007c1f0000077f89 */ /* 0x0004e800000e0000 */
[----:B-1----:R1:W-:Y:S04]  /*15300*/  @!P4 ST.E [R4.64], R18 ;  /* 0x000000120400c985 */ /* 0x0023e8000c101914 */
[----:B------:R1:W1:Y:S04]  /*15310*/  SHFL.IDX PT, R2, R23, RZ, 0x1c1f ;  /* 0x001c1fff17027589 */ /* 0x00026800000e0000 */
[----:B------:R1:W1:Y:S01]  /*15320*/  SHFL.IDX PT, R3, R22, RZ, 0x1c1f ;  /* 0x001c1fff16037589 */ /* 0x00026200000e0000 */
[----:B--2---:R-:W-:-:S04]  /*15330*/  IADD3 R0, R12, 0x8, RZ ;  /* 0x000000080c007810 */ /* 0x004fc80007ffe0ff */
[CC--:B------:R-:W-:Y:S02]  /*15340*/  ISETP.GE.OR P3, PT, R0.reuse, R24.reuse, P1 ;  /* 0x000000180000720c */ /* 0x0c0fe40000f66670 */
[-C--:B------:R-:W-:Y:S02]  /*15350*/  ISETP.GE.OR P1, PT, R13, R24.reuse, P1 ;  /* 0x000000180d00720c */ /* 0x080fe40000f26670 */
[----:B------:R-:W-:Y:S02]  /*15360*/  ISETP.GE.AND P0, PT, R0, R24, PT ;  /* 0x000000180000720c */ /* 0x000fe40003f06270 */
[----:B------:R-:W-:-:S04]  /*15370*/  LOP3.LUT R0, R17, 0x7ffffffc, RZ, 0xc0, !PT ;  /* 0x7ffffffc11007812 */ /* 0x000fc800078ec0ff */
[----:B------:R-:W-:-:S03]  /*15380*/  IADD3 R0, R16, -R0, RZ ;  /* 0x8000000010007210 */ /* 0x000fc60007ffe0ff */
[----:B---3--:R2:W-:Y:S02]  /*15390*/  @!P3 ST.E [R10.64], R19 ;  /* 0x000000130a00b985 */ /* 0x0085e4000c101914 */
[----:B------:R-:W-:Y:S02]  /*153a0*/  IMAD.SHL.U32 R0, R0, 0x2, RZ ;  /* 0x0000000200007824 */ /* 0x000fe400078e00ff */
[----:B----4-:R2:W-:Y:S04]  /*153b0*/  @!P2 ST.E [R8.64], R20 ;  /* 0x000000140800a985 */ /* 0x0105e8000c101914 */
[----:B------:R2:W-:Y:S01]  /*153c0*/  @!P1 ST.E [R6.64], R21 ;  /* 0x0000001506009985 */ /* 0x0005e2000c101914 */
[----:B------:R-:W-:-:S13]  /*153d0*/  ISETP.GE.AND P1, PT, R12, R24, PT ;  /* 0x000000180c00720c */ /* 0x000fda0003f26270 */
[----:B------:R-:W-:Y:S05]  /*153e0*/  @P1 BRA `(.L_x_658) ;  /* 0x000005d000001947 */ /* 0x000fea0003800000 */
[C---:B-1----:R-:W-:Y:S02]  /*153f0*/  IADD3 R4, R0.reuse, 0x8, RZ ;  /* 0x0000000800047810 */ /* 0x042fe40007ffe0ff */
[----:B------:R-:W-:Y:S02]  /*15400*/  IADD3 R5, R0, 0x10, RZ ;  /* 0x0000001000057810 */ /* 0x000fe40007ffe0ff */
[----:B------:R-:W-:Y:S02]  /*15410*/  ISETP.GE.AND P3, PT, R4, c[0x0][0x3c8], PT ;  /* 0x0000f20004007a0c */ /* 0x000fe40003f66270 */
[----:B------:R-:W-:Y:S02]  /*15420*/  ISETP.GE.AND P2, PT, R5, c[0x0][0x3c8], PT ;  /* 0x0000f20005007a0c */ /* 0x000fe40003f46270 */
[C---:B------:R-:W-:Y:S02]  /*15430*/  ISETP.GE.AND P4, PT, R0.reuse, c[0x0][0x3c8], PT ;  /* 0x0000f20000007a0c */ /* 0x040fe40003f86270 */
[----:B--2---:R-:W-:-:S02]  /*15440*/  IADD3 R8, R0, 0x18, RZ ;  /* 0x0000001800087810 */ /* 0x004fc40007ffe0ff */
[----:B------:R-:W-:Y:S02]  /*15450*/  IADD3 R10, R0, 0x38, RZ ;  /* 0x00000038000a7810 */ /* 0x000fe40007ffe0ff */
[----:B------:R-:W-:-:S03]  /*15460*/  ISETP.GE.AND P1, PT, R8, c[0x0][0x3c8], PT ;  /* 0x0000f20008007a0c */ /* 0x000fc60003f26270 */
[----:B------:R-:W-:Y:S02]  /*15470*/  @!P3 LEA.HI R4, R4, R4, RZ, 0x1 ;  /* 0x000000040404b211 */ /* 0x000fe400078f08ff */
[----:B------:R-:W-:Y:S02]  /*15480*/  @!P2 LEA.HI R9, R5, R5, RZ, 0x1 ;  /* 0x000000050509a211 */ /* 0x000fe400078f08ff */
[----:B------:R-:W-:Y:S01]  /*15490*/  @!P3 LOP3.LUT R4, R4, 0xfffffffe, RZ, 0xc0, !PT ;  /* 0xfffffffe0404b812 */ /* 0x000fe200078ec0ff */
[----:B------:R-:W-:Y:S01]  /*154a0*/  @!P4 IMAD.WIDE R6, R0, 0x4, R2 ;  /* 0x000000040006c825 */ /* 0x000fe200078e0202 */
[----:B------:R-:W-:-:S03]  /*154b0*/  @!P2 LOP3.LUT R9, R9, 0xfffffffe, RZ, 0xc0, !PT ;  /* 0xfffffffe0909a812 */ /* 0x000fc600078ec0ff */
[----:B------:R-:W-:Y:S01]  /*154c0*/  @!P3 IMAD.WIDE R4, R4, 0x4, R2 ;  /* 0x000000040404b825 */ /* 0x000fe200078e0202 */
[----:B------:R1:W-:Y:S01]  /*154d0*/  @!P4 ST.E.64 [R6.64], R176 ;  /* 0x000000b00600c985 */ /* 0x0003e2000c101b14 */
[----:B------:R-:W-:-:S03]  /*154e0*/  @!P1 LEA.HI R8, R8, R8, RZ, 0x1 ;  /* 0x0000000808089211 */ /* 0x000fc600078f08ff */
[----:B------:R2:W-:Y:S01]  /*154f0*/  @!P3 ST.E.64 [R4.64], R188 ;  /* 0x000000bc0400b985 */ /* 0x0005e2000c101b14 */
[----:B------:R-:W-:Y:S02]  /*15500*/  @!P1 LOP3.LUT R8, R8, 0xfffffffe, RZ, 0xc0, !PT ;  /* 0xfffffffe08089812 */ /* 0x000fe400078ec0ff */
[C---:B-1----:R-:W-:Y:S02]  /*15510*/  IADD3 R7, R0.reuse, 0x20, RZ ;  /* 0x0000002000077810 */ /* 0x042fe40007ffe0ff */
[C---:B------:R-:W-:Y:S01]  /*15520*/  IADD3 R6, R0.reuse, 0x28, RZ ;  /* 0x0000002800067810 */ /* 0x040fe20007ffe0ff */
[----:B--2---:R-:W-:Y:S01]  /*15530*/  @!P2 IMAD.WIDE R4, R9, 0x4, R2 ;  /* 0x000000040904a825 */ /* 0x004fe200078e0202 */
[----:B------:R-:W-:Y:S02]  /*15540*/  IADD3 R9, R0, 0x30, RZ ;  /* 0x0000003000097810 */ /* 0x000fe40007ffe0ff */
[----:B------:R-:W-:Y:S02]  /*15550*/  ISETP.GE.AND P4, PT, R7, c[0x0][0x3c8], PT ;  /* 0x0000f20007007a0c */ /* 0x000fe40003f86270 */
[----:B------:R1:W-:Y:S01]  /*15560*/  @!P2 ST.E.64 [R4.64], R132 ;  /* 0x000000840400a985 */ /* 0x0003e2000c101b14 */
[----:B------:R-:W-:-:S02]  /*15570*/  ISETP.GE.AND P3, PT, R6, c[0x0][0x3c8], PT ;  /* 0x0000f20006007a0c */ /* 0x000fc40003f66270 */
[----:B------:R-:W-:Y:S01]  /*15580*/  ISETP.GE.AND P2, PT, R9, c[0x0][0x3c8], PT ;  /* 0x0000f20009007a0c */ /* 0x000fe20003f46270 */
[----:B-1----:R-:W-:-:S07]  /*15590*/  @!P1 IMAD.WIDE R4, R8, 0x4, R2 ;  /* 0x0000000408049825 */ /* 0x002fce00078e0202 */
[----:B------:R-:W-:Y:S01]  /*155a0*/  @!P4 LEA.HI R8, R7, R7, RZ, 0x1 ;  /* 0x000000070708c211 */ /* 0x000fe200078f08ff */
[----:B------:R1:W-:Y:S01]  /*155b0*/  @!P1 ST.E.64 [R4.64], R144 ;  /* 0x0000009004009985 */ /* 0x0003e2000c101b14 */
[----:B------:R-:W-:Y:S02]  /*155c0*/  ISETP.GE.AND P1, PT, R10, c[0x0][0x3c8], PT ;  /* 0x0000f2000a007a0c */ /* 0x000fe40003f26270 */
[----:B------:R-:W-:-:S11]  /*155d0*/  @!P4 LOP3.LUT R8, R8, 0xfffffffe, RZ, 0xc0, !PT ;  /* 0xfffffffe0808c812 */ /* 0x000fd600078ec0ff */
[----:B------:R-:W-:Y:S02]  /*155e0*/  @!P1 LEA.HI R10, R10, R10, RZ, 0x1 ;  /* 0x0000000a0a0a9211 */ /* 0x000fe400078f08ff */
[----:B-1----:R-:W-:Y:S02]  /*155f0*/  @!P3 LEA.HI R5, R6, R6, RZ, 0x1 ;  /* 0x000000060605b211 */ /* 0x002fe400078f08ff */
[----:B------:R-:W-:Y:S01]  /*15600*/  @!P2 LEA.HI R4, R9, R9, RZ, 0x1 ;  /* 0x000000090904a211 */ /* 0x000fe200078f08ff */
[--C-:B------:R-:W-:Y:S01]  /*15610*/  @!P4 IMAD.WIDE R8, R8, 0x4, R2.reuse ;  /* 0x000000040808c825 */ /* 0x100fe200078e0202 */
[----:B------:R-:W-:Y:S02]  /*15620*/  @!P3 LOP3.LUT R5, R5, 0xfffffffe, RZ, 0xc0, !PT ;  /* 0xfffffffe0505b812 */ /* 0x000fe400078ec0ff */
[----:B------:R-:W-:Y:S02]  /*15630*/  @!P2 LOP3.LUT R4, R4, 0xfffffffe, RZ, 0xc0, !PT ;  /* 0xfffffffe0404a812 */ /* 0x000fe400078ec0ff */
[----:B------:R1:W-:Y:S01]  /*15640*/  @!P4 ST.E.64 [R8.64], R148 ;  /* 0x000000940800c985 */ /* 0x0003e2000c101b14 */
[----:B------:R-:W-:-:S04]  /*15650*/  @!P3 IMAD.WIDE R6, R5, 0x4, R2 ;  /* 0x000000040506b825 */ /* 0x000fc800078e0202 */
[----:B------:R-:W-:Y:S01]  /*15660*/  @!P2 IMAD.WIDE R4, R4, 0x4, R2 ;  /* 0x000000040404a825 */ /* 0x000fe200078e0202 */
[----:B------:R2:W-:Y:S04]  /*15670*/  @!P3 ST.E.64 [R6.64], R160 ;  /* 0x000000a00600b985 */ /* 0x0005e8000c101b14 */
[----:B------:R3:W-:Y:S01]  /*15680*/  @!P2 ST.E.64 [R4.64], R52 ;  /* 0x000000340400a985 */ /* 0x0007e2000c101b14 */
[----:B-1----:R-:W-:Y:S02]  /*15690*/  @!P1 LOP3.LUT R8, R10, 0xfffffffe, RZ, 0xc0, !PT ;  /* 0xfffffffe0a089812 */ /* 0x002fe400078ec0ff */
[----:B------:R-:W-:-:S03]  /*156a0*/  IADD3 R9, R0, 0x40, RZ ;  /* 0x0000004000097810 */ /* 0x000fc60007ffe0ff */
[----:B--2---:R-:W-:Y:S01]  /*156b0*/  @!P1 IMAD.WIDE R6, R8, 0x4, R2 ;  /* 0x0000000408069825 */ /* 0x004fe200078e0202 */
[----:B------:R-:W-:Y:S02]  /*156c0*/  ISETP.GE.AND P4, PT, R9, c[0x0][0x3c8], PT ;  /* 0x0000f20009007a0c */ /* 0x000fe40003f86270 */
[C---:B------:R-:W-:Y:S02]  /*156d0*/  IADD3 R8, R0.reuse, 0x58, RZ ;  /* 0x0000005800087810 */ /* 0x040fe40007ffe0ff */
[C---:B---3--:R-:W-:Y:S01]  /*156e0*/  IADD3 R5, R0.reuse, 0x48, RZ ;  /* 0x0000004800057810 */ /* 0x048fe20007ffe0ff */
[----:B------:R1:W-:Y:S01]  /*156f0*/  @!P1 ST.E.64 [R6.64], R64 ;  /* 0x0000004006009985 */ /* 0x0003e2000c101b14 */
[----:B------:R-:W-:Y:S02]  /*15700*/  IADD3 R4, R0, 0x50, RZ ;  /* 0x0000005000047810 */ /* 0x000fe40007ffe0ff */
[----:B------:R-:W-:Y:S02]  /*15710*/  ISETP.GE.AND P3, PT, R5, c[0x0][0x3c8], PT ;  /* 0x0000f20005007a0c */ /* 0x000fe40003f66270 */
[----:B------:R-:W-:-:S02]  /*15720*/  ISETP.GE.AND P2, PT, R4, c[0x0][0x3c8], PT ;  /* 0x0000f20004007a0c */ /* 0x000fc40003f46270 */
[----:B------:R-:W-:Y:S02]  /*15730*/  ISETP.GE.AND P1, PT, R8, c[0x0][0x3c8], PT ;  /* 0x0000f20008007a0c */ /* 0x000fe40003f26270 */
[----:B------:R-:W-:-:S09]  /*15740*/  @!P4 LEA.HI R9, R9, R9, RZ, 0x1 ;  /* 0x000000090909c211 */ /* 0x000fd200078f08ff */
[----:B------:R-:W-:Y:S02]  /*15750*/  @!P2 LEA.HI R4, R4, R4, RZ, 0x1 ;  /* 0x000000040404a211 */ /* 0x000fe400078f08ff */
[----:B------:R-:W-:-:S04]  /*15760*/  @!P1 LEA.HI R8, R8, R8, RZ, 0x1 ;  /* 0x0000000808089211 */ /* 0x000fc800078f08ff */
[----:B------:R-:W-:Y:S02]  /*15770*/  @!P1 LOP3.LUT R10, R8, 0xfffffffe, RZ, 0xc0, !PT ;  /* 0xfffffffe080a9812 */ /* 0x000fe400078ec0ff */
[----:B-1----:R-:W-:Y:S02]  /*15780*/  @!P3 LEA.HI R6, R5, R5, RZ, 0x1 ;  /* 0x000000050506b211 */ /* 0x002fe400078f08ff */
[----:B------:R-:W-:Y:S02]  /*15790*/  @!P4 LOP3.LUT R5, R9, 0xfffffffe, RZ, 0xc0, !PT ;  /* 0xfffffffe0905c812 */ /* 0x000fe400078ec0ff */
[----:B------:R-:W-:Y:S02]  /*157a0*/  @!P3 LOP3.LUT R9, R6, 0xfffffffe, RZ, 0xc0, !PT ;  /* 0xfffffffe0609b812 */ /* 0x000fe400078ec0ff */
[----:B------:R-:W-:Y:S01]  /*157b0*/  @!P2 LOP3.LUT R6, R4, 0xfffffffe, RZ, 0xc0, !PT ;  /* 0xfffffffe0406a812 */ /* 0x000fe200078ec0ff */
[----:B------:R-:W-:-:S04]  /*157c0*/  @!P4 IMAD.WIDE R4, R5, 0x4, R2 ;  /* 0x000000040504c825 */ /* 0x000fc800078e0202 */
[--C-:B------:R-:W-:Y:S01]  /*157d0*/  @!P3 IMAD.WIDE R8, R9, 0x4, R2.reuse ;  /* 0x000000040908b825 */ /* 0x100fe200078e0202 */
[----:B------:R1:W-:Y:S03]  /*157e0*/  @!P4 ST.E.64 [R4.64], R68 ;  /* 0x000000440400c985 */ /* 0x0003e6000c101b14 */
[--C-:B------:R-:W-:Y:S01]  /*157f0*/  @!P2 IMAD.WIDE R6, R6, 0x4, R2.reuse ;  /* 0x000000040606a825 */ /* 0x100fe200078e0202 */
[----:B------:R2:W-:Y:S04]  /*15800*/  @!P3 ST.E.64 [R8.64], R80 ;  /* 0x000000500800b985 */ /* 0x0005e8000c101b14 */
[----:B------:R3:W-:Y:S01]  /*15810*/  @!P2 ST.E.64 [R6.64], R84 ;  /* 0x000000540600a985 */ /* 0x0007e2000c101b14 */
[----:B-1----:R-:W-:Y:S01]  /*15820*/  @!P1 IMAD.WIDE R4, R10, 0x4, R2 ;  /* 0x000000040a049825 */ /* 0x002fe200078e0202 */
[----:B--2---:R-:W-:-:S04]  /*15830*/  IADD3 R8, R0, 0x60, RZ ;  /* 0x0000006000087810 */ /* 0x004fc80007ffe0ff */
[----:B------:R1:W-:Y:S01]  /*15840*/  @!P1 ST.E.64 [R4.64], R96 ;  /* 0x0000006004009985 */ /* 0x0003e2000c101b14 */
[----:B---3--:R-:W-:Y:S02]  /*15850*/  IADD3 R6, R0, 0x68, RZ ;  /* 0x0000006800067810 */ /* 0x008fe40007ffe0ff */
[----:B------:R-:W-:Y:S02]  /*15860*/  ISETP.GE.AND P4, PT, R8, c[0x0][0x3c8], PT ;  /* 0x0000f20008007a0c */ /* 0x000fe40003f86270 */
[----:B------:R-:W-:-:S11]  /*15870*/  ISETP.GE.AND P3, PT, R6, c[0x0][0x3c8], PT ;  /* 0x0000f20006007a0c */ /* 0x000fd60003f66270 */
[----:B------:R-:W-:Y:S02]  /*15880*/  @!P4 LEA.HI R8, R8, R8, RZ, 0x1 ;  /* 0x000000080808c211 */ /* 0x000fe400078f08ff */
[----:B------:R-:W-:-:S04]  /*15890*/  @!P3 LEA.HI R7, R6, R6, RZ, 0x1 ;  /* 0x000000060607b211 */ /* 0x000fc800078f08ff */
[----:B------:R-:W-:Y:S02]  /*158a0*/  @!P3 LOP3.LUT R7, R7, 0xfffffffe, RZ, 0xc0, !PT ;  /* 0xfffffffe0707b812 */ /* 0x000fe400078ec0ff */
[C---:B-1----:R-:W-:Y:S02]  /*158b0*/  IADD3 R5, R0.reuse, 0x70, RZ ;  /* 0x0000007000057810 */ /* 0x042fe40007ffe0ff */
[----:B------:R-:W-:Y:S02]  /*158c0*/  IADD3 R4, R0, 0x78, RZ ;  /* 0x0000007800047810 */ /* 0x000fe40007ffe0ff */
[----:B------:R-:W-:Y:S02]  /*158d0*/  ISETP.GE.AND P2, PT, R5, c[0x0][0x3c8], PT ;  /* 0x0000f20005007a0c */ /* 0x000fe40003f46270 */
[----:B------:R-:W-:-:S11]  /*158e0*/  ISETP.GE.AND P1, PT, R4, c[0x0][0x3c8], PT ;  /* 0x0000f20004007a0c */ /* 0x000fd60003f26270 */
[----:B------:R-:W-:Y:S02]  /*158f0*/  @!P2 LEA.HI R6, R5, R5, RZ, 0x1 ;  /* 0x000000050506a211 */ /* 0x000fe400078f08ff */
[----:B------:R-:W-:Y:S02]  /*15900*/  @!P1 LEA.HI R4, R4, R4, RZ, 0x1 ;  /* 0x0000000404049211 */ /* 0x000fe400078f08ff */
[----:B------:R-:W-:Y:S02]  /*15910*/  @!P4 LOP3.LUT R5, R8, 0xfffffffe, RZ, 0xc0, !PT ;  /* 0xfffffffe0805c812 */ /* 0x000fe400078ec0ff */
[----:B------:R-:W-:Y:S01]  /*15920*/  @!P2 LOP3.LUT R10, R6, 0xfffffffe, RZ, 0xc0, !PT ;  /* 0xfffffffe060aa812 */ /* 0x000fe200078ec0ff */
[----:B------:R-:W-:Y:S01]  /*15930*/  @!P3 IMAD.WIDE R6, R7, 0x4, R2 ;  /* 0x000000040706b825 */ /* 0x000fe200078e0202 */
[----:B------:R-:W-:-:S03]  /*15940*/  @!P1 LOP3.LUT R11, R4, 0xfffffffe, RZ, 0xc0, !PT ;  /* 0xfffffffe040b9812 */ /* 0x000fc600078ec0ff */
[----:B------:R-:W-:-:S04]  /*15950*/  @!P4 IMAD.WIDE R8, R5, 0x4, R2 ;  /* 0x000000040508c825 */ /* 0x000fc800078e0202 */
[--C-:B------:R-:W-:Y:S01]  /*15960*/  @!P2 IMAD.WIDE R4, R10, 0x4, R2.reuse ;  /* 0x000000040a04a825 */ /* 0x100fe200078e0202 */
[----:B------:R1:W-:Y:S03]  /*15970*/  @!P4 ST.E.64 [R8.64], R100 ;  /* 0x000000640800c985 */ /* 0x0003e6000c101b14 */
[----:B------:R-:W-:Y:S01]  /*15980*/  @!P1 IMAD.WIDE R2, R11, 0x4, R2 ;  /* 0x000000040b029825 */ /* 0x000fe200078e0202 */
[----:B------:R1:W-:Y:S04]  /*15990*/  @!P3 ST.E.64 [R6.64], R112 ;  /* 0x000000700600b985 */ /* 0x0003e8000c101b14 */
[----:B------:R1:W-:Y:S04]  /*159a0*/  @!P2 ST.E.64 [R4.64], R116 ;  /* 0x000000740400a985 */ /* 0x0003e8000c101b14 */
[----:B------:R1:W-:Y:S02]  /*159b0*/  @!P1 ST.E.64 [R2.64], R128 ;  /* 0x0000008002009985 */ /* 0x0003e4000c101b14 */
.L_x_658:
[----:B-1----:R-:W-:Y:S05]  /*159c0*/  BSYNC B0 ;  /* 0x0000000000007941 */ /* 0x002fea0003800000 */
.L_x_657:
[----:B------:R1:W3:Y:S01]  /*159d0*/  SHFL.IDX PT, R3, R22, 0x1, 0x1c1f ;  /* 0x003c1f0016037f89 */ /* 0x0002e200000e0000 */
[----:B------:R-:W-:Y:S03]  /*159e0*/  BSSY B0, `(.L_x_659) ;  /* 0x0000060000007945 */ /* 0x000fe60003800000 */
[----:B------:R1:W4:Y:S01]  /*159f0*/  SHFL.IDX PT, R2, R23, 0x1, 0x1c1f ;  /* 0x003c1f0017027f89 */ /* 0x00032200000e0000 */
[----:B------:R-:W-:Y:S05]  /*15a00*/  @P0 BRA `(.L_x_660) ;  /* 0x000005d000000947 */ /* 0x000fea0003800000 */
[C---:B--2---:R-:W-:Y:S02]  /*15a10*/  IADD3 R6, R0.reuse, 0x8, RZ ;  /* 0x0000000800067810 */ /* 0x044fe40007ffe0ff */
[----:B------:R-:W-:-:S02]  /*15a20*/  IADD3 R5, R0, 0x10, RZ ;  /* 0x0000001000057810 */ /* 0x000fc40007ffe0ff */
[C---:B------:R-:W-:Y:S02]  /*15a30*/  ISETP.GE.AND P0, PT, R0.reuse, c[0x0][0x3c8], PT ;  /* 0x0000f20000007a0c */ /* 0x040fe40003f06270 */
[----:B------:R-:W-:Y:S02]  /*15a40*/  IADD3 R4, R0, 0x18, RZ ;  /* 0x0000001800047810 */ /* 0x000fe40007ffe0ff */
[----:B------:R-:W-:Y:S02]  /*15a50*/  ISETP.GE.AND P4, PT, R6, c[0x0][0x3c8], PT ;  /* 0x0000f20006007a0c */ /* 0x000fe40003f86270 */
[----:B------:R-:W-:Y:S02]  /*15a60*/  ISETP.GE.AND P3, PT, R5, c[0x0][0x3c8], PT ;  /* 0x0000f20005007a0c */ /* 0x000fe40003f66270 */
[----:B------:R-:W-:Y:S02]  /*15a70*/  ISETP.GE.AND P2, PT, R4, c[0x0][0x3c8], PT ;  /* 0x0000f20004007a0c */ /* 0x000fe40003f46270 */
[----:B------:R-:W-:-:S02]  /*15a80*/  IADD3 R10, R0, 0x20, RZ ;  /* 0x00000020000a7810 */ /* 0x000fc40007ffe0ff */
[C---:B------:R-:W-:Y:S01]  /*15a90*/  IADD3 R11, R0.reuse, 0x28, RZ ;  /* 0x00000028000b7810 */ /* 0x040fe20007ffe0ff */
[----:B---34-:R-:W-:Y:S01]  /*15aa0*/  @!P0 IMAD.WIDE R8, R0, 0x4, R2 ;  /* 0x0000000400088825 */ /* 0x018fe200078e0202 */
[----:B------:R-:W-:Y:S02]  /*15ab0*/  ISETP.GE.AND P1, PT, R10, c[0x0][0x3c8], PT ;  /* 0x0000f2000a007a0c */ /* 0x000fe40003f26270 */
[----:B------:R-:W-:Y:S02]  /*15ac0*/  IADD3 R12, R0, 0x50, RZ ;  /* 0x00000050000c7810 */ /* 0x000fe40007ffe0ff */
[----:B------:R-:W-:Y:S01]  /*15ad0*/  @!P4 LEA.HI R7, R6, R6, RZ, 0x1 ;  /* 0x000000060607c211 */ /* 0x000fe200078f08ff */
[----:B------:R2:W-:Y:S01]  /*15ae0*/  @!P0 ST.E.64 [R8.64], R178 ;  /* 0x000000b208008985 */ /* 0x0005e2000c101b14 */
[----:B------:R-:W-:Y:S02]  /*15af0*/  @!P3 LEA.HI R6, R5, R5, RZ, 0x1 ;  /* 0x000000050506b211 */ /* 0x000fe400078f08ff */
[----:B------:R-:W-:-:S02]  /*15b00*/  @!P2 LEA.HI R4, R4, R4, RZ, 0x1 ;  /* 0x000000040404a211 */ /* 0x000fc400078f08ff */
[----:B------:R-:W-:Y:S02]  /*15b10*/  @!P4 LOP3.LUT R5, R7, 0xfffffffe, RZ, 0xc0, !PT ;  /* 0xfffffffe0705c812 */ /* 0x000fe400078ec0ff */
[----:B------:R-:W-:Y:S02]  /*15b20*/  @!P3 LOP3.LUT R6, R6, 0xfffffffe, RZ, 0xc0, !PT ;  /* 0xfffffffe0606b812 */ /* 0x000fe400078ec0ff */
[----:B------:R-:W-:Y:S02]  /*15b30*/  ISETP.GE.AND P0, PT, R11, c[0x0][0x3c8], PT ;  /* 0x0000f2000b007a0c */ /* 0x000fe40003f06270 */
[----:B------:R-:W-:Y:S01]  /*15b40*/  @!P2 LOP3.LUT R4, R4, 0xfffffffe, RZ, 0xc0, !PT ;  /* 0xfffffffe0404a812 */ /* 0x000fe200078ec0ff */
[----:B------:R-:W-:-:S04]  /*15b50*/  @!P3 IMAD.WIDE R6, R6, 0x4, R2 ;  /* 0x000000040606b825 */ /* 0x000fc800078e0202 */
[----:B--2---:R-:W-:-:S04]  /*15b60*/  @!P4 IMAD.WIDE R8, R5, 0x4, R2 ;  /* 0x000000040508c825 */ /* 0x004fc800078e0202 */
[----:B------:R-:W-:Y:S01]  /*15b70*/  @!P2 IMAD.WIDE R4, R4, 0x4, R2 ;  /* 0x000000040404a825 */ /* 0x000fe200078e0202 */
[----:B------:R2:W-:Y:S04]  /*15b80*/  @!P4 ST.E.64 [R8.64], R190 ;  /* 0x000000be0800c985 */ /* 0x0005e8000c101b14 */
[----:B------:R3:W-:Y:S04]  /*15b90*/  @!P3 ST.E.64 [R6.64], R134 ;  /* 0x000000860600b985 */ /* 0x0007e8000c101b14 */
[----:B------:R4:W-:Y:S01]  /*15ba0*/  @!P2 ST.E.64 [R4.64], R146 ;  /* 0x000000920400a985 */ /* 0x0009e2000c101b14 */
[----:B--2---:R-:W-:-:S02]  /*15bb0*/  IADD3 R8, R0, 0x30, RZ ;  /* 0x0000003000087810 */ /* 0x004fc40007ffe0ff */
[----:B------:R-:W-:Y:S02]  /*15bc0*/  IADD3 R9, R0, 0x40, RZ ;  /* 0x0000004000097810 */ /* 0x000fe40007ffe0ff */
[----:B---3--:R-:W-:Y:S02]  /*15bd0*/  @!P1 LEA.HI R6, R10, R10, RZ, 0x1 ;  /* 0x0000000a0a069211 */ /* 0x008fe400078f08ff */
[----:B------:R-:W-:Y:S02]  /*15be0*/  IADD3 R10, R0, 0x38, RZ ;  /* 0x00000038000a7810 */ /* 0x000fe40007ffe0ff */
[----:B----4-:R-:W-:Y:S02]  /*15bf0*/  @!P0 LEA.HI R4, R11, R11, RZ, 0x1 ;  /* 0x0000000b0b048211 */ /* 0x010fe400078f08ff */
[----:B------:R-:W-:Y:S02]  /*15c00*/  @!P1 LOP3.LUT R6, R6, 0xfffffffe, RZ, 0xc0, !PT ;  /* 0xfffffffe06069812 */ /* 0x000fe400078ec0ff */
[----:B------:R-:W-:-:S02]  /*15c10*/  @!P0 LOP3.LUT R4, R4, 0xfffffffe, RZ, 0xc0, !PT ;  /* 0xfffffffe04048812 */ /* 0x000fc400078ec0ff */
[----:B------:R-:W-:Y:S01]  /*15c20*/  IADD3 R11, R0, 0x48, RZ ;  /* 0x00000048000b7810 */ /* 0x000fe20007ffe0ff */
[--C-:B------:R-:W-:Y:S01]  /*15c30*/  @!P1 IMAD.WIDE R6, R6, 0x4, R2.reuse ;  /* 0x0000000406069825 */ /* 0x100fe200078e0202 */
[----:B------:R-:W-:Y:S02]  /*15c40*/  ISETP.GE.AND P4, PT, R8, c[0x0][0x3c8], PT ;  /* 0x0000f20008007a0c */ /* 0x000fe40003f86270 */
[----:B------:R-:W-:Y:S01]  /*15c50*/  ISETP.GE.AND P3, PT, R10, c[0x0][0x3c8], PT ;  /* 0x0000f2000a007a0c */ /* 0x000fe20003f66270 */
[----:B------:R-:W-:Y:S01]  /*15c60*/  @!P0 IMAD.WIDE R4, R4, 0x4, R2 ;  /* 0x0000000404048825 */ /* 0x000fe200078e0202 */
[----:B------:R-:W-:Y:S01]  /*15c70*/  ISETP.GE.AND P2, PT, R9, c[0x0][0x3c8], PT ;  /* 0x0000f20009007a0c */ /* 0x000fe20003f46270 */
[----:B------:R2:W-:Y:S01]  /*15c80*/  @!P1 ST.E.64 [R6.64], R150 ;  /* 0x0000009606009985 */ /* 0x0005e2000c101b14 */
[----:B------:R-:W-:-:S03]  /*15c90*/  ISETP.GE.AND P1, PT, R11, c[0x0][0x3c8], PT ;  /* 0x0000f2000b007a0c */ /* 0x000fc60003f26270 */
[----:B------:R3:W-:Y:S01]  /*15ca0*/  @!P0 ST.E.64 [R4.64], R162 ;  /* 0x000000a204008985 */ /* 0x0007e2000c101b14 */
[----:B------:R-:W-:-:S13]  /*15cb0*/  ISETP.GE.AND P0, PT, R12, c[0x0][0x3c8], PT ;  /* 0x0000f2000c007a0c */ /* 0x000fda0003f06270 */
[----:B------:R-:W-:-:S04]  /*15cc0*/  @!P0 LEA.HI R12, R12, R12, RZ, 0x1 ;  /* 0x0000000c0c0c8211 */ /* 0x000fc800078f08ff */
[----:B------:R-:W-:Y:S02]  /*15cd0*/  @!P0 LOP3.LUT R12, R12, 0xfffffffe, RZ, 0xc0, !PT ;  /* 0xfffffffe0c0c8812 */ /* 0x000fe400078ec0ff */
[----:B--2---:R-:W-:Y:S02]  /*15ce0*/  @!P3 LEA.HI R6, R10, R10, RZ, 0x1 ;  /* 0x0000000a0a06b211 */ /* 0x004fe400078f08ff */
[----:B------:R-:W-:Y:S02]  /*15cf0*/  @!P1 LEA.HI R7, R11, R11, RZ, 0x1 ;  /* 0x0000000b0b079211 */ /* 0x000fe400078f08ff */
[----:B---3--:R-:W-:Y:S02]  /*15d00*/  @!P4 LEA.HI R4, R8, R8, RZ, 0x1 ;  /* 0x000000080804c211 */ /* 0x008fe400078f08ff */
[----:B------:R-:W-:Y:S02]  /*15d10*/  @!P2 LEA.HI R5, R9, R9, RZ, 0x1 ;  /* 0x000000090905a211 */ /* 0x000fe400078f08ff */
[----:B------:R-:W-:-:S02]  /*15d20*/  @!P4 LOP3.LUT R4, R4, 0xfffffffe, RZ, 0xc0, !PT ;  /* 0xfffffffe0404c812 */ /* 0x000fc400078ec0ff */
        /* <DEDUP_REMOVED lines=8> */
[--C-:B------:R-:W-:Y:S01]  /*15db0*/  @!P1 IMAD.WIDE R6, R7, 0x4, R2.reuse ;  /* 0x0000000407069825 */ /* 0x100fe200078e0202 */
[----:B------:R-:W-:Y:S04]  /*15dc0*/  @!P2 ST.E.64 [R10.64], R70 ;  /* 0x000000460a00a985 */ /* 0x000fe8000c101b14 */
[----:B------:R4:W-:Y:S01]  /*15dd0*/  @!P1 ST.E.64 [R6.64], R82 ;  /* 0x0000005206009985 */ /* 0x0009e2000c101b14 */
[----:B--2---:R-:W-:Y:S01]  /*15de0*/  @!P0 IMAD.WIDE R4, R12, 0x4, R2 ;  /* 0x000000040c048825 */ /* 0x004fe200078e0202 */
[----:B---3--:R-:W-:-:S04]  /*15df0*/  IADD3 R8, R0, 0x58, RZ ;  /* 0x0000005800087810 */ /* 0x008fc80007ffe0ff */
[----:B------:R2:W-:Y:S01]  /*15e00*/  @!P0 ST.E.64 [R4.64], R86 ;  /* 0x0000005604008985 */ /* 0x0005e2000c101b14 */
[----:B------:R-:W-:Y:S02]  /*15e10*/  ISETP.GE.AND P4, PT, R8, c[0x0][0x3c8], PT ;  /* 0x0000f20008007a0c */ /* 0x000fe40003f86270 */
[C---:B----4-:R-:W-:Y:S02]  /*15e20*/  IADD3 R7, R0.reuse, 0x60, RZ ;  /* 0x0000006000077810 */ /* 0x050fe40007ffe0ff */
[----:B------:R-:W-:Y:S02]  /*15e30*/  IADD3 R6, R0, 0x68, RZ ;  /* 0x0000006800067810 */ /* 0x000fe40007ffe0ff */
[----:B------:R-:W-:Y:S02]  /*15e40*/  ISETP.GE.AND P3, PT, R7, c[0x0][0x3c8], PT ;  /* 0x0000f20007007a0c */ /* 0x000fe40003f66270 */
[----:B------:R-:W-:-:S05]  /*15e50*/  ISETP.GE.AND P2, PT, R6, c[0x0][0x3c8], PT ;  /* 0x0000f20006007a0c */ /* 0x000fca0003f46270 */
[----:B------:R-:W-:-:S06]  /*15e60*/  @!P4 LEA.HI R9, R8, R8, RZ, 0x1 ;  /* 0x000000080809c211 */ /* 0x000fcc00078f08ff */
[----:B------:R-:W-:Y:S02]  /*15e70*/  @!P3 LEA.HI R8, R7, R7, RZ, 0x1 ;  /* 0x000000070708b211 */ /* 0x000fe400078f08ff */
[----:B------:R-:W-:Y:S02]  /*15e80*/  @!P2 LEA.HI R7, R6, R6, RZ, 0x1 ;  /* 0x000000060607a211 */ /* 0x000fe400078f08ff */
[----:B------:R-:W-:Y:S02]  /*15e90*/  @!P3 LOP3.LUT R8, R8, 0xfffffffe, RZ, 0xc0, !PT ;  /* 0xfffffffe0808b812 */ /* 0x000fe400078ec0ff */
[C---:B--2---:R-:W-:Y:S02]  /*15ea0*/  IADD3 R5, R0.reuse, 0x70, RZ ;  /* 0x0000007000057810 */ /* 0x044fe40007ffe0ff */
[----:B------:R-:W-:Y:S02]  /*15eb0*/  IADD3 R4, R0, 0x78, RZ ;  /* 0x0000007800047810 */ /* 0x000fe40007ffe0ff */
[----:B------:R-:W-:-:S02]  /*15ec0*/  ISETP.GE.AND P1, PT, R5, c[0x0][0x3c8], PT ;  /* 0x0000f20005007a0c */ /* 0x000fc40003f26270 */
[----:B------:R-:W-:Y:S02]  /*15ed0*/  ISETP.GE.AND P0, PT, R4, c[0x0][0x3c8], PT ;  /* 0x0000f20004007a0c */ /* 0x000fe40003f06270 */
[----:B------:R-:W-:-:S09]  /*15ee0*/  @!P2 LOP3.LUT R7, R7, 0xfffffffe, RZ, 0xc0, !PT ;  /* 0xfffffffe0707a812 */ /* 0x000fd200078ec0ff */
[----:B------:R-:W-:Y:S02]  /*15ef0*/  @!P1 LEA.HI R6, R5, R5, RZ, 0x1 ;  /* 0x0000000505069211 */ /* 0x000fe400078f08ff */
[----:B------:R-:W-:Y:S02]  /*15f00*/  @!P0 LEA.HI R4, R4, R4, RZ, 0x1 ;  /* 0x0000000404048211 */ /* 0x000fe400078f08ff */
[----:B------:R-:W-:Y:S01]  /*15f10*/  @!P4 LOP3.LUT R5, R9, 0xfffffffe, RZ, 0xc0, !PT ;  /* 0xfffffffe0905c812 */ /* 0x000fe200078ec0ff */
[--C-:B------:R-:W-:Y:S01]  /*15f20*/  @!P3 IMAD.WIDE R8, R8, 0x4, R2.reuse ;  /* 0x000000040808b825 */ /* 0x100fe200078e0202 */
[----:B------:R-:W-:Y:S02]  /*15f30*/  @!P1 LOP3.LUT R12, R6, 0xfffffffe, RZ, 0xc0, !PT ;  /* 0xfffffffe060c9812 */ /* 0x000fe400078ec0ff */
[----:B------:R-:W-:Y:S01]  /*15f40*/  @!P0 LOP3.LUT R13, R4, 0xfffffffe, RZ, 0xc0, !PT ;  /* 0xfffffffe040d8812 */ /* 0x000fe200078ec0ff */
[----:B------:R-:W-:-:S04]  /*15f50*/  @!P4 IMAD.WIDE R10, R5, 0x4, R2 ;  /* 0x00000004050ac825 */ /* 0x000fc800078e0202 */
[--C-:B------:R-:W-:Y:S01]  /*15f60*/  @!P2 IMAD.WIDE R6, R7, 0x4, R2.reuse ;  /* 0x000000040706a825 */ /* 0x100fe200078e0202 */
[----:B------:R2:W-:Y:S03]  /*15f70*/  @!P4 ST.E.64 [R10.64], R98 ;  /* 0x000000620a00c985 */ /* 0x0005e6000c101b14 */
[--C-:B------:R-:W-:Y:S01]  /*15f80*/  @!P1 IMAD.WIDE R4, R12, 0x4, R2.reuse ;  /* 0x000000040c049825 */ /* 0x100fe200078e0202 */
[----:B------:R2:W-:Y:S03]  /*15f90*/  @!P3 ST.E.64 [R8.64], R102 ;  /* 0x000000660800b985 */ /* 0x0005e6000c101b14 */
[----:B------:R-:W-:Y:S01]  /*15fa0*/  @!P0 IMAD.WIDE R2, R13, 0x4, R2 ;  /* 0x000000040d028825 */ /* 0x000fe200078e0202 */
[----:B------:R2:W-:Y:S04]  /*15fb0*/  @!P2 ST.E.64 [R6.64], R114 ;  /* 0x000000720600a985 */ /* 0x0005e8000c101b14 */
[----:B------:R2:W-:Y:S04]  /*15fc0*/  @!P1 ST.E.64 [R4.64], R118 ;  /* 0x0000007604009985 */ /* 0x0005e8000c101b14 */
[----:B------:R2:W-:Y:S02]  /*15fd0*/  @!P0 ST.E.64 [R2.64], R130 ;  /* 0x0000008202008985 */ /* 0x0005e4000c101b14 */
.L_x_660:
[----:B------:R-:W-:Y:S05]  /*15fe0*/  BSYNC B0 ;  /* 0x0000000000007941 */ /* 0x000fea0003800000 */
.L_x_659:
[----:B--23--:R2:W3:Y:S01]  /*15ff0*/  SHFL.IDX PT, R3, R22, 0x2, 0x1c1f ;  /* 0x005c1f0016037f89 */ /* 0x00c4e200000e0000 */
[----:B------:R-:W-:Y:S03]  /*16000*/  BSSY B0, `(.L_x_661) ;  /* 0x0000060000007945 */ /* 0x000fe60003800000 */
[----:B----4-:R2:W4:Y:S01]  /*16010*/  SHFL.IDX PT, R2, R23, 0x2, 0x1c1f ;  /* 0x005c1f0017027f89 */ /* 0x01052200000e0000 */
[----:B------:R-:W-:Y:S05]  /*16020*/  @P5 BRA `(.L_x_662) ;  /* 0x000005d000005947 */ /* 0x000fea0003800000 */
[C---:B------:R-:W-:Y:S02]  /*16030*/  IADD3 R5, R0.reuse, 0x8, RZ ;  /* 0x0000000800057810 */ /* 0x040fe40007ffe0ff */
[----:B------:R-:W-:-:S02]  /*16040*/  IADD3 R4, R0, 0x10, RZ ;  /* 0x0000001000047810 */ /* 0x000fc40007ffe0ff */
[----:B------:R-:W-:Y:S02]  /*16050*/  ISETP.GE.AND P2, PT, R5, c[0x0][0x3c8], PT ;  /* 0x0000f20005007a0c */ /* 0x000fe40003f46270 */
[----:B------:R-:W-:Y:S02]  /*16060*/  ISETP.GE.AND P1, PT, R4, c[0x0][0x3c8], PT ;  /* 0x0000f20004007a0c */ /* 0x000fe40003f26270 */
[C---:B------:R-:W-:Y:S02]  /*16070*/  ISETP.GE.AND P3, PT, R0.reuse, c[0x0][0x3c8], PT ;  /* 0x0000f20000007a0c */ /* 0x040fe40003f66270 */
[C---:B------:R-:W-:Y:S02]  /*16080*/  IADD3 R10, R0.reuse, 0x18, RZ ;  /* 0x00000018000a7810 */ /* 0x040fe40007ffe0ff */
[----:B------:R-:W-:Y:S02]  /*16090*/  IADD3 R11, R0, 0x20, RZ ;  /* 0x00000020000b7810 */ /* 0x000fe40007ffe0ff */
[----:B------:R-:W-:-:S02]  /*160a0*/  ISETP.GE.AND P0, PT, R10, c[0x0][0x3c8], PT ;  /* 0x0000f2000a007a0c */ /* 0x000fc40003f06270 */
[----:B------:R-:W-:Y:S02]  /*160b0*/  ISETP.GE.AND P5, PT, R11, c[0x0][0x3c8], PT ;  /* 0x0000f2000b007a0c */ /* 0x000fe40003fa6270 */
[----:B------:R-:W-:Y:S02]  /*160c0*/  @!P2 LEA.HI R5, R5, R5, RZ, 0x1 ;  /* 0x000000050505a211 */ /* 0x000fe400078f08ff */
[----:B------:R-:W-:Y:S01]  /*160d0*/  @!P1 LEA.HI R4, R4, R4, RZ, 0x1 ;  /* 0x0000000404049211 */ /* 0x000fe200078f08ff */
[--C-:B---34-:R-:W-:Y:S01]  /*160e0*/  @!P3 IMAD.WIDE R6, R0, 0x4, R2.reuse ;  /* 0x000000040006b825 */ /* 0x118fe200078e0202 */
[----:B------:R-:W-:Y:S02]  /*160f0*/  @!P2 LOP3.LUT R5, R5, 0xfffffffe, RZ, 0xc0, !PT ;  /* 0xfffffffe0505a812 */ /* 0x000fe400078ec0ff */
[----:B------:R-:W-:Y:S02]  /*16100*/  @!P1 LOP3.LUT R8, R4, 0xfffffffe, RZ, 0xc0, !PT ;  /* 0xfffffffe04089812 */ /* 0x000fe400078ec0ff */
[----:B------:R3:W-:Y:S01]  /*16110*/  @!P3 ST.E.64 [R6.64], R180 ;  /* 0x000000b40600b985 */ /* 0x0007e2000c101b14 */
[----:B------:R-:W-:Y:S01]  /*16120*/  @!P2 IMAD.WIDE R4, R5, 0x4, R2 ;  /* 0x000000040504a825 */ /* 0x000fe200078e0202 */
[----:B------:R-:W-:-:S03]  /*16130*/  IADD3 R12, R0, 0x48, RZ ;  /* 0x00000048000c7810 */ /* 0x000fc60007ffe0ff */
[----:B------:R-:W-:Y:S01]  /*16140*/  @!P1 IMAD.WIDE R8, R8, 0x4, R2 ;  /* 0x0000000408089825 */ /* 0x000fe200078e0202 */
[----:B------:R4:W-:Y:S04]  /*16150*/  @!P2 ST.E.64 [R4.64], R184 ;  /* 0x000000b80400a985 */ /* 0x0009e8000c101b14 */
[----:B------:R1:W-:Y:S01]  /*16160*/  @!P1 ST.E.64 [R8.64], R136 ;  /* 0x0000008808009985 */ /* 0x0003e2000c101b14 */
[----:B---3--:R-:W-:Y:S02]  /*16170*/  IADD3 R7, R0, 0x28, RZ ;  /* 0x0000002800077810 */ /* 0x008fe40007ffe0ff */
[----:B------:R-:W-:Y:S02]  /*16180*/  @!P5 LEA.HI R6, R11, R11, RZ, 0x1 ;  /* 0x0000000b0b06d211 */ /* 0x000fe400078f08ff */
[----:B------:R-:W-:-:S02]  /*16190*/  ISETP.GE.AND P4, PT, R7, c[0x0][0x3c8], PT ;  /* 0x0000f20007007a0c */ /* 0x000fc40003f86270 */
[----:B----4-:R-:W-:Y:S02]  /*161a0*/  @!P0 LEA.HI R4, R10, R10, RZ, 0x1 ;  /* 0x0000000a0a048211 */ /* 0x010fe400078f08ff */
[----:B------:R-:W-:Y:S02]  /*161b0*/  IADD3 R10, R0, 0x40, RZ ;  /* 0x00000040000a7810 */ /* 0x000fe40007ffe0ff */
[----:B------:R-:W-:Y:S02]  /*161c0*/  @!P0 LOP3.LUT R4, R4, 0xfffffffe, RZ, 0xc0, !PT ;  /* 0xfffffffe04048812 */ /* 0x000fe400078ec0ff */
[C---:B-1----:R-:W-:Y:S02]  /*161d0*/  IADD3 R8, R0.reuse, 0x30, RZ ;  /* 0x0000003000087810 */ /* 0x042fe40007ffe0ff */
[----:B------:R-:W-:Y:S01]  /*161e0*/  IADD3 R9, R0, 0x38, RZ ;  /* 0x0000003800097810 */ /* 0x000fe20007ffe0ff */
[----:B------:R-:W-:Y:S01]  /*161f0*/  @!P0 IMAD.WIDE R4, R4, 0x4, R2 ;  /* 0x0000000404048825 */ /* 0x000fe200078e0202 */
[----:B------:R-:W-:-:S02]  /*16200*/  ISETP.GE.AND P3, PT, R8, c[0x0][0x3c8], PT ;  /* 0x0000f20008007a0c */ /* 0x000fc40003f66270 */
[----:B------:R-:W-:Y:S02]  /*16210*/  ISETP.GE.AND P2, PT, R9, c[0x0][0x3c8], PT ;  /* 0x0000f20009007a0c */ /* 0x000fe40003f46270 */
[----:B------:R-:W-:Y:S01]  /*16220*/  @!P5 LOP3.LUT R6, R6, 0xfffffffe, RZ, 0xc0, !PT ;  /* 0xfffffffe0606d812 */ /* 0x000fe200078ec0ff */
[----:B------:R1:W-:Y:S01]  /*16230*/  @!P0 ST.E.64 [R4.64], R140 ;  /* 0x0000008c04008985 */ /* 0x0003e2000c101b14 */
[----:B------:R-:W-:Y:S02]  /*16240*/  ISETP.GE.AND P1, PT, R10, c[0x0][0x3c8], PT ;  /* 0x0000f2000a007a0c */ /* 0x000fe40003f26270 */
[----:B------:R-:W-:-:S13]  /*16250*/  ISETP.GE.AND P0, PT, R12, c[0x0][0x3c8], PT ;  /* 0x0000f2000c007a0c */ /* 0x000fda0003f06270 */
[----:B------:R-:W-:-:S04]  /*16260*/  @!P0 LEA.HI R12, R12, R12, RZ, 0x1 ;  /* 0x0000000c0c0c8211 */ /* 0x000fc800078f08ff */
[----:B------:R-:W-:Y:S01]  /*16270*/  @!P0 LOP3.LUT R12, R12, 0xfffffffe, RZ, 0xc0, !PT ;  /* 0xfffffffe0c0c8812 */ /* 0x000fe200078ec0ff */
[----:B-1----:R-:W-:Y:S01]  /*16280*/  @!P5 IMAD.WIDE R4, R6, 0x4, R2 ;  /* 0x000000040604d825 */ /* 0x002fe200078e0202 */
[----:B------:R-:W-:Y:S02]  /*16290*/  @!P4 LEA.HI R6, R7, R7, RZ, 0x1 ;  /* 0x000000070706c211 */ /* 0x000fe400078f08ff */
[----:B------:R-:W-:Y:S02]  /*162a0*/  @!P1 LEA.HI R7, R10, R10, RZ, 0x1 ;  /* 0x0000000a0a079211 */ /* 0x000fe400078f08ff */
[----:B------:R1:W-:Y:S01]  /*162b0*/  @!P5 ST.E.64 [R4.64], R152 ;  /* 0x000000980400d985 */ /* 0x0003e2000c101b14 */
[----:B------:R-:W-:Y:S02]  /*162c0*/  @!P4 LOP3.LUT R6, R6, 0xfffffffe, RZ, 0xc0, !PT ;  /* 0xfffffffe0606c812 */ /* 0x000fe400078ec0ff */
[----:B------:R-:W-:Y:S02]  /*162d0*/  @!P1 LOP3.LUT R7, R7, 0xfffffffe, RZ, 0xc0, !PT ;  /* 0xfffffffe07079812 */ /* 0x000fe400078ec0ff */
[----:B-1----:R-:W-:-:S02]  /*162e0*/  @!P3 LEA.HI R5, R8, R8, RZ, 0x1 ;  /* 0x000000080805b211 */ /* 0x002fc400078f08ff */
[----:B------:R-:W-:Y:S02]  /*162f0*/  @!P2 LEA.HI R4, R9, R9, RZ, 0x1 ;  /* 0x000000090904a211 */ /* 0x000fe400078f08ff */
[----:B------:R-:W-:Y:S02]  /*16300*/  @!P3 LOP3.LUT R8, R5, 0xfffffffe, RZ, 0xc0, !PT ;  /* 0xfffffffe0508b812 */ /* 0x000fe400078ec0ff */
[----:B------:R-:W-:Y:S01]  /*16310*/  @!P2 LOP3.LUT R10, R4, 0xfffffffe, RZ, 0xc0, !PT ;  /* 0xfffffffe040aa812 */ /* 0x000fe200078ec0ff */
[----:B------:R-:W-:-:S04]  /*16320*/  @!P4 IMAD.WIDE R4, R6, 0x4, R2 ;  /* 0x000000040604c825 */ /* 0x000fc800078e0202 */
[--C-:B------:R-:W-:Y:S01]  /*16330*/  @!P3 IMAD.WIDE R8, R8, 0x4, R2.reuse ;  /* 0x000000040808b825 */ /* 0x100fe200078e0202 */
[----:B------:R1:W-:Y:S03]  /*16340*/  @!P4 ST.E.64 [R4.64], R156 ;  /* 0x0000009c0400c985 */ /* 0x0003e6000c101b14 */
[--C-:B------:R-:W-:Y:S01]  /*16350*/  @!P2 IMAD.WIDE R10, R10, 0x4, R2.reuse ;  /* 0x000000040a0aa825 */ /* 0x100fe200078e0202 */
[----:B------:R3:W-:Y:S03]  /*16360*/  @!P3 ST.E.64 [R8.64], R56 ;  /* 0x000000380800b985 */ /* 0x0007e6000c101b14 */
[--C-:B------:R-:W-:Y:S01]  /*16370*/  @!P1 IMAD.WIDE R6, R7, 0x4, R2.reuse ;  /* 0x0000000407069825 */ /* 0x100fe200078e0202 */
[----:B------:R-:W-:Y:S04]  /*16380*/  @!P2 ST.E.64 [R10.64], R60 ;  /* 0x0000003c0a00a985 */ /* 0x000fe8000c101b14 */
[----:B------:R4:W-:Y:S01]  /*16390*/  @!P1 ST.E.64 [R6.64], R72 ;  /* 0x0000004806009985 */ /* 0x0009e2000c101b14 */
[----:B-1----:R-:W-:Y:S01]  /*163a0*/  @!P0 IMAD.WIDE R4, R12, 0x4, R2 ;  /* 0x000000040c048825 */ /* 0x002fe200078e0202 */
[----:B---3--:R-:W-:-:S04]  /*163b0*/  IADD3 R9, R0, 0x50, RZ ;  /* 0x0000005000097810 */ /* 0x008fc80007ffe0ff */
[----:B------:R1:W-:Y:S01]  /*163c0*/  @!P0 ST.E.64 [R4.64], R76 ;  /* 0x0000004c04008985 */ /* 0x0003e2000c101b14 */
[----:B------:R-:W-:Y:S02]  /*163d0*/  IADD3 R8, R0, 0x58, RZ ;  /* 0x0000005800087810 */ /* 0x000fe40007ffe0ff */
[----:B------:R-:W-:Y:S02]  /*163e0*/  ISETP.GE.AND P5, PT, R9, c[0x0][0x3c8], PT ;  /* 0x0000f20009007a0c */ /* 0x000fe40003fa6270 */
[----:B------:R-:W-:Y:S02]  /*163f0*/  ISETP.GE.AND P4, PT, R8, c[0x0][0x3c8], PT ;  /* 0x0000f20008007a0c */ /* 0x000fe40003f86270 */
[C---:B----4-:R-:W-:Y:S02]  /*16400*/  IADD3 R7, R0.reuse, 0x60, RZ ;  /* 0x0000006000077810 */ /* 0x050fe40007ffe0ff */
[----:B------:R-:W-:Y:S02]  /*16410*/  IADD3 R6, R0, 0x68, RZ ;  /* 0x0000006800067810 */ /* 0x000fe40007ffe0ff */
[----:B------:R-:W-:-:S02]  /*16420*/  ISETP.GE.AND P3, PT, R7, c[0x0][0x3c8], PT ;  /* 0x0000f20007007a0c */ /* 0x000fc40003f66270 */
[----:B------:R-:W-:-:S03]  /*16430*/  ISETP.GE.AND P2, PT, R6, c[0x0][0x3c8], PT ;  /* 0x0000f20006007a0c */ /* 0x000fc60003f46270 */
[----:B------:R-:W-:Y:S02]  /*16440*/  @!P5 LEA.HI R9, R9, R9, RZ, 0x1 ;  /* 0x000000090909d211 */ /* 0x000fe400078f08ff */
[----:B------:R-:W-:-:S04]  /*16450*/  @!P4 LEA.HI R10, R8, R8, RZ, 0x1 ;  /* 0x00000008080ac211 */ /* 0x000fc800078f08ff */
[----:B------:R-:W-:Y:S02]  /*16460*/  @!P4 LOP3.LUT R10, R10, 0xfffffffe, RZ, 0xc0, !PT ;  /* 0xfffffffe0a0ac812 */ /* 0x000fe400078ec0ff */
[----:B------:R-:W-:Y:S02]  /*16470*/  @!P3 LEA.HI R8, R7, R7, RZ, 0x1 ;  /* 0x000000070708b211 */ /* 0x000fe400078f08ff */
[----:B------:R-:W-:Y:S01]  /*16480*/  @!P2 LEA.HI R7, R6, R6, RZ, 0x1 ;  /* 0x000000060607a211 */ /* 0x000fe200078f08ff */
[----:B------:R-:W-:Y:S01]  /*16490*/  @!P4 IMAD.WIDE R10, R10, 0x4, R2 ;  /* 0x000000040a0ac825 */ /* 0x000fe200078e0202 */
[----:B------:R-:W-:Y:S02]  /*164a0*/  @!P3 LOP3.LUT R8, R8, 0xfffffffe, RZ, 0xc0, !PT ;  /* 0xfffffffe0808b812 */ /* 0x000fe400078ec0ff */
[C---:B-1----:R-:W-:Y:S02]  /*164b0*/  IADD3 R5, R0.reuse, 0x70, RZ ;  /* 0x0000007000057810 */ /* 0x042fe40007ffe0ff */
[----:B------:R-:W-:-:S02]  /*164c0*/  IADD3 R4, R0, 0x78, RZ ;  /* 0x0000007800047810 */ /* 0x000fc40007ffe0ff */
[----:B------:R-:W-:Y:S02]  /*164d0*/  ISETP.GE.AND P1, PT, R5, c[0x0][0x3c8], PT ;  /* 0x0000f20005007a0c */ /* 0x000fe40003f26270 */
[----:B------:R-:W-:Y:S02]  /*164e0*/  ISETP.GE.AND P0, PT, R4, c[0x0][0x3c8], PT ;  /* 0x0000f20004007a0c */ /* 0x000fe40003f06270 */
[----:B------:R-:W-:-:S09]  /*164f0*/  @!P2 LOP3.LUT R7, R7, 0xfffffffe, RZ, 0xc0, !PT ;  /* 0xfffffffe0707a812 */ /* 0x000fd200078ec0ff */
[----:B------:R-:W-:Y:S02]  /*16500*/  @!P1 LEA.HI R6, R5, R5, RZ, 0x1 ;  /* 0x0000000505069211 */ /* 0x000fe400078f08ff */
[----:B------:R-:W-:Y:S01]  /*16510*/  @!P5 LOP3.LUT R5, R9, 0xfffffffe, RZ, 0xc0, !PT ;  /* 0xfffffffe0905d812 */ /* 0x000fe200078ec0ff */
[--C-:B------:R-:W-:Y:S01]  /*16520*/  @!P3 IMAD.WIDE R8, R8, 0x4, R2.reuse ;  /* 0x000000040808b825 */ /* 0x100fe200078e0202 */
[----:B------:R-:W-:Y:S02]  /*16530*/  @!P0 LEA.HI R4, R4, R4, RZ, 0x1 ;  /* 0x0000000404048211 */ /* 0x000fe400078f08ff */
        /* <DEDUP_REMOVED lines=12> */
.L_x_662:
[----:B------:R-:W-:Y:S05]  /*16600*/  BSYNC B0 ;  /* 0x0000000000007941 */ /* 0x000fea0003800000 */
.L_x_661:
[----:B-1-3--:R1:W3:Y:S04]  /*16610*/  SHFL.IDX PT, R3, R22, 0x3, 0x1c1f ;  /* 0x007c1f0016037f89 */ /* 0x00a2e800000e0000 */
[----:B----4-:R1:W4:Y:S01]  /*16620*/  SHFL.IDX PT, R2, R23, 0x3, 0x1c1f ;  /* 0x007c1f0017027f89 */ /* 0x01032200000e0000 */
[----:B------:R-:W-:Y:S05]  /*16630*/  @P6 EXIT ;  /* 0x000000000000694d */ /* 0x000fea0003800000 */
[C---:B------:R-:W-:Y:S02]  /*16640*/  ISETP.GE.AND P0, PT, R0.reuse, c[0x0][0x3c8], PT ;  /* 0x0000f20000007a0c */ /* 0x040fe40003f06270 */
[----:B------:R-:W-:-:S02]  /*16650*/  IADD3 R5, R0, 0x8, RZ ;  /* 0x0000000800057810 */ /* 0x000fc40007ffe0ff */
[----:B------:R-:W-:Y:S02]  /*16660*/  IADD3 R4, R0, 0x10, RZ ;  /* 0x0000001000047810 */ /* 0x000fe40007ffe0ff */
[----:B------:R-:W-:Y:S02]  /*16670*/  ISETP.GE.AND P6, PT, R5, c[0x0][0x3c8], PT ;  /* 0x0000f20005007a0c */ /* 0x000fe40003fc6270 */
[----:B------:R-:W-:Y:S02]  /*16680*/  ISETP.GE.AND P5, PT, R4, c[0x0][0x3c8], PT ;  /* 0x0000f20004007a0c */ /* 0x000fe40003fa6270 */
[C---:B------:R-:W-:Y:S02]  /*16690*/  IADD3 R8, R0.reuse, 0x18, RZ ;  /* 0x0000001800087810 */ /* 0x040fe40007ffe0ff */
[C---:B------:R-:W-:Y:S01]  /*166a0*/  IADD3 R9, R0.reuse, 0x20, RZ ;  /* 0x0000002000097810 */ /* 0x040fe20007ffe0ff */
[C---:B---34-:R-:W-:Y:S01]  /*166b0*/  @!P0 IMAD.WIDE R6, R0.reuse, 0x4, R2 ;  /* 0x0000000400068825 */ /* 0x058fe200078e0202 */
[----:B------:R-:W-:-:S02]  /*166c0*/  IADD3 R10, R0, 0x28, RZ ;  /* 0x00000028000a7810 */ /* 0x000fc40007ffe0ff */
[C---:B------:R-:W-:Y:S02]  /*166d0*/  IADD3 R11, R0.reuse, 0x30, RZ ;  /* 0x00000030000b7810 */ /* 0x040fe40007ffe0ff */
[----:B------:R3:W-:Y:S01]  /*166e0*/  @!P0 ST.E.64 [R6.64], R182 ;  /* 0x000000b606008985 */ /* 0x0007e2000c101b14 */
[----:B------:R-:W-:Y:S02]  /*166f0*/  IADD3 R12, R0, 0x38, RZ ;  /* 0x00000038000c7810 */ /* 0x000fe40007ffe0ff */
[----:B------:R-:W-:Y:S02]  /*16700*/  @!P5 LEA.HI R4, R4, R4, RZ, 0x1 ;  /* 0x000000040404d211 */ /* 0x000fe400078f08ff */
[----:B------:R-:W-:Y:S02]  /*16710*/  ISETP.GE.AND P4, PT, R8, c[0x0][0x3c8], PT ;  /* 0x0000f20008007a0c */ /* 0x000fe40003f86270 */
[----:B------:R-:W-:Y:S02]  /*16720*/  ISETP.GE.AND P3, PT, R9, c[0x0][0x3c8], PT ;  /* 0x0000f20009007a0c */ /* 0x000fe40003f66270 */
[----:B------:R-:W-:-:S02]  /*16730*/  @!P5 LOP3.LUT R4, R4, 0xfffffffe, RZ, 0xc0, !PT ;  /* 0xfffffffe0404d812 */ /* 0x000fc400078ec0ff */
[----:B------:R-:W-:Y:S02]  /*16740*/  ISETP.GE.AND P2, PT, R10, c[0x0][0x3c8], PT ;  /* 0x0000f2000a007a0c */ /* 0x000fe40003f46270 */
[----:B------:R-:W-:Y:S02]  /*16750*/  ISETP.GE.AND P1, PT, R11, c[0x0][0x3c8], PT ;  /* 0x0000f2000b007a0c */ /* 0x000fe40003f26270 */
[----:B------:R-:W-:Y:S02]  /*16760*/  ISETP.GE.AND P0, PT, R12, c[0x0][0x3c8], PT ;  /* 0x0000f2000c007a0c */ /* 0x000fe40003f06270 */
[C---:B------:R-:W-:Y:S02]  /*16770*/  IADD3 R14, R0.reuse, 0x40, RZ ;  /* 0x00000040000e7810 */ /* 0x040fe40007ffe0ff */
[----:B------:R-:W-:Y:S02]  /*16780*/  IADD3 R15, R0, 0x48, RZ ;  /* 0x00000048000f7810 */ /* 0x000fe40007ffe0ff */
[----:B---3--:R-:W-:Y:S01]  /*16790*/  @!P6 LEA.HI R6, R5, R5, RZ, 0x1 ;  /* 0x000000050506e211 */ /* 0x008fe200078f08ff */
[----:B------:R-:W-:-:S03]  /*167a0*/  @!P5 IMAD.WIDE R4, R4, 0x4, R2 ;  /* 0x000000040404d825 */ /* 0x000fc600078e0202 */
[----:B------:R-:W-:-:S05]  /*167b0*/  @!P6 LOP3.LUT R6, R6, 0xfffffffe, RZ, 0xc0, !PT ;  /* 0xfffffffe0606e812 */ /* 0x000fca00078ec0ff */
[----:B------:R-:W-:-:S05]  /*167c0*/  @!P6 IMAD.WIDE R6, R6, 0x4, R2 ;  /* 0x000000040606e825 */ /* 0x000fca00078e0202 */
[----:B------:R3:W-:Y:S01]  /*167d0*/  @!P6 ST.E.64 [R6.64], R186 ;  /* 0x000000ba0600e985 */ /* 0x0007e2000c101b14 */
[----:B------:R-:W-:-:S03]  /*167e0*/  ISETP.GE.AND P6, PT, R14, c[0x0][0x3c8], PT ;  /* 0x0000f2000e007a0c */ /* 0x000fc60003fc6270 */
[----:B------:R4:W-:Y:S01]  /*167f0*/  @!P5 ST.E.64 [R4.64], R138 ;  /* 0x0000008a0400d985 */ /* 0x0009e2000c101b14 */
[----:B------:R-:W-:Y:S02]  /*16800*/  ISETP.GE.AND P5, PT, R15, c[0x0][0x3c8], PT ;  /* 0x0000f2000f007a0c */ /* 0x000fe40003fa6270 */
[----:B---3--:R-:W-:Y:S02]  /*16810*/  @!P2 LEA.HI R7, R10, R10, RZ, 0x1 ;  /* 0x0000000a0a07a211 */ /* 0x008fe400078f08ff */
[----:B------:R-:W-:Y:S02]  /*16820*/  @!P1 LEA.HI R6, R11, R11, RZ, 0x1 ;  /* 0x0000000b0b069211 */ /* 0x000fe400078f08ff */
[----:B----4-:R-:W-:Y:S02]  /*16830*/  @!P4 LEA.HI R4, R8, R8, RZ, 0x1 ;  /* 0x000000080804c211 */ /* 0x010fe400078f08ff */
[----:B------:R-:W-:Y:S02]  /*16840*/  @!P3 LEA.HI R8, R9, R9, RZ, 0x1 ;  /* 0x000000090908b211 */ /* 0x000fe400078f08ff */
[----:B------:R-:W-:-:S02]  /*16850*/  @!P0 LEA.HI R5, R12, R12, RZ, 0x1 ;  /* 0x0000000c0c058211 */ /* 0x000fc400078f08ff */
[----:B------:R-:W-:Y:S02]  /*16860*/  @!P4 LOP3.LUT R4, R4, 0xfffffffe, RZ, 0xc0, !PT ;  /* 0xfffffffe0404c812 */ /* 0x000fe400078ec0ff */
[----:B------:R-:W-:Y:S02]  /*16870*/  @!P3 LOP3.LUT R8, R8, 0xfffffffe, RZ, 0xc0, !PT ;  /* 0xfffffffe0808b812 */ /* 0x000fe400078ec0ff */
[----:B------:R-:W-:Y:S01]  /*16880*/  @!P2 LOP3.LUT R7, R7, 0xfffffffe, RZ, 0xc0, !PT ;  /* 0xfffffffe0707a812 */ /* 0x000fe200078ec0ff */
[--C-:B------:R-:W-:Y:S01]  /*16890*/  @!P4 IMAD.WIDE R12, R4, 0x4, R2.reuse ;  /* 0x00000004040cc825 */ /* 0x100fe200078e0202 */
[----:B------:R-:W-:Y:S02]  /*168a0*/  @!P1 LOP3.LUT R6, R6, 0xfffffffe, RZ, 0xc0, !PT ;  /* 0xfffffffe06069812 */ /* 0x000fe400078ec0ff */
[----:B------:R-:W-:Y:S01]  /*168b0*/  @!P0 LOP3.LUT R5, R5, 0xfffffffe, RZ, 0xc0, !PT ;  /* 0xfffffffe05058812 */ /* 0x000fe200078ec0ff */
[--C-:B------:R-:W-:Y:S01]  /*168c0*/  @!P3 IMAD.WIDE R10, R8, 0x4, R2.reuse ;  /* 0x00000004080ab825 */ /* 0x100fe200078e0202 */
[----:B------:R3:W-:Y:S03]  /*168d0*/  @!P4 ST.E.64 [R12.64], R142 ;  /* 0x0000008e0c00c985 */ /* 0x0007e6000c101b14 */
[--C-:B------:R-:W-:Y:S01]  /*168e0*/  @!P2 IMAD.WIDE R8, R7, 0x4, R2.reuse ;  /* 0x000000040708a825 */ /* 0x100fe200078e0202 */
[----:B------:R4:W-:Y:S03]  /*168f0*/  @!P3 ST.E.64 [R10.64], R154 ;  /* 0x0000009a0a00b985 */ /* 0x0009e6000c101b14 */
[--C-:B------:R-:W-:Y:S01]  /*16900*/  @!P1 IMAD.WIDE R6, R6, 0x4, R2.reuse ;  /* 0x0000000406069825 */ /* 0x100fe200078e0202 */
[----:B------:R1:W-:Y:S03]  /*16910*/  @!P2 ST.E.64 [R8.64], R158 ;  /* 0x0000009e0800a985 */ /* 0x0003e6000c101b14 */
[----:B------:R-:W-:Y:S01]  /*16920*/  @!P0 IMAD.WIDE R4, R5, 0x4, R2 ;  /* 0x0000000405048825 */ /* 0x000fe200078e0202 */
[----:B------:R-:W-:Y:S04]  /*16930*/  @!P1 ST.E.64 [R6.64], R58 ;  /* 0x0000003a06009985 */ /* 0x000fe8000c101b14 */
[----:B------:R2:W-:Y:S01]  /*16940*/  @!P0 ST.E.64 [R4.64], R62 ;  /* 0x0000003e04008985 */ /* 0x0005e2000c101b14 */
[----:B---3--:R-:W-:-:S02]  /*16950*/  IADD3 R12, R0, 0x70, RZ ;  /* 0x00000070000c7810 */ /* 0x008fc40007ffe0ff */
[C---:B----4-:R-:W-:Y:S02]  /*16960*/  IADD3 R10, R0.reuse, 0x60, RZ ;  /* 0x00000060000a7810 */ /* 0x050fe40007ffe0ff */
[C---:B------:R-:W-:Y:S02]  /*16970*/  IADD3 R11, R0.reuse, 0x68, RZ ;  /* 0x00000068000b7810 */ /* 0x040fe40007ffe0ff */
[C---:B-1----:R-:W-:Y:S02]  /*16980*/  IADD3 R8, R0.reuse, 0x50, RZ ;  /* 0x0000005000087810 */ /* 0x042fe40007ffe0ff */
[----:B------:R-:W-:Y:S02]  /*16990*/  IADD3 R9, R0, 0x58, RZ ;  /* 0x0000005800097810 */ /* 0x000fe40007ffe0ff */
[----:B------:R-:W-:Y:S02]  /*169a0*/  ISETP.GE.AND P4, PT, R8, c[0x0][0x3c8], PT ;  /* 0x0000f20008007a0c */ /* 0x000fe40003f86270 */
[----:B------:R-:W-:-:S02]  /*169b0*/  ISETP.GE.AND P3, PT, R9, c[0x0][0x3c8], PT ;  /* 0x0000f20009007a0c */ /* 0x000fc40003f66270 */
[----:B--2---:R-:W-:Y:S02]  /*169c0*/  @!P6 LEA.HI R4, R14, R14, RZ, 0x1 ;  /* 0x0000000e0e04e211 */ /* 0x004fe400078f08ff */
[----:B------:R-:W-:Y:S02]  /*169d0*/  @!P5 LEA.HI R5, R15, R15, RZ, 0x1 ;  /* 0x0000000f0f05d211 */ /* 0x000fe400078f08ff */
[----:B------:R-:W-:Y:S02]  /*169e0*/  @!P6 LOP3.LUT R4, R4, 0xfffffffe, RZ, 0xc0, !PT ;  /* 0xfffffffe0404e812 */ /* 0x000fe400078ec0ff */
[----:B------:R-:W-:Y:S02]  /*169f0*/  ISETP.GE.AND P2, PT, R10, c[0x0][0x3c8], PT ;  /* 0x0000f2000a007a0c */ /* 0x000fe40003f46270 */
[----:B------:R-:W-:Y:S01]  /*16a00*/  @!P5 LOP3.LUT R5, R5, 0xfffffffe, RZ, 0xc0, !PT ;  /* 0xfffffffe0505d812 */ /* 0x000fe200078ec0ff */
[----:B------:R-:W-:Y:S01]  /*16a10*/  @!P6 IMAD.WIDE R6, R4, 0x4, R2 ;  /* 0x000000040406e825 */ /* 0x000fe200078e0202 */
[----:B------:R-:W-:-:S02]  /*16a20*/  ISETP.GE.AND P1, PT, R11, c[0x0][0x3c8], PT ;  /* 0x0000f2000b007a0c */ /* 0x000fc40003f26270 */
[----:B------:R-:W-:Y:S01]  /*16a30*/  ISETP.GE.AND P0, PT, R12, c[0x0][0x3c8], PT ;  /* 0x0000f2000c007a0c */ /* 0x000fe20003f06270 */
[----:B------:R-:W-:Y:S01]  /*16a40*/  @!P5 IMAD.WIDE R4, R5, 0x4, R2 ;  /* 0x000000040504d825 */ /* 0x000fe200078e0202 */
[----:B------:R1:W-:Y:S01]  /*16a50*/  @!P6 ST.E.64 [R6.64], R74 ;  /* 0x0000004a0600e985 */ /* 0x0003e2000c101b14 */
[----:B------:R-:W-:-:S03]  /*16a60*/  IADD3 R0, R0, 0x78, RZ ;  /* 0x0000007800007810 */ /* 0x000fc60007ffe0ff */
[----:B------:R2:W-:Y:S01]  /*16a70*/  @!P5 ST.E.64 [R4.64], R78 ;  /* 0x0000004e0400d985 */ /* 0x0005e2000c101b14 */
[----:B-1----:R-:W-:-:S04]  /*16a80*/  @!P2 LEA.HI R7, R10, R10, RZ, 0x1 ;  /* 0x0000000a0a07a211 */ /* 0x002fc800078f08ff */
[----:B------:R-:W-:Y:S02]  /*16a90*/  @!P1 LEA.HI R6, R11, R11, RZ, 0x1 ;  /* 0x0000000b0b069211 */ /* 0x000fe400078f08ff */
[----:B--2---:R-:W-:Y:S02]  /*16aa0*/  @!P4 LEA.HI R4, R8, R8, RZ, 0x1 ;  /* 0x000000080804c211 */ /* 0x004fe400078f08ff */
[----:B------:R-:W-:Y:S02]  /*16ab0*/  @!P3 LEA.HI R8, R9, R9, RZ, 0x1 ;  /* 0x000000090908b211 */ /* 0x000fe400078f08ff */
[----:B------:R-:W-:Y:S02]  /*16ac0*/  @!P0 LEA.HI R5, R12, R12, RZ, 0x1 ;  /* 0x0000000c0c058211 */ /* 0x000fe400078f08ff */
[----:B------:R-:W-:Y:S02]  /*16ad0*/  @!P4 LOP3.LUT R4, R4, 0xfffffffe, RZ, 0xc0, !PT ;  /* 0xfffffffe0404c812 */ /* 0x000fe400078ec0ff */
[----:B------:R-:W-:-:S02]  /*16ae0*/  @!P3 LOP3.LUT R8, R8, 0xfffffffe, RZ, 0xc0, !PT ;  /* 0xfffffffe0808b812 */ /* 0x000fc400078ec0ff */
        /* <DEDUP_REMOVED lines=20> */
.L_x_656:
[----:B------:R-:W3:Y:S02]  /*16c30*/  S2R R0, SR_TID.X ;  /* 0x0000000000007919 */ /* 0x000ee40000002100 */
[----:B---3--:R-:W-:-:S13]  /*16c40*/  ISETP.GT.AND P0, PT, R0, 0x7f, PT ;  /* 0x0000007f0000780c */ /* 0x008fda0003f04270 */
[----:B------:R-:W-:Y:S05]  /*16c50*/  @P0 EXIT ;  /* 0x000000000000094d */ /* 0x000fea0003800000 */
[----:B------:R-:W3:Y:S01]  /*16c60*/  S2R R8, SR_CTAID.X ;  /* 0x0000000000087919 */ /* 0x000ee20000002500 */
[----:B------:R-:W-:-:S05]  /*16c70*/  MOV R3, c[0x0][0x4e8] ;  /* 0x00013a0000037a02 */ /* 0x000fca0000000f00 */
[----:B-1----:R-:W-:Y:S01]  /*16c80*/  IMAD R2, R3, c[0x0][0x388], RZ ;  /* 0x0000e20003027a24 */ /* 0x002fe200078e02ff */
[----:B---3--:R-:W-:-:S04]  /*16c90*/  LEA R8, R8, R0, 0x7 ;  /* 0x0000000008087211 */ /* 0x008fc800078e38ff */
        /* <DEDUP_REMOVED lines=25> */
[----:B------:R-:W-:Y:S02]  /*16e30*/  IMAD.IADD R3, R5, 0x1, R3 ;  /* 0x0000000105037824 */ /* 0x000fe400078e0203 */
[----:B------:R-:W-:Y:S01]  /*16e40*/  IMAD R5, R7, c[0x0][0x4e8], R8 ;  /* 0x00013a0007057a24 */ /* 0x000fe200078e0208 */
[----:B------:R-:W-:Y:S01]  /*16e50*/  SHF.R.S32.HI R7, RZ, 0x1f, R0 ;  /* 0x0000001fff077819 */ /* 0x000fe20000011400 */
[----:B------:R-:W-:-:S02]  /*16e60*/  IMAD R6, R6, c[0x0][0x4e0], RZ ;  /* 0x0001380006067a24 */ /* 0x000fc400078e02ff */
        /* <DEDUP_REMOVED lines=14> */
.L_x_663:
        /* <DEDUP_REMOVED lines=11> */
.L_x_1800:


//--------------------- .text._ZN7cutlass13device_kernelIN5flash19enable_sm80_to_sm89INS1_16FlashAttnFwdSm80INS1_25CollectiveMainloopFwdSm80ILi8ELi1ELb1EN4cute5tupleIJNS5_1CILi128EEENS7_ILi96EEES8_EEELi128ENS_10bfloat16_tEfNS_4arch4Sm80ELb0ELb1ELb0ELb1ELb1ELb0ELb1ELb1EEENS1_21CollectiveEpilogueFwdINS6_IJS8_S8_S9_EEENS6_IJNS7_ILi1EEESH_SH_EEESB_SD_Li256ELb1ELb1ELb1ELb0EEENS1_36VarlenDynamicPersistentTileSchedulerILi128ELi96ELi256ELi256ELb1ELb1ELb0ELb1ELb0ELb1EEEEEEEEEvNT_6ParamsE --------------------------
	.section	.text._ZN7cutlass13device_kernelIN5flash19enable_sm80_to_sm89INS1_16FlashAttnFwdSm80INS1_25CollectiveMainloopFwdSm80ILi8ELi1ELb1EN4cute5tupleIJNS5_1CILi128EEENS7_ILi96EEES8_EEELi128ENS_10bfloat16_tEfNS_4arch4Sm80ELb0ELb1ELb0ELb1ELb1ELb0ELb1ELb1EEENS1_21CollectiveEpilogueFwdINS6_IJS8_S8_S9_EEENS6_IJNS7_ILi1EEESH_SH_EEESB_SD_Li256ELb1ELb1ELb1ELb0EEENS1_36VarlenDynamicPersistentTileSchedulerILi128ELi96ELi256ELi256ELb1ELb1ELb0ELb1ELb0ELb1EEEEEEEEEvNT_6ParamsE,"ax",@progbits
	.sectioninfo	@"SHI_REGISTERS=255"
	.align	128
.text._ZN7cutlass13device_kernelIN5flash19enable_sm80_to_sm89INS1_16FlashAttnFwdSm80INS1_25CollectiveMainloopFwdSm80ILi8ELi1ELb1EN4cute5tupleIJNS5_1CILi128EEENS7_ILi96EEES8_EEELi128ENS_10bfloat16_tEfNS_4arch4Sm80ELb0ELb1ELb0ELb1ELb1ELb0ELb1ELb1EEENS1_21CollectiveEpilogueFwdINS6_IJS8_S8_S9_EEENS6_IJNS7_ILi1EEESH_SH_EEESB_SD_Li256ELb1ELb1ELb1ELb0EEENS1_36VarlenDynamicPersistentTileSchedulerILi128ELi96ELi256ELi256ELb1ELb1ELb0ELb1ELb0ELb1EEEEEEEEEvNT_6ParamsE:
        .type           _ZN7cutlass13device_kernelIN5flash19enable_sm80_to_sm89INS1_16FlashAttnFwdSm80INS1_25CollectiveMainloopFwdSm80ILi8ELi1ELb1EN4cute5tupleIJNS5_1CILi128EEENS7_ILi96EEES8_EEELi128ENS_10bfloat16_tEfNS_4arch4Sm80ELb0ELb1ELb0ELb1ELb1ELb0ELb1ELb1EEENS1_21CollectiveEpilogueFwdINS6_IJS8_S8_S9_EEENS6_IJNS7_ILi1EEESH_SH_EEESB_SD_Li256ELb1ELb1ELb1ELb0EEENS1_36VarlenDynamicPersistentTileSchedulerILi128ELi96ELi256ELi256ELb1ELb1ELb0ELb1ELb0ELb1EEEEEEEEEvNT_6ParamsE,@function
        .size           _ZN7cutlass13device_kernelIN5flash19enable_sm80_to_sm89INS1_16FlashAttnFwdSm80INS1_25CollectiveMainloopFwdSm80ILi8ELi1ELb1EN4cute5tupleIJNS5_1CILi128EEENS7_ILi96EEES8_EEELi128ENS_10bfloat16_tEfNS_4arch4Sm80ELb0ELb1ELb0ELb1ELb1ELb0ELb1ELb1EEENS1_21CollectiveEpilogueFwdINS6_IJS8_S8_S9_EEENS6_IJNS7_ILi1EEESH_SH_EEESB_SD_Li256ELb1ELb1ELb1ELb0EEENS1_36VarlenDynamicPersistentTileSchedulerILi128ELi96ELi256ELi256ELb1ELb1ELb0ELb1ELb0ELb1EEEEEEEEEvNT_6ParamsE,(.L_x_1801 - _ZN7cutlass13device_kernelIN5flash19enable_sm80_to_sm89INS1_16FlashAttnFwdSm80INS1_25CollectiveMainloopFwdSm80ILi8ELi1ELb1EN4cute5tupleIJNS5_1CILi128EEENS7_ILi96EEES8_EEELi128ENS_10bfloat16_tEfNS_4arch4Sm80ELb0ELb1ELb0ELb1ELb1ELb0ELb1ELb1EEENS1_21CollectiveEpilogueFwdINS6_IJS8_S8_S9_EEENS6_IJNS7_ILi1EEESH_SH_EEESB_SD_Li256ELb1ELb1ELb1ELb0EEENS1_36VarlenDynamicPersistentTileSchedulerILi128ELi96ELi256ELi256ELb1ELb1ELb0ELb1ELb0ELb1EEEEEEEEEvNT_6ParamsE)
        .other          _ZN7cutlass13device_kernelIN5flash19enable_sm80_to_sm89INS1_16FlashAttnFwdSm80INS1_25CollectiveMainloopFwdSm80ILi8ELi1ELb1EN4cute5tupleIJNS5_1CILi128EEENS7_ILi96EEES8_EEELi128ENS_10bfloat16_tEfNS_4arch4Sm80ELb0ELb1ELb0ELb1ELb1ELb0ELb1ELb1EEENS1_21CollectiveEpilogueFwdINS6_IJS8_S8_S9_EEENS6_IJNS7_ILi1EEESH_SH_EEESB_SD_Li256ELb1ELb1ELb1ELb0EEENS1_36VarlenDynamicPersistentTileSchedulerILi128ELi96ELi256ELi256ELb1ELb1ELb0ELb1ELb0ELb1EEEEEEEEEvNT_6ParamsE,@"STO_CUDA_ENTRY STV_DEFAULT"
_ZN7cutlass13device_kernelIN5flash19enable_sm80_to_sm89INS1_16FlashAttnFwdSm80INS1_25CollectiveMainloopFwdSm80ILi8ELi1ELb1EN4cute5tupleIJNS5_1CILi128EEENS7_ILi96EEES8_EEELi128ENS_10bfloat16_tEfNS_4arch4Sm80ELb0ELb1ELb0ELb1ELb1ELb0ELb1ELb1EEENS1_21CollectiveEpilogueFwdINS6_IJS8_S8_S9_EEENS6_IJNS7_ILi1EEESH_SH_EEESB_SD_Li256ELb1ELb1ELb1ELb0EEENS1_36VarlenDynamicPersistentTileSchedulerILi128ELi96ELi256ELi256ELb1ELb1ELb0ELb1ELb0ELb1EEEEEEEEEvNT_6ParamsE:
[----:B------:R-:W-:-:S03]  /*0000*/  MOV R1, c[0x0][0x28] ;  /* 0x00000a0000017a02 */ /* 0x000fc60000000f00 */
[----:B------:R-:W1:Y:S01]  /*0010*/  S2R R2, SR_TID.X ;  /* 0x0000000000027919 */ /* 0x000e620000002100 */
[----:B------:R-:W-:Y:S01]  /*0020*/  IADD3 R1, R1, -0x28, RZ ;  /* 0xffffffd801017810 */ /* 0x000fe20007ffe0ff */
[----:B------:R-:W-:Y:S01]  /*0030*/  ULDC.64 UR6, c[0x0][0x118] ;  /* 0x0000460000067ab9 */ /* 0x000fe20000000a00 */
[----:B-1----:R-:W-:-:S05]  /*0040*/  SHF.R.U32.HI R0, RZ, 0x5, R2 ;  /* 0x00000005ff007819 */ /* 0x002fca0000011602 */
[----:B------:R-:W1:Y:S02]  /*0050*/  SHFL.IDX PT, R3, R0, RZ, 0x1f ;  /* 0x00001fff00037589 */ /* 0x000e6400000e0000 */
[----:B-1----:R-:W-:Y:S02]  /*0060*/  ISETP.NE.AND P0, PT, R3, RZ, PT ;  /* 0x000000ff0300720c */ /* 0x002fe40003f05270 */
[----:B------:R1:W-:Y:S11]  /*0070*/  STL [R1+0x20], R3 ;  /* 0x0000200301007387 */ /* 0x0003f60000100800 */
[----:B------:R-:W-:Y:S06]  /*0080*/  @P0 BAR.SYNC.DEFER_BLOCKING 0x5, 0x100 ;  /* 0x0144000000000b1d */ /* 0x000fec0000010000 */
[----:B------:R-:W2:Y:S04]  /*0090*/  @P0 LDS.128 R248, [0xe100] ;  /* 0x00e10000fff80984 */ /* 0x000ea80000000c00 */
[----:B------:R-:W-:Y:S06]  /*00a0*/  @P0 BAR.ARV 0x4, 0x100 ;  /* 0x0104000000000b1d */ /* 0x000fec0000002000 */
[----:B------:R-:W-:Y:S05]  /*00b0*/  @P0 BRA `(.L_x_664) ;  /* 0x00000f1000000947 */ /* 0x000fea0003800000 */
[----:B-1----:R-:W-:Y:S01]  /*00c0*/  LOP3.LUT R13, R2, 0x1f, RZ, 0xc0, !PT ;  /* 0x0000001f020d7812 */ /* 0x002fe200078ec0ff */
[----:B------:R-:W-:-:S03]  /*00d0*/  CS2R R8, SRZ ;  /* 0x0000000000087805 */ /* 0x000fc6000001ff00 */
[----:B------:R-:W-:-:S04]  /*00e0*/  ISETP.NE.AND P6, PT, R13, 0x1f, PT ;  /* 0x0000001f0d00780c */ /* 0x000fc80003fc5270 */
[----:B------:R-:W-:-:S13]  /*00f0*/  ISETP.GE.OR P0, PT, R13, c[0x0][0x53c], !P6 ;  /* 0x00014f000d007a0c */ /* 0x000fda0007706670 */
[----:B------:R-:W-:Y:S02]  /*0100*/  @!P0 IMAD.MOV.U32 R4, RZ, RZ, 0x4 ;  /* 0x00000004ff048424 */ /* 0x000fe400078e00ff */
[----:B------:R-:W-:Y:S02]  /*0110*/  @!P0 IMAD.MOV.U32 R2, RZ, RZ, 0x4 ;  /* 0x00000004ff028424 */ /* 0x000fe400078e00ff */
[----:B------:R-:W-:-:S04]  /*0120*/  @!P0 IMAD.WIDE.U32 R4, R13, R4, c[0x0][0x580] ;  /* 0x000160000d048625 */ /* 0x000fc800078e0004 */
[C---:B------:R-:W-:Y:S01]  /*0130*/  @!P0 IMAD.WIDE.U32 R2, R13.reuse, R2, c[0x0][0x578] ;  /* 0x00015e000d028625 */ /* 0x040fe200078e0002 */
[----:B------:R-:W3:Y:S04]  /*0140*/  @!P0 LDG.E R9, [R4.64] ;  /* 0x0000000604098981 */ /* 0x000ee8000c1e1900 */
[----:B------:R-:W3:Y:S01]  /*0150*/  @!P0 LDG.E R8, [R2.64] ;  /* 0x0000000602088981 */ /* 0x000ee2000c1e1900 */
[C---:B------:R-:W-:Y:S01]  /*0160*/  ISETP.NE.AND P5, PT, R13.reuse, RZ, PT ;  /* 0x000000ff0d00720c */ /* 0x040fe20003fa5270 */
[----:B------:R-:W1:Y:S01]  /*0170*/  S2UR UR4, SR_CTAID.X ;  /* 0x00000000000479c3 */ /* 0x000e620000002500 */
[C---:B------:R-:W-:Y:S01]  /*0180*/  ISETP.GE.U32.AND P4, PT, R13.reuse, 0x2, PT ;  /* 0x000000020d00780c */ /* 0x040fe20003f86070 */
[----:B------:R-:W-:Y:S01]  /*0190*/  IMAD.MOV.U32 R7, RZ, RZ, RZ ;  /* 0x000000ffff077224 */ /* 0x000fe200078e00ff */
[----:B------:R-:W-:-:S02]  /*01a0*/  ISETP.GE.U32.AND P3, PT, R13, 0x4, PT ;  /* 0x000000040d00780c */ /* 0x000fc40003f66070 */
[C---:B------:R-:W-:Y:S02]  /*01b0*/  ISETP.GE.U32.AND P2, PT, R13.reuse, 0x8, PT ;  /* 0x000000080d00780c */ /* 0x040fe40003f46070 */
[----:B------:R-:W-:Y:S01]  /*01c0*/  ISETP.GE.U32.AND P1, PT, R13, 0x10, PT ;  /* 0x000000100d00780c */ /* 0x000fe20003f26070 */
[----:B---3--:R-:W-:-:S05]  /*01d0*/  IMAD R4, R9, R8, RZ ;  /* 0x0000000809047224 */ /* 0x008fca00078e02ff */
[----:B------:R-:W3:Y:S02]  /*01e0*/  SHFL.UP PT, R0, R4, 0x1, RZ ;  /* 0x0420000004007989 */ /* 0x000ee400000e00ff */
[----:B---3--:R-:W-:-:S05]  /*01f0*/  SEL R0, R0, RZ, P5 ;  /* 0x000000ff00007207 */ /* 0x008fca0002800000 */
[----:B------:R-:W-:-:S05]  /*0200*/  IMAD.IADD R4, R4, 0x1, R0 ;  /* 0x0000000104047824 */ /* 0x000fca00078e0200 */
        /* <DEDUP_REMOVED lines=12> */
[----:B------:R-:W3:Y:S02]  /*02d0*/  SHFL.IDX PT, R6, R4, 0x1f, 0x1f ;  /* 0x03e01f0004067f89 */ /* 0x000ee400000e0000 */
[----:B---3--:R-:W-:-:S04]  /*02e0*/  IMAD R6, R6, c[0x0][0x538], RZ ;  /* 0x00014e0006067a24 */ /* 0x008fc800078e02ff */
[----:B------:R-:W-:Y:S01]  /*02f0*/  IMAD.MOV.U32 R0, RZ, RZ, R6 ;  /* 0x000000ffff007224 */ /* 0x000fe200078e0006 */
[----:B-1----:R-:W-:-:S13]  /*0300*/  ISETP.GT.AND P0, PT, R6, UR4, PT ;  /* 0x0000000406007c0c */ /* 0x002fda000bf04270 */
[----:B------:R-:W-:Y:S05]  /*0310*/  @P0 BRA `(.L_x_665) ;  /* 0x0000026000000947 */ /* 0x000fea0003800000 */
[----:B------:R-:W-:Y:S02]  /*0320*/  MOV R6, R0 ;  /* 0x0000000000067202 */ /* 0x000fe40000000f00 */
[----:B------:R-:W-:-:S04]  /*0330*/  MOV R7, RZ ;  /* 0x000000ff00077202 */ /* 0x000fc80000000f00 */
.L_x_669:
        /* <DEDUP_REMOVED lines=9> */
[----:B------:R-:W-:-:S04]  /*03d0*/  @!P0 IMAD.WIDE R4, R0, R2, c[0x0][0x580] ;  /* 0x0001600000048625 */ /* 0x000fc800078e0202 */
[----:B------:R-:W-:Y:S01]  /*03e0*/  @!P0 IMAD.WIDE R2, R0, R3, c[0x0][0x578] ;  /* 0x00015e0000028625 */ /* 0x000fe200078e0203 */
[----:B------:R-:W3:Y:S04]  /*03f0*/  @!P0 LDG.E R9, [R4.64] ;  /* 0x0000000604098981 */ /* 0x000ee8000c1e1900 */
[----:B------:R-:W3:Y:S02]  /*0400*/  @!P0 LDG.E R8, [R2.64] ;  /* 0x0000000602088981 */ /* 0x000ee4000c1e1900 */
[----:B---3--:R-:W-:Y:S01]  /*0410*/  IMAD R5, R9, R8, RZ ;  /* 0x0000000809057224 */ /* 0x008fe200078e02ff */
[----:B------:R-:W-:Y:S05]  /*0420*/  BRA.DIV ~URZ, `(.L_x_667) ;  /* 0x000162227f007947 */ /* 0x000fea000b800000 */
[----:B------:R1:W3:Y:S02]  /*0430*/  SHFL.UP PT, R0, R5, 0x1, RZ ;  /* 0x0420000005007989 */ /* 0x0002e400000e00ff */
.L_x_833:
        /* <DEDUP_REMOVED lines=16> */
.L_x_834:
[----:B---3--:R-:W-:-:S05]  /*0540*/  IMAD R0, R0, c[0x0][0x538], RZ ;  /* 0x00014e0000007a24 */ /* 0x008fca00078e02ff */
[----:B------:R-:W-:-:S04]  /*0550*/  IADD3 R6, R0, R6, RZ ;  /* 0x0000000600067210 */ /* 0x000fc80007ffe0ff */
[----:B------:R-:W-:-:S13]  /*0560*/  ISETP.GT.AND P0, PT, R6, UR4, PT ;  /* 0x0000000406007c0c */ /* 0x000fda000bf04270 */
[----:B-12---:R-:W-:Y:S05]  /*0570*/  @!P0 BRA `(.L_x_669) ;  /* 0xfffffdc000008947 */ /* 0x006fea000383ffff */
.L_x_665:
[----:B------:R-:W-:-:S05]  /*0580*/  IADD3 R10, -R0, R6, RZ ;  /* 0x00000006000a7210 */ /* 0x000fca0007ffe1ff */
[----:B------:R-:W-:-:S05]  /*0590*/  IMAD R0, R4, c[0x0][0x538], R10 ;  /* 0x00014e0004007a24 */ /* 0x000fca00078e020a */
[----:B------:R-:W-:Y:S01]  /*05a0*/  ISETP.GT.AND P0, PT, R0, UR4, PT ;  /* 0x0000000400007c0c */ /* 0x000fe2000bf04270 */
[----:B------:R-:W-:-:S12]  /*05b0*/  BRA.DIV ~URZ, `(.L_x_670) ;  /* 0x000162b27f007947 */ /* 0x000fd8000b800000 */
[----:B------:R-:W-:-:S04]  /*05c0*/  VOTE.ANY R6, PT, !P0 ;  /* 0x0000000000067806 */ /* 0x000fc800040e0100 */
.L_x_835:
[----:B------:R-:W1:Y:S02]  /*05d0*/  POPC R0, R6 ;  /* 0x0000000600007309 */ /* 0x000e640000000000 */
[----:B-12---:R-:W-:Y:S01]  /*05e0*/  IADD3 R251, R0, R7, RZ ;  /* 0x0000000700fb7210 */ /* 0x006fe20007ffe0ff */
[----:B------:R-:W-:Y:S05]  /*05f0*/  BRA.DIV ~URZ, `(.L_x_671) ;  /* 0x000162c27f007947 */ /* 0x000fea000b800000 */
[----:B------:R1:W2:Y:S01]  /*0600*/  SHFL.IDX PT, R12, R9, R0, 0x1f ;  /* 0x00001f00090c7589 */ /* 0x0002a200000e0000 */
[----:B------:R-:W-:-:S03]  /*0610*/  MOV R5, RZ ;  /* 0x000000ff00057202 */ /* 0x000fc60000000f00 */
[----:B------:R1:W3:Y:S04]  /*0620*/  SHFL.IDX PT, R9, R8, R0, 0x1f ;  /* 0x00001f0008097589 */ /* 0x0002e800000e0000 */
.L_x_836:
[----:B------:R-:W-:Y:S01]  /*0630*/  ISETP.NE.AND P0, PT, R6, RZ, PT ;  /* 0x000000ff0600720c */ /* 0x000fe20003f05270 */
[----:B------:R-:W-:-:S12]  /*0640*/  BSSY B0, `(.L_x_672) ;  /* 0x0000005000007945 */ /* 0x000fd80003800000 */
[----:B------:R-:W-:Y:S05]  /*0650*/  @!P0 BRA `(.L_x_673) ;  /* 0x0000003000008947 */ /* 0x000fea0003800000 */
[----:B-1----:R-:W-:Y:S01]  /*0660*/  IADD3 R0, R0, -0x1, RZ ;  /* 0xffffffff00007810 */ /* 0x002fe20007ffe0ff */
[----:B------:R-:W-:Y:S05]  /*0670*/  BRA.DIV ~URZ, `(.L_x_674) ;  /* 0x000163227f007947 */ /* 0x000fea000b800000 */
[----:B------:R1:W4:Y:S02]  /*0680*/  SHFL.IDX PT, R5, R4, R0, 0x1f ;  /* 0x00001f0004057589 */ /* 0x00032400000e0000 */
.L_x_673:
[----:B------:R-:W-:Y:S05]  /*0690*/  BSYNC B0 ;  /* 0x0000000000007941 */ /* 0x000fea0003800000 */
.L_x_672:
[----:B---3--:R-:W-:Y:S01]  /*06a0*/  ISETP.NE.AND P0, PT, R9, 0x1, PT ;  /* 0x000000010900780c */ /* 0x008fe20003f05270 */
[----:B----4-:R-:W-:Y:S01]  /*06b0*/  IMAD R248, R5, c[0x0][0x538], R10 ;  /* 0x00014e0005f87a24 */ /* 0x010fe200078e020a */
[----:B------:R-:W-:Y:S04]  /*06c0*/  BSSY B0, `(.L_x_675) ;  /* 0x0000085000007945 */ /* 0x000fe80003800000 */
[----:B------:R-:W-:-:S07]  /*06d0*/  IADD3 R11, -R248, UR4, RZ ;  /* 0x00000004f80b7c10 */ /* 0x000fce000fffe1ff */
[----:B------:R-:W-:Y:S05]  /*06e0*/  @!P0 BRA `(.L_x_676) ;  /* 0x000003e000008947 */ /* 0x000fea0003800000 */
[-C--:B-12---:R-:W-:Y:S02]  /*06f0*/  IABS R0, R12.reuse ;  /* 0x0000000c00007213 */ /* 0x086fe40000000000 */
[----:B------:R-:W-:-:S03]  /*0700*/  IABS R6, R12 ;  /* 0x0000000c00067213 */ /* 0x000fc60000000000 */
[----:B------:R-:W-:Y:S01]  /*0710*/  IMAD.MOV.U32 R5, RZ, RZ, R0 ;  /* 0x000000ffff057224 */ /* 0x000fe200078e0000 */
[----:B------:R-:W-:-:S03]  /*0720*/  IABS R0, R9 ;  /* 0x0000000900007213 */ /* 0x000fc60000000000 */
[----:B------:R-:W1:Y:S02]  /*0730*/  I2F.RP R2, R5 ;  /* 0x0000000500027306 */ /* 0x000e640000209400 */
[----:B------:R-:W-:Y:S01]  /*0740*/  IMAD.MOV.U32 R8, RZ, RZ, R0 ;  /* 0x000000ffff087224 */ /* 0x000fe200078e0000 */
[----:B------:R-:W-:-:S05]  /*0750*/  IABS R0, R11 ;  /* 0x0000000b00007213 */ /* 0x000fca0000000000 */
[----:B------:R-:W-:Y:S08]  /*0760*/  I2F.RP R7, R8 ;  /* 0x0000000800077306 */ /* 0x000ff00000209400 */
[----:B-1----:R-:W1:Y:S02]  /*0770*/  MUFU.RCP R2, R2 ;  /* 0x0000000200027308 */ /* 0x002e640000001000 */
[----:B-1----:R-:W-:-:S06]  /*0780*/  IADD3 R2, R2, 0xffffffe, RZ ;  /* 0x0ffffffe02027810 */ /* 0x002fcc0007ffe0ff */
[----:B------:R-:W1:Y:S02]  /*0790*/  F2I.FTZ.U32.TRUNC.NTZ R3, R2 ;  /* 0x0000000200037305 */ /* 0x000e64000021f000 */
[----:B-1----:R-:W-:-:S04]  /*07a0*/  IMAD.MOV R2, RZ, RZ, -R3 ;  /* 0x000000ffff027224 */ /* 0x002fc800078e0a03 */
[----:B------:R-:W-:Y:S02]  /*07b0*/  IMAD R4, R2, R5, RZ ;  /* 0x0000000502047224 */ /* 0x000fe400078e02ff */
[----:B------:R-:W-:-:S04]  /*07c0*/  IMAD.MOV.U32 R2, RZ, RZ, RZ ;  /* 0x000000ffff027224 */ /* 0x000fc800078e00ff */
[----:B------:R-:W-:Y:S01]  /*07d0*/  IMAD.HI.U32 R2, R3, R4, R2 ;  /* 0x0000000403027227 */ /* 0x000fe200078e0002 */
[----:B------:R-:W-:-:S03]  /*07e0*/  MOV R3, R0 ;  /* 0x0000000000037202 */ /* 0x000fc60000000f00 */
[----:B------:R-:W-:Y:S02]  /*07f0*/  IMAD.MOV R0, RZ, RZ, -R6 ;  /* 0x000000ffff007224 */ /* 0x000fe400078e0a06 */
        /* <DEDUP_REMOVED lines=28> */
[----:B------:R-:W-:-:S03]  /*09c0*/  IMAD.MOV R5, RZ, RZ, -R4 ;  /* 0x000000ffff057224 */ /* 0x000fc600078e0a04 */
        /* <DEDUP_REMOVED lines=10> */
[----:B------:R-:W-:-:S04]  /*0a70*/  IMAD.MOV R2, RZ, RZ, -R0 ;  /* 0x000000ffff027224 */ /* 0x000fc800078e0a00 */
[C---:B------:R-:W-:Y:S01]  /*0a80*/  IMAD R3, R9.reuse, R2, R4 ;  /* 0x0000000209037224 */ /* 0x040fe200078e0204 */
[----:B------:R-:W-:Y:S01]  /*0a90*/  LEA R2, R9, R0, 0x18 ;  /* 0x0000000009027211 */ /* 0x000fe200078ec0ff */
[----:B------:R-:W-:-:S04]  /*0aa0*/  IMAD R0, R12, R5, R11 ;  /* 0x000000050c007224 */ /* 0x000fc800078e020b */
[----:B------:R-:W-:Y:S01]  /*0ab0*/  IMAD R250, R3, 0x10000, R2 ;  /* 0x0001000003fa7824 */ /* 0x000fe200078e0202 */
[----:B------:R-:W-:Y:S05]  /*0ac0*/  BRA `(.L_x_677) ;  /* 0x0000044000007947 */ /* 0x000fea0003800000 */
.L_x_676:
[----:B------:R-:W-:-:S04]  /*0ad0*/  IMAD.MOV.U32 R2, RZ, RZ, 0x4 ;  /* 0x00000004ff027424 */ /* 0x000fc800078e00ff */
[----:B------:R-:W-:-:S05]  /*0ae0*/  IMAD.WIDE R2, R251, R2, c[0x0][0x590] ;  /* 0x00016400fb027625 */ /* 0x000fca00078e0202 */
[----:B------:R-:W3:Y:S02]  /*0af0*/  LDG.E R7, [R2.64] ;  /* 0x0000000602077981 */ /* 0x000ee4000c1e1900 */
[----:B-123--:R-:W-:-:S05]  /*0b00*/  IMAD R9, R7, R12, RZ ;  /* 0x0000000c07097224 */ /* 0x00efca00078e02ff */
[-C--:B------:R-:W-:Y:S02]  /*0b10*/  IABS R0, R9.reuse ;  /* 0x0000000900007213 */ /* 0x080fe40000000000 */
[----:B------:R-:W-:-:S03]  /*0b20*/  IABS R8, R9 ;  /* 0x0000000900087213 */ /* 0x000fc60000000000 */
[----:B------:R-:W-:-:S04]  /*0b30*/  IMAD.MOV.U32 R6, RZ, RZ, R0 ;  /* 0x000000ffff067224 */ /* 0x000fc800078e0000 */
[----:B------:R-:W1:Y:S08]  /*0b40*/  I2F.RP R2, R6 ;  /* 0x0000000600027306 */ /* 0x000e700000209400 */
[----:B-1----:R-:W1:Y:S02]  /*0b50*/  MUFU.RCP R2, R2 ;  /* 0x0000000200027308 */ /* 0x002e640000001000 */
[----:B-1----:R-:W-:-:S06]  /*0b60*/  IADD3 R2, R2, 0xffffffe, RZ ;  /* 0x0ffffffe02027810 */ /* 0x002fcc0007ffe0ff */
[----:B------:R-:W1:Y:S02]  /*0b70*/  F2I.FTZ.U32.TRUNC.NTZ R3, R2 ;  /* 0x0000000200037305 */ /* 0x000e64000021f000 */
[----:B-1----:R-:W-:-:S04]  /*0b80*/  IMAD.MOV R0, RZ, RZ, -R3 ;  /* 0x000000ffff007224 */ /* 0x002fc800078e0a03 */
[----:B------:R-:W-:Y:S01]  /*0b90*/  IMAD.MOV.U32 R2, RZ, RZ, R0 ;  /* 0x000000ffff027224 */ /* 0x000fe200078e0000 */
[----:B------:R-:W-:-:S03]  /*0ba0*/  IABS R0, R11 ;  /* 0x0000000b00007213 */ /* 0x000fc60000000000 */
[----:B------:R-:W-:Y:S01]  /*0bb0*/  IMAD R4, R2, R6, RZ ;  /* 0x0000000602047224 */ /* 0x000fe200078e02ff */
[----:B------:R-:W-:Y:S01]  /*0bc0*/  MOV R5, R0 ;  /* 0x0000000000057202 */ /* 0x000fe20000000f00 */
[----:B------:R-:W-:-:S04]  /*0bd0*/  IMAD.MOV.U32 R2, RZ, RZ, RZ ;  /* 0x000000ffff027224 */ /* 0x000fc800078e00ff */
[----:B------:R-:W-:-:S04]  /*0be0*/  IMAD.HI.U32 R0, R3, R4, R2 ;  /* 0x0000000403007227 */ /* 0x000fc800078e0002 */
[----:B------:R-:W-:Y:S02]  /*0bf0*/  IMAD.MOV R2, RZ, RZ, -R8 ;  /* 0x000000ffff027224 */ /* 0x000fe400078e0a08 */
        /* <DEDUP_REMOVED lines=9> */
[----:B------:R-:W-:-:S04]  /*0c90*/  @P2 IADD3 R0, R0, 0x1, RZ ;  /* 0x0000000100002810 */ /* 0x000fc80007ffe0ff */
[----:B------:R-:W-:-:S05]  /*0ca0*/  MOV R4, R0 ;  /* 0x0000000000047202 */ /* 0x000fca0000000f00 */
[----:B------:R-:W-:Y:S01]  /*0cb0*/  @!P1 IMAD.MOV R4, RZ, RZ, -R4 ;  /* 0x000000ffff049224 */ /* 0x000fe200078e0a04 */
[----:B------:R-:W-:-:S05]  /*0cc0*/  @!P0 LOP3.LUT R4, RZ, R9, RZ, 0x33, !PT ;  /* 0x00000009ff048212 */ /* 0x000fca00078e33ff */
[----:B------:R-:W-:-:S05]  /*0cd0*/  IMAD R10, R7, R4, RZ ;  /* 0x00000004070a7224 */ /* 0x000fca00078e02ff */
[----:B------:R-:W-:-:S04]  /*0ce0*/  IADD3 R0, -R10, c[0x0][0x538], RZ ;  /* 0x00014e000a007a10 */ /* 0x000fc80007ffe1ff */
[----:B------:R-:W-:-:S04]  /*0cf0*/  IMNMX R6, R7, R0, PT ;  /* 0x0000000007067217 */ /* 0x000fc80003800200 */
[----:B------:R-:W-:-:S05]  /*0d00*/  IABS R0, R6 ;  /* 0x0000000600007213 */ /* 0x000fca0000000000 */
[----:B------:R-:W-:-:S04]  /*0d10*/  IMAD.MOV.U32 R5, RZ, RZ, R0 ;  /* 0x000000ffff057224 */ /* 0x000fc800078e0000 */
[----:B------:R-:W1:Y:S08]  /*0d20*/  I2F.RP R2, R5 ;  /* 0x0000000500027306 */ /* 0x000e700000209400 */
[----:B-1----:R-:W1:Y:S02]  /*0d30*/  MUFU.RCP R2, R2 ;  /* 0x0000000200027308 */ /* 0x002e640000001000 */
[----:B-1----:R-:W-:-:S06]  /*0d40*/  IADD3 R2, R2, 0xffffffe, RZ ;  /* 0x0ffffffe02027810 */ /* 0x002fcc0007ffe0ff */
[----:B------:R1:W2:Y:S02]  /*0d50*/  F2I.FTZ.U32.TRUNC.NTZ R3, R2 ;  /* 0x0000000200037305 */ /* 0x0002a4000021f000 */
[----:B-1----:R-:W-:Y:S01]  /*0d60*/  IMAD.MOV R2, RZ, RZ, -R4 ;  /* 0x000000ffff027224 */ /* 0x002fe200078e0a04 */
[----:B--2---:R-:W-:-:S03]  /*0d70*/  IADD3 R0, RZ, -R3, RZ ;  /* 0x80000003ff007210 */ /* 0x004fc60007ffe0ff */
[----:B------:R-:W-:Y:S01]  /*0d80*/  IMAD R8, R9, R2, R11 ;  /* 0x0000000209087224 */ /* 0x000fe200078e020b */
[----:B------:R-:W-:Y:S01]  /*0d90*/  IABS R9, R6 ;  /* 0x0000000600097213 */ /* 0x000fe20000000000 */
[----:B------:R-:W-:-:S03]  /*0da0*/  IMAD.MOV.U32 R2, RZ, RZ, R0 ;  /* 0x000000ffff027224 */ /* 0x000fc600078e0000 */
[----:B------:R-:W-:Y:S01]  /*0db0*/  IABS R0, R8 ;  /* 0x0000000800007213 */ /* 0x000fe20000000000 */
[----:B------:R-:W-:Y:S02]  /*0dc0*/  IMAD R7, R2, R5, RZ ;  /* 0x0000000502077224 */ /* 0x000fe400078e02ff */
[----:B------:R-:W-:Y:S02]  /*0dd0*/  IMAD.MOV.U32 R2, RZ, RZ, RZ ;  /* 0x000000ffff027224 */ /* 0x000fe400078e00ff */
[----:B------:R-:W-:Y:S01]  /*0de0*/  IMAD.MOV.U32 R4, RZ, RZ, R0 ;  /* 0x000000ffff047224 */ /* 0x000fe200078e0000 */
[----:B------:R-:W-:Y:S01]  /*0df0*/  IADD3 R0, RZ, -R9, RZ ;  /* 0x80000009ff007210 */ /* 0x000fe20007ffe0ff */
[----:B------:R-:W-:-:S04]  /*0e00*/  IMAD.HI.U32 R3, R3, R7, R2 ;  /* 0x0000000703037227 */ /* 0x000fc800078e0002 */
[----:B------:R-:W-:Y:S02]  /*0e10*/  IMAD.MOV.U32 R2, RZ, RZ, R0 ;  /* 0x000000ffff027224 */ /* 0x000fe400078e0000 */
[----:B------:R-:W-:Y:S01]  /*0e20*/  IMAD.HI.U32 R0, R3, R4, RZ ;  /* 0x0000000403007227 */ /* 0x000fe200078e00ff */
[----:B------:R-:W-:-:S03]  /*0e30*/  IADD3 R3, R10, 0x1000000, R8 ;  /* 0x010000000a037810 */ /* 0x000fc60007ffe008 */
[----:B------:R-:W-:-:S05]  /*0e40*/  IMAD R2, R0, R2, R4 ;  /* 0x0000000200027224 */ /* 0x000fca00078e0204 */
[----:B------:R-:W-:-:S13]  /*0e50*/  ISETP.GT.U32.AND P0, PT, R5, R2, PT ;  /* 0x000000020500720c */ /* 0x000fda0003f04070 */
[----:B------:R-:W-:Y:S01]  /*0e60*/  @!P0 IMAD.IADD R2, R2, 0x1, -R5 ;  /* 0x0000000102028824 */ /* 0x000fe200078e0a05 */
[----:B------:R-:W-:Y:S02]  /*0e70*/  @!P0 IADD3 R0, R0, 0x1, RZ ;  /* 0x0000000100008810 */ /* 0x000fe40007ffe0ff */
[----:B------:R-:W-:Y:S02]  /*0e80*/  ISETP.NE.AND P0, PT, R6, RZ, PT ;  /* 0x000000ff0600720c */ /* 0x000fe40003f05270 */
[----:B------:R-:W-:Y:S02]  /*0e90*/  ISETP.GE.U32.AND P2, PT, R2, R5, PT ;  /* 0x000000050200720c */ /* 0x000fe40003f46070 */
[----:B------:R-:W-:-:S04]  /*0ea0*/  LOP3.LUT R2, R8, R6, RZ, 0x3c, !PT ;  /* 0x0000000608027212 */ /* 0x000fc800078e3cff */
[----:B------:R-:W-:Y:S01]  /*0eb0*/  ISETP.GE.AND P1, PT, R2, RZ, PT ;  /* 0x000000ff0200720c */ /* 0x000fe20003f26270 */
[----:B------:R-:W-:-:S06]  /*0ec0*/  IMAD.MOV R2, RZ, RZ, -R6 ;  /* 0x000000ffff027224 */ /* 0x000fcc00078e0a06 */
[----:B------:R-:W-:-:S06]  /*0ed0*/  @P2 IADD3 R0, R0, 0x1, RZ ;  /* 0x0000000100002810 */ /* 0x000fcc0007ffe0ff */
[----:B------:R-:W-:Y:S02]  /*0ee0*/  @!P1 IADD3 R0, -R0, RZ, RZ ;  /* 0x000000ff00009210 */ /* 0x000fe40007ffe1ff */
[----:B------:R-:W-:-:S05]  /*0ef0*/  @!P0 LOP3.LUT R0, RZ, R6, RZ, 0x33, !PT ;  /* 0x00000006ff008212 */ /* 0x000fca00078e33ff */
[----:B------:R-:W-:Y:S02]  /*0f00*/  IMAD R250, R0, R2, R3 ;  /* 0x0000000200fa7224 */ /* 0x000fe400078e0203 */
.L_x_677:
[----:B------:R-:W-:Y:S05]  /*0f10*/  BSYNC B0 ;  /* 0x0000000000007941 */ /* 0x000fea0003800000 */
.L_x_675:
[----:B------:R-:W-:-:S04]  /*0f20*/  LOP3.LUT R0, RZ, R0, RZ, 0x33, !PT ;  /* 0x00000000ff007212 */ /* 0x000fc800078e33ff */
[----:B------:R-:W-:Y:S01]  /*0f30*/  IADD3 R249, R0, R12, RZ ;  /* 0x0000000c00f97210 */ /* 0x000fe20007ffe0ff */
[----:B------:R-:W-:Y:S05]  /*0f40*/  BRA `(.L_x_678) ;  /* 0x0000004000007947 */ /* 0x000fea0003800000 */
.L_x_666:
[----:B--2---:R-:W-:Y:S01]  /*0f50*/  IMAD.MOV.U32 R249, RZ, RZ, RZ ;  /* 0x000000fffff97224 */ /* 0x004fe200078e00ff */
[----:B------:R-:W-:Y:S01]  /*0f60*/  MOV R250, RZ ;  /* 0x000000ff00fa7202 */ /* 0x000fe20000000f00 */
[----:B------:R-:W-:Y:S01]  /*0f70*/  IMAD.U32 R248, RZ, RZ, UR4 ;  /* 0x00000004fff87e24 */ /* 0x000fe2000f8e00ff */
[----:B------:R-:W-:Y:S02]  /*0f80*/  MOV R251, c[0x0][0x53c] ;  /* 0x00014f0000fb7a02 */ /* 0x000fe40000000f00 */
.L_x_678:
[----:B------:R-:W-:Y:S01]  /*0f90*/  ISETP.NE.AND P0, PT, R13, RZ, PT ;  /* 0x000000ff0d00720c */ /* 0x000fe20003f05270 */
[----:B------:R-:W-:-:S12]  /*0fa0*/  WARPSYNC 0xffffffff ;  /* 0xffffffff00007948 */ /* 0x000fd80003800000 */
[----:B------:R1:W-:Y:S04]  /*0fb0*/  @!P0 STS.128 [0xe100], R248 ;  /* 0x00e100f8ff008388 */ /* 0x0003e80000000c00 */
[----:B------:R-:W-:Y:S06]  /*0fc0*/  BAR.ARV 0x5, 0x100 ;  /* 0x0144000000007b1d */ /* 0x000fec0000002000 */
.L_x_664:
[----:B-12---:R-:W-:-:S13]  /*0fd0*/  ISETP.GE.AND P0, PT, R251, c[0x0][0x53c], PT ;  /* 0x00014f00fb007a0c */ /* 0x006fda0003f06270 */
        /* <DEDUP_REMOVED lines=18> */
[----:B------:R-:W-:Y:S01]  /*1100*/  SHF.R.S32.HI R244, RZ, 0x3, R9 ;  /* 0x00000003fff47819 */ /* 0x000fe20000011409 */
[----:B------:R-:W-:Y:S01]  /*1110*/  IMAD.IADD R2, R16, 0x1, -R0 ;  /* 0x0000000110027824 */ /* 0x000fe200078e0a00 */
[----:B------:R-:W-:-:S02]  /*1120*/  LOP3.LUT R4, R9, 0xfffffff8, RZ, 0xc0, !PT ;  /* 0xfffffff809047812 */ /* 0x000fc400078ec0ff */
[----:B------:R-:W-:Y:S01]  /*1130*/  LOP3.LUT R0, R3, 0xfffffff8, RZ, 0xc0, !PT ;  /* 0xfffffff803007812 */ /* 0x000fe200078ec0ff */
[----:B------:R-:W-:Y:S01]  /*1140*/  IMAD.SHL.U32 R3, R244, 0x40, RZ ;  /* 0x00000040f4037824 */ /* 0x000fe200078e00ff */
[----:B------:R-:W-:Y:S01]  /*1150*/  LEA.HI R7, R7, R16, RZ, 0x6 ;  /* 0x0000001007077211 */ /* 0x000fe200078f30ff */
[----:B------:R-:W-:Y:S01]  /*1160*/  IMAD.IADD R227, R16, 0x1, -R4 ;  /* 0x0000000110e37824 */ /* 0x000fe200078e0a04 */
[----:B------:R-:W-:Y:S01]  /*1170*/  SHF.R.S32.HI R4, RZ, 0x1f, R2 ;  /* 0x0000001fff047819 */ /* 0x000fe20000011402 */
[----:B------:R-:W-:Y:S01]  /*1180*/  IMAD.IADD R8, R8, 0x1, -R0 ;  /* 0x0000000108087824 */ /* 0x000fe200078e0a00 */
[----:B------:R-:W-:Y:S01]  /*1190*/  LOP3.LUT R0, R3, 0x1c0, RZ, 0xc0, !PT ;  /* 0x000001c003007812 */ /* 0x000fe200078ec0ff */
[C---:B------:R-:W-:Y:S01]  /*11a0*/  IMAD.SHL.U32 R208, R227.reuse, 0x8, RZ ;  /* 0x00000008e3d07824 */ /* 0x040fe200078e00ff */
[----:B------:R-:W-:Y:S01]  /*11b0*/  LEA.HI R14, R4, R2, RZ, 0x3 ;  /* 0x00000002040e7211 */ /* 0x000fe200078f18ff */
[----:B------:R-:W-:Y:S01]  /*11c0*/  IMAD.SHL.U32 R6, R227, 0x40, RZ ;  /* 0x00000040e3067824 */ /* 0x000fe200078e00ff */
[----:B------:R-:W-:Y:S01]  /*11d0*/  SHF.R.U32.HI R5, RZ, 0x3, R0 ;  /* 0x00000003ff057819 */ /* 0x000fe20000011600 */
[----:B------:R-:W-:Y:S01]  /*11e0*/  IMAD.SHL.U32 R7, R7, 0x8, RZ ;  /* 0x0000000807077824 */ /* 0x000fe200078e00ff */
[----:B------:R-:W-:-:S02]  /*11f0*/  LOP3.LUT R3, R0, 0x38, R208, 0xf8, !PT ;  /* 0x0000003800037812 */ /* 0x000fc400078ef8d0 */
[----:B------:R-:W-:Y:S02]  /*1200*/  LOP3.LUT R4, R14, 0xfffffff8, RZ, 0xc0, !PT ;  /* 0xfffffff80e047812 */ /* 0x000fe400078ec0ff */
[----:B------:R-:W-:Y:S02]  /*1210*/  LOP3.LUT R12, R3, R5, RZ, 0x3c, !PT ;  /* 0x00000005030c7212 */ /* 0x000fe400078e3cff */
[----:B------:R-:W-:Y:S01]  /*1220*/  LOP3.LUT R3, R10, 0xffffffe0, RZ, 0xc0, !PT ;  /* 0xffffffe00a037812 */ /* 0x000fe200078ec0ff */
[----:B------:R-:W-:Y:S01]  /*1230*/  IMAD.IADD R5, R2, 0x1, -R4 ;  /* 0x0000000102057824 */ /* 0x000fe200078e0a04 */
[----:B------:R-:W-:Y:S02]  /*1240*/  LOP3.LUT R0, R6, 0x1c0, RZ, 0xc0, !PT ;  /* 0x000001c006007812 */ /* 0x000fe400078ec0ff */
[----:B------:R-:W-:Y:S01]  /*1250*/  LOP3.LUT R6, R8, 0x1, RZ, 0xc0, !PT ;  /* 0x0000000108067812 */ /* 0x000fe200078ec0ff */
[----:B------:R-:W-:Y:S01]  /*1260*/  IMAD.IADD R18, R16, 0x1, -R3 ;  /* 0x0000000110127824 */ /* 0x000fe200078e0a03 */
[----:B------:R-:W-:-:S02]  /*1270*/  LOP3.LUT R4, R0, 0x8, R9, 0xf8, !PT ;  /* 0x0000000800047812 */ /* 0x000fc400078ef809 */
[----:B------:R-:W-:Y:S02]  /*1280*/  SHF.R.U32.HI R2, RZ, 0x3, R0 ;  /* 0x00000003ff027819 */ /* 0x000fe40000011600 */
[--C-:B------:R-:W-:Y:S02]  /*1290*/  SHF.R.S32.HI R9, RZ, 0x5, R10.reuse ;  /* 0x00000005ff097819 */ /* 0x100fe4000001140a */
[----:B------:R-:W-:Y:S02]  /*12a0*/  SHF.R.S32.HI R0, RZ, 0x1f, R10 ;  /* 0x0000001fff007819 */ /* 0x000fe4000001140a */
[----:B------:R-:W-:Y:S02]  /*12b0*/  SHF.R.S32.HI R11, RZ, 0x1f, R18 ;  /* 0x0000001fff0b7819 */ /* 0x000fe40000011412 */
[----:B------:R-:W-:Y:S02]  /*12c0*/  LEA.HI R0, R0, R9, RZ, 0x3 ;  /* 0x0000000900007211 */ /* 0x000fe400078f18ff */
[----:B------:R-:W-:Y:S01]  /*12d0*/  LOP3.LUT R3, R15, 0xfffffffc, RZ, 0xc0, !PT ;  /* 0xfffffffc0f037812 */ /* 0x000fe200078ec0ff */
[----:B------:R-:W-:Y:S01]  /*12e0*/  IMAD.MOV.U32 R15, RZ, RZ, 0x20 ;  /* 0x00000020ff0f7424 */ /* 0x000fe200078e00ff */
[----:B------:R-:W-:-:S02]  /*12f0*/  LOP3.LUT R0, R0, 0xffffff8, RZ, 0xc0, !PT ;  /* 0x0ffffff800007812 */ /* 0x000fc400078ec0ff */
[----:B------:R-:W-:Y:S01]  /*1300*/  LEA.HI R11, R11, R18, RZ, 0x2 ;  /* 0x000000120b0b7211 */ /* 0x000fe200078f10ff */
[----:B------:R-:W-:Y:S01]  /*1310*/  IMAD.IADD R3, R16, 0x1, -R3 ;  /* 0x0000000110037824 */ /* 0x000fe200078e0a03 */
[----:B------:R-:W-:Y:S01]  /*1320*/  LOP3.LUT R10, R4, R2, RZ, 0x3c, !PT ;  /* 0x00000002040a7212 */ /* 0x000fe200078e3cff */
[----:B------:R-:W-:Y:S01]  /*1330*/  IMAD.IADD R4, R9, 0x1, -R0 ;  /* 0x0000000109047824 */ /* 0x000fe200078e0a00 */
[----:B------:R-:W-:Y:S01]  /*1340*/  SHF.R.S32.HI R2, RZ, 0x2, R11 ;  /* 0x00000002ff027819 */ /* 0x000fe2000001140b */
[----:B------:R-:W-:Y:S01]  /*1350*/  IMAD.MOV.U32 R16, RZ, RZ, 0x10 ;  /* 0x00000010ff107424 */ /* 0x000fe200078e00ff */
[----:B------:R-:W-:Y:S02]  /*1360*/  ISETP.NE.U32.AND P4, PT, R6, 0x1, PT ;  /* 0x000000010600780c */ /* 0x000fe40003f85070 */
[----:B------:R-:W-:Y:S01]  /*1370*/  LEA.HI R0, R3, R3, RZ, 0x1 ;  /* 0x0000000303007211 */ /* 0x000fe200078f08ff */
[----:B------:R-:W-:Y:S01]  /*1380*/  IMAD R17, R4, 0x10, R2 ;  /* 0x0000001004117824 */ /* 0x000fe200078e0202 */
[----:B------:R-:W-:Y:S01]  /*1390*/  R2P PR, R8, 0x6 ;  /* 0x0000000608007804 */ /* 0x000fe20000000000 */
[C---:B------:R-:W-:Y:S01]  /*13a0*/  IMAD.SHL.U32 R2, R5.reuse, 0x40, RZ ;  /* 0x0000004005027824 */ /* 0x040fe200078e00ff */
[----:B------:R-:W-:Y:S01]  /*13b0*/  LOP3.LUT R6, R0, 0x1ffffffe, RZ, 0xc0, !PT ;  /* 0x1ffffffe00067812 */ /* 0x000fe200078ec0ff */
[----:B------:R-:W-:Y:S01]  /*13c0*/  IMAD.SHL.U32 R4, R8, 0x40, RZ ;  /* 0x0000004008047824 */ /* 0x000fe200078e00ff */
[----:B------:R-:W-:Y:S01]  /*13d0*/  LOP3.LUT P3, RZ, R5, 0x2, RZ, 0xc0, !PT ;  /* 0x0000000205ff7812 */ /* 0x000fe2000786c0ff */
[----:B------:R-:W-:Y:S01]  /*13e0*/  IMAD R0, R13, 0x200, R10 ;  /* 0x000002000d007824 */ /* 0x000fe200078e020a */
[----:B------:R-:W-:Y:S01]  /*13f0*/  LOP3.LUT P0, RZ, R5, 0x4, RZ, 0xc0, !PT ;  /* 0x0000000405ff7812 */ /* 0x000fe2000780c0ff */
[----:B------:R-:W-:Y:S01]  /*1400*/  IMAD.SHL.U32 R5, R13, 0x8, RZ ;  /* 0x000000080d057824 */ /* 0x000fe200078e00ff */
[----:B------:R-:W-:Y:S01]  /*1410*/  LOP3.LUT R2, R2, 0x1c0, RZ, 0xc0, !PT ;  /* 0x000001c002027812 */ /* 0x000fe200078ec0ff */
[----:B------:R-:W-:Y:S01]  /*1420*/  IMAD.IADD R245, R3, 0x1, -R6 ;  /* 0x0000000103f57824 */ /* 0x000fe200078e0a06 */
[----:B------:R-:W-:Y:S01]  /*1430*/  LOP3.LUT R4, R4, 0x1c0, RZ, 0xc0, !PT ;  /* 0x000001c004047812 */ /* 0x000fe200078ec0ff */
[----:B------:R-:W-:Y:S01]  /*1440*/  IMAD.MOV.U32 R8, RZ, RZ, 0x40 ;  /* 0x00000040ff087424 */ /* 0x000fe200078e00ff */
[----:B------:R-:W-:Y:S01]  /*1450*/  LOP3.LUT R12, R12, 0x7ffffe00, R7, 0xf8, !PT ;  /* 0x7ffffe000c0c7812 */ /* 0x000fe200078ef807 */
[----:B------:R-:W-:Y:S01]  /*1460*/  IMAD R7, R9, 0x200, R3 ;  /* 0x0000020009077824 */ /* 0x000fe200078e0203 */
[----:B------:R-:W-:Y:S01]  /*1470*/  LOP3.LUT R6, R2, 0x8, R5, 0xf8, !PT ;  /* 0x0000000802067812 */ /* 0x000fe200078ef805 */
[----:B------:R-:W-:Y:S01]  /*1480*/  IMAD R10, R227, 0x20, R244 ;  /* 0x00000020e30a7824 */ /* 0x000fe200078e02f4 */
[----:B------:R-:W-:Y:S01]  /*1490*/  SHF.R.U32.HI R3, RZ, 0x3, R2 ;  /* 0x00000003ff037819 */ /* 0x000fe20000011602 */
[----:B------:R-:W-:Y:S01]  /*14a0*/  IMAD.SHL.U32 R197, R12, 0x2, RZ ;  /* 0x000000020cc57824 */ /* 0x000fe200078e00ff */
[----:B------:R-:W-:Y:S01]  /*14b0*/  LEA.HI R2, R4, R4, RZ, 0x1d ;  /* 0x0000000404027211 */ /* 0x000fe200078fe8ff */
[----:B------:R-:W-:Y:S01]  /*14c0*/  STL [R1+0x24], R17 ;  /* 0x0000241101007387 */ /* 0x000fe20000100800 */
[----:B------:R-:W-:Y:S01]  /*14d0*/  LOP3.LUT R3, R6, R3, RZ, 0x3c, !PT ;  /* 0x0000000306037212 */ /* 0x000fe200078e3cff */
[----:B------:R-:W-:Y:S01]  /*14e0*/  IMAD.SHL.U32 R6, R14, 0x40, RZ ;  /* 0x000000400e067824 */ /* 0x000fe200078e00ff */
[----:B------:R-:W-:Y:S01]  /*14f0*/  SEL R5, R16, 0xfffffff0, !P3 ;  /* 0xfffffff010057807 */ /* 0x000fe20005800000 */
[----:B------:R-:W-:Y:S01]  /*1500*/  IMAD.U32 R7, R7, 0x2, R2 ;  /* 0x0000000207077824 */ /* 0x000fe200078e0002 */
[----:B------:R-:W-:Y:S01]  /*1510*/  LOP3.LUT R2, R11, 0x7ffffffc, RZ, 0xc0, !PT ;  /* 0x7ffffffc0b027812 */ /* 0x000fe200078ec0ff */
[----:B------:R-:W-:Y:S01]  /*1520*/  IMAD R245, R245, 0x8, R17 ;  /* 0x00000008f5f57824 */ /* 0x000fe200078e0211 */
[----:B------:R-:W-:-:S02]  /*1530*/  SEL R4, R15, 0xffffffe0, !P0 ;  /* 0xffffffe00f047807 */ /* 0x000fc40004000000 */
[----:B------:R-:W-:Y:S01]  /*1540*/  IADD3 R216, R208, 0x40, RZ ;  /* 0x00000040d0d87810 */ /* 0x000fe20007ffe0ff */
[----:B------:R-:W-:Y:S01]  /*1550*/  IMAD.IADD R2, R18, 0x1, -R2 ;  /* 0x0000000112027824 */ /* 0x000fe200078e0a02 */
[----:B------:R-:W-:Y:S01]  /*1560*/  LOP3.LUT R3, R3, 0x7ffffe00, R6, 0xf8, !PT ;  /* 0x7ffffe0003037812 */ /* 0x000fe200078ef806 */
[----:B------:R-:W-:Y:S01]  /*1570*/  IMAD.IADD R4, R5, 0x1, R4 ;  /* 0x0000000105047824 */ /* 0x000fe200078e0204 */
[----:B------:R-:W-:Y:S01]  /*1580*/  SHF.R.S32.HI R6, RZ, 0x1f, R216 ;  /* 0x0000001fff067819 */ /* 0x000fe200000114d8 */
[----:B------:R-:W-:Y:S01]  /*1590*/  IMAD.SHL.U32 R231, R2, 0x2, RZ ;  /* 0x0000000202e77824 */ /* 0x000fe200078e00ff */
[----:B------:R-:W-:Y:S02]  /*15a0*/  LEA R181, R0, 0x8100, 0x1 ;  /* 0x0000810000b57811 */ /* 0x000fe400078e08ff */
[----:B------:R-:W-:Y:S02]  /*15b0*/  SHF.R.S32.HI R5, RZ, 0x1f, R208 ;  /* 0x0000001fff057819 */ /* 0x000fe400000114d0 */
[----:B------:R-:W-:-:S02]  /*15c0*/  IADD3 R24, R231, 0x10, RZ ;  /* 0x00000010e7187810 */ /* 0x000fc40007ffe0ff */
[C---:B------:R-:W-:Y:S02]  /*15d0*/  IADD3 R23, R231.reuse, 0x18, RZ ;  /* 0x00000018e7177810 */ /* 0x040fe40007ffe0ff */
[C---:B------:R-:W-:Y:S02]  /*15e0*/  IADD3 R22, R231.reuse, 0x20, RZ ;  /* 0x00000020e7167810 */ /* 0x040fe40007ffe0ff */
[C---:B------:R-:W-:Y:S02]  /*15f0*/  IADD3 R21, R231.reuse, 0x28, RZ ;  /* 0x00000028e7157810 */ /* 0x040fe40007ffe0ff */
[C---:B------:R-:W-:Y:S02]  /*1600*/  IADD3 R19, R231.reuse, 0x38, RZ ;  /* 0x00000038e7137810 */ /* 0x040fe40007ffe0ff */
[----:B------:R-:W-:Y:S02]  /*1610*/  IADD3 R18, R231, 0x40, RZ ;  /* 0x00000040e7127810 */ /* 0x000fe40007ffe0ff */
[----:B------:R-:W-:-:S02]  /*1620*/  SEL R6, R8, 0xffffffc0, !P2 ;  /* 0xffffffc008067807 */ /* 0x000fc40005000000 */
[----:B------:R-:W-:Y:S02]  /*1630*/  SEL R0, R8, 0xffffffc0, !P0 ;  /* 0xffffffc008007807 */ /* 0x000fe40004000000 */
[C---:B------:R-:W-:Y:S02]  /*1640*/  IADD3 R16, R231.reuse, 0x50, RZ ;  /* 0x00000050e7107810 */ /* 0x040fe40007ffe0ff */
[----:B------:R-:W-:Y:S02]  /*1650*/  IADD3 R14, R231, 0x58, RZ ;  /* 0x00000058e70e7810 */ /* 0x000fe40007ffe0ff */
[----:B------:R-:W-:Y:S02]  /*1660*/  LEA R10, R7, 0x80, 0x1 ;  /* 0x00000080070a7811 */ /* 0x000fe400078e08ff */
[----:B------:R-:W-:Y:S02]  /*1670*/  SEL R5, R15, 0xffffffe0, !P1 ;  /* 0xffffffe00f057807 */ /* 0x000fe40004800000 */
[----:B------:R-:W-:Y:S01]  /*1680*/  IADD3 R12, R231, 0x68, RZ ;  /* 0x00000068e70c7810 */ /* 0x000fe20007ffe0ff */
[----:B------:R1:W-:Y:S01]  /*1690*/  STL [R1], R10 ;  /* 0x0000000a01007387 */ /* 0x0003e20000100800 */
[----:B------:R-:W-:-:S02]  /*16a0*/  SHF.R.S32.HI R8, RZ, 0x1f, R24 ;  /* 0x0000001fff087819 */ /* 0x000fc40000011418 */
[----:B------:R-:W-:Y:S02]  /*16b0*/  SHF.R.S32.HI R7, RZ, 0x1f, R23 ;  /* 0x0000001fff077819 */ /* 0x000fe40000011417 */
[----:B------:R-:W-:Y:S02]  /*16c0*/  SHF.R.S32.HI R8, RZ, 0x1f, R22 ;  /* 0x0000001fff087819 */ /* 0x000fe40000011416 */
[----:B------:R-:W-:Y:S02]  /*16d0*/  SHF.R.S32.HI R7, RZ, 0x1f, R21 ;  /* 0x0000001fff077819 */ /* 0x000fe40000011415 */
[----:B------:R-:W-:Y:S02]  /*16e0*/  SHF.R.S32.HI R8, RZ, 0x1f, R19 ;  /* 0x0000001fff087819 */ /* 0x000fe40000011413 */
[----:B------:R-:W-:Y:S02]  /*16f0*/  SHF.R.S32.HI R7, RZ, 0x1f, R18 ;  /* 0x0000001fff077819 */ /* 0x000fe40000011412 */
[----:B------:R-:W-:-:S02]  /*1700*/  SHF.R.S32.HI R8, RZ, 0x1f, R16 ;  /* 0x0000001fff087819 */ /* 0x000fc40000011410 */
[----:B------:R-:W-:Y:S02]  /*1710*/  SHF.R.S32.HI R7, RZ, 0x1f, R14 ;  /* 0x0000001fff077819 */ /* 0x000fe4000001140e */
[----:B------:R-:W-:Y:S01]  /*1720*/  SHF.R.S32.HI R8, RZ, 0x1f, R12 ;  /* 0x0000001fff087819 */ /* 0x000fe2000001140c */
[C---:B------:R-:W-:Y:S01]  /*1730*/  IMAD.IADD R8, R10.reuse, 0x1, R5 ;  /* 0x000000010a087824 */ /* 0x040fe200078e0205 */
[C---:B------:R-:W-:Y:S02]  /*1740*/  IADD3 R7, R10.reuse, -0x10, RZ ;  /* 0xfffffff00a077810 */ /* 0x040fe40007ffe0ff */
[----:B------:R-:W-:Y:S02]  /*1750*/  LEA R184, R3, 0x100, 0x1 ;  /* 0x0000010003b87811 */ /* 0x000fe400078e08ff */
[C---:B------:R-:W-:Y:S01]  /*1760*/  @P4 IADD3 R7, R10.reuse, 0x10, RZ ;  /* 0x000000100a074810 */ /* 0x040fe20007ffe0ff */
[----:B------:R2:W-:Y:S01]  /*1770*/  STL [R1+0xc], R8 ;  /* 0x00000c0801007387 */ /* 0x0005e20000100800 */
[----:B------:R-:W-:Y:S01]  /*1780*/  SEL R2, R15, 0xffffffe0, !P3 ;  /* 0xffffffe00f027807 */ /* 0x000fe20005800000 */
[----:B-1----:R-:W-:Y:S01]  /*1790*/  IMAD.IADD R10, R10, 0x1, R6 ;  /* 0x000000010a0a7824 */ /* 0x002fe200078e0206 */
[----:B------:R-:W-:Y:S01]  /*17a0*/  IADD3 R25, R231, 0x8, RZ ;  /* 0x00000008e7197810 */ /* 0x000fe20007ffe0ff */
[----:B------:R-:W-:Y:S01]  /*17b0*/  IMAD R190, R9, 0x800, R184 ;  /* 0x0000080009be7824 */ /* 0x000fe200078e02b8 */
[--C-:B------:R-:W-:Y:S01]  /*17c0*/  IADD3 R187, R0, R184, R2.reuse ;  /* 0x000000b800bb7210 */ /* 0x100fe20007ffe002 */
[--C-:B------:R-:W-:Y:S01]  /*17d0*/  IMAD.IADD R3, R5, 0x1, R7.reuse ;  /* 0x0000000105037824 */ /* 0x100fe200078e0207 */
[----:B------:R1:W-:Y:S01]  /*17e0*/  STL [R1+0x1c], R10 ;  /* 0x00001c0a01007387 */ /* 0x0003e20000100800 */
[----:B------:R-:W-:Y:S01]  /*17f0*/  IMAD.IADD R5, R6, 0x1, R7 ;  /* 0x0000000106057824 */ /* 0x000fe200078e0207 */
[C---:B------:R-:W-:Y:S01]  /*1800*/  IADD3 R20, R231.reuse, 0x30, RZ ;  /* 0x00000030e7147810 */ /* 0x040fe20007ffe0ff */
[----:B------:R-:W-:Y:S01]  /*1810*/  IMAD.IADD R186, R184, 0x1, R2 ;  /* 0x00000001b8ba7824 */ /* 0x000fe200078e0202 */
[----:B------:R1:W-:Y:S01]  /*1820*/  STL [R1+0x4], R7 ;  /* 0x0000040701007387 */ /* 0x0003e20000100800 */
[----:B------:R-:W-:Y:S01]  /*1830*/  IMAD.IADD R191, R2, 0x1, R190 ;  /* 0x0000000102bf7824 */ /* 0x000fe200078e02be */
[----:B------:R-:W-:Y:S01]  /*1840*/  IADD3 R11, R231, 0x70, RZ ;  /* 0x00000070e70b7810 */ /* 0x000fe20007ffe0ff */
[----:B------:R-:W-:Y:S01]  /*1850*/  IMAD.IADD R2, R3, 0x1, R6 ;  /* 0x0000000103027824 */ /* 0x000fe200078e0206 */
[C---:B------:R-:W-:Y:S01]  /*1860*/  IADD3 R17, R231.reuse, 0x48, RZ ;  /* 0x00000048e7117810 */ /* 0x040fe20007ffe0ff */
[----:B------:R-:W-:Y:S01]  /*1870*/  IMAD R189, R4, 0x2, R184 ;  /* 0x0000000204bd7824 */ /* 0x000fe200078e02b8 */
[C---:B------:R-:W-:Y:S01]  /*1880*/  IADD3 R13, R231.reuse, 0x60, RZ ;  /* 0x00000060e70d7810 */ /* 0x040fe20007ffe0ff */
[----:B------:R-:W-:Y:S01]  /*1890*/  IMAD.IADD R185, R184, 0x1, R0 ;  /* 0x00000001b8b97824 */ /* 0x000fe200078e0200 */
[----:B------:R-:W-:Y:S01]  /*18a0*/  IADD3 R252, R231, 0x78, RZ ;  /* 0x00000078e7fc7810 */ /* 0x000fe20007ffe0ff */
[C---:B------:R-:W-:Y:S01]  /*18b0*/  IMAD.IADD R193, R0.reuse, 0x1, R190 ;  /* 0x0000000100c17824 */ /* 0x040fe200078e02be */
[----:B------:R-:W-:Y:S01]  /*18c0*/  SHF.R.S32.HI R15, RZ, 0x1f, R25 ;  /* 0x0000001fff0f7819 */ /* 0x000fe20000011419 */
[----:B------:R-:W-:Y:S01]  /*18d0*/  IMAD.IADD R192, R0, 0x1, R191 ;  /* 0x0000000100c07824 */ /* 0x000fe200078e02bf */
[----:B------:R-:W-:Y:S01]  /*18e0*/  SHF.R.S32.HI R15, RZ, 0x1f, R20 ;  /* 0x0000001fff0f7819 */ /* 0x000fe20000011414 */
[----:B--2---:R-:W-:Y:S01]  /*18f0*/  IMAD.IADD R8, R8, 0x1, R6 ;  /* 0x0000000108087824 */ /* 0x004fe200078e0206 */
[----:B------:R-:W-:-:S02]  /*1900*/  SHF.R.S32.HI R12, RZ, 0x1f, R11 ;  /* 0x0000001fff0c7819 */ /* 0x000fc4000001140b */
[----:B------:R-:W-:Y:S02]  /*1910*/  SHF.R.S32.HI R15, RZ, 0x1f, R17 ;  /* 0x0000001fff0f7819 */ /* 0x000fe40000011411 */
[----:B------:R1:W-:Y:S01]  /*1920*/  STL [R1+0x18], R8 ;  /* 0x0000180801007387 */ /* 0x0003e20000100800 */
[----:B------:R-:W-:Y:S02]  /*1930*/  SHF.R.S32.HI R13, RZ, 0x1f, R13 ;  /* 0x0000001fff0d7819 */ /* 0x000fe4000001140d */
[----:B------:R-:W-:Y:S01]  /*1940*/  SHF.R.S32.HI R11, RZ, 0x1f, R252 ;  /* 0x0000001fff0b7819 */ /* 0x000fe200000114fc */
[----:B------:R1:W-:Y:S04]  /*1950*/  STL [R1+0x14], R5 ;  /* 0x0000140501007387 */ /* 0x0003e80000100800 */
[----:B------:R1:W-:Y:S04]  /*1960*/  STL [R1+0x8], R3 ;  /* 0x0000080301007387 */ /* 0x0003e80000100800 */
[----:B------:R1:W-:Y:S02]  /*1970*/  STL [R1+0x10], R2 ;  /* 0x0000100201007387 */ /* 0x0003e40000100800 */
.L_x_832:
[----:B------:R-:W-:Y:S01]  /*1980*/  ISETP.NE.U32.AND P0, PT, RZ, c[0x0][0x370], PT ;  /* 0x0000dc00ff007a0c */ /* 0x000fe20003f05070 */
[----:B------:R-:W-:Y:S01]  /*1990*/  IMAD.MOV.U32 R13, RZ, RZ, 0x4 ;  /* 0x00000004ff0d7424 */ /* 0x000fe200078e00ff */
[----:B------:R-:W-:Y:S01]  /*19a0*/  ISETP.NE.U32.AND P2, PT, RZ, c[0x0][0x360], PT ;  /* 0x0000d800ff007a0c */ /* 0x000fe20003f45070 */
[----:B------:R-:W-:Y:S01]  /*19b0*/  IMAD.MOV.U32 R233, RZ, RZ, RZ ;  /* 0x000000ffffe97224 */ /* 0x000fe200078e00ff */
[----:B------:R-:W-:Y:S01]  /*19c0*/  ISETP.NE.AND.EX P1, PT, RZ, c[0x0][0x374], PT, P0 ;  /* 0x0000dd00ff007a0c */ /* 0x000fe20003f25300 */
[----:B------:R-:W-:Y:S01]  /*19d0*/  IMAD.MOV.U32 R12, RZ, RZ, RZ ;  /* 0x000000ffff0c7224 */ /* 0x000fe200078e00ff */
[----:B------:R-:W-:Y:S01]  /*19e0*/  ISETP.NE.AND.EX P0, PT, RZ, c[0x0][0x364], PT, P2 ;  /* 0x0000d900ff007a0c */ /* 0x000fe20003f05320 */
[----:B-1----:R-:W-:Y:S01]  /*19f0*/  IMAD.WIDE R2, R251, R13, c[0x0][0x348] ;  /* 0x0000d200fb027625 */ /* 0x002fe200078e020d */
[----:B------:R-:W-:-:S04]  /*1a00*/  ISETP.NE.U32.AND P3, PT, RZ, c[0x0][0x348], PT ;  /* 0x0000d200ff007a0c */ /* 0x000fc80003f65070 */
[----:B------:R-:W-:-:S05]  /*1a10*/  ISETP.NE.AND.EX P3, PT, RZ, c[0x0][0x34c], PT, P3 ;  /* 0x0000d300ff007a0c */ /* 0x000fca0003f65330 */
[----:B------:R-:W-:-:S04]  /*1a20*/  @P1 IMAD.WIDE R6, R251, R13, c[0x0][0x370] ;  /* 0x0000dc00fb061625 */ /* 0x000fc800078e020d */
[----:B------:R-:W-:Y:S01]  /*1a30*/  @P0 IMAD.WIDE R4, R251, R13, c[0x0][0x360] ;  /* 0x0000d800fb040625 */ /* 0x000fe200078e020d */
[----:B------:R1:W5:Y:S04]  /*1a40*/  @P1 LDG.E R233, [R6.64] ;  /* 0x0000000606e91981 */ /* 0x000368000c1e1900 */
[----:B------:R1:W5:Y:S04]  /*1a50*/  @P3 LDG.E R12, [R2.64] ;  /* 0x00000006020c3981 */ /* 0x000368000c1e1900 */
[----:B------:R1:W5:Y:S01]  /*1a60*/  @P0 LDG.E R229, [R4.64] ;  /* 0x0000000604e50981 */ /* 0x000362000c1e1900 */
[----:B------:R-:W-:Y:S01]  /*1a70*/  YIELD ;  /* 0x0000000000007946 */ /* 0x000fe20003800000 */
[----:B------:R-:W-:Y:S05]  /*1a80*/  @P0 BRA `(.L_x_679) ;  /* 0x0000005000000947 */ /* 0x000fea0003800000 */
[----:B-----5:R-:W-:Y:S01]  /*1a90*/  MOV R229, c[0x0][0x168] ;  /* 0x00005a0000e57a02 */ /* 0x020fe20000000f00 */
[----:B------:R-:W-:Y:S05]  /*1aa0*/  @!P3 BRA `(.L_x_679) ;  /* 0x000000300000b947 */ /* 0x000fea0003800000 */
[----:B------:R2:W3:Y:S04]  /*1ab0*/  LDG.E R0, [R2.64] ;  /* 0x0000000602007981 */ /* 0x0004e8000c1e1900 */
[----:B-12---:R-:W3:Y:S02]  /*1ac0*/  LDG.E R2, [R2.64+0x4] ;  /* 0x0000040602027981 */ /* 0x006ee4000c1e1900 */
[----:B---3--:R-:W-:-:S02]  /*1ad0*/  IADD3 R229, -R0, R2, RZ ;  /* 0x0000000200e57210 */ /* 0x008fc40007ffe1ff */
.L_x_679:
[----:B------:R-:W-:-:S04]  /*1ae0*/  ISETP.NE.U32.AND P0, PT, RZ, c[0x0][0x368], PT ;  /* 0x0000da00ff007a0c */ /* 0x000fc80003f05070 */
[----:B------:R-:W-:-:S13]  /*1af0*/  ISETP.NE.AND.EX P0, PT, RZ, c[0x0][0x36c], PT, P0 ;  /* 0x0000db00ff007a0c */ /* 0x000fda0003f05300 */
[----:B------:R-:W-:Y:S05]  /*1b00*/  @!P0 BRA `(.L_x_680) ;  /* 0x0000003000008947 */ /* 0x000fea0003800000 */
[----:B-1----:R-:W-:-:S05]  /*1b10*/  IMAD.WIDE R2, R251, R13, c[0x0][0x368] ;  /* 0x0000da00fb027625 */ /* 0x002fca00078e020d */
[----:B------:R1:W5:Y:S01]  /*1b20*/  LDG.E R0, [R2.64] ;  /* 0x0000000602007981 */ /* 0x000362000c1e1900 */
[----:B------:R-:W-:Y:S05]  /*1b30*/  BRA `(.L_x_681) ;  /* 0x0000008000007947 */ /* 0x000fea0003800000 */
.L_x_680:
[----:B------:R-:W-:Y:S01]  /*1b40*/  ISETP.NE.U32.AND P0, PT, RZ, c[0x0][0x350], PT ;  /* 0x0000d400ff007a0c */ /* 0x000fe20003f05070 */
[----:B------:R-:W-:-:S03]  /*1b50*/  IMAD.U32 R0, RZ, RZ, UR5 ;  /* 0x00000005ff007e24 */ /* 0x000fc6000f8e00ff */
[----:B------:R-:W-:-:S13]  /*1b60*/  ISETP.NE.AND.EX P0, PT, RZ, c[0x0][0x354], PT, P0 ;  /* 0x0000d500ff007a0c */ /* 0x000fda0003f05300 */
[----:B------:R-:W-:Y:S05]  /*1b70*/  @!P0 BRA `(.L_x_681) ;  /* 0x0000004000008947 */ /* 0x000fea0003800000 */
[----:B-1----:R-:W-:-:S05]  /*1b80*/  IMAD.WIDE R2, R251, R13, c[0x0][0x350] ;  /* 0x0000d400fb027625 */ /* 0x002fca00078e020d */
[----:B------:R-:W2:Y:S04]  /*1b90*/  LDG.E R4, [R2.64] ;  /* 0x0000000602047981 */ /* 0x000ea8000c1e1900 */
[----:B------:R-:W2:Y:S02]  /*1ba0*/  LDG.E R0, [R2.64+0x4] ;  /* 0x0000040602007981 */ /* 0x000ea4000c1e1900 */
[----:B--2---:R-:W-:Y:S02]  /*1bb0*/  IADD3 R0, -R4, R0, RZ ;  /* 0x0000000004007210 */ /* 0x004fe40007ffe1ff */
.L_x_681:
[----:B-1----:R-:W-:Y:S01]  /*1bc0*/  IMAD.MOV.U32 R2, RZ, RZ, c[0x0][0x2c4] ;  /* 0x0000b100ff027624 */ /* 0x002fe200078e00ff */
[----:B------:R-:W-:Y:S01]  /*1bd0*/  LOP3.LUT R194, R194, 0xffefffff, RZ, 0xc0, !PT ;  /* 0xffefffffc2c27812 */ /* 0x000fe200078ec0ff */
[----:B------:R-:W-:Y:S02]  /*1be0*/  IMAD.SHL.U32 R243, R249, 0x80, RZ ;  /* 0x00000080f9f37824 */ /* 0x000fe400078e00ff */
[----:B------:R-:W-:Y:S01]  /*1bf0*/  IMAD.MOV.U32 R249, RZ, RZ, c[0x0][0x32c] ;  /* 0x0000cb00fff97624 */ /* 0x000fe200078e00ff */
[----:B------:R-:W-:Y:S01]  /*1c00*/  ISETP.NE.AND P4, PT, R2, 0x1, PT ;  /* 0x000000010200780c */ /* 0x000fe20003f85270 */
[----:B-----5:R-:W-:Y:S01]  /*1c10*/  IMAD.IADD R230, R0, 0x1, -R233 ;  /* 0x0000000100e67824 */ /* 0x020fe200078e0ae9 */
[----:B------:R-:W-:-:S02]  /*1c20*/  IADD3 R2, R243, 0x7f, RZ ;  /* 0x0000007ff3027810 */ /* 0x000fc40007ffe0ff */
[----:B------:R-:W-:-:S03]  /*1c30*/  ISETP.GE.AND P1, PT, R249, 0x1, PT ;  /* 0x00000001f900780c */ /* 0x000fc60003f26270 */
[----:B------:R-:W-:-:S06]  /*1c40*/  IMAD.MOV.U32 R0, RZ, RZ, R2 ;  /* 0x000000ffff007224 */ /* 0x000fcc00078e0002 */
[----:B------:R-:W-:Y:S01]  /*1c50*/  @P4 IMAD.HI.U32 R3, R2, c[0x0][0x2c8], RZ ;  /* 0x0000b20002034a27 */ /* 0x000fe200078e00ff */
[----:B------:R-:W-:Y:S02]  /*1c60*/  IADD3 R2, R230, 0x1, -R229 ;  /* 0x00000001e6027810 */ /* 0x000fe40007ffe8e5 */
[----:B------:R-:W-:Y:S02]  /*1c70*/  @P4 LOP3.LUT R194, R194, 0x100000, RZ, 0xfc, !PT ;  /* 0x00100000c2c24812 */ /* 0x000fe400078efcff */
[----:B------:R-:W-:Y:S02]  /*1c80*/  @P4 SHF.R.U32.HI R0, RZ, c[0x0][0x2cc], R3 ;  /* 0x0000b300ff004a19 */ /* 0x000fe40000011603 */
[----:B------:R-:W-:-:S03]  /*1c90*/  LOP3.LUT R194, R194, 0xffdfffff, RZ, 0xc0, !PT ;  /* 0xffdfffffc2c27812 */ /* 0x000fc600078ec0ff */
[----:B------:R-:W-:Y:S01]  /*1ca0*/  IMAD.IADD R0, R2, 0x1, R0 ;  /* 0x0000000102007824 */ /* 0x000fe200078e0200 */
[----:B------:R-:W-:-:S04]  /*1cb0*/  @P1 LOP3.LUT R194, R194, 0x200000, RZ, 0xfc, !PT ;  /* 0x00200000c2c21812 */ /* 0x000fc800078efcff */
[----:B------:R-:W-:Y:S01]  /*1cc0*/  IADD3 R3, R0, c[0x0][0x328], RZ ;  /* 0x0000ca0000037a10 */ /* 0x000fe20007ffe0ff */
[----:B------:R-:W-:Y:S05]  /*1cd0*/  @!P1 BRA `(.L_x_682) ;  /* 0x0000010000009947 */ /* 0x000fea0003800000 */
[C---:B------:R-:W-:Y:S01]  /*1ce0*/  ISETP.GT.AND P0, PT, R0.reuse, RZ, PT ;  /* 0x000000ff0000720c */ /* 0x040fe20003f04270 */
[----:B------:R-:W-:Y:S01]  /*1cf0*/  BSSY B0, `(.L_x_683) ;  /* 0x000000c000007945 */ /* 0x000fe20003800000 */
[----:B------:R-:W-:-:S11]  /*1d00*/  IADD3 R2, R0, -0x1, RZ ;  /* 0xffffffff00027810 */ /* 0x000fd60007ffe0ff */
[----:B------:R-:W-:Y:S05]  /*1d10*/  @P0 BRA `(.L_x_684) ;  /* 0x0000006000000947 */ /* 0x000fea0003800000 */
[----:B------:R-:W-:Y:S01]  /*1d20*/  ISETP.NE.AND P0, PT, R249, 0x1, PT ;  /* 0x00000001f900780c */ /* 0x000fe20003f05270 */
[----:B------:R-:W-:-:S12]  /*1d30*/  IMAD.MOV R0, RZ, RZ, -R0 ;  /* 0x000000ffff007224 */ /* 0x000fd800078e0a00 */
[----:B------:R-:W-:-:S05]  /*1d40*/  @P0 IMAD.HI.U32 R2, R0, c[0x0][0x330], RZ ;  /* 0x0000cc0000020a27 */ /* 0x000fca00078e00ff */
[----:B------:R-:W-:-:S04]  /*1d50*/  @P0 SHF.R.U32.HI R0, RZ, c[0x0][0x334], R2 ;  /* 0x0000cd00ff000a19 */ /* 0x000fc80000011602 */
[----:B------:R-:W-:Y:S01]  /*1d60*/  LOP3.LUT R2, RZ, R0, RZ, 0x33, !PT ;  /* 0x00000000ff027212 */ /* 0x000fe200078e33ff */
[----:B------:R-:W-:Y:S05]  /*1d70*/  BRA `(.L_x_685) ;  /* 0x0000003000007947 */ /* 0x000fea0003800000 */
.L_x_684:
[----:B------:R-:W-:-:S13]  /*1d80*/  ISETP.NE.AND P0, PT, R249, 0x1, PT ;  /* 0x00000001f900780c */ /* 0x000fda0003f05270 */
[----:B------:R-:W-:-:S05]  /*1d90*/  @P0 IMAD.HI.U32 R0, R2, c[0x0][0x330], RZ ;  /* 0x0000cc0002000a27 */ /* 0x000fca00078e00ff */
[----:B------:R-:W-:Y:S02]  /*1da0*/  @P0 SHF.R.U32.HI R2, RZ, c[0x0][0x334], R0 ;  /* 0x0000cd00ff020a19 */ /* 0x000fe40000011600 */
.L_x_685:
[----:B------:R-:W-:Y:S05]  /*1db0*/  BSYNC B0 ;  /* 0x0000000000007941 */ /* 0x000fea0003800000 */
.L_x_683:
[----:B------:R-:W-:-:S05]  /*1dc0*/  IMAD R2, R2, R249, c[0x0][0x32c] ;  /* 0x0000cb0002027624 */ /* 0x000fca00078e02f9 */
[----:B------:R-:W-:-:S04]  /*1dd0*/  IMNMX R3, R3, R2, PT ;  /* 0x0000000203037217 */ /* 0x000fc80003800200 */
.L_x_682:
[----:B------:R-:W-:Y:S01]  /*1de0*/  IADD3 R3, R3, 0x5f, RZ ;  /* 0x0000005f03037810 */ /* 0x000fe20007ffe0ff */
[----:B------:R-:W-:Y:S01]  /*1df0*/  @P4 IMAD.HI.U32 R4, R243, c[0x0][0x2c8], RZ ;  /* 0x0000b200f3044a27 */ /* 0x000fe200078e00ff */
[----:B------:R-:W-:-:S03]  /*1e00*/  IADD3 R2, R230, 0x5f, RZ ;  /* 0x0000005fe6027810 */ /* 0x000fc60007ffe0ff */
[----:B------:R-:W-:-:S04]  /*1e10*/  IMAD.HI R5, R3, 0x2aaaaaab, RZ ;  /* 0x2aaaaaab03057827 */ /* 0x000fc800078e02ff */
[----:B------:R-:W-:-:S04]  /*1e20*/  IMAD.HI R2, R2, 0x2aaaaaab, RZ ;  /* 0x2aaaaaab02027827 */ /* 0x000fc800078e02ff */
[----:B------:R-:W-:Y:S01]  /*1e30*/  IMAD.MOV.U32 R0, RZ, RZ, R243 ;  /* 0x000000ffff007224 */ /* 0x000fe200078e00f3 */
[----:B------:R-:W-:Y:S01]  /*1e40*/  @P4 SHF.R.U32.HI R0, RZ, c[0x0][0x2cc], R4 ;  /* 0x0000b300ff004a19 */ /* 0x000fe20000011604 */
[----:B------:R-:W-:Y:S01]  /*1e50*/  IMAD.IADD R224, R230, 0x1, -R229 ;  /* 0x00000001e6e07824 */ /* 0x000fe200078e0ae5 */
[----:B------:R-:W-:Y:S02]  /*1e60*/  SHF.R.U32.HI R4, RZ, 0x1f, R5 ;  /* 0x0000001fff047819 */ /* 0x000fe40000011605 */
[----:B------:R-:W-:Y:S01]  /*1e70*/  SHF.R.U32.HI R3, RZ, 0x1f, R2 ;  /* 0x0000001fff037819 */ /* 0x000fe20000011602 */
[----:B------:R-:W-:Y:S01]  /*1e80*/  IMAD.IADD R0, R224, 0x1, R0 ;  /* 0x00000001e0007824 */ /* 0x000fe200078e0200 */
[----:B------:R-:W-:Y:S02]  /*1e90*/  LEA.HI.SX32 R4, R5, R4, 0x1c ;  /* 0x0000000405047211 */ /* 0x000fe400078fe2ff */
[----:B------:R-:W-:Y:S02]  /*1ea0*/  LEA.HI.SX32 R3, R2, R3, 0x1c ;  /* 0x0000000302037211 */ /* 0x000fe400078fe2ff */
[----:B------:R-:W-:-:S02]  /*1eb0*/  IADD3 R2, R0, -c[0x0][0x324], RZ ;  /* 0x8000c90000027a10 */ /* 0x000fc40007ffe0ff */
[----:B------:R-:W-:Y:S01]  /*1ec0*/  IMNMX R11, R3, R4, PT ;  /* 0x00000004030b7217 */ /* 0x000fe20003800200 */
[----:B------:R-:W-:Y:S05]  /*1ed0*/  @!P1 BRA `(.L_x_686) ;  /* 0x000000f000009947 */ /* 0x000fea0003800000 */
[----:B------:R-:W-:Y:S01]  /*1ee0*/  ISETP.GT.AND P0, PT, R0, -0x1, PT ;  /* 0xffffffff0000780c */ /* 0x000fe20003f04270 */
[----:B------:R-:W-:-:S12]  /*1ef0*/  BSSY B0, `(.L_x_687) ;  /* 0x000000b000007945 */ /* 0x000fd80003800000 */
[----:B------:R-:W-:Y:S05]  /*1f00*/  @P0 BRA `(.L_x_688) ;  /* 0x0000006000000947 */ /* 0x000fea0003800000 */
[----:B------:R-:W-:Y:S02]  /*1f10*/  ISETP.NE.AND P0, PT, R249, 0x1, PT ;  /* 0x00000001f900780c */ /* 0x000fe40003f05270 */
[----:B------:R-:W-:-:S11]  /*1f20*/  LOP3.LUT R0, RZ, R0, RZ, 0x33, !PT ;  /* 0x00000000ff007212 */ /* 0x000fd600078e33ff */
[----:B------:R-:W-:-:S05]  /*1f30*/  @P0 IMAD.HI.U32 R3, R0, c[0x0][0x330], RZ ;  /* 0x0000cc0000030a27 */ /* 0x000fca00078e00ff */
[----:B------:R-:W-:-:S04]  /*1f40*/  @P0 SHF.R.U32.HI R0, RZ, c[0x0][0x334], R3 ;  /* 0x0000cd00ff000a19 */ /* 0x000fc80000011603 */
[----:B------:R-:W-:Y:S01]  /*1f50*/  LOP3.LUT R0, RZ, R0, RZ, 0x33, !PT ;  /* 0x00000000ff007212 */ /* 0x000fe200078e33ff */
[----:B------:R-:W-:Y:S05]  /*1f60*/  BRA `(.L_x_689) ;  /* 0x0000003000007947 */ /* 0x000fea0003800000 */
.L_x_688:
[----:B------:R-:W-:-:S13]  /*1f70*/  ISETP.NE.AND P0, PT, R249, 0x1, PT ;  /* 0x00000001f900780c */ /* 0x000fda0003f05270 */
[----:B------:R-:W-:-:S05]  /*1f80*/  @P0 IMAD.HI.U32 R3, R0, c[0x0][0x330], RZ ;  /* 0x0000cc0000030a27 */ /* 0x000fca00078e00ff */
[----:B------:R-:W-:Y:S02]  /*1f90*/  @P0 SHF.R.U32.HI R0, RZ, c[0x0][0x334], R3 ;  /* 0x0000cd00ff000a19 */ /* 0x000fe40000011603 */
.L_x_689:
[----:B------:R-:W-:Y:S05]  /*1fa0*/  BSYNC B0 ;  /* 0x0000000000007941 */ /* 0x000fea0003800000 */
.L_x_687:
[----:B------:R-:W-:-:S05]  /*1fb0*/  IMAD R0, R0, c[0x0][0x32c], RZ ;  /* 0x0000cb0000007a24 */ /* 0x000fca00078e02ff */
[----:B------:R-:W-:-:S05]  /*1fc0*/  IMNMX R2, R2, R0, !PT ;  /* 0x0000000002027217 */ /* 0x000fca0007800200 */
.L_x_686:
[----:B------:R-:W-:Y:S01]  /*1fd0*/  IMAD.HI R2, R2, 0x2aaaaaab, RZ ;  /* 0x2aaaaaab02027827 */ /* 0x000fe200078e02ff */
[----:B------:R-:W-:Y:S01]  /*1fe0*/  LOP3.LUT R3, R250, 0xff0000, RZ, 0xc0, !PT ;  /* 0x00ff0000fa037812 */ /* 0x000fe200078ec0ff */
[----:B------:R-:W-:Y:S03]  /*1ff0*/  BSSY B0, `(.L_x_690) ;  /* 0x000002b000007945 */ /* 0x000fe60003800000 */
[----:B------:R-:W-:-:S04]  /*2000*/  SHF.R.U32.HI R0, RZ, 0x1f, R2 ;  /* 0x0000001fff007819 */ /* 0x000fc80000011602 */
[----:B------:R-:W-:Y:S02]  /*2010*/  LEA.HI.SX32 R2, R2, R0, 0x1c ;  /* 0x0000000002027211 */ /* 0x000fe400078fe2ff */
[----:B------:R-:W-:Y:S02]  /*2020*/  LOP3.LUT R0, R250, 0xff000000, RZ, 0xc0, !PT ;  /* 0xff000000fa007812 */ /* 0x000fe400078ec0ff */
[----:B------:R-:W-:Y:S01]  /*2030*/  IMNMX R6, RZ, R2, !PT ;  /* 0x00000002ff067217 */ /* 0x000fe20007800200 */
[----:B------:R-:W-:Y:S01]  /*2040*/  IMAD.MOV.U32 R2, RZ, RZ, RZ ;  /* 0x000000ffff027224 */ /* 0x000fe200078e00ff */
[----:B------:R-:W-:Y:S02]  /*2050*/  SHF.R.U32.HI R0, RZ, 0x8, R0 ;  /* 0x00000008ff007819 */ /* 0x000fe40000011600 */
[----:B------:R-:W-:Y:S02]  /*2060*/  ISETP.GT.AND P0, PT, R11, R6, PT ;  /* 0x000000060b00720c */ /* 0x000fe40003f04270 */
[----:B------:R-:W-:-:S04]  /*2070*/  LEA.HI R0, R3, R0, RZ, 0x10 ;  /* 0x0000000003007211 */ /* 0x000fc800078f80ff */
[----:B------:R-:W-:Y:S02]  /*2080*/  LOP3.LUT R247, R0, 0xff, RZ, 0xc0, !PT ;  /* 0x000000ff00f77812 */ /* 0x000fe400078ec0ff */
[----:B------:R-:W-:-:S05]  /*2090*/  SHF.R.U32.HI R246, RZ, 0x10, R0 ;  /* 0x00000010fff67819 */ /* 0x000fca0000011600 */
[----:B------:R-:W-:Y:S05]  /*20a0*/  @!P0 BRA `(.L_x_691) ;  /* 0x000001f000008947 */ /* 0x000fea0003800000 */
[----:B------:R-:W-:-:S04]  /*20b0*/  ISETP.NE.AND P0, PT, R246, RZ, PT ;  /* 0x000000fff600720c */ /* 0x000fc80003f05270 */
[----:B------:R-:W-:-:S04]  /*20c0*/  SEL R0, R246, c[0x0][0x338], P0 ;  /* 0x0000ce00f6007a07 */ /* 0x000fc80000000000 */
[----:B------:R-:W-:Y:S02]  /*20d0*/  IABS R3, R0 ;  /* 0x0000000000037213 */ /* 0x000fe40000000000 */
[----:B------:R-:W-:Y:S02]  /*20e0*/  IADD3 R7, R0, -0x1, R11 ;  /* 0xffffffff00077810 */ /* 0x000fe40007ffe00b */
[----:B------:R-:W1:Y:S03]  /*20f0*/  I2F.RP R2, R3 ;  /* 0x0000000300027306 */ /* 0x000e660000209400 */
[----:B------:R-:W-:-:S05]  /*2100*/  IMAD.IADD R7, R7, 0x1, -R6 ;  /* 0x0000000107077824 */ /* 0x000fca00078e0a06 */
[----:B------:R-:W-:Y:S01]  /*2110*/  IABS R10, R7 ;  /* 0x00000007000a7213 */ /* 0x000fe20000000000 */
[----:B-1----:R-:W1:Y:S02]  /*2120*/  MUFU.RCP R2, R2 ;  /* 0x0000000200027308 */ /* 0x002e640000001000 */
        /* <DEDUP_REMOVED lines=23> */
.L_x_691:
[----:B------:R-:W-:Y:S05]  /*22a0*/  BSYNC B0 ;  /* 0x0000000000007941 */ /* 0x000fea0003800000 */
.L_x_690:
[----:B------:R-:W-:Y:S01]  /*22b0*/  IMAD R228, R247, R2, R6 ;  /* 0x00000002f7e47224 */ /* 0x000fe200078e0206 */
        /* <DEDUP_REMOVED lines=40> */
[----:B------:R-:W-:-:S05]  /*2540*/  @P0 IMAD.WIDE R2, R251, R13, c[0x0][0x340] ;  /* 0x0000d000fb020625 */ /* 0x000fca00078e020d */
[----:B------:R1:W5:Y:S01]  /*2550*/  @P0 LDG.E R9, [R2.64] ;  /* 0x0000000602090981 */ /* 0x000362000c1e1900 */
[----:B------:R-:W-:Y:S01]  /*2560*/  SHF.R.S32.HI R0, RZ, 0x1f, R12 ;  /* 0x0000001fff007819 */ /* 0x000fe2000001140c */
[----:B------:R-:W-:Y:S01]  /*2570*/  WARPSYNC 0xffffffff ;  /* 0xffffffff00007948 */ /* 0x000fe20003800000 */
[----:B------:R-:W-:Y:S02]  /*2580*/  SHF.R.S32.HI R4, RZ, 0x1f, R251 ;  /* 0x0000001fff047819 */ /* 0x000fe400000114fb */
[----:B------:R-:W-:Y:S01]  /*2590*/  LOP3.LUT R21, R250, 0xffff, RZ, 0xc0, !PT ;  /* 0x0000fffffa157812 */ /* 0x000fe200078ec0ff */
[----:B------:R-:W-:Y:S01]  /*25a0*/  IMAD R0, R0, c[0x0][0x178], RZ ;  /* 0x00005e0000007a24 */ /* 0x000fe200078e02ff */
[----:B------:R-:W-:Y:S02]  /*25b0*/  SEL R5, R251, RZ, !P3 ;  /* 0x000000fffb057207 */ /* 0x000fe40005800000 */
[----:B------:R-:W-:Y:S01]  /*25c0*/  IADD3 R196, R201, -0x1, RZ ;  /* 0xffffffffc9c47810 */ /* 0x000fe20007ffe0ff */
[----:B------:R-:W-:Y:S01]  /*25d0*/  IMAD R0, R12, c[0x0][0x17c], R0 ;  /* 0x00005f000c007a24 */ /* 0x000fe200078e0200 */
[----:B------:R-:W-:Y:S01]  /*25e0*/  SEL R6, R4, RZ, !P3 ;  /* 0x000000ff04067207 */ /* 0x000fe20005800000 */
[----:B-1----:R-:W-:-:S04]  /*25f0*/  IMAD.WIDE.U32 R2, R12, c[0x0][0x178], RZ ;  /* 0x00005e000c027a25 */ /* 0x002fc800078e00ff */
[----:B------:R-:W-:Y:S02]  /*2600*/  IMAD.IADD R0, R3, 0x1, R0 ;  /* 0x0000000103007824 */ /* 0x000fe400078e0200 */
[----:B------:R-:W-:Y:S02]  /*2610*/  @!P0 IMAD.MOV.U32 R9, RZ, RZ, R251 ;  /* 0x000000ffff098224 */ /* 0x000fe400078e00fb */
[----:B------:R-:W-:Y:S01]  /*2620*/  IMAD R203, R227, 0x20, R244 ;  /* 0x00000020e3cb7824 */ /* 0x000fe200078e02f4 */
[----:B------:R-:W-:Y:S01]  /*2630*/  SHF.R.S32.HI R90, RZ, 0x1f, R216 ;  /* 0x0000001fff5a7819 */ /* 0x000fe200000114d8 */
[----:B------:R-:W-:Y:S01]  /*2640*/  IMAD.MOV.U32 R3, RZ, RZ, R0 ;  /* 0x000000ffff037224 */ /* 0x000fe200078e0000 */
[----:B------:R-:W-:Y:S01]  /*2650*/  BAR.SYNC.DEFER_BLOCKING 0x0 ;  /* 0x0000000000007b1d */ /* 0x000fe20000010000 */
[----:B------:R-:W-:Y:S01]  /*2660*/  IMAD.IADD R4, R203, 0x1, R243 ;  /* 0x00000001cb047824 */ /* 0x000fe200078e02f3 */
[----:B------:R-:W-:Y:S01]  /*2670*/  SHF.R.S32.HI R91, RZ, 0x1f, R208 ;  /* 0x0000001fff5b7819 */ /* 0x000fe200000114d0 */
[----:B------:R-:W-:Y:S01]  /*2680*/  IMAD.WIDE.U32 R2, R21, c[0x0][0x1b8], R2 ;  /* 0x00006e0015027a25 */ /* 0x000fe200078e0002 */
[----:B------:R-:W-:-:S03]  /*2690*/  LOP3.LUT R194, R194, 0xfff7ffff, RZ, 0xc0, !PT ;  /* 0xfff7ffffc2c27812 */ /* 0x000fc600078ec0ff */
[----:B------:R-:W-:-:S04]  /*26a0*/  @P4 IMAD.HI.U32 R7, R4, c[0x0][0x2c8], RZ ;  /* 0x0000b20004074a27 */ /* 0x000fc800078e00ff */
[----:B------:R-:W-:Y:S01]  /*26b0*/  IMAD.MOV.U32 R0, RZ, RZ, R4 ;  /* 0x000000ffff007224 */ /* 0x000fe200078e0004 */
[----:B------:R-:W-:Y:S01]  /*26c0*/  @P4 SHF.R.U32.HI R0, RZ, c[0x0][0x2cc], R7 ;  /* 0x0000b300ff004a19 */ /* 0x000fe20000011607 */
[----:B------:R-:W-:Y:S02]  /*26d0*/  IMAD R6, R6, c[0x0][0x1c0], RZ ;  /* 0x0000700006067a24 */ /* 0x000fe400078e02ff */
[----:B------:R-:W-:Y:S01]  /*26e0*/  IMAD R3, R21, c[0x0][0x1bc], R3 ;  /* 0x00006f0015037a24 */ /* 0x000fe200078e0203 */
[----:B------:R-:W-:Y:S01]  /*26f0*/  SHF.R.S32.HI R7, RZ, 0x1f, R0 ;  /* 0x0000001fff077819 */ /* 0x000fe20000011400 */
[C---:B------:R-:W-:Y:S02]  /*2700*/  IMAD R8, R5.reuse, c[0x0][0x1c4], R6 ;  /* 0x0000710005087a24 */ /* 0x040fe400078e0206 */
[----:B------:R-:W-:Y:S02]  /*2710*/  IMAD.MOV R6, RZ, RZ, -R0 ;  /* 0x000000ffff067224 */ /* 0x000fe400078e0a00 */
[----:B------:R-:W-:-:S04]  /*2720*/  IMAD.WIDE.U32 R2, R5, c[0x0][0x1c0], R2 ;  /* 0x0000700005027a25 */ /* 0x000fc800078e0002 */
[----:B------:R-:W-:Y:S02]  /*2730*/  IMAD R4, R6, c[0x0][0x2c4], R4 ;  /* 0x0000b10006047a24 */ /* 0x000fe400078e0204 */
[----:B------:R-:W-:Y:S02]  /*2740*/  IMAD R5, R7, c[0x0][0x1b0], RZ ;  /* 0x00006c0007057a24 */ /* 0x000fe400078e02ff */
[----:B------:R-:W-:Y:S02]  /*2750*/  IMAD.IADD R3, R3, 0x1, R8 ;  /* 0x0000000103037824 */ /* 0x000fe400078e0208 */
[C---:B------:R-:W-:Y:S01]  /*2760*/  IMAD R6, R0.reuse, c[0x0][0x1b4], R5 ;  /* 0x00006d0000067a24 */ /* 0x040fe200078e0205 */
[----:B------:R-:W-:Y:S01]  /*2770*/  SHF.R.S32.HI R5, RZ, 0x1f, R4 ;  /* 0x0000001fff057819 */ /* 0x000fe20000011404 */
[----:B------:R-:W-:-:S04]  /*2780*/  IMAD.WIDE.U32 R2, R0, c[0x0][0x1b0], R2 ;  /* 0x00006c0000027a25 */ /* 0x000fc800078e0002 */
[----:B------:R-:W-:Y:S02]  /*2790*/  IMAD R0, R5, c[0x0][0x1a8], RZ ;  /* 0x00006a0005007a24 */ /* 0x000fe400078e02ff */
[----:B------:R-:W-:Y:S02]  /*27a0*/  IMAD.IADD R3, R3, 0x1, R6 ;  /* 0x0000000103037824 */ /* 0x000fe400078e0206 */
[C---:B------:R-:W-:Y:S02]  /*27b0*/  IMAD R0, R4.reuse, c[0x0][0x1ac], R0 ;  /* 0x00006b0004007a24 */ /* 0x040fe400078e0200 */
[----:B------:R-:W-:Y:S01]  /*27c0*/  IMAD.WIDE.U32 R2, R4, c[0x0][0x1a8], R2 ;  /* 0x00006a0004027a25 */ /* 0x000fe200078e0002 */
[----:B-----5:R-:W-:-:S03]  /*27d0*/  SHF.R.S32.HI R4, RZ, 0x1f, R9 ;  /* 0x0000001fff047819 */ /* 0x020fc60000011409 */
[----:B------:R-:W-:Y:S01]  /*27e0*/  IMAD.IADD R0, R3, 0x1, R0 ;  /* 0x0000000103007824 */ /* 0x000fe200078e0200 */
[C---:B------:R-:W-:Y:S01]  /*27f0*/  LEA R7, P0, R2.reuse, c[0x0][0x160], 0x1 ;  /* 0x0000580002077a11 */ /* 0x040fe200078008ff */
[----:B------:R-:W-:Y:S02]  /*2800*/  IMAD.MOV.U32 R19, RZ, RZ, 0x60 ;  /* 0x00000060ff137424 */ /* 0x000fe400078e00ff */
[----:B------:R-:W-:Y:S01]  /*2810*/  IMAD R17, R229, c[0x0][0x2c4], RZ ;  /* 0x0000b100e5117a24 */ /* 0x000fe200078e02ff */
[----:B------:R-:W-:Y:S01]  /*2820*/  LEA.HI.X R6, R2, c[0x0][0x164], R0, 0x1, P0 ;  /* 0x0000590002067a11 */ /* 0x000fe200000f0c00 */
[----:B------:R-:W-:Y:S01]  /*2830*/  SHFL.IDX PT, R14, R7, 0x1, 0x181f ;  /* 0x00381f00070e7f89 */ /* 0x000fe200000e0000 */
[----:B------:R-:W-:Y:S02]  /*2840*/  IMAD.IADD R16, R244, 0x1, R243 ;  /* 0x00000001f4107824 */ /* 0x000fe400078e02f3 */
[----:B------:R-:W-:Y:S01]  /*2850*/  IMAD.MOV.U32 R204, RZ, RZ, c[0x0][0x2b8] ;  /* 0x0000ae00ffcc7624 */ /* 0x000fe200078e00ff */
[----:B------:R-:W1:Y:S01]  /*2860*/  SHFL.IDX PT, R0, R7, RZ, 0x181f ;  /* 0x00181fff07007589 */ /* 0x000e6200000e0000 */
[----:B------:R-:W-:Y:S01]  /*2870*/  IMAD R195, R201, R19, -0x60 ;  /* 0xffffffa0c9c37424 */ /* 0x000fe200078e0213 */
[----:B------:R-:W-:Y:S01]  /*2880*/  ISETP.GE.AND P1, PT, R16, R17, PT ;  /* 0x000000111000720c */ /* 0x000fe20003f26270 */
[----:B------:R-:W-:Y:S01]  /*2890*/  IMAD R4, R4, c[0x0][0x2b0], RZ ;  /* 0x0000ac0004047a24 */ /* 0x000fe200078e02ff */
[----:B------:R-:W2:Y:S01]  /*28a0*/  SHFL.IDX PT, R3, R6, RZ, 0x181f ;  /* 0x00181fff06037589 */ /* 0x000ea200000e0000 */
[----:B------:R-:W-:Y:S01]  /*28b0*/  ISETP.NE.AND P5, PT, R204, 0x1, PT ;  /* 0x00000001cc00780c */ /* 0x000fe20003fa5270 */
[----:B------:R-:W-:Y:S01]  /*28c0*/  IMAD.IADD R2, R203, 0x1, R195 ;  /* 0x00000001cb027824 */ /* 0x000fe200078e02c3 */
[----:B------:R-:W-:Y:S01]  /*28d0*/  IADD3 R5, R16, 0x20, RZ ;  /* 0x0000002010057810 */ /* 0x000fe20007ffe0ff */
[----:B------:R-:W3:Y:S01]  /*28e0*/  SHFL.IDX PT, R15, R6, 0x1, 0x181f ;  /* 0x00381f00060f7f89 */ /* 0x000ee200000e0000 */
[----:B------:R-:W-:-:S02]  /*28f0*/  IMAD R11, R9, c[0x0][0x2b4], R4 ;  /* 0x0000ad00090b7a24 */ /* 0x000fc400078e0204 */
[----:B------:R-:W-:Y:S01]  /*2900*/  ISETP.GE.AND P2, PT, R5, R17, PT ;  /* 0x000000110500720c */ /* 0x000fe20003f46270 */
[----:B------:R-:W-:Y:S01]  /*2910*/  IMAD.WIDE.U32 R236, R9, c[0x0][0x2b0], RZ ;  /* 0x0000ac0009ec7a25 */ /* 0x000fe200078e00ff */
[----:B------:R-:W-:-:S03]  /*2920*/  ISETP.GE.AND P0, PT, R2, R230, PT ;  /* 0x000000e60200720c */ /* 0x000fc60003f06270 */
[----:B------:R-:W-:Y:S01]  /*2930*/  IMAD.IADD R2, R2, 0x1, R233 ;  /* 0x0000000102027824 */ /* 0x000fe200078e02e9 */
[----:B------:R-:W-:Y:S01]  /*2940*/  ISETP.GT.OR P3, PT, R203, 0x5f, P0 ;  /* 0x0000005fcb00780c */ /* 0x000fe20000764670 */
[----:B------:R-:W-:Y:S01]  /*2950*/  IMAD.IADD R241, R237, 0x1, R11 ;  /* 0x00000001edf17824 */ /* 0x000fe200078e020b */
[----:B------:R-:W-:Y:S01]  /*2960*/  @P5 LOP3.LUT R194, R194, 0x80000, RZ, 0xfc, !PT ;  /* 0x00080000c2c25812 */ /* 0x000fe200078efcff */
[----:B------:R-:W-:Y:S01]  /*2970*/  @P5 IMAD.HI.U32 R8, R2, c[0x0][0x2bc], RZ ;  /* 0x0000af0002085a27 */ /* 0x000fe200078e00ff */
[----:B-1----:R-:W-:-:S03]  /*2980*/  @!P1 LEA R4, P0, R216, R0, 0x1 ;  /* 0x00000000d8049211 */ /* 0x002fc600078008ff */
[----:B------:R-:W-:Y:S01]  /*2990*/  IMAD.MOV.U32 R198, RZ, RZ, RZ ;  /* 0x000000ffffc67224 */ /* 0x000fe200078e00ff */
[----:B------:R-:W-:Y:S01]  /*29a0*/  @!P1 LEA R12, P4, R208, R0, 0x1 ;  /* 0x00000000d00c9211 */ /* 0x000fe200078808ff */
[----:B------:R-:W-:Y:S01]  /*29b0*/  IMAD.MOV.U32 R0, RZ, RZ, R2 ;  /* 0x000000ffff007224 */ /* 0x000fe200078e0002 */
[-C--:B--2---:R-:W-:Y:S02]  /*29c0*/  @!P1 LEA.HI.X R5, R216, R3.reuse, R90, 0x1, P0 ;  /* 0x00000003d8059211 */ /* 0x084fe400000f0c5a */
[C---:B------:R-:W-:Y:S02]  /*29d0*/  @!P2 LEA R10, P0, R208.reuse, R14, 0x1 ;  /* 0x0000000ed00aa211 */ /* 0x040fe400078008ff */
[----:B------:R-:W-:Y:S02]  /*29e0*/  @P5 SHF.R.U32.HI R0, RZ, c[0x0][0x2c0], R8 ;  /* 0x0000b000ff005a19 */ /* 0x000fe40000011608 */
[C-C-:B------:R-:W-:Y:S02]  /*29f0*/  @!P1 LEA.HI.X R13, R208.reuse, R3, R91.reuse, 0x1, P4 ;  /* 0x00000003d00d9211 */ /* 0x140fe400020f0c5b */
[----:B---3--:R-:W-:-:S02]  /*2a00*/  @!P2 LEA.HI.X R11, R208, R15, R91, 0x1, P0 ;  /* 0x0000000fd00ba211 */ /* 0x008fc400000f0c5b */
[----:B------:R-:W-:Y:S02]  /*2a10*/  @!P3 IADD3 R3, P0, R0, R236, RZ ;  /* 0x000000ec0003b210 */ /* 0x000fe40007f1e0ff */
[----:B------:R-:W-:Y:S02]  /*2a20*/  ISETP.GE.AND P4, PT, R208, c[0x0][0x198], PT ;  /* 0x00006600d0007a0c */ /* 0x000fe40003f86270 */
[----:B------:R-:W-:Y:S02]  /*2a30*/  @!P3 LEA.HI.X.SX32 R9, R0, R241, 0x1, P0 ;  /* 0x000000f10009b211 */ /* 0x000fe400000f0eff */
[C---:B------:R-:W-:Y:S02]  /*2a40*/  @!P3 LEA R8, P0, R3.reuse, c[0x0][0x2a0], 0x2 ;  /* 0x0000a8000308ba11 */ /* 0x040fe400078010ff */
[----:B------:R-:W-:Y:S02]  /*2a50*/  ISETP.GE.AND P5, PT, R216, c[0x0][0x198], PT ;  /* 0x00006600d8007a0c */ /* 0x000fe40003fa6270 */
[----:B------:R-:W-:-:S02]  /*2a60*/  @!P3 LEA.HI.X R9, R3, c[0x0][0x2a4], R9, 0x2, P0 ;  /* 0x0000a9000309ba11 */ /* 0x000fc400000f1409 */
[----:B------:R-:W-:-:S03]  /*2a70*/  IADD3 R3, R16, 0x40, RZ ;  /* 0x0000004010037810 */ /* 0x000fc60007ffe0ff */
[----:B------:R1:W2:Y:S04]  /*2a80*/  @!P3 LDG.E R198, [R8.64] ;  /* 0x0000000608c6b981 */ /* 0x0002a8000c1e1900 */
[----:B------:R3:W-:Y:S04]  /*2a90*/  @!P1 LDGSTS.E.BYPASS.LTC128B.128 [R197+0x100], [R12.64], !P4 ;  /* 0x001000000cc59fae */ /* 0x0007e8000e101d46 */
[----:B------:R4:W-:Y:S01]  /*2aa0*/  @!P1 LDGSTS.E.BYPASS.LTC128B.128 [R197+0x4100], [R4.64], !P5 ;  /* 0x0410000004c59fae */ /* 0x0009e2000e901d46 */
[----:B------:R-:W-:-:S03]  /*2ab0*/  IMAD.MOV R0, RZ, RZ, -R0 ;  /* 0x000000ffff007224 */ /* 0x000fc600078e0a00 */
[----:B------:R1:W-:Y:S01]  /*2ac0*/  @!P2 LDGSTS.E.BYPASS.LTC128B.128 [R197+0x1100], [R10.64], !P4 ;  /* 0x011000000ac5afae */ /* 0x0003e2000e101d46 */
[----:B------:R-:W-:Y:S01]  /*2ad0*/  IMAD R199, R0, c[0x0][0x2b8], R2 ;  /* 0x0000ae0000c77a24 */ /* 0x000fe200078e0202 */
[C---:B----4-:R-:W-:Y:S02]  /*2ae0*/  @!P2 LEA R4, P0, R216.reuse, R14, 0x1 ;  /* 0x0000000ed804a211 */ /* 0x050fe400078008ff */
[----:B------:R-:W3:Y:S02]  /*2af0*/  SHFL.IDX PT, R14, R7, 0x2, 0x181f ;  /* 0x00581f00070e7f89 */ /* 0x000ee400000e0000 */
[----:B------:R-:W-:Y:S02]  /*2b00*/  @!P2 LEA.HI.X R5, R216, R15, R90, 0x1, P0 ;  /* 0x0000000fd805a211 */ /* 0x000fe400000f0c5a */
[----:B------:R-:W4:Y:S01]  /*2b10*/  SHFL.IDX PT, R15, R6, 0x2, 0x181f ;  /* 0x00581f00060f7f89 */ /* 0x000f2200000e0000 */
[----:B------:R-:W-:Y:S02]  /*2b20*/  ISETP.GE.AND P0, PT, R3, R17, PT ;  /* 0x000000110300720c */ /* 0x000fe40003f06270 */
[----:B------:R-:W-:Y:S01]  /*2b30*/  SHF.R.S32.HI R18, RZ, 0x1f, R199 ;  /* 0x0000001fff127819 */ /* 0x000fe200000114c7 */
[----:B------:R4:W-:Y:S04]  /*2b40*/  @!P2 LDGSTS.E.BYPASS.LTC128B.128 [R197+0x5100], [R4.64], !P5 ;  /* 0x0510000004c5afae */ /* 0x0009e8000e901d46 */
[----:B------:R-:W-:Y:S01]  /*2b50*/  IMAD R0, R18, c[0x0][0x1e0], RZ ;  /* 0x0000780012007a24 */ /* 0x000fe200078e02ff */
[----:B-1----:R-:W1:Y:S01]  /*2b60*/  SHFL.IDX PT, R8, R7, 0x3, 0x181f ;  /* 0x00781f0007087f89 */ /* 0x002e6200000e0000 */
[----:B------:R-:W-:-:S04]  /*2b70*/  IMAD.WIDE.U32 R2, R199, c[0x0][0x1e0], RZ ;  /* 0x00007800c7027a25 */ /* 0x000fc800078e00ff */
[----:B---3--:R-:W-:Y:S01]  /*2b80*/  @!P0 LEA R12, P1, R208, R14, 0x1 ;  /* 0x0000000ed00c8211 */ /* 0x008fe200078208ff */
[----:B------:R-:W-:-:S03]  /*2b90*/  IMAD R0, R199, c[0x0][0x1e4], R0 ;  /* 0x00007900c7007a24 */ /* 0x000fc600078e0200 */
[----:B----4-:R-:W-:Y:S01]  /*2ba0*/  @!P0 LEA.HI.X R13, R208, R15, R91, 0x1, P1 ;  /* 0x0000000fd00d8211 */ /* 0x010fe200008f0c5b */
[----:B------:R-:W-:Y:S01]  /*2bb0*/  IMAD.IADD R3, R3, 0x1, R0 ;  /* 0x0000000103037824 */ /* 0x000fe200078e0200 */
[----:B------:R-:W3:Y:S01]  /*2bc0*/  SHFL.IDX PT, R6, R6, 0x3, 0x181f ;  /* 0x00781f0006067f89 */ /* 0x000ee200000e0000 */
[----:B------:R-:W-:-:S03]  /*2bd0*/  IMAD.WIDE.U32 R234, R21, c[0x0][0x1e8], RZ ;  /* 0x00007a0015ea7a25 */ /* 0x000fc600078e00ff */
[----:B------:R4:W-:Y:S01]  /*2be0*/  @!P0 LDGSTS.E.BYPASS.LTC128B.128 [R197+0x2100], [R12.64], !P4 ;  /* 0x021000000cc58fae */ /* 0x0009e2000e101d46 */
[----:B------:R-:W-:-:S04]  /*2bf0*/  @!P0 LEA R4, P1, R216, R14, 0x1 ;  /* 0x0000000ed8048211 */ /* 0x000fc800078208ff */
[----:B------:R-:W-:-:S05]  /*2c00*/  @!P0 LEA.HI.X R5, R216, R15, R90, 0x1, P1 ;  /* 0x0000000fd8058211 */ /* 0x000fca00008f0c5a */
[----:B------:R1:W-:Y:S01]  /*2c10*/  @!P0 LDGSTS.E.BYPASS.LTC128B.128 [R197+0x6100], [R4.64], !P5 ;  /* 0x0610000004c58fae */ /* 0x0003e2000e901d46 */
[----:B------:R-:W-:Y:S01]  /*2c20*/  IMAD R240, R21, c[0x0][0x1ec], R235 ;  /* 0x00007b0015f07a24 */ /* 0x000fe200078e02eb */
[----:B-1----:R-:W-:-:S04]  /*2c30*/  IADD3 R5, R16, 0x60, RZ ;  /* 0x0000006010057810 */ /* 0x002fc80007ffe0ff */
[----:B------:R-:W-:Y:S02]  /*2c40*/  ISETP.GE.AND P1, PT, R5, R17, PT ;  /* 0x000000110500720c */ /* 0x000fe40003f26270 */
[----:B--2---:R-:W-:Y:S01]  /*2c50*/  SHF.R.S32.HI R20, RZ, 0x1f, R198 ;  /* 0x0000001fff147819 */ /* 0x004fe200000114c6 */
[----:B------:R-:W-:-:S04]  /*2c60*/  IMAD.WIDE.U32 R2, R198, c[0x0][0x1f0], R2 ;  /* 0x00007c00c6027a25 */ /* 0x000fc800078e0002 */
[----:B------:R-:W-:-:S04]  /*2c70*/  IMAD R0, R20, c[0x0][0x1f0], RZ ;  /* 0x00007c0014007a24 */ /* 0x000fc800078e02ff */
[----:B------:R-:W-:Y:S01]  /*2c80*/  IMAD R4, R198, c[0x0][0x1f4], R0 ;  /* 0x00007d00c6047a24 */ /* 0x000fe200078e0200 */
[----:B------:R-:W-:-:S04]  /*2c90*/  IADD3 R0, P0, R2, R234, RZ ;  /* 0x000000ea02007210 */ /* 0x000fc80007f1e0ff */
[----:B------:R-:W-:Y:S01]  /*2ca0*/  IADD3.X R2, R240, R3, R4, P0, !PT ;  /* 0x00000003f0027210 */ /* 0x000fe200007fe404 */
[----:B------:R-:W-:Y:S01]  /*2cb0*/  IMAD R4, R201, -0x60, R19 ;  /* 0xffffffa0c9047824 */ /* 0x000fe200078e0213 */
[----:B------:R-:W-:-:S03]  /*2cc0*/  LEA R5, P0, R0, c[0x0][0x1c8], 0x1 ;  /* 0x0000720000057a11 */ /* 0x000fc600078008ff */
[----:B------:R-:W-:Y:S01]  /*2cd0*/  IMAD.IADD R188, R230, 0x1, R4 ;  /* 0x00000001e6bc7824 */ /* 0x000fe200078e0204 */
[----:B------:R-:W-:Y:S02]  /*2ce0*/  LEA.HI.X R11, R0, c[0x0][0x1cc], R2, 0x1, P0 ;  /* 0x00007300000b7a11 */ /* 0x000fe400000f0c02 */
[----:B------:R-:W1:Y:S01]  /*2cf0*/  SHFL.IDX PT, R0, R5, RZ, 0x181f ;  /* 0x00181fff05007589 */ /* 0x000e6200000e0000 */
[----:B------:R-:W-:Y:S01]  /*2d00*/  @!P1 LEA R2, P0, R208, R8, 0x1 ;  /* 0x00000008d0029211 */ /* 0x000fe200078008ff */
[----:B------:R-:W-:Y:S02]  /*2d10*/  IMAD.IADD R10, R188, 0x1, -R244 ;  /* 0x00000001bc0a7824 */ /* 0x000fe400078e0af4 */
[----:B------:R-:W2:Y:S01]  /*2d20*/  SHFL.IDX PT, R7, R11, RZ, 0x181f ;  /* 0x00181fff0b077589 */ /* 0x000ea200000e0000 */
[----:B---3--:R-:W-:Y:S02]  /*2d30*/  @!P1 LEA.HI.X R3, R208, R6, R91, 0x1, P0 ;  /* 0x00000006d0039211 */ /* 0x008fe400000f0c5b */
[----:B------:R-:W-:-:S03]  /*2d40*/  ISETP.GE.AND P0, PT, R10, 0x1, PT ;  /* 0x000000010a00780c */ /* 0x000fc60003f06270 */
[----:B------:R3:W-:Y:S04]  /*2d50*/  @!P1 LDGSTS.E.BYPASS.LTC128B.128 [R197+0x3100], [R2.64], !P4 ;  /* 0x0310000002c59fae */ /* 0x0007e8000e101d46 */
[----:B------:R-:W-:Y:S06]  /*2d60*/  SHFL.IDX PT, R9, R11, 0x1, 0x181f ;  /* 0x00381f000b097f89 */ /* 0x000fec00000e0000 */
[----:B------:R-:W-:-:S02]  /*2d70*/  @P0 ISETP.GE.AND P3, PT, R208, c[0x0][0x1d4], PT ;  /* 0x00007500d0000a0c */ /* 0x000fc40003f66270 */
[C---:B---3--:R-:W-:Y:S02]  /*2d80*/  @!P1 LEA R2, P2, R216.reuse, R8, 0x1 ;  /* 0x00000008d8029211 */ /* 0x048fe400078408ff */
[----:B------:R-:W3:Y:S02]  /*2d90*/  SHFL.IDX PT, R8, R5, 0x1, 0x181f ;  /* 0x00381f0005087f89 */ /* 0x000ee400000e0000 */
[----:B------:R-:W-:-:S05]  /*2da0*/  @!P1 LEA.HI.X R3, R216, R6, R90, 0x1, P2 ;  /* 0x00000006d8039211 */ /* 0x000fca00010f0c5a */
[----:B------:R1:W-:Y:S01]  /*2db0*/  @!P1 LDGSTS.E.BYPASS.LTC128B.128 [R197+0x7100], [R2.64], !P5 ;  /* 0x0710000002c59fae */ /* 0x0003e2000e901d46 */
[----:B------:R-:W-:Y:S02]  /*2dc0*/  ISETP.GE.AND P1, PT, R10, 0x21, PT ;  /* 0x000000210a00780c */ /* 0x000fe40003f26270 */
[----:B------:R-:W-:Y:S01]  /*2dd0*/  @P0 ISETP.GE.AND P4, PT, R216, c[0x0][0x1d4], PT ;  /* 0x00007500d8000a0c */ /* 0x000fe20003f86270 */
[----:B------:R-:W0:Y:S01]  /*2de0*/  LDGDEPBAR ;  /* 0x00000000000079af */ /* 0x000e220000000000 */
[----:B-1----:R-:W-:-:S04]  /*2df0*/  @P0 LEA R2, P2, R208, R0, 0x1 ;  /* 0x00000000d0020211 */ /* 0x002fc800078408ff */
[-C--:B--2---:R-:W-:Y:S02]  /*2e00*/  @P0 LEA.HI.X R3, R208, R7.reuse, R91, 0x1, P2 ;  /* 0x00000007d0030211 */ /* 0x084fe400010f0c5b */
[----:B------:R-:W-:Y:S02]  /*2e10*/  @P0 LEA R6, P2, R216, R0, 0x1 ;  /* 0x00000000d8060211 */ /* 0x000fe400078408ff */
[----:B------:R-:W1:Y:S04]  /*2e20*/  SHFL.IDX PT, R0, R5, 0x2, 0x181f ;  /* 0x00581f0005007f89 */ /* 0x000e6800000e0000 */
[----:B------:R3:W-:Y:S01]  /*2e30*/  @P0 LDGSTS.E.BYPASS.LTC128B.128 [R197+0x8100], [R2.64], !P3 ;  /* 0x0810000002c50fae */ /* 0x0007e2000d901d46 */
[----:B------:R-:W-:Y:S02]  /*2e40*/  @P1 ISETP.GE.AND P3, PT, R208, c[0x0][0x1d4], PT ;  /* 0x00007500d0001a0c */ /* 0x000fe40003f66270 */
[----:B------:R-:W-:Y:S01]  /*2e50*/  @P0 LEA.HI.X R7, R216, R7, R90, 0x1, P2 ;  /* 0x00000007d8070211 */ /* 0x000fe200010f0c5a */
[----:B------:R-:W2:Y:S04]  /*2e60*/  SHFL.IDX PT, R5, R11, 0x2, 0x181f ;  /* 0x00581f000b057f89 */ /* 0x000ea800000e0000 */
[----:B------:R1:W-:Y:S01]  /*2e70*/  @P0 LDGSTS.E.BYPASS.LTC128B.128 [R197+0xb100], [R6.64], !P4 ;  /* 0x0b10000006c50fae */ /* 0x0003e2000e101d46 */
[----:B------:R-:W-:-:S02]  /*2e80*/  ISETP.GE.AND P0, PT, R10, 0x41, PT ;  /* 0x000000410a00780c */ /* 0x000fc40003f06270 */
[----:B---3--:R-:W-:-:S04]  /*2e90*/  @P1 LEA R2, P2, R208, R8, 0x1 ;  /* 0x00000008d0021211 */ /* 0x008fc800078408ff */
[----:B------:R-:W-:Y:S02]  /*2ea0*/  @P1 LEA.HI.X R3, R208, R9, R91, 0x1, P2 ;  /* 0x00000009d0031211 */ /* 0x000fe400010f0c5b */
[----:B------:R-:W-:-:S03]  /*2eb0*/  @P1 ISETP.GE.AND P2, PT, R216, c[0x0][0x1d4], PT ;  /* 0x00007500d8001a0c */ /* 0x000fc60003f46270 */
[----:B------:R3:W-:Y:S02]  /*2ec0*/  @P1 LDGSTS.E.BYPASS.LTC128B.128 [R197+0x9100], [R2.64], !P3 ;  /* 0x0910000002c51fae */ /* 0x0007e4000d901d46 */
[----:B---3--:R-:W-:-:S04]  /*2ed0*/  @P1 LEA R2, P3, R216, R8, 0x1 ;  /* 0x00000008d8021211 */ /* 0x008fc800078608ff */
[----:B------:R-:W-:Y:S02]  /*2ee0*/  @P1 LEA.HI.X R3, R216, R9, R90, 0x1, P3 ;  /* 0x00000009d8031211 */ /* 0x000fe400018f0c5a */
[----:B-1----:R-:W-:-:S03]  /*2ef0*/  @P0 LEA R6, P3, R208, R0, 0x1 ;  /* 0x00000000d0060211 */ /* 0x002fc600078608ff */
[----:B------:R1:W-:Y:S01]  /*2f00*/  @P1 LDGSTS.E.BYPASS.LTC128B.128 [R197+0xc100], [R2.64], !P2 ;  /* 0x0c10000002c51fae */ /* 0x0003e2000d101d46 */
[----:B------:R-:W-:Y:S02]  /*2f10*/  @P0 ISETP.GE.AND P2, PT, R208, c[0x0][0x1d4], PT ;  /* 0x00007500d0000a0c */ /* 0x000fe40003f46270 */
[----:B------:R-:W-:Y:S02]  /*2f20*/  @P0 ISETP.GE.AND P1, PT, R216, c[0x0][0x1d4], PT ;  /* 0x00007500d8000a0c */ /* 0x000fe40003f26270 */
[----:B--2---:R-:W-:-:S09]  /*2f30*/  @P0 LEA.HI.X R7, R208, R5, R91, 0x1, P3 ;  /* 0x00000005d0070211 */ /* 0x004fd200018f0c5b */
[----:B------:R2:W-:Y:S01]  /*2f40*/  @P0 LDGSTS.E.BYPASS.LTC128B.128 [R197+0xa100], [R6.64], !P2 ;  /* 0x0a10000006c50fae */ /* 0x0005e2000d101d46 */
[----:B-1----:R-:W-:-:S04]  /*2f50*/  @P0 LEA R2, P3, R216, R0, 0x1 ;  /* 0x00000000d8020211 */ /* 0x002fc800078608ff */
[----:B------:R-:W-:-:S05]  /*2f60*/  @P0 LEA.HI.X R3, R216, R5, R90, 0x1, P3 ;  /* 0x00000005d8030211 */ /* 0x000fca00018f0c5a */
[----:B------:R1:W-:Y:S04]  /*2f70*/  @P0 LDGSTS.E.BYPASS.LTC128B.128 [R197+0xd100], [R2.64], !P1 ;  /* 0x0d10000002c50fae */ /* 0x0003e8000c901d46 */
[----:B------:R-:W0:Y:S01]  /*2f80*/  LDGDEPBAR ;  /* 0x00000000000079af */ /* 0x000e220000000000 */
[----:B------:R-:W-:-:S04]  /*2f90*/  DEPBAR.LE SB0, 0x1 ;  /* 0x000080400000791a */ /* 0x000fc80000000000 */
[----:B------:R-:W-:Y:S06]  /*2fa0*/  BAR.SYNC.DEFER_BLOCKING 0x0 ;  /* 0x0000000000007b1d */ /* 0x000fec0000010000 */
        /* <DEDUP_REMOVED lines=10> */
[----:B------:R-:W-:Y:S01]  /*3050*/  BAR.SYNC.DEFER_BLOCKING 0x0 ;  /* 0x0000000000007b1d */ /* 0x000fe20000010000 */
[----:B------:R-:W-:Y:S02]  /*3060*/  R2P PR, R227, 0x6 ;  /* 0x00000006e3007804 */ /* 0x000fe40000000000 */
[----:B------:R-:W-:-:S03]  /*3070*/  IADD3 R180, R181, 0x20, RZ ;  /* 0x00000020b5b47810 */ /* 0x000fc60007ffe0ff */
[----:B----4-:R-:W3:Y:S08]  /*3080*/  LDSM.16.M88.4 R12, [R181] ;  /* 0x00000000b50c783b */ /* 0x010ef00000000200 */
[----:B------:R-:W-:Y:S01]  /*3090*/  @P1 IADD3 R180, R181, -0x20, RZ ;  /* 0xffffffe0b5b41810 */ /* 0x000fe20007ffe0ff */
[----:B------:R-:W-:Y:S02]  /*30a0*/  IMAD R0, R18, c[0x0][0x208], RZ ;  /* 0x0000820012007a24 */ /* 0x000fe400078e02ff */
[C---:B-1----:R-:W-:Y:S01]  /*30b0*/  IMAD.WIDE.U32 R2, R199.reuse, c[0x0][0x208], RZ ;  /* 0x00008200c7027a25 */ /* 0x042fe200078e00ff */
[----:B------:R-:W-:Y:S03]  /*30c0*/  LDSM.16.M88.4 R28, [R181+0x1000] ;  /* 0x00100000b51c783b */ /* 0x000fe60000000200 */
[----:B------:R-:W-:Y:S01]  /*30d0*/  IMAD R0, R199, c[0x0][0x20c], R0 ;  /* 0x00008300c7007a24 */ /* 0x000fe200078e0200 */
[----:B------:R-:W1:Y:S03]  /*30e0*/  LDSM.16.M88.4 R56, [R180] ;  /* 0x00000000b438783b */ /* 0x000e660000000200 */
[----:B------:R-:W-:-:S02]  /*30f0*/  IMAD.IADD R3, R3, 0x1, R0 ;  /* 0x0000000103037824 */ /* 0x000fc400078e0200 */
[----:B------:R-:W-:-:S04]  /*3100*/  IMAD.WIDE.U32 R238, R21, c[0x0][0x210], RZ ;  /* 0x0000840015ee7a25 */ /* 0x000fc800078e00ff */
[C---:B------:R-:W-:Y:S01]  /*3110*/  IMAD.SHL.U32 R200, R208.reuse, 0x2, RZ ;  /* 0x00000002d0c87824 */ /* 0x040fe200078e00ff */
[----:B------:R-:W-:Y:S01]  /*3120*/  SHF.L.U64.HI R5, R208, 0x1, R91 ;  /* 0x00000001d0057819 */ /* 0x000fe2000001025b */
[----:B------:R-:W-:Y:S02]  /*3130*/  IMAD R0, R20, c[0x0][0x218], RZ ;  /* 0x0000860014007a24 */ /* 0x000fe400078e02ff */
[----:B------:R-:W-:Y:S01]  /*3140*/  IMAD.SHL.U32 R202, R216, 0x2, RZ ;  /* 0x00000002d8ca7824 */ /* 0x000fe200078e00ff */
[----:B------:R-:W-:Y:S01]  /*3150*/  ISETP.GE.AND P4, PT, R208, c[0x0][0x1d4], PT ;  /* 0x00007500d0007a0c */ /* 0x000fe20003f86270 */
[----:B------:R-:W-:Y:S01]  /*3160*/  IMAD.WIDE.U32 R2, R198, c[0x0][0x218], R2 ;  /* 0x00008600c6027a25 */ /* 0x000fe200078e0002 */
[----:B------:R-:W-:Y:S03]  /*3170*/  LDSM.16.M88.4 R24, [R181+0x800] ;  /* 0x00080000b518783b */ /* 0x000fe60000000200 */
[----:B------:R-:W-:Y:S01]  /*3180*/  IMAD R242, R21, c[0x0][0x214], R239 ;  /* 0x0000850015f27a24 */ /* 0x000fe200078e02ef */
[----:B------:R-:W-:Y:S01]  /*3190*/  IADD3 R2, P0, R2, R238, RZ ;  /* 0x000000ee02027210 */ /* 0x000fe20007f1e0ff */
[----:B------:R-:W-:Y:S01]  /*31a0*/  IMAD R0, R198, c[0x0][0x21c], R0 ;  /* 0x00008700c6007a24 */ /* 0x000fe200078e0200 */
[----:B------:R-:W-:Y:S04]  /*31b0*/  LDSM.16.M88.4 R20, [R181+0x1800] ;  /* 0x00180000b514783b */ /* 0x000fe80000000200 */
[----:B------:R-:W-:Y:S01]  /*31c0*/  IADD3.X R3, R242, R3, R0, P0, !PT ;  /* 0x00000003f2037210 */ /* 0x000fe200007fe400 */
[----:B------:R-:W-:Y:S01]  /*31d0*/  LDSM.16.M88.4 R52, [R180+0x800] ;  /* 0x00080000b434783b */ /* 0x000fe20000000200 */
[C---:B------:R-:W-:Y:S01]  /*31e0*/  LEA R0, P0, R2.reuse, c[0x0][0x1f8], 0x1 ;  /* 0x00007e0002007a11 */ /* 0x040fe200078008ff */
[----:B---3--:R-:W-:Y:S03]  /*31f0*/  HMMA.16816.F32.BF16 R16, R120, R12, RZ ;  /* 0x0000000c7810723c */ /* 0x008fe600000418ff */
[----:B--2---:R-:W-:Y:S01]  /*3200*/  LEA.HI.X R6, R2, c[0x0][0x1fc], R3, 0x1, P0 ;  /* 0x00007f0002067a11 */ /* 0x004fe200000f0c03 */
[----:B------:R-:W-:Y:S04]  /*3210*/  LDSM.16.M88.4 R40, [R180+0x1000] ;  /* 0x00100000b428783b */ /* 0x000fe80000000200 */
[----:B------:R-:W-:Y:S04]  /*3220*/  SHFL.IDX PT, R2, R0, RZ, 0x181f ;  /* 0x00181fff00027589 */ /* 0x000fe800000e0000 */
[----:B------:R-:W2:Y:S04]  /*3230*/  SHFL.IDX PT, R3, R0, 0x1, 0x181f ;  /* 0x00381f0000037f89 */ /* 0x000ea800000e0000 */
[----:B------:R-:W-:Y:S04]  /*3240*/  SHFL.IDX PT, R7, R6, RZ, 0x181f ;  /* 0x00181fff06077589 */ /* 0x000fe800000e0000 */
[----:B------:R-:W3:Y:S04]  /*3250*/  SHFL.IDX PT, R11, R6, 0x1, 0x181f ;  /* 0x00381f00060b7f89 */ /* 0x000ee800000e0000 */
[----:B------:R-:W4:Y:S01]  /*3260*/  SHFL.IDX PT, R0, R0, 0x2, 0x181f ;  /* 0x00581f0000007f89 */ /* 0x000f2200000e0000 */
[----:B-1----:R-:W-:Y:S03]  /*3270*/  HMMA.16816.F32.BF16 R92, R124, R56, R16 ;  /* 0x000000387c5c723c */ /* 0x002fe60000041810 */
[----:B------:R1:W4:Y:S04]  /*3280*/  SHFL.IDX PT, R18, R6, 0x2, 0x181f ;  /* 0x00581f0006127f89 */ /* 0x00032800000e0000 */
[----:B------:R-:W-:Y:S01]  /*3290*/  LDSM.16.M88.4 R36, [R181+0x2000] ;  /* 0x00200000b524783b */ /* 0x000fe20000000200 */
[----:B------:R-:W-:Y:S01]  /*32a0*/  HMMA.16816.F32.BF16 R64, R120, R14, RZ ;  /* 0x0000000e7840723c */ /* 0x000fe200000418ff */
[----:B--2---:R-:W-:-:S02]  /*32b0*/  IADD3 R8, P1, R3, R200, RZ ;  /* 0x000000c803087210 */ /* 0x004fc40007f3e0ff */
[----:B------:R-:W2:Y:S04]  /*32c0*/  LDSM.16.M88.4 R32, [R180+0x1800] ;  /* 0x00180000b420783b */ /* 0x000ea80000000200 */
[C---:B------:R-:W-:Y:S01]  /*32d0*/  IADD3 R14, P0, R2.reuse, R200, RZ ;  /* 0x000000c8020e7210 */ /* 0x040fe20007f1e0ff */
[----:B------:R-:W2:Y:S01]  /*32e0*/  LDSM.16.M88.4 R68, [R181+0x2800] ;  /* 0x00280000b544783b */ /* 0x000ea20000000200 */
[-C--:B------:R-:W-:Y:S01]  /*32f0*/  IADD3 R12, P3, R2, R202.reuse, RZ ;  /* 0x000000ca020c7210 */ /* 0x080fe20007f7e0ff */
[--C-:B---3--:R-:W-:Y:S02]  /*3300*/  IMAD.X R9, R11, 0x1, R5.reuse, P1 ;  /* 0x000000010b097824 */ /* 0x108fe400008e0605 */
[----:B------:R-:W-:Y:S01]  /*3310*/  IMAD.X R15, R7, 0x1, R5, P0 ;  /* 0x00000001070f7824 */ /* 0x000fe200000e0605 */
[----:B------:R-:W-:Y:S01]  /*3320*/  IADD3 R2, P0, R3, R202, RZ ;  /* 0x000000ca03027210 */ /* 0x000fe20007f1e0ff */
[----:B------:R-:W3:Y:S01]  /*3330*/  LDSM.16.M88.4 R72, [R180+0x2000] ;  /* 0x00200000b448783b */ /* 0x000ee20000000200 */
[----:B------:R-:W-:-:S02]  /*3340*/  ISETP.LT.OR P1, PT, R10, 0x1, P4 ;  /* 0x000000010a00780c */ /* 0x000fc40002721670 */
[----:B-1----:R-:W-:Y:S01]  /*3350*/  SHF.L.U64.HI R6, R216, 0x1, R90 ;  /* 0x00000001d8067819 */ /* 0x002fe2000001025a */
[----:B------:R-:W1:Y:S04]  /*3360*/  LDSM.16.M88.4 R76, [R180+0x2800] ;  /* 0x00280000b44c783b */ /* 0x000e680000000200 */
[----:B------:R-:W-:Y:S01]  /*3370*/  IMAD.X R3, R11, 0x1, R6, P0 ;  /* 0x000000010b037824 */ /* 0x000fe200000e0606 */
[----:B----4-:R-:W-:-:S05]  /*3380*/  IADD3 R16, P0, R0, R200, RZ ;  /* 0x000000c800107210 */ /* 0x010fca0007f1e0ff */
[----:B------:R-:W-:Y:S01]  /*3390*/  IMAD.X R17, R18, 0x1, R5, P0 ;  /* 0x0000000112117824 */ /* 0x000fe200000e0605 */
[----:B------:R-:W-:Y:S01]  /*33a0*/  ISETP.GE.AND P0, PT, R216, c[0x0][0x1d4], PT ;  /* 0x00007500d8007a0c */ /* 0x000fe20003f06270 */
[----:B------:R-:W-:Y:S01]  /*33b0*/  @!PT LDS RZ, [RZ] ;  /* 0x00000000fffff984 */ /* 0x000fe20000000800 */
[----:B------:R-:W-:Y:S01]  /*33c0*/  @!PT LDS RZ, [RZ] ;  /* 0x00000000fffff984 */ /* 0x000fe20000000800 */
[----:B------:R-:W-:Y:S01]  /*33d0*/  @!PT LDS RZ, [RZ] ;  /* 0x00000000fffff984 */ /* 0x000fe20000000800 */
[----:B------:R4:W-:Y:S03]  /*33e0*/  LDGSTS.E.BYPASS.LTC128B.128 [R197+0x100], [R14.64], !P1 ;  /* 0x001000000ec57fae */ /* 0x0009e6000c901d46 */
[C---:B------:R-:W-:Y:S01]  /*33f0*/  ISETP.LT.OR P1, PT, R10.reuse, 0x1, P0 ;  /* 0x000000010a00780c */ /* 0x040fe20000721670 */
[----:B------:R-:W-:Y:S01]  /*3400*/  IMAD.X R13, R7, 0x1, R6, P3 ;  /* 0x00000001070d7824 */ /* 0x000fe200018e0606 */
[----:B------:R-:W-:Y:S01]  /*3410*/  HMMA.16816.F32.BF16 R44, R120, R28, RZ ;  /* 0x0000001c782c723c */ /* 0x000fe200000418ff */
[----:B------:R-:W-:-:S10]  /*3420*/  ISETP.LT.OR P3, PT, R10, 0x21, P0 ;  /* 0x000000210a00780c */ /* 0x000fd40000761670 */
[----:B------:R4:W-:Y:S01]  /*3430*/  LDGSTS.E.BYPASS.LTC128B.128 [R197+0x3100], [R12.64], !P1 ;  /* 0x031000000cc57fae */ /* 0x0009e2000c901d46 */
[C---:B------:R-:W-:Y:S01]  /*3440*/  ISETP.LT.OR P1, PT, R10.reuse, 0x21, P4 ;  /* 0x000000210a00780c */ /* 0x040fe20002721670 */
[----:B------:R-:W-:Y:S01]  /*3450*/  HMMA.16816.F32.BF16 R60, R120, R24, RZ ;  /* 0x00000018783c723c */ /* 0x000fe200000418ff */
[----:B------:R-:W-:Y:S01]  /*3460*/  ISETP.LT.OR P4, PT, R10, 0x41, P4 ;  /* 0x000000410a00780c */ /* 0x000fe20002781670 */
[----:B------:R-:W-:-:S06]  /*3470*/  IMAD.MOV.U32 R7, RZ, RZ, 0x40 ;  /* 0x00000040ff077424 */ /* 0x000fcc00078e00ff */
[----:B------:R-:W-:Y:S04]  /*3480*/  HMMA.16816.F32.BF16 R48, R120, R26, RZ ;  /* 0x0000001a7830723c */ /* 0x000fe800000418ff */
[----:B------:R1:W-:Y:S01]  /*3490*/  LDGSTS.E.BYPASS.LTC128B.128 [R197+0x1100], [R8.64], !P1 ;  /* 0x0110000008c57fae */ /* 0x0003e2000c901d46 */
[----:B------:R-:W-:-:S03]  /*34a0*/  ISETP.LT.OR P1, PT, R10, 0x41, P0 ;  /* 0x000000410a00780c */ /* 0x000fc60000721670 */
[C---:B------:R-:W-:Y:S01]  /*34b0*/  HMMA.16816.F32.BF16 R24, R120.reuse, R20, RZ ;  /* 0x000000147818723c */ /* 0x040fe200000418ff */
[----:B------:R1:W-:Y:S04]  /*34c0*/  LDGSTS.E.BYPASS.LTC128B.128 [R197+0x4100], [R2.64], !P3 ;  /* 0x0410000002c57fae */ /* 0x0003e8000d901d46 */
[----:B------:R2:W-:Y:S03]  /*34d0*/  LDGSTS.E.BYPASS.LTC128B.128 [R197+0x2100], [R16.64], !P4 ;  /* 0x0210000010c57fae */ /* 0x0005e6000e101d46 */
[----:B------:R-:W-:Y:S08]  /*34e0*/  HMMA.16816.F32.BF16 R20, R120, R22, RZ ;  /* 0x000000167814723c */ /* 0x000ff000000418ff */
[----:B------:R-:W-:Y:S01]  /*34f0*/  HMMA.16816.F32.BF16 R96, R124, R40, R44 ;  /* 0x000000287c60723c */ /* 0x000fe2000004182c */
[----:B-1----:R-:W-:-:S02]  /*3500*/  IADD3 R2, P0, R0, R202, RZ ;  /* 0x000000ca00027210 */ /* 0x002fc40007f1e0ff */
[----:B------:R-:W-:-:S03]  /*3510*/  SEL R0, R7, 0xffffffc0, !P2 ;  /* 0xffffffc007007807 */ /* 0x000fc60005000000 */
[----:B------:R-:W-:Y:S02]  /*3520*/  IMAD.X R3, R18, 0x1, R6, P0 ;  /* 0x0000000112037824 */ /* 0x000fe400000e0606 */
[----:B------:R-:W-:-:S03]  /*3530*/  IMAD.IADD R183, R181, 0x1, R0 ;  /* 0x00000001b5b77824 */ /* 0x000fc600078e0200 */
[----:B------:R1:W-:Y:S01]  /*3540*/  LDGSTS.E.BYPASS.LTC128B.128 [R197+0x5100], [R2.64], !P1 ;  /* 0x0510000002c57fae */ /* 0x0003e2000c901d46 */
[----:B------:R-:W-:Y:S03]  /*3550*/  HMMA.16816.F32.BF16 R28, R120, R30, RZ ;  /* 0x0000001e781c723c */ /* 0x000fe600000418ff */
[----:B------:R-:W3:Y:S04]  /*3560*/  LDSM.16.M88.4 R44, [R183] ;  /* 0x00000000b72c783b */ /* 0x000ee80000000200 */
[----:B------:R-:W-:Y:S01]  /*3570*/  LDSM.16.M88.4 R108, [R181+0x4000] ;  /* 0x00400000b56c783b */ /* 0x000fe20000000200 */
[----:B--2---:R-:W-:Y:S03]  /*3580*/  HMMA.16816.F32.BF16 R88, R124, R34, R20 ;  /* 0x000000227c58723c */ /* 0x004fe60000041814 */
[----:B------:R-:W-:Y:S04]  /*3590*/  LDSM.16.M88.4 R112, [R181+0x4800] ;  /* 0x00480000b570783b */ /* 0x000fe80000000200 */
[----:B------:R-:W-:Y:S01]  /*35a0*/  LDSM.16.M88.4 R148, [R180+0x4000] ;  /* 0x00400000b494783b */ /* 0x000fe20000000200 */
[----:B------:R-:W-:Y:S03]  /*35b0*/  HMMA.16816.F32.BF16 R20, R120, R36, RZ ;  /* 0x000000247814723c */ /* 0x000fe600000418ff */
[----:B------:R-:W-:Y:S04]  /*35c0*/  LDSM.16.M88.4 R128, [R180+0x3800] ;  /* 0x00380000b480783b */ /* 0x000fe80000000200 */
[----:B------:R-:W-:Y:S01]  /*35d0*/  LDSM.16.M88.4 R136, [R183+0x4000] ;  /* 0x00400000b788783b */ /* 0x000fe20000000200 */
[----:B------:R-:W-:Y:S03]  /*35e0*/  HMMA.16816.F32.BF16 R84, R124, R32, R24 ;  /* 0x000000207c54723c */ /* 0x000fe60000041818 */
[----:B------:R-:W2:Y:S05]  /*35f0*/  LDSM.16.M88.4 R32, [R183+0x1800] ;  /* 0x00180000b720783b */ /* 0x000eaa0000000200 */
[C---:B------:R-:W-:Y:S08]  /*3600*/  HMMA.16816.F32.BF16 R8, R120.reuse, R68, RZ ;  /* 0x000000447808723c */ /* 0x040ff000000418ff */
[----:B----4-:R-:W-:Y:S01]  /*3610*/  HMMA.16816.F32.BF16 R12, R120, R38, RZ ;  /* 0x00000026780c723c */ /* 0x010fe200000418ff */
[----:B------:R-:W4:Y:S01]  /*3620*/  LDSM.16.M88.4 R36, [R183+0x1000] ;  /* 0x00100000b724783b */ /* 0x000f220000000200 */
[----:B-1----:R-:W-:-:S03]  /*3630*/  IADD3 R2, R180, 0x3000, RZ ;  /* 0x00003000b4027810 */ /* 0x002fc60007ffe0ff */
[----:B------:R-:W-:Y:S03]  /*3640*/  LDSM.16.M88.4 R24, [R183+0x2000] ;  /* 0x00200000b718783b */ /* 0x000fe60000000200 */
[----:B------:R-:W-:Y:S01]  /*3650*/  HMMA.16816.F32.BF16 R80, R124, R42, R28 ;  /* 0x0000002a7c50723c */ /* 0x000fe2000004181c */
[----:B------:R-:W-:Y:S01]  /*3660*/  IMAD.IADD R182, R2, 0x1, R0 ;  /* 0x0000000102b67824 */ /* 0x000fe200078e0200 */
[----:B------:R-:W-:Y:S04]  /*3670*/  LDSM.16.M88.4 R140, [R183+0x4800] ;  /* 0x00480000b78c783b */ /* 0x000fe80000000200 */
[----:B------:R-:W-:Y:S02]  /*3680*/  LDSM.16.M88.4 R104, [R182+-0x1800] ;  /* 0xffe80000b668783b */ /* 0x000fe40000000200 */
[----:B------:R-:W-:Y:S02]  /*3690*/  HMMA.16816.F32.BF16 R40, R120, R70, RZ ;  /* 0x000000467828723c */ /* 0x000fe400000418ff */
[----:B------:R-:W-:Y:S04]  /*36a0*/  LDSM.16.M88.4 R116, [R182+-0x1000] ;  /* 0xfff00000b674783b */ /* 0x000fe80000000200 */
[----:B------:R-:W-:Y:S02]  /*36b0*/  LDSM.16.M88.4 R176, [R183+0x3000] ;  /* 0x00300000b7b0783b */ /* 0x000fe40000000200 */
[C---:B------:R-:W-:Y:S02]  /*36c0*/  HMMA.16816.F32.BF16 R64, R124.reuse, R58, R64 ;  /* 0x0000003a7c40723c */ /* 0x040fe40000041840 */
[----:B------:R-:W-:Y:S04]  /*36d0*/  LDSM.16.M88.4 R144, [R183+0x5000] ;  /* 0x00500000b790783b */ /* 0x000fe80000000200 */
[----:B------:R-:W0:Y:S02]  /*36e0*/  LDGDEPBAR ;  /* 0x00000000000079af */ /* 0x000e240000000000 */
[C---:B------:R-:W-:Y:S02]  /*36f0*/  HMMA.16816.F32.BF16 R56, R124.reuse, R52, R60 ;  /* 0x000000347c38723c */ /* 0x040fe4000004183c */
[----:B------:R-:W-:Y:S06]  /*3700*/  LDSM.16.M88.4 R60, [R182+-0x3000] ;  /* 0xffd00000b63c783b */ /* 0x000fec0000000200 */
[C---:B------:R-:W-:Y:S01]  /*3710*/  HMMA.16816.F32.BF16 R100, R124.reuse, R54, R48 ;  /* 0x000000367c64723c */ /* 0x040fe20000041830 */
[----:B------:R-:W1:Y:S07]  /*3720*/  LDSM.16.M88.4 R52, [R183+0x800] ;  /* 0x00080000b734783b */ /* 0x000e6e0000000200 */
[C---:B---3--:R-:W-:Y:S01]  /*3730*/  HMMA.16816.F32.BF16 R48, R124.reuse, R72, R20 ;  /* 0x000000487c30723c */ /* 0x048fe20000041814 */
[----:B------:R-:W3:Y:S07]  /*3740*/  LDSM.16.M88.4 R20, [R183+0x2800] ;  /* 0x00280000b714783b */ /* 0x000eee0000000200 */
[----:B------:R-:W-:Y:S08]  /*3750*/  HMMA.16816.F32.BF16 R16, R124, R76, R8 ;  /* 0x0000004c7c10723c */ /* 0x000ff00000041808 */
[----:B------:R-:W-:Y:S01]  /*3760*/  HMMA.16816.F32.BF16 R8, R152, R44, R92 ;  /* 0x0000002c9808723c */ /* 0x000fe2000004185c */
[----:B------:R-:W1:Y:S07]  /*3770*/  LDSM.16.M88.4 R92, [R182+-0x2000] ;  /* 0xffe00000b65c783b */ /* 0x000e6e0000000200 */
[C---:B------:R-:W-:Y:S08]  /*3780*/  HMMA.16816.F32.BF16 R28, R124.reuse, R74, R12 ;  /* 0x0000004a7c1c723c */ /* 0x040ff0000004180c */
[----:B------:R-:W-:Y:S01]  /*3790*/  HMMA.16816.F32.BF16 R12, R124, R78, R40 ;  /* 0x0000004e7c0c723c */ /* 0x000fe20000041828 */
[----:B------:R-:W1:Y:S04]  /*37a0*/  LDSM.16.M88.4 R76, [R182+-0x2800] ;  /* 0xffd80000b64c783b */ /* 0x000e680000000200 */
[----:B------:R-:W1:Y:S03]  /*37b0*/  LDSM.16.M88.4 R40, [R182+-0x800] ;  /* 0xfff80000b628783b */ /* 0x000e660000000200 */
[C---:B--2---:R-:W-:Y:S08]  /*37c0*/  HMMA.16816.F32.BF16 R84, R152.reuse, R32, R84 ;  /* 0x000000209854723c */ /* 0x044ff00000041854 */
[C---:B------:R-:W-:Y:S08]  /*37d0*/  HMMA.16816.F32.BF16 R44, R152.reuse, R46, R64 ;  /* 0x0000002e982c723c */ /* 0x040ff00000041840 */
[C---:B----4-:R-:W-:Y:S01]  /*37e0*/  HMMA.16816.F32.BF16 R72, R152.reuse, R36, R96 ;  /* 0x000000249848723c */ /* 0x050fe20000041860 */
[----:B------:R-:W2:Y:S07]  /*37f0*/  LDSM.16.M88.4 R96, [R181+0x3000] ;  /* 0x00300000b560783b */ /* 0x000eae0000000200 */
[C---:B------:R-:W-:Y:S08]  /*3800*/  HMMA.16816.F32.BF16 R80, R152.reuse, R38, R80 ;  /* 0x000000269850723c */ /* 0x040ff00000041850 */
[C---:B------:R-:W-:Y:S08]  /*3810*/  HMMA.16816.F32.BF16 R88, R152.reuse, R34, R88 ;  /* 0x000000229858723c */ /* 0x040ff00000041858 */
[C---:B-1----:R-:W-:Y:S08]  /*3820*/  HMMA.16816.F32.BF16 R56, R152.reuse, R52, R56 ;  /* 0x000000349838723c */ /* 0x042ff00000041838 */
[C---:B------:R-:W-:Y:S08]  /*3830*/  HMMA.16816.F32.BF16 R68, R152.reuse, R24, R48 ;  /* 0x000000189844723c */ /* 0x040ff00000041830 */
[C---:B------:R-:W-:Y:S01]  /*3840*/  HMMA.16816.F32.BF16 R64, R152.reuse, R54, R100 ;  /* 0x000000369840723c */ /* 0x040fe20000041864 */
[----:B------:R-:W1:Y:S07]  /*3850*/  LDSM.16.M88.4 R100, [R181+0x3800] ;  /* 0x00380000b564783b */ /* 0x000e6e0000000200 */
[C---:B---3--:R-:W-:Y:S08]  /*3860*/  HMMA.16816.F32.BF16 R48, R152.reuse, R20, R16 ;  /* 0x000000149830723c */ /* 0x048ff00000041810 */
[C---:B------:R-:W-:Y:S08]  /*3870*/  HMMA.16816.F32.BF16 R52, R152.reuse, R26, R28 ;  /* 0x0000001a9834723c */ /* 0x040ff0000004181c */
[----:B------:R-:W-:Y:S08]  /*3880*/  HMMA.16816.F32.BF16 R36, R152, R22, R12 ;  /* 0x000000169824723c */ /* 0x000ff0000004180c */
[C---:B------:R-:W-:Y:S08]  /*3890*/  HMMA.16816.F32.BF16 R32, R156.reuse, R60, R8 ;  /* 0x0000003c9c20723c */ /* 0x040ff00000041808 */
[C---:B------:R-:W-:Y:S08]  /*38a0*/  HMMA.16816.F32.BF16 R8, R156.reuse, R104, R84 ;  /* 0x000000689c08723c */ /* 0x040ff00000041854 */
[C---:B------:R-:W-:Y:S08]  /*38b0*/  HMMA.16816.F32.BF16 R28, R156.reuse, R62, R44 ;  /* 0x0000003e9c1c723c */ /* 0x040ff0000004182c */
[C---:B------:R-:W-:Y:S08]  /*38c0*/  HMMA.16816.F32.BF16 R16, R156.reuse, R92, R72 ;  /* 0x0000005c9c10723c */ /* 0x040ff00000041848 */
[C---:B------:R-:W-:Y:S01]  /*38d0*/  HMMA.16816.F32.BF16 R12, R156.reuse, R94, R80 ;  /* 0x0000005e9c0c723c */ /* 0x040fe20000041850 */
[----:B------:R-:W-:Y:S07]  /*38e0*/  LDSM.16.M88.4 R92, [R181+0x5800] ;  /* 0x00580000b55c783b */ /* 0x000fee0000000200 */
[C---:B------:R-:W-:Y:S01]  /*38f0*/  HMMA.16816.F32.BF16 R84, R156.reuse, R106, R88 ;  /* 0x0000006a9c54723c */ /* 0x040fe20000041858 */
[----:B------:R-:W3:Y:S04]  /*3900*/  LDSM.16.M88.4 R88, [R181+0x5000] ;  /* 0x00500000b558783b */ /* 0x000ee80000000200 */
[----:B------:R-:W-:Y:S03]  /*3910*/  LDSM.16.M88.4 R104, [R180+0x3000] ;  /* 0x00300000b468783b */ /* 0x000fe60000000200 */
[C---:B------:R-:W-:Y:S08]  /*3920*/  HMMA.16816.F32.BF16 R24, R156.reuse, R76, R56 ;  /* 0x0000004c9c18723c */ /* 0x040ff00000041838 */
[C---:B------:R-:W-:Y:S08]  /*3930*/  HMMA.16816.F32.BF16 R20, R156.reuse, R78, R64 ;  /* 0x0000004e9c14723c */ /* 0x040ff00000041840 */
[C---:B------:R-:W-:Y:S08]  /*3940*/  HMMA.16816.F32.BF16 R80, R156.reuse, R116, R68 ;  /* 0x000000749c50723c */ /* 0x040ff00000041844 */
[C---:B------:R-:W-:Y:S08]  /*3950*/  HMMA.16816.F32.BF16 R72, R156.reuse, R40, R48 ;  /* 0x000000289c48723c */ /* 0x040ff00000041830 */
[C---:B------:R-:W-:Y:S08]  /*3960*/  HMMA.16816.F32.BF16 R76, R156.reuse, R118, R52 ;  /* 0x000000769c4c723c */ /* 0x040ff00000041834 */
[----:B------:R-:W-:Y:S01]  /*3970*/  HMMA.16816.F32.BF16 R68, R156, R42, R36 ;  /* 0x0000002a9c44723c */ /* 0x000fe20000041824 */
[----:B------:R-:W4:Y:S04]  /*3980*/  LDSM.16.M88.4 R40, [R180+0x4800] ;  /* 0x00480000b428783b */ /* 0x000f280000000200 */
[----:B------:R-:W1:Y:S03]  /*3990*/  LDSM.16.M88.4 R36, [R180+0x5000] ;  /* 0x00500000b424783b */ /* 0x000e660000000200 */
[C---:B--2---:R-:W-:Y:S08]  /*39a0*/  HMMA.16816.F32.BF16 R64, R160.reuse, R96, R32 ;  /* 0x00000060a040723c */ /* 0x044ff00000041820 */
[C---:B------:R-:W-:Y:S01]  /*39b0*/  HMMA.16816.F32.BF16 R60, R160.reuse, R98, R28 ;  /* 0x00000062a03c723c */ /* 0x040fe2000004181c */
[----:B------:R-:W2:Y:S07]  /*39c0*/  LDSM.16.M88.4 R96, [R180+0x5800] ;  /* 0x00580000b460783b */ /* 0x000eae0000000200 */
[C---:B------:R-:W-:Y:S08]  /*39d0*/  HMMA.16816.F32.BF16 R48, R160.reuse, R108, R16 ;  /* 0x0000006ca030723c */ /* 0x040ff00000041810 */
[C---:B------:R-:W-:Y:S08]  /*39e0*/  HMMA.16816.F32.BF16 R44, R160.reuse, R110, R12 ;  /* 0x0000006ea02c723c */ /* 0x040ff0000004180c */
[C---:B------:R-:W-:Y:S08]  /*39f0*/  HMMA.16816.F32.BF16 R32, R160.reuse, R112, R8 ;  /* 0x00000070a020723c */ /* 0x040ff00000041808 */
[C---:B-1----:R-:W-:Y:S08]  /*3a00*/  HMMA.16816.F32.BF16 R56, R160.reuse, R100, R24 ;  /* 0x00000064a038723c */ /* 0x042ff00000041818 */
[C---:B------:R-:W-:Y:S08]  /*3a10*/  HMMA.16816.F32.BF16 R28, R160.reuse, R114, R84 ;  /* 0x00000072a01c723c */ /* 0x040ff00000041854 */
[C---:B------:R-:W-:Y:S08]  /*3a20*/  HMMA.16816.F32.BF16 R52, R160.reuse, R102, R20 ;  /* 0x00000066a034723c */ /* 0x040ff00000041814 */
[C---:B---3--:R-:W-:Y:S08]  /*3a30*/  HMMA.16816.F32.BF16 R24, R160.reuse, R88, R80 ;  /* 0x00000058a018723c */ /* 0x048ff00000041850 */
[C---:B------:R-:W-:Y:S01]  /*3a40*/  HMMA.16816.F32.BF16 R16, R160.reuse, R92, R72 ;  /* 0x0000005ca010723c */ /* 0x040fe20000041848 */
[----:B------:R-:W-:Y:S07]  /*3a50*/  LDSM.16.M88.4 R72, [R182+0x800] ;  /* 0x00080000b648783b */ /* 0x000fee0000000200 */
[C---:B------:R-:W-:Y:S08]  /*3a60*/  HMMA.16816.F32.BF16 R20, R160.reuse, R90, R76 ;  /* 0x0000005aa014723c */ /* 0x040ff0000004184c */
[----:B------:R-:W-:Y:S01]  /*3a70*/  HMMA.16816.F32.BF16 R12, R160, R94, R68 ;  /* 0x0000005ea00c723c */ /* 0x000fe20000041844 */
[----:B------:R-:W-:Y:S04]  /*3a80*/  LDSM.16.M88.4 R92, [R183+0x3800] ;  /* 0x00380000b75c783b */ /* 0x000fe80000000200 */
[----:B------:R-:W-:Y:S03]  /*3a90*/  LDSM.16.M88.4 R68, [R182+0x1000] ;  /* 0x00100000b644783b */ /* 0x000fe60000000200 */
[C---:B------:R-:W-:Y:S08]  /*3aa0*/  HMMA.16816.F32.BF16 R116, R164.reuse, R148, R48 ;  /* 0x00000094a474723c */ /* 0x040ff00000041830 */
[C---:B------:R-:W-:Y:S01]  /*3ab0*/  HMMA.16816.F32.BF16 R112, R164.reuse, R150, R44 ;  /* 0x00000096a470723c */ /* 0x040fe2000004182c */
[----:B------:R-:W1:Y:S07]  /*3ac0*/  LDSM.16.M88.4 R148, [R183+0x5800] ;  /* 0x00580000b794783b */ /* 0x000e6e0000000200 */
[C---:B----4-:R-:W-:Y:S08]  /*3ad0*/  HMMA.16816.F32.BF16 R108, R164.reuse, R40, R32 ;  /* 0x00000028a46c723c */ /* 0x050ff00000041820 */
[C---:B------:R-:W-:Y:S08]  /*3ae0*/  HMMA.16816.F32.BF16 R100, R164.reuse, R42, R28 ;  /* 0x0000002aa464723c */ /* 0x040ff0000004181c */
[C---:B------:R-:W-:Y:S01]  /*3af0*/  HMMA.16816.F32.BF16 R8, R164.reuse, R104, R64 ;  /* 0x00000068a408723c */ /* 0x040fe20000041840 */
[----:B------:R-:W3:Y:S07]  /*3b00*/  LDSM.16.M88.4 R64, [R182+0x1800] ;  /* 0x00180000b640783b */ /* 0x000eee0000000200 */
[C---:B------:R-:W-:Y:S01]  /*3b10*/  HMMA.16816.F32.BF16 R132, R164.reuse, R128, R56 ;  /* 0x00000080a484723c */ /* 0x040fe20000041838 */
[----:B------:R-:W-:Y:S07]  /*3b20*/  LDSM.16.M88.4 R56, [R182+0x2800] ;  /* 0x00280000b638783b */ /* 0x000fee0000000200 */
[C---:B------:R-:W-:Y:S08]  /*3b30*/  HMMA.16816.F32.BF16 R88, R164.reuse, R36, R24 ;  /* 0x00000024a458723c */ /* 0x040ff00000041818 */
[C---:B--2---:R-:W-:Y:S08]  /*3b40*/  HMMA.16816.F32.BF16 R80, R164.reuse, R96, R16 ;  /* 0x00000060a450723c */ /* 0x044ff00000041810 */
[C---:B------:R-:W-:Y:S01]  /*3b50*/  HMMA.16816.F32.BF16 R104, R164.reuse, R106, R60 ;  /* 0x0000006aa468723c */ /* 0x040fe2000004183c */
[----:B------:R-:W2:Y:S07]  /*3b60*/  LDSM.16.M88.4 R60, [R182+0x2000] ;  /* 0x00200000b63c783b */ /* 0x000eae0000000200 */
[C---:B------:R-:W-:Y:S08]  /*3b70*/  HMMA.16816.F32.BF16 R128, R164.reuse, R130, R52 ;  /* 0x00000082a480723c */ /* 0x040ff00000041834 */
[C---:B------:R-:W-:Y:S08]  /*3b80*/  HMMA.16816.F32.BF16 R84, R164.reuse, R38, R20 ;  /* 0x00000026a454723c */ /* 0x040ff00000041814 */
[----:B------:R-:W-:Y:S01]  /*3b90*/  HMMA.16816.F32.BF16 R76, R164, R98, R12 ;  /* 0x00000062a44c723c */ /* 0x000fe2000004180c */
[----:B------:R-:W4:Y:S01]  /*3ba0*/  LDSM.16.M88.4 R96, [R182] ;  /* 0x00000000b660783b */ /* 0x000f220000000200 */
[----:B------:R-:W-:Y:S01]  /*3bb0*/  ISETP.GT.AND P0, PT, R196, R228, PT ;  /* 0x000000e4c400720c */ /* 0x000fe20003f04270 */
[----:B------:R-:W-:-:S05]  /*3bc0*/  DEPBAR.LE SB0, 0x0 ;  /* 0x000080000000791a */ /* 0x000fca0000000000 */
        /* <DEDUP_REMOVED lines=8> */
[C---:B------:R-:W-:Y:S08]  /*3c50*/  HMMA.16816.F32.BF16 R44, R168.reuse, R92, R132 ;  /* 0x0000005ca82c723c */ /* 0x040ff00000041884 */
[C---:B------:R-:W-:Y:S08]  /*3c60*/  HMMA.16816.F32.BF16 R40, R168.reuse, R94, R128 ;  /* 0x0000005ea828723c */ /* 0x040ff00000041880 */
[C---:B------:R-:W-:Y:S08]  /*3c70*/  HMMA.16816.F32.BF16 R16, R168.reuse, R146, R84 ;  /* 0x00000092a810723c */ /* 0x040ff00000041854 */
[----:B------:R-:W-:Y:S01]  /*3c80*/  HMMA.16816.F32.BF16 R8, R168, R150, R76 ;  /* 0x00000096a808723c */ /* 0x000fe2000004184c */
[----:B------:R-:W-:Y:S01]  /*3c90*/  ISETP.GT.AND P6, PT, R203, 0x5f, PT ;  /* 0x0000005fcb00780c */ /* 0x000fe20003fc4270 */
[----:B------:R-:W-:Y:S01]  /*3ca0*/  BSSY B0, `(.L_x_693) ;  /* 0x0000054000007945 */ /* 0x000fe20003800000 */
[----:B------:R-:W-:-:S05]  /*3cb0*/  LOP3.LUT R194, R194, 0xfffbffff, RZ, 0xc0, !PT ;  /* 0xfffbffffc2c27812 */ /* 0x000fca00078ec0ff */
[C---:B------:R-:W-:Y:S08]  /*3cc0*/  HMMA.16816.F32.BF16 R36, R172.reuse, R68, R36 ;  /* 0x00000044ac24723c */ /* 0x040ff00000041824 */
[----:B------:R-:W-:Y:S01]  /*3cd0*/  HMMA.16816.F32.BF16 R68, R172, R70, R32 ;  /* 0x00000046ac44723c */ /* 0x000fe20000041820 */
[----:B------:R-:W-:-:S07]  /*3ce0*/  @P6 LOP3.LUT R194, R194, 0x40000, RZ, 0xfc, !PT ;  /* 0x00040000c2c26812 */ /* 0x000fce00078efcff */
[C---:B---3--:R-:W-:Y:S08]  /*3cf0*/  HMMA.16816.F32.BF16 R32, R172.reuse, R64, R28 ;  /* 0x00000040ac20723c */ /* 0x048ff0000004181c */
[C---:B------:R-:W-:Y:S08]  /*3d00*/  HMMA.16816.F32.BF16 R64, R172.reuse, R66, R24 ;  /* 0x00000042ac40723c */ /* 0x040ff00000041818 */
[C---:B--2---:R-:W-:Y:S08]  /*3d10*/  HMMA.16816.F32.BF16 R28, R172.reuse, R60, R20 ;  /* 0x0000003cac1c723c */ /* 0x044ff00000041814 */
[C---:B------:R-:W-:Y:S08]  /*3d20*/  HMMA.16816.F32.BF16 R24, R172.reuse, R56, R12 ;  /* 0x00000038ac18723c */ /* 0x040ff0000004180c */
[C---:B----4-:R-:W-:Y:S08]  /*3d30*/  HMMA.16816.F32.BF16 R52, R172.reuse, R96, R52 ;  /* 0x00000060ac34723c */ /* 0x050ff00000041834 */
        /* <DEDUP_REMOVED lines=8> */
[----:B------:R-:W-:Y:S01]  /*3dc0*/  ISETP.NE.AND P5, PT, R204, 0x1, PT ;  /* 0x00000001cc00780c */ /* 0x000fe20003fa5270 */
[----:B------:R-:W-:Y:S01]  /*3dd0*/  IMAD.MOV.U32 R198, RZ, RZ, RZ ;  /* 0x000000ffffc67224 */ /* 0x000fe200078e00ff */
        /* <DEDUP_REMOVED lines=27> */
.L_x_837:
[----:B------:R-:W-:Y:S05]  /*3f90*/  BRA.DIV ~URZ, `(.L_x_696) ;  /* 0x00012ae27f007947 */ /* 0x000fea000b800000 */
[----:B------:R-:W3:Y:S01]  /*3fa0*/  SHFL.IDX PT, R2, R7, RZ, 0x181f ;  /* 0x00181fff07027589 */ /* 0x000ee200000e0000 */
[----:B------:R-:W-:-:S03]  /*3fb0*/  ISETP.GE.AND P1, PT, R208, c[0x0][0x1d4], PT ;  /* 0x00007500d0007a0c */ /* 0x000fc60003f26270 */
[----:B------:R-:W4:Y:S04]  /*3fc0*/  SHFL.IDX PT, R10, R7, 0x1, 0x181f ;  /* 0x00381f00070a7f89 */ /* 0x000f2800000e0000 */
[----:B------:R-:W5:Y:S04]  /*3fd0*/  SHFL.IDX PT, R11, R0, 0x1, 0x181f ;  /* 0x00381f00000b7f89 */ /* 0x000f6800000e0000 */
[----:B-1----:R-:W1:Y:S01]  /*3fe0*/  SHFL.IDX PT, R0, R0, 0x2, 0x181f ;  /* 0x00581f0000007f89 */ /* 0x002e6200000e0000 */
[C---:B---3--:R-:W-:Y:S02]  /*3ff0*/  IADD3 R12, P0, R2.reuse, R200, RZ ;  /* 0x000000c8020c7210 */ /* 0x048fe40007f1e0ff */
[----:B------:R-:W-:-:S03]  /*4000*/  IADD3 R8, P2, R2, R202, RZ ;  /* 0x000000ca02087210 */ /* 0x000fc60007f5e0ff */
[C-C-:B--2---:R-:W-:Y:S01]  /*4010*/  IMAD.X R13, R9.reuse, 0x1, R5.reuse, P0 ;  /* 0x00000001090d7824 */ /* 0x144fe200000e0605 */
[----:B------:R-:W-:Y:S01]  /*4020*/  ISETP.GE.AND P0, PT, R216, c[0x0][0x1d4], PT ;  /* 0x00007500d8007a0c */ /* 0x000fe20003f06270 */
[----:B------:R-:W-:Y:S01]  /*4030*/  IMAD.X R9, R9, 0x1, R6, P2 ;  /* 0x0000000109097824 */ /* 0x000fe200010e0606 */
[C---:B----4-:R-:W-:Y:S02]  /*4040*/  IADD3 R2, P2, R10.reuse, R200, RZ ;  /* 0x000000c80a027210 */ /* 0x050fe40007f5e0ff */
[----:B------:R2:W-:Y:S03]  /*4050*/  LDGSTS.E.BYPASS.LTC128B.128 [R197+0x8100], [R12.64], !P1 ;  /* 0x081000000cc57fae */ /* 0x0005e6000c901d46 */
[----:B-----5:R-:W-:Y:S01]  /*4060*/  IMAD.X R3, R11, 0x1, R5, P2 ;  /* 0x000000010b037824 */ /* 0x020fe200010e0605 */
[----:B------:R-:W-:-:S05]  /*4070*/  IADD3 R10, P2, R10, R202, RZ ;  /* 0x000000ca0a0a7210 */ /* 0x000fca0007f5e0ff */
[----:B------:R2:W-:Y:S01]  /*4080*/  LDGSTS.E.BYPASS.LTC128B.128 [R197+0xb100], [R8.64], !P0 ;  /* 0x0b10000008c57fae */ /* 0x0005e2000c101d46 */
[----:B------:R-:W-:-:S03]  /*4090*/  IMAD.X R11, R11, 0x1, R6, P2 ;  /* 0x000000010b0b7824 */ /* 0x000fc600010e0606 */
[----:B------:R3:W-:Y:S04]  /*40a0*/  LDGSTS.E.BYPASS.LTC128B.128 [R197+0x9100], [R2.64], !P1 ;  /* 0x0910000002c57fae */ /* 0x0007e8000c901d46 */
[----:B------:R4:W-:Y:S04]  /*40b0*/  LDGSTS.E.BYPASS.LTC128B.128 [R197+0xc100], [R10.64], !P0 ;  /* 0x0c1000000ac57fae */ /* 0x0009e8000c101d46 */
[----:B---3--:R2:W3:Y:S01]  /*40c0*/  SHFL.IDX PT, R2, R7, 0x2, 0x181f ;  /* 0x00581f0007027f89 */ /* 0x0084e200000e0000 */
[----:B----4-:R-:W-:Y:S02]  /*40d0*/  SEL R11, RZ, 0x10, P1 ;  /* 0x00000010ff0b7807 */ /* 0x010fe40000800000 */
[----:B------:R-:W-:-:S02]  /*40e0*/  SEL R10, RZ, 0x10, P0 ;  /* 0x00000010ff0a7807 */ /* 0x000fc40000000000 */
.L_x_838:
[----:B-1----:R-:W-:Y:S02]  /*40f0*/  IADD3 R3, -R11, 0x10, RZ ;  /* 0x000000100b037810 */ /* 0x002fe40007ffe1ff */
[----:B--2---:R-:W-:-:S02]  /*4100*/  IADD3 R7, -R10, 0x10, RZ ;  /* 0x000000100a077810 */ /* 0x004fc40007ffe1ff */
[----:B------:R-:W-:Y:S02]  /*4110*/  LOP3.LUT R3, R3, 0xf, RZ, 0xc0, !PT ;  /* 0x0000000f03037812 */ /* 0x000fe400078ec0ff */
[----:B------:R-:W-:Y:S02]  /*4120*/  ISETP.NE.U32.AND P2, PT, R11, RZ, PT ;  /* 0x000000ff0b00720c */ /* 0x000fe40003f45070 */
[----:B---3--:R-:W-:Y:S02]  /*4130*/  IADD3 R8, P1, P0, R3, R2, R200 ;  /* 0x0000000203087210 */ /* 0x008fe4000783e0c8 */
[----:B------:R-:W-:Y:S02]  /*4140*/  LOP3.LUT R3, R7, 0xf, RZ, 0xc0, !PT ;  /* 0x0000000f07037812 */ /* 0x000fe400078ec0ff */
[----:B------:R-:W-:Y:S02]  /*4150*/  IADD3.X R9, RZ, R0, R5, P1, P0 ;  /* 0x00000000ff097210 */ /* 0x000fe40000fe0405 */
[----:B------:R-:W-:-:S04]  /*4160*/  IADD3 R2, P1, P0, R3, R2, R202 ;  /* 0x0000000203027210 */ /* 0x000fc8000783e0ca */
[----:B------:R-:W-:Y:S01]  /*4170*/  IADD3.X R3, RZ, R0, R6, P1, P0 ;  /* 0x00000000ff037210 */ /* 0x000fe20000fe0406 */
[----:B------:R-:W-:Y:S01]  /*4180*/  @!PT LDS RZ, [RZ] ;  /* 0x00000000fffff984 */ /* 0x000fe20000000800 */
[----:B------:R-:W-:Y:S01]  /*4190*/  @!PT LDS RZ, [RZ] ;  /* 0x00000000fffff984 */ /* 0x000fe20000000800 */
[----:B------:R-:W-:Y:S01]  /*41a0*/  @!PT LDS RZ, [RZ] ;  /* 0x00000000fffff984 */ /* 0x000fe20000000800 */
[----:B------:R1:W-:Y:S01]  /*41b0*/  LDGSTS.E.BYPASS.LTC128B.128.ZFILL [R197+0xa100], [R8.64], P2 ;  /* 0x0a10000008c57fae */ /* 0x0003e20009141d46 */
[----:B------:R-:W-:-:S13]  /*41c0*/  ISETP.NE.U32.AND P0, PT, R10, RZ, PT ;  /* 0x000000ff0a00720c */ /* 0x000fda0003f05070 */
[----:B------:R1:W-:Y:S02]  /*41d0*/  LDGSTS.E.BYPASS.LTC128B.128.ZFILL [R197+0xd100], [R2.64], P0 ;  /* 0x0d10000002c57fae */ /* 0x0003e40008141d46 */
.L_x_694:
[----:B------:R-:W-:Y:S05]  /*41e0*/  BSYNC B0 ;  /* 0x0000000000007941 */ /* 0x000fea0003800000 */
.L_x_693:
[----:B------:R-:W-:Y:S01]  /*41f0*/  IMAD.MOV.U32 R0, RZ, RZ, c[0x0][0x2c4] ;  /* 0x0000b100ff007624 */ /* 0x000fe200078e00ff */
[----:B------:R-:W-:Y:S01]  /*4200*/  ULDC UR4, c[0x0][0x324] ;  /* 0x0000c90000047ab9 */ /* 0x000fe20000000800 */
[----:B-1----:R-:W-:Y:S01]  /*4210*/  IADD3 R2, -R231, 0x1, R188 ;  /* 0x00000001e7027810 */ /* 0x002fe20007ffe1bc */
[----:B------:R-:W-:Y:S01]  /*4220*/  ULOP3.LUT UR4, URZ, UR4, URZ, 0x33, !UPT ;  /* 0x000000043f047292 */ /* 0x000fe2000f8e333f */
[----:B------:R-:W0:Y:S01]  /*4230*/  LDGDEPBAR ;  /* 0x00000000000079af */ /* 0x000e220000000000 */
[----:B------:R-:W-:Y:S01]  /*4240*/  ISETP.NE.AND P0, PT, R0, 0x1, PT ;  /* 0x000000010000780c */ /* 0x000fe20003f05270 */
[----:B------:R-:W-:Y:S01]  /*4250*/  IMAD.IADD R0, R245, 0x1, R243 ;  /* 0x00000001f5007824 */ /* 0x000fe200078e02f3 */
[----:B------:R-:W-:Y:S01]  /*4260*/  IADD3 R9, -R231, R4, RZ ;  /* 0x00000004e7097210 */ /* 0x000fe20007ffe1ff */
[----:B------:R-:W-:Y:S02]  /*4270*/  IMAD.IADD R8, R188, 0x1, -R231 ;  /* 0x00000001bc087824 */ /* 0x000fe400078e0ae7 */
[----:B------:R-:W-:-:S08]  /*4280*/  IMAD.MOV.U32 R5, RZ, RZ, R0 ;  /* 0x000000ffff057224 */ /* 0x000fd000078e0000 */
[----:B------:R-:W-:Y:S01]  /*4290*/  @P0 IMAD.HI.U32 R3, R0, c[0x0][0x2c8], RZ ;  /* 0x0000b20000030a27 */ /* 0x000fe200078e00ff */
[----:B------:R-:W-:-:S04]  /*42a0*/  IADD3 R0, R2, -R229, RZ ;  /* 0x800000e502007210 */ /* 0x000fc80007ffe0ff */
[C---:B------:R-:W-:Y:S02]  /*42b0*/  IADD3 R7, R0.reuse, UR4, RZ ;  /* 0x0000000400077c10 */ /* 0x040fe4000fffe0ff */
[----:B------:R-:W-:Y:S02]  /*42c0*/  @P0 SHF.R.U32.HI R5, RZ, c[0x0][0x2cc], R3 ;  /* 0x0000b300ff050a19 */ /* 0x000fe40000011603 */
[----:B------:R-:W-:Y:S01]  /*42d0*/  IADD3 R6, R0, c[0x0][0x328], RZ ;  /* 0x0000ca0000067a10 */ /* 0x000fe20007ffe0ff */
[----:B------:R-:W-:Y:S05]  /*42e0*/  BRA.DIV ~URZ, `(.L_x_697) ;  /* 0x00012b227f007947 */ /* 0x000fea000b800000 */
[----:B------:R1:W2:Y:S02]  /*42f0*/  SHFL.IDX PT, R3, R5, RZ, 0x1c1f ;  /* 0x001c1fff05037589 */ /* 0x0002a400000e0000 */
.L_x_839:
[----:B------:R-:W-:Y:S01]  /*4300*/  ISETP.GE.AND P0, PT, R249, 0x1, PT ;  /* 0x00000001f900780c */ /* 0x000fe20003f06270 */
[--C-:B--2---:R-:W-:Y:S02]  /*4310*/  IMAD.IADD R2, R6, 0x1, R3.reuse ;  /* 0x0000000106027824 */ /* 0x104fe400078e0203 */
[----:B------:R-:W-:-:S03]  /*4320*/  IMAD.IADD R0, R7, 0x1, R3 ;  /* 0x0000000107007824 */ /* 0x000fc600078e0203 */
[----:B------:R-:W-:-:S07]  /*4330*/  IMNMX R2, R8, R2, PT ;  /* 0x0000000208027217 */ /* 0x000fce0003800200 */
[----:B------:R-:W-:Y:S05]  /*4340*/  @!P0 BRA `(.L_x_698) ;  /* 0x0000014000008947 */ /* 0x000fea0003800000 */
[----:B------:R-:W-:Y:S01]  /*4350*/  IADD3 R3, -R229, R230, R3 ;  /* 0x000000e6e5037210 */ /* 0x000fe20007ffe103 */
[----:B------:R-:W-:Y:S03]  /*4360*/  BSSY B0, `(.L_x_699) ;  /* 0x000000e000007945 */ /* 0x000fe60003800000 */
        /* <DEDUP_REMOVED lines=9> */
.L_x_700:
[----:B------:R-:W-:-:S04]  /*4400*/  MOV R10, c[0x0][0x32c] ;  /* 0x0000cb00000a7a02 */ /* 0x000fc80000000f00 */
[----:B------:R-:W-:-:S13]  /*4410*/  ISETP.NE.AND P0, PT, R10, 0x1, PT ;  /* 0x000000010a00780c */ /* 0x000fda0003f05270 */
[----:B------:R-:W-:-:S05]  /*4420*/  @P0 IMAD.HI.U32 R10, R3, c[0x0][0x330], RZ ;  /* 0x0000cc00030a0a27 */ /* 0x000fca00078e00ff */
[----:B------:R-:W-:Y:S02]  /*4430*/  @P0 SHF.R.U32.HI R3, RZ, c[0x0][0x334], R10 ;  /* 0x0000cd00ff030a19 */ /* 0x000fe4000001160a */
.L_x_701:
[----:B------:R-:W-:Y:S05]  /*4440*/  BSYNC B0 ;  /* 0x0000000000007941 */ /* 0x000fea0003800000 */
.L_x_699:
[----:B------:R-:W-:-:S05]  /*4450*/  IMAD R3, R3, c[0x0][0x32c], R9 ;  /* 0x0000cb0003037a24 */ /* 0x000fca00078e0209 */
[----:B------:R-:W-:Y:S02]  /*4460*/  IADD3 R10, R3, c[0x0][0x32c], RZ ;  /* 0x0000cb00030a7a10 */ /* 0x000fe40007ffe0ff */
[----:B------:R-:W-:Y:S02]  /*4470*/  IMNMX R0, R0, R3, !PT ;  /* 0x0000000300007217 */ /* 0x000fe40007800200 */
[----:B------:R-:W-:Y:S02]  /*4480*/  IMNMX R2, R2, R10, PT ;  /* 0x0000000a02027217 */ /* 0x000fe40003800200 */
.L_x_698:
[----:B------:R-:W-:Y:S02]  /*4490*/  ISETP.GE.AND P0, PT, R4, 0x2, PT ;  /* 0x000000020400780c */ /* 0x000fe40003f06270 */
[----:B------:R-:W-:Y:S02]  /*44a0*/  LOP3.LUT R194, R194, 0xfffdffff, RZ, 0xc0, !PT ;  /* 0xfffdffffc2c27812 */ /* 0x000fe400078ec0ff */
[C---:B------:R-:W-:Y:S02]  /*44b0*/  ISETP.GE.AND P1, PT, R4.reuse, 0x9, PT ;  /* 0x000000090400780c */ /* 0x040fe40003f26270 */
[----:B------:R-:W-:-:S02]  /*44c0*/  ISETP.GE.AND P6, PT, R4, 0x3a, PT ;  /* 0x0000003a0400780c */ /* 0x000fc40003fc6270 */
[C---:B------:R-:W-:Y:S02]  /*44d0*/  ISETP.GE.AND P5, PT, R4.reuse, 0x41, PT ;  /* 0x000000410400780c */ /* 0x040fe40003fa6270 */
[C---:B------:R-:W-:Y:S02]  /*44e0*/  ISETP.GE.AND P4, PT, R4.reuse, 0x42, PT ;  /* 0x000000420400780c */ /* 0x040fe40003f86270 */
[----:B------:R-:W-:Y:S02]  /*44f0*/  ISETP.GE.AND P3, PT, R4, 0x49, PT ;  /* 0x000000490400780c */ /* 0x000fe40003f66270 */
[----:B------:R-:W-:Y:S02]  /*4500*/  @P0 LOP3.LUT R194, R194, 0x20000, RZ, 0xfc, !PT ;  /* 0x00020000c2c20812 */ /* 0x000fe400078efcff */
[----:B------:R-:W-:Y:S02]  /*4510*/  ISETP.GT.AND P0, PT, R0, 0x1, !P0 ;  /* 0x000000010000780c */ /* 0x000fe40004704270 */
[----:B------:R-:W-:-:S02]  /*4520*/  LOP3.LUT R194, R194, 0xffffefff, RZ, 0xc0, !PT ;  /* 0xffffefffc2c27812 */ /* 0x000fc400078ec0ff */
[----:B------:R-:W-:Y:S02]  /*4530*/  ISETP.LT.OR P0, PT, R2, 0x2, P0 ;  /* 0x000000020200780c */ /* 0x000fe40000701670 */
[----:B------:R-:W-:Y:S02]  /*4540*/  @P1 LOP3.LUT R194, R194, 0x1000, RZ, 0xfc, !PT ;  /* 0x00001000c2c21812 */ /* 0x000fe400078efcff */
[----:B------:R-:W-:Y:S02]  /*4550*/  FSEL R11, R53, -INF , !P0 ;  /* 0xff800000350b7808 */ /* 0x000fe40004000000 */
[----:B------:R-:W-:Y:S02]  /*4560*/  ISETP.GT.AND P0, PT, R0, 0x8, !P1 ;  /* 0x000000080000780c */ /* 0x000fe40004f04270 */
[----:B------:R-:W-:Y:S02]  /*4570*/  ISETP.GE.AND P1, PT, R4, 0xa, PT ;  /* 0x0000000a0400780c */ /* 0x000fe40003f26270 */
[----:B------:R-:W-:-:S02]  /*4580*/  ISETP.LT.OR P0, PT, R2, 0x9, P0 ;  /* 0x000000090200780c */ /* 0x000fc40000701670 */
[----:B------:R-:W-:Y:S02]  /*4590*/  LOP3.LUT R194, R194, 0xfffff7ff, RZ, 0xc0, !PT ;  /* 0xfffff7ffc2c27812 */ /* 0x000fe400078ec0ff */
[----:B------:R-:W-:Y:S02]  /*45a0*/  FSEL R16, R48, -INF , !P0 ;  /* 0xff80000030107808 */ /* 0x000fe40004000000 */
[----:B------:R-:W-:Y:S02]  /*45b0*/  ISETP.GT.AND P0, PT, R0, 0x9, !P1 ;  /* 0x000000090000780c */ /* 0x000fe40004f04270 */
[----:B------:R-:W-:Y:S02]  /*45c0*/  ISETP.GE.AND P2, PT, R4, 0x4a, PT ;  /* 0x0000004a0400780c */ /* 0x000fe40003f46270 */
[----:B------:R-:W-:Y:S02]  /*45d0*/  ISETP.LT.OR P0, PT, R2, 0xa, P0 ;  /* 0x0000000a0200780c */ /* 0x000fe40000701670 */
[----:B------:R-:W-:-:S02]  /*45e0*/  @P1 LOP3.LUT R194, R194, 0x800, RZ, 0xfc, !PT ;  /* 0x00000800c2c21812 */ /* 0x000fc400078efcff */
[----:B------:R-:W-:Y:S02]  /*45f0*/  ISETP.GE.AND P1, PT, R4, 0x11, PT ;  /* 0x000000110400780c */ /* 0x000fe40003f26270 */
[----:B------:R-:W-:Y:S02]  /*4600*/  LOP3.LUT R194, R194, 0xfffffbff, RZ, 0xc0, !PT ;  /* 0xfffffbffc2c27812 */ /* 0x000fe400078ec0ff */
[----:B------:R-:W-:Y:S02]  /*4610*/  FSEL R17, R49, -INF , !P0 ;  /* 0xff80000031117808 */ /* 0x000fe40004000000 */
[----:B------:R-:W-:-:S04]  /*4620*/  ISETP.GT.AND P0, PT, R0, 0x10, !P1 ;  /* 0x000000100000780c */ /* 0x000fc80004f04270 */
[----:B------:R-:W-:-:S03]  /*4630*/  ISETP.LT.OR P0, PT, R2, 0x11, P0 ;  /* 0x000000110200780c */ /* 0x000fc60000701670 */
[----:B------:R-:W-:Y:S02]  /*4640*/  @P1 LOP3.LUT R194, R194, 0x400, RZ, 0xfc, !PT ;  /* 0x00000400c2c21812 */ /* 0x000fe400078efcff */
        /* <DEDUP_REMOVED lines=49> */
[----:B------:R-:W-:Y:S02]  /*4960*/  FSEL R141, R32, -INF , !P0 ;  /* 0xff800000208d7808 */ /* 0x000fe40004000000 */
[----:B------:R-:W-:Y:S02]  /*4970*/  LOP3.LUT R194, R194, 0xfffffffd, RZ, 0xc0, !PT ;  /* 0xfffffffdc2c27812 */ /* 0x000fe400078ec0ff */
[----:B------:R-:W-:-:S04]  /*4980*/  ISETP.GT.AND P0, PT, R0, 0x31, !P1 ;  /* 0x000000310000780c */ /* 0x000fc80004f04270 */
[----:B------:R-:W-:-:S03]  /*4990*/  ISETP.LT.OR P0, PT, R2, 0x32, P0 ;  /* 0x000000320200780c */ /* 0x000fc60000701670 */
[----:B------:R-:W-:Y:S02]  /*49a0*/  @P1 LOP3.LUT R194, R194, 0x2, RZ, 0xfc, !PT ;  /* 0x00000002c2c21812 */ /* 0x000fe400078efcff */
[----:B------:R-:W-:Y:S02]  /*49b0*/  ISETP.GE.AND P1, PT, R4, 0x39, PT ;  /* 0x000000390400780c */ /* 0x000fe40003f26270 */
[----:B------:R-:W-:Y:S02]  /*49c0*/  FSEL R140, R33, -INF , !P0 ;  /* 0xff800000218c7808 */ /* 0x000fe40004000000 */
[----:B------:R-:W-:Y:S02]  /*49d0*/  ISETP.GT.AND P0, PT, R0, 0x38, !P1 ;  /* 0x000000380000780c */ /* 0x000fe40004f04270 */
[----:B------:R-:W-:Y:S02]  /*49e0*/  LOP3.LUT R194, R194, 0xfffffffe, RZ, 0xc0, !PT ;  /* 0xfffffffec2c27812 */ /* 0x000fe400078ec0ff */
[----:B------:R-:W-:-:S04]  /*49f0*/  ISETP.LT.OR P0, PT, R2, 0x39, P0 ;  /* 0x000000390200780c */ /* 0x000fc80000701670 */
[----:B------:R-:W-:Y:S02]  /*4a00*/  FSEL R139, R64, -INF , !P0 ;  /* 0xff800000408b7808 */ /* 0x000fe40004000000 */
[----:B------:R-:W-:Y:S02]  /*4a10*/  ISETP.GT.AND P0, PT, R0, 0x39, !P6 ;  /* 0x000000390000780c */ /* 0x000fe40007704270 */
[----:B------:R-:W-:Y:S02]  /*4a20*/  @P1 LOP3.LUT R194, R194, 0x1, RZ, 0xfc, !PT ;  /* 0x00000001c2c21812 */ /* 0x000fe400078efcff */
[----:B------:R-:W-:Y:S02]  /*4a30*/  ISETP.LT.OR P0, PT, R2, 0x3a, P0 ;  /* 0x0000003a0200780c */ /* 0x000fe40000701670 */
[----:B------:R-:W-:Y:S02]  /*4a40*/  ISETP.GE.AND P1, PT, R4, 0x51, PT ;  /* 0x000000510400780c */ /* 0x000fe40003f26270 */
[----:B------:R-:W-:-:S02]  /*4a50*/  FSEL R138, R65, -INF , !P0 ;  /* 0xff800000418a7808 */ /* 0x000fc40004000000 */
[----:B------:R-:W-:Y:S02]  /*4a60*/  ISETP.GT.AND P0, PT, R0, 0x40, !P5 ;  /* 0x000000400000780c */ /* 0x000fe40006f04270 */
[----:B------:R-:W-:Y:S02]  /*4a70*/  LOP3.LUT R194, R194, 0xffff7fff, RZ, 0xc0, !PT ;  /* 0xffff7fffc2c27812 */ /* 0x000fe400078ec0ff */
[----:B------:R-:W-:-:S04]  /*4a80*/  ISETP.LT.OR P0, PT, R2, 0x41, P0 ;  /* 0x000000410200780c */ /* 0x000fc80000701670 */
[----:B------:R-:W-:Y:S02]  /*4a90*/  FSEL R177, R28, -INF , !P0 ;  /* 0xff8000001cb17808 */ /* 0x000fe40004000000 */
[----:B------:R-:W-:Y:S02]  /*4aa0*/  ISETP.GT.AND P0, PT, R0, 0x41, !P4 ;  /* 0x000000410000780c */ /* 0x000fe40006704270 */
[----:B------:R-:W-:Y:S02]  /*4ab0*/  @P1 LOP3.LUT R194, R194, 0x8000, RZ, 0xfc, !PT ;  /* 0x00008000c2c21812 */ /* 0x000fe400078efcff */
[----:B------:R-:W-:Y:S02]  /*4ac0*/  ISETP.LT.OR P0, PT, R2, 0x42, P0 ;  /* 0x000000420200780c */ /* 0x000fe40000701670 */
[----:B------:R-:W-:Y:S02]  /*4ad0*/  LOP3.LUT R194, R194, 0xffffbfff, RZ, 0xc0, !PT ;  /* 0xffffbfffc2c27812 */ /* 0x000fe400078ec0ff */
[----:B------:R-:W-:-:S02]  /*4ae0*/  FSEL R176, R29, -INF , !P0 ;  /* 0xff8000001db07808 */ /* 0x000fc40004000000 */
[----:B------:R-:W-:-:S04]  /*4af0*/  ISETP.GT.AND P0, PT, R0, 0x48, !P3 ;  /* 0x000000480000780c */ /* 0x000fc80005f04270 */
[----:B------:R-:W-:-:S04]  /*4b00*/  ISETP.LT.OR P0, PT, R2, 0x49, P0 ;  /* 0x000000490200780c */ /* 0x000fc80000701670 */
[----:B------:R-:W-:Y:S02]  /*4b10*/  FSEL R151, R60, -INF , !P0 ;  /* 0xff8000003c977808 */ /* 0x000fe40004000000 */
[----:B------:R-:W-:-:S04]  /*4b20*/  ISETP.GT.AND P0, PT, R0, 0x49, !P2 ;  /* 0x000000490000780c */ /* 0x000fc80005704270 */
[----:B------:R-:W-:-:S04]  /*4b30*/  ISETP.LT.OR P0, PT, R2, 0x4a, P0 ;  /* 0x0000004a0200780c */ /* 0x000fc80000701670 */
[----:B------:R-:W-:Y:S02]  /*4b40*/  FSEL R150, R61, -INF , !P0 ;  /* 0xff8000003d967808 */ /* 0x000fe40004000000 */
[----:B------:R-:W-:Y:S02]  /*4b50*/  ISETP.GT.AND P0, PT, R0, 0x50, !P1 ;  /* 0x000000500000780c */ /* 0x000fe40004f04270 */
[----:B------:R-:W-:Y:S02]  /*4b60*/  ISETP.GE.AND P1, PT, R4, 0x52, PT ;  /* 0x000000520400780c */ /* 0x000fe40003f26270 */
[----:B------:R-:W-:-:S04]  /*4b70*/  ISETP.LT.OR P0, PT, R2, 0x51, P0 ;  /* 0x000000510200780c */ /* 0x000fc80000701670 */
[----:B------:R-:W-:Y:S02]  /*4b80*/  FSEL R200, R24, -INF , !P0 ;  /* 0xff80000018c87808 */ /* 0x000fe40004000000 */
[----:B------:R-:W-:-:S04]  /*4b90*/  ISETP.GT.AND P0, PT, R0, 0x51, !P1 ;  /* 0x000000510000780c */ /* 0x000fc80004f04270 */
[----:B------:R-:W-:Y:S02]  /*4ba0*/  ISETP.LT.OR P0, PT, R2, 0x52, P0 ;  /* 0x000000520200780c */ /* 0x000fe40000701670 */
        /* <DEDUP_REMOVED lines=9> */
[----:B------:R-:W-:Y:S02]  /*4c40*/  ISETP.GT.AND P0, PT, R0, RZ, !P1 ;  /* 0x000000ff0000720c */ /* 0x000fe40004f04270 */
[----:B------:R-:W-:Y:S02]  /*4c50*/  LOP3.LUT R194, R194, 0xfffeffff, RZ, 0xc0, !PT ;  /* 0xfffeffffc2c27812 */ /* 0x000fe400078ec0ff */
[----:B------:R-:W-:-:S04]  /*4c60*/  ISETP.LT.OR P0, PT, R2, 0x1, P0 ;  /* 0x000000010200780c */ /* 0x000fc80000701670 */
[----:B------:R-:W-:Y:S02]  /*4c70*/  FSEL R10, R52, -INF , !P0 ;  /* 0xff800000340a7808 */ /* 0x000fe40004000000 */
[----:B------:R-:W-:-:S13]  /*4c80*/  ISETP.GE.AND P0, PT, R4, 0x5a, PT ;  /* 0x0000005a0400780c */ /* 0x000fda0003f06270 */
[----:B------:R-:W-:Y:S02]  /*4c90*/  @P0 LOP3.LUT R194, R194, 0x10000, RZ, 0xfc, !PT ;  /* 0x00010000c2c20812 */ /* 0x000fe400078efcff */
[----:B------:R-:W-:-:S04]  /*4ca0*/  ISETP.GT.AND P0, PT, R0, 0x59, !P0 ;  /* 0x000000590000780c */ /* 0x000fc80004704270 */
[----:B------:R-:W-:-:S04]  /*4cb0*/  ISETP.LT.OR P0, PT, R2, 0x5a, P0 ;  /* 0x0000005a0200780c */ /* 0x000fc80000701670 */
[----:B------:R-:W-:Y:S01]  /*4cc0*/  FSEL R188, R57, -INF , !P0 ;  /* 0xff80000039bc7808 */ /* 0x000fe20004000000 */
[----:B------:R-:W-:Y:S06]  /*4cd0*/  BRA.DIV ~URZ, `(.L_x_702) ;  /* 0x000121a27f007947 */ /* 0x000fec000b800000 */
[----:B------:R2:W3:Y:S02]  /*4ce0*/  SHFL.IDX PT, R3, R5, 0x1, 0x1c1f ;  /* 0x003c1f0005037f89 */ /* 0x0004e400000e0000 */
.L_x_840:
[----:B------:R-:W-:Y:S01]  /*4cf0*/  ISETP.GE.AND P0, PT, R249, 0x1, PT ;  /* 0x00000001f900780c */ /* 0x000fe20003f06270 */
[--C-:B---3--:R-:W-:Y:S02]  /*4d00*/  IMAD.IADD R2, R6, 0x1, R3.reuse ;  /* 0x0000000106027824 */ /* 0x108fe400078e0203 */
        /* <DEDUP_REMOVED lines=14> */
.L_x_705:
[----:B------:R-:W-:-:S04]  /*4df0*/  MOV R4, c[0x0][0x32c] ;  /* 0x0000cb0000047a02 */ /* 0x000fc80000000f00 */
[----:B------:R-:W-:-:S13]  /*4e00*/  ISETP.NE.AND P0, PT, R4, 0x1, PT ;  /* 0x000000010400780c */ /* 0x000fda0003f05270 */
[----:B------:R-:W-:-:S05]  /*4e10*/  @P0 IMAD.HI.U32 R4, R3, c[0x0][0x330], RZ ;  /* 0x0000cc0003040a27 */ /* 0x000fca00078e00ff */
[----:B------:R-:W-:Y:S02]  /*4e20*/  @P0 SHF.R.U32.HI R3, RZ, c[0x0][0x334], R4 ;  /* 0x0000cd00ff030a19 */ /* 0x000fe40000011604 */
.L_x_706:
[----:B------:R-:W-:Y:S05]  /*4e30*/  BSYNC B0 ;  /* 0x0000000000007941 */ /* 0x000fea0003800000 */
.L_x_704:
[----:B------:R-:W-:-:S05]  /*4e40*/  IMAD R3, R3, c[0x0][0x32c], R9 ;  /* 0x0000cb0003037a24 */ /* 0x000fca00078e0209 */
[----:B------:R-:W-:Y:S02]  /*4e50*/  IADD3 R4, R3, c[0x0][0x32c], RZ ;  /* 0x0000cb0003047a10 */ /* 0x000fe40007ffe0ff */
[----:B------:R-:W-:Y:S02]  /*4e60*/  IMNMX R0, R0, R3, !PT ;  /* 0x0000000300007217 */ /* 0x000fe40007800200 */
[----:B------:R-:W-:Y:S02]  /*4e70*/  IMNMX R2, R2, R4, PT ;  /* 0x0000000402027217 */ /* 0x000fe40003800200 */
.L_x_703:
[----:B------:R-:W-:Y:S02]  /*4e80*/  LOP3.LUT P0, RZ, R194, 0x1000, RZ, 0xc0, !PT ;  /* 0x00001000c2ff7812 */ /* 0x000fe4000780c0ff */
[----:B------:R-:W-:Y:S02]  /*4e90*/  FMNMX.FTZ R3, R10, R11, !PT ;  /* 0x0000000b0a037209 */ /* 0x000fe40007810000 */
[----:B------:R-:W-:Y:S02]  /*4ea0*/  ISETP.GT.AND P0, PT, R0, 0x8, !P0 ;  /* 0x000000080000780c */ /* 0x000fe40004704270 */
[----:B------:R-:W-:-:S02]  /*4eb0*/  FMNMX.FTZ R3, R16, R3, !PT ;  /* 0x0000000310037209 */ /* 0x000fc40007810000 */
[----:B------:R-:W-:Y:S02]  /*4ec0*/  ISETP.LT.OR P0, PT, R2, 0x9, P0 ;  /* 0x000000090200780c */ /* 0x000fe40000701670 */
[----:B------:R-:W-:Y:S02]  /*4ed0*/  FMNMX.FTZ R3, R17, R3, !PT ;  /* 0x0000000311037209 */ /* 0x000fe40007810000 */
[----:B------:R-:W-:Y:S02]  /*4ee0*/  FSEL R12, R50, -INF , !P0 ;  /* 0xff800000320c7808 */ /* 0x000fe40004000000 */
[----:B------:R-:W-:Y:S02]  /*4ef0*/  LOP3.LUT P0, RZ, R194, 0x800, RZ, 0xc0, !PT ;  /* 0x00000800c2ff7812 */ /* 0x000fe4000780c0ff */
[----:B------:R-:W-:Y:S02]  /*4f00*/  FMNMX.FTZ R3, R19, R3, !PT ;  /* 0x0000000313037209 */ /* 0x000fe40007810000 */
[----:B------:R-:W-:-:S02]  /*4f10*/  ISETP.GT.AND P0, PT, R0, 0x9, !P0 ;  /* 0x000000090000780c */ /* 0x000fc40004704270 */
[----:B------:R-:W-:Y:S02]  /*4f20*/  FMNMX.FTZ R3, R20, R3, !PT ;  /* 0x0000000314037209 */ /* 0x000fe40007810000 */
[----:B------:R-:W-:Y:S02]  /*4f30*/  ISETP.LT.OR P0, PT, R2, 0xa, P0 ;  /* 0x0000000a0200780c */ /* 0x000fe40000701670 */
[----:B------:R-:W-:Y:S02]  /*4f40*/  FMNMX.FTZ R3, R21, R3, !PT ;  /* 0x0000000315037209 */ /* 0x000fe40007810000 */
[----:B------:R-:W-:Y:S02]  /*4f50*/  FSEL R13, R51, -INF , !P0 ;  /* 0xff800000330d7808 */ /* 0x000fe40004000000 */
[----:B------:R-:W-:Y:S02]  /*4f60*/  LOP3.LUT P0, RZ, R194, 0x400, RZ, 0xc0, !PT ;  /* 0x00000400c2ff7812 */ /* 0x000fe4000780c0ff */
[----:B------:R-:W-:-:S02]  /*4f70*/  FMNMX.FTZ R3, R22, R3, !PT ;  /* 0x0000000316037209 */ /* 0x000fc40007810000 */
[----:B------:R-:W-:Y:S02]  /*4f80*/  ISETP.GT.AND P0, PT, R0, 0x10, !P0 ;  /* 0x000000100000780c */ /* 0x000fe40004704270 */
[----:B------:R-:W-:Y:S02]  /*4f90*/  FMNMX.FTZ R3, R133, R3, !PT ;  /* 0x0000000385037209 */ /* 0x000fe40007810000 */
[----:B------:R-:W-:Y:S02]  /*4fa0*/  ISETP.LT.OR P0, PT, R2, 0x11, P0 ;  /* 0x000000110200780c */ /* 0x000fe40000701670 */
[----:B------:R-:W-:Y:S02]  /*4fb0*/  FMNMX.FTZ R3, R132, R3, !PT ;  /* 0x0000000384037209 */ /* 0x000fe40007810000 */
[----:B------:R-:W-:Y:S02]  /*4fc0*/  FSEL R14, R46, -INF , !P0 ;  /* 0xff8000002e0e7808 */ /* 0x000fe40004000000 */
[----:B------:R-:W-:-:S02]  /*4fd0*/  LOP3.LUT P0, RZ, R194, 0x200, RZ, 0xc0, !PT ;  /* 0x00000200c2ff7812 */ /* 0x000fc4000780c0ff */
[----:B------:R-:W-:Y:S02]  /*4fe0*/  FMNMX.FTZ R3, R111, R3, !PT ;  /* 0x000000036f037209 */ /* 0x000fe40007810000 */
[----:B------:R-:W-:Y:S02]  /*4ff0*/  ISETP.GT.AND P0, PT, R0, 0x11, !P0 ;  /* 0x000000110000780c */ /* 0x000fe40004704270 */
[----:B------:R-:W-:Y:S02]  /*5000*/  FMNMX.FTZ R3, R110, R3, !PT ;  /* 0x000000036e037209 */ /* 0x000fe40007810000 */
[----:B------:R-:W-:Y:S02]  /*5010*/  ISETP.LT.OR P0, PT, R2, 0x12, P0 ;  /* 0x000000120200780c */ /* 0x000fe40000701670 */
[----:B------:R-:W-:Y:S02]  /*5020*/  FMNMX.FTZ R3, R141, R3, !PT ;  /* 0x000000038d037209 */ /* 0x000fe40007810000 */
[----:B------:R-:W-:-:S02]  /*5030*/  FSEL R15, R47, -INF , !P0 ;  /* 0xff8000002f0f7808 */ /* 0x000fc40004000000 */
[----:B------:R-:W-:Y:S02]  /*5040*/  LOP3.LUT P0, RZ, R194, 0x100, RZ, 0xc0, !PT ;  /* 0x00000100c2ff7812 */ /* 0x000fe4000780c0ff */
[----:B------:R-:W-:Y:S02]  /*5050*/  FMNMX.FTZ R3, R140, R3, !PT ;  /* 0x000000038c037209 */ /* 0x000fe40007810000 */
[----:B------:R-:W-:Y:S02]  /*5060*/  ISETP.GT.AND P0, PT, R0, 0x18, !P0 ;  /* 0x000000180000780c */ /* 0x000fe40004704270 */
[----:B------:R-:W-:Y:S02]  /*5070*/  FMNMX.FTZ R3, R139, R3, !PT ;  /* 0x000000038b037209 */ /* 0x000fe40007810000 */
[----:B------:R-:W-:Y:S02]  /*5080*/  ISETP.LT.OR P0, PT, R2, 0x19, P0 ;  /* 0x000000190200780c */ /* 0x000fe40000701670 */
[----:B------:R-:W-:-:S02]  /*5090*/  FMNMX.FTZ R3, R138, R3, !PT ;  /* 0x000000038a037209 */ /* 0x000fc40007810000 */
[----:B------:R-:W-:Y:S02]  /*50a0*/  FSEL R18, R42, -INF , !P0 ;  /* 0xff8000002a127808 */ /* 0x000fe40004000000 */
[----:B------:R-:W-:Y:S02]  /*50b0*/  LOP3.LUT P0, RZ, R194, 0x80, RZ, 0xc0, !PT ;  /* 0x00000080c2ff7812 */ /* 0x000fe4000780c0ff */
[----:B------:R-:W-:Y:S02]  /*50c0*/  FMNMX.FTZ R3, R177, R3, !PT ;  /* 0x00000003b1037209 */ /* 0x000fe40007810000 */
[----:B------:R-:W-:Y:S02]  /*50d0*/  ISETP.GT.AND P0, PT, R0, 0x19, !P0 ;  /* 0x000000190000780c */ /* 0x000fe40004704270 */
[----:B------:R-:W-:Y:S02]  /*50e0*/  FMNMX.FTZ R3, R176, R3, !PT ;  /* 0x00000003b0037209 */ /* 0x000fe40007810000 */
[----:B------:R-:W-:-:S02]  /*50f0*/  ISETP.LT.OR P0, PT, R2, 0x1a, P0 ;  /* 0x0000001a0200780c */ /* 0x000fc40000701670 */
[----:B------:R-:W-:Y:S02]  /*5100*/  FMNMX.FTZ R3, R151, R3, !PT ;  /* 0x0000000397037209 */ /* 0x000fe40007810000 */
[----:B------:R-:W-:Y:S02]  /*5110*/  FSEL R24, R43, -INF , !P0 ;  /* 0xff8000002b187808 */ /* 0x000fe40004000000 */
[----:B------:R-:W-:-:S04]  /*5120*/  LOP3.LUT P0, RZ, R194, 0x40, RZ, 0xc0, !PT ;  /* 0x00000040c2ff7812 */ /* 0x000fc8000780c0ff */
[----:B------:R-:W-:-:S04]  /*5130*/  ISETP.GT.AND P0, PT, R0, 0x20, !P0 ;  /* 0x000000200000780c */ /* 0x000fc80004704270 */
[----:B------:R-:W-:-:S04]  /*5140*/  ISETP.LT.OR P0, PT, R2, 0x21, P0 ;  /* 0x000000210200780c */ /* 0x000fc80000701670 */
        /* <DEDUP_REMOVED lines=25> */
[----:B------:R-:W-:Y:S02]  /*52e0*/  ISETP.GT.AND P0, PT, R0, 0x39, !P6 ;  /* 0x000000390000780c */ /* 0x000fe40007704270 */
[----:B------:R-:W-:Y:S02]  /*52f0*/  LOP3.LUT P6, RZ, R194, 0x8000, RZ, 0xc0, !PT ;  /* 0x00008000c2ff7812 */ /* 0x000fe400078cc0ff */
[----:B------:R-:W-:-:S04]  /*5300*/  ISETP.LT.OR P0, PT, R2, 0x3a, P0 ;  /* 0x0000003a0200780c */ /* 0x000fc80000701670 */
[----:B------:R-:W-:Y:S02]  /*5310*/  FSEL R136, R67, -INF , !P0 ;  /* 0xff80000043887808 */ /* 0x000fe40004000000 */
[----:B------:R-:W-:Y:S02]  /*5320*/  ISETP.GT.AND P0, PT, R0, 0x40, !P5 ;  /* 0x000000400000780c */ /* 0x000fe40006f04270 */
[----:B------:R-:W-:Y:S02]  /*5330*/  LOP3.LUT P5, RZ, R194, 0x20000, RZ, 0xc0, !PT ;  /* 0x00020000c2ff7812 */ /* 0x000fe400078ac0ff */
[----:B------:R-:W-:-:S04]  /*5340*/  ISETP.LT.OR P0, PT, R2, 0x41, P0 ;  /* 0x000000410200780c */ /* 0x000fc80000701670 */
[----:B------:R-:W-:Y:S02]  /*5350*/  FSEL R147, R30, -INF , !P0 ;  /* 0xff8000001e937808 */ /* 0x000fe40004000000 */
        /* <DEDUP_REMOVED lines=14> */
[----:B------:R-:W-:Y:S02]  /*5440*/  ISETP.GT.AND P0, PT, R0, RZ, !P1 ;  /* 0x000000ff0000720c */ /* 0x000fe40004f04270 */
[----:B------:R-:W-:Y:S02]  /*5450*/  LOP3.LUT P1, RZ, R194, 0x2000, RZ, 0xc0, !PT ;  /* 0x00002000c2ff7812 */ /* 0x000fe4000782c0ff */
[----:B------:R-:W-:-:S04]  /*5460*/  ISETP.LT.OR P0, PT, R2, 0x1, P0 ;  /* 0x000000010200780c */ /* 0x000fc80000701670 */
[----:B------:R-:W-:Y:S02]  /*5470*/  FSEL R6, R54, -INF , !P0 ;  /* 0xff80000036067808 */ /* 0x000fe40004000000 */
[----:B------:R-:W-:Y:S02]  /*5480*/  ISETP.GT.AND P0, PT, R0, 0x50, !P6 ;  /* 0x000000500000780c */ /* 0x000fe40007704270 */
[----:B------:R-:W-:Y:S02]  /*5490*/  FMNMX.FTZ R4, R6, R7, !PT ;  /* 0x0000000706047209 */ /* 0x000fe40007810000 */
[----:B------:R-:W-:Y:S02]  /*54a0*/  ISETP.LT.OR P0, PT, R2, 0x51, P0 ;  /* 0x000000510200780c */ /* 0x000fe40000701670 */
[----:B------:R-:W-:Y:S02]  /*54b0*/  FMNMX.FTZ R4, R12, R4, !PT ;  /* 0x000000040c047209 */ /* 0x000fe40007810000 */
[----:B------:R-:W-:-:S02]  /*54c0*/  FSEL R149, R26, -INF , !P0 ;  /* 0xff8000001a957808 */ /* 0x000fc40004000000 */
[----:B------:R-:W-:Y:S02]  /*54d0*/  FMNMX.FTZ R4, R13, R4, !PT ;  /* 0x000000040d047209 */ /* 0x000fe40007810000 */
[----:B------:R-:W-:Y:S02]  /*54e0*/  ISETP.GT.AND P0, PT, R0, 0x51, !P2 ;  /* 0x000000510000780c */ /* 0x000fe40005704270 */
[----:B------:R-:W-:Y:S02]  /*54f0*/  FMNMX.FTZ R4, R14, R4, !PT ;  /* 0x000000040e047209 */ /* 0x000fe40007810000 */
[----:B------:R-:W-:Y:S02]  /*5500*/  ISETP.GT.AND P2, PT, R0, 0x58, !P1 ;  /* 0x000000580000780c */ /* 0x000fe40004f44270 */
[----:B------:R-:W-:Y:S02]  /*5510*/  FMNMX.FTZ R4, R15, R4, !PT ;  /* 0x000000040f047209 */ /* 0x000fe40007810000 */
[----:B------:R-:W-:-:S02]  /*5520*/  ISETP.LT.OR P1, PT, R2, 0x52, P0 ;  /* 0x000000520200780c */ /* 0x000fc40000721670 */
[----:B------:R-:W-:Y:S02]  /*5530*/  FMNMX.FTZ R4, R18, R4, !PT ;  /* 0x0000000412047209 */ /* 0x000fe40007810000 */
[----:B------:R-:W-:Y:S02]  /*5540*/  ISETP.GT.AND P0, PT, R0, 0x59, !P3 ;  /* 0x000000590000780c */ /* 0x000fe40005f04270 */
[----:B------:R-:W-:Y:S02]  /*5550*/  FMNMX.FTZ R4, R24, R4, !PT ;  /* 0x0000000418047209 */ /* 0x000fe40007810000 */
[----:B------:R-:W-:Y:S02]  /*5560*/  FMNMX.FTZ R0, R150, R3, !PT ;  /* 0x0000000396007209 */ /* 0x000fe40007810000 */
[----:B------:R-:W-:Y:S02]  /*5570*/  FMNMX.FTZ R4, R93, R4, !PT ;  /* 0x000000045d047209 */ /* 0x000fe40007810000 */
[----:B------:R-:W-:-:S02]  /*5580*/  FSEL R144, R27, -INF , !P1 ;  /* 0xff8000001b907808 */ /* 0x000fc40004800000 */
[----:B------:R-:W-:Y:S02]  /*5590*/  FMNMX.FTZ R4, R92, R4, !PT ;  /* 0x000000045c047209 */ /* 0x000fe40007810000 */
[----:B------:R-:W-:Y:S02]  /*55a0*/  ISETP.LT.OR P1, PT, R2, 0x59, P2 ;  /* 0x000000590200780c */ /* 0x000fe40001721670 */
[----:B------:R-:W-:Y:S02]  /*55b0*/  FMNMX.FTZ R4, R95, R4, !PT ;  /* 0x000000045f047209 */ /* 0x000fe40007810000 */
[----:B------:R-:W-:Y:S02]  /*55c0*/  FMNMX.FTZ R0, R200, R0, !PT ;  /* 0x00000000c8007209 */ /* 0x000fe40007810000 */
[----:B------:R-:W-:Y:S02]  /*55d0*/  FMNMX.FTZ R4, R94, R4, !PT ;  /* 0x000000045e047209 */ /* 0x000fe40007810000 */
[----:B------:R-:W-:-:S02]  /*55e0*/  ISETP.LT.OR P0, PT, R2, 0x5a, P0 ;  /* 0x0000005a0200780c */ /* 0x000fc40000701670 */
[----:B------:R-:W-:Y:S02]  /*55f0*/  FMNMX.FTZ R4, R135, R4, !PT ;  /* 0x0000000487047209 */ /* 0x000fe40007810000 */
[----:B------:R-:W-:Y:S02]  /*5600*/  FSEL R143, R58, -INF , !P1 ;  /* 0xff8000003a8f7808 */ /* 0x000fe40004800000 */
[----:B------:R-:W-:Y:S02]  /*5610*/  FMNMX.FTZ R4, R134, R4, !PT ;  /* 0x0000000486047209 */ /* 0x000fe40007810000 */
[----:B------:R-:W-:Y:S02]  /*5620*/  FMNMX.FTZ R0, R196, R0, !PT ;  /* 0x00000000c4007209 */ /* 0x000fe40007810000 */
[----:B------:R-:W-:Y:S02]  /*5630*/  FMNMX.FTZ R4, R137, R4, !PT ;  /* 0x0000000489047209 */ /* 0x000fe40007810000 */
[----:B------:R-:W-:-:S02]  /*5640*/  FSEL R142, R59, -INF , !P0 ;  /* 0xff8000003b8e7808 */ /* 0x000fc40004000000 */
[----:B------:R-:W-:Y:S02]  /*5650*/  FMNMX.FTZ R4, R136, R4, !PT ;  /* 0x0000000488047209 */ /* 0x000fe40007810000 */
[----:B------:R-:W-:Y:S02]  /*5660*/  FMNMX.FTZ R0, R195, R0, !PT ;  /* 0x00000000c3007209 */ /* 0x000fe40007810000 */
[----:B------:R-:W-:-:S04]  /*5670*/  FMNMX.FTZ R4, R147, R4, !PT ;  /* 0x0000000493047209 */ /* 0x000fc80007810000 */
[----:B------:R-:W-:-:S04]  /*5680*/  FMNMX.FTZ R4, R146, R4, !PT ;  /* 0x0000000492047209 */ /* 0x000fc80007810000 */
[----:B------:R-:W-:-:S04]  /*5690*/  FMNMX.FTZ R4, R145, R4, !PT ;  /* 0x0000000491047209 */ /* 0x000fc80007810000 */
[----:B------:R-:W-:Y:S02]  /*56a0*/  FMNMX.FTZ R3, R148, R4, !PT ;  /* 0x0000000494037209 */ /* 0x000fe40007810000 */
[----:B------:R-:W-:Y:S02]  /*56b0*/  FMNMX.FTZ R4, R188, R0, !PT ;  /* 0x00000000bc047209 */ /* 0x000fe40007810000 */
[----:B------:R-:W-:-:S04]  /*56c0*/  FMNMX.FTZ R3, R149, R3, !PT ;  /* 0x0000000395037209 */ /* 0x000fc80007810000 */
[----:B------:R-:W-:-:S04]  /*56d0*/  FMNMX.FTZ R2, R144, R3, !PT ;  /* 0x0000000390027209 */ /* 0x000fc80007810000 */
[----:B------:R-:W-:-:S04]  /*56e0*/  FMNMX.FTZ R2, R143, R2, !PT ;  /* 0x000000028f027209 */ /* 0x000fc80007810000 */
[----:B-12---:R-:W-:Y:S01]  /*56f0*/  FMNMX.FTZ R5, R142, R2, !PT ;  /* 0x000000028e057209 */ /* 0x006fe20007810000 */
[----:B------:R-:W-:Y:S05]  /*5700*/  BRA.DIV ~URZ, `(.L_x_707) ;  /* 0x000117e27f007947 */ /* 0x000fea000b800000 */
[----:B------:R1:W2:Y:S02]  /*5710*/  SHFL.BFLY PT, R0, R4, 0x2, 0x1f ;  /* 0x0c401f0004007f89 */ /* 0x0002a400000e0000 */
.L_x_841:
[----:B-12---:R-:W-:Y:S01]  /*5720*/  FMNMX.FTZ R4, R4, R0, !PT ;  /* 0x0000000004047209 */ /* 0x006fe20007810000 */
[----:B------:R-:W-:Y:S05]  /*5730*/  BRA.DIV ~URZ, `(.L_x_708) ;  /* 0x000118027f007947 */ /* 0x000fea000b800000 */
[----:B------:R-:W1:Y:S04]  /*5740*/  SHFL.BFLY PT, R0, R5, 0x2, 0x1f ;  /* 0x0c401f0005007f89 */ /* 0x000e6800000e0000 */
[----:B------:R-:W2:Y:S01]  /*5750*/  SHFL.BFLY PT, R2, R4, 0x1, 0x1f ;  /* 0x0c201f0004027f89 */ /* 0x000ea200000e0000 */
[----:B-1----:R-:W-:Y:S02]  /*5760*/  FMNMX.FTZ R5, R5, R0, !PT ;  /* 0x0000000005057209 */ /* 0x002fe40007810000 */
[----:B--2---:R-:W-:-:S03]  /*5770*/  FMNMX.FTZ R109, R4, R2, !PT ;  /* 0x00000002046d7209 */ /* 0x004fc60007810000 */
[----:B------:R1:W2:Y:S04]  /*5780*/  SHFL.BFLY PT, R3, R5, 0x1, 0x1f ;  /* 0x0c201f0005037f89 */ /* 0x0002a800000e0000 */
.L_x_842:
        /* <DEDUP_REMOVED lines=8> */
[----:B------:R-:W-:Y:S01]  /*5810*/  MOV R226, c[0x0][0x2c4] ;  /* 0x0000b10000e27a02 */ /* 0x000fe20000000f00 */
[----:B------:R-:W-:-:S02]  /*5820*/  FFMA.FTZ R0, R10, c[0x0][0x2d0], -R2 ;  /* 0x0000b4000a007a23 */ /* 0x000fc40000010802 */
[--C-:B------:R-:W-:Y:S01]  /*5830*/  FFMA.FTZ R3, R21, c[0x0][0x2d0], -R2.reuse ;  /* 0x0000b40015037a23 */ /* 0x100fe20000010802 */
[----:B------:R-:W-:Y:S01]  /*5840*/  LDSM.16.MT88.4 R52, [R189] ;  /* 0x00000000bd34783b */ /* 0x000fe20000004200 */
[----:B------:R2:W-:Y:S01]  /*5850*/  MUFU.EX2 R178, R0 ;  /* 0x0000000000b27308 */ /* 0x0005e20000000800 */
[----:B------:R-:W-:Y:S02]  /*5860*/  ISETP.NE.AND P1, PT, R226, 0x1, PT ;  /* 0x00000001e200780c */ /* 0x000fe40003f25270 */
[----:B------:R-:W-:Y:S04]  /*5870*/  LDSM.16.MT88.4 R56, [R186+0x800] ;  /* 0x00080000ba38783b */ /* 0x000fe80000004200 */
[----:B------:R-:W-:Y:S01]  /*5880*/  LDSM.16.MT88.4 R48, [R185+0x800] ;  /* 0x00080000b930783b */ /* 0x000fe20000004200 */
[----:B------:R3:W-:Y:S03]  /*5890*/  MUFU.EX2 R223, R3 ;  /* 0x0000000300df7308 */ /* 0x0007e60000000800 */
[----:B------:R-:W-:Y:S04]  /*58a0*/  LDSM.16.MT88.4 R64, [R187+0x800] ;  /* 0x00080000bb40783b */ /* 0x000fe80000004200 */
[----:B------:R-:W-:Y:S01]  /*58b0*/  LDSM.16.MT88.4 R60, [R184+0x3000] ;  /* 0x00300000b83c783b */ /* 0x000fe20000004200 */
[----:B--2---:R-:W-:-:S03]  /*58c0*/  FFMA.FTZ R0, R11, c[0x0][0x2d0], -R2 ;  /* 0x0000b4000b007a23 */ /* 0x004fc60000010802 */
[----:B------:R-:W-:Y:S01]  /*58d0*/  LDSM.16.MT88.4 R8, [R184] ;  /* 0x00000000b808783b */ /* 0x000fe20000004200 */
[----:B------:R2:W4:Y:S01]  /*58e0*/  MUFU.EX2 R108, R0 ;  /* 0x00000000006c7308 */ /* 0x0005220000000800 */
[----:B---3--:R-:W-:-:S07]  /*58f0*/  FFMA.FTZ R3, R22, c[0x0][0x2d0], -R2 ;  /* 0x0000b40016037a23 */ /* 0x008fce0000010802 */
[----:B------:R-:W-:Y:S01]  /*5900*/  MUFU.EX2 R221, R3 ;  /* 0x0000000300dd7308 */ /* 0x000fe20000000800 */
[----:B--2---:R-:W-:Y:S02]  /*5910*/  FFMA.FTZ R0, R16, c[0x0][0x2d0], -R2 ;  /* 0x0000b40010007a23 */ /* 0x004fe40000010802 */
[----:B-1--4-:R-:W-:-:S05]  /*5920*/  FADD.FTZ R5, R178, R108 ;  /* 0x0000006cb2057221 */ /* 0x012fca0000010000 */
[----:B------:R1:W2:Y:S02]  /*5930*/  MUFU.EX2 R204, R0 ;  /* 0x0000000000cc7308 */ /* 0x0002a40000000800 */
[----:B-1----:R-:W-:Y:S02]  /*5940*/  FFMA.FTZ R0, R17, c[0x0][0x2d0], -R2 ;  /* 0x0000b40011007a23 */ /* 0x002fe40000010802 */
[----:B--2---:R-:W-:-:S04]  /*5950*/  FADD.FTZ R5, R204, R5 ;  /* 0x00000005cc057221 */ /* 0x004fc80000010000 */
[----:B------:R1:W-:Y:S02]  /*5960*/  MUFU.EX2 R206, R0 ;  /* 0x0000000000ce7308 */ /* 0x0003e40000000800 */
[----:B-1----:R-:W-:-:S06]  /*5970*/  FFMA.FTZ R0, R19, c[0x0][0x2d0], -R2 ;  /* 0x0000b40013007a23 */ /* 0x002fcc0000010802 */
[----:B------:R1:W-:Y:S02]  /*5980*/  MUFU.EX2 R207, R0 ;  /* 0x0000000000cf7308 */ /* 0x0003e40000000800 */
[----:B-1----:R-:W-:Y:S02]  /*5990*/  FFMA.FTZ R0, R20, c[0x0][0x2d0], -R2 ;  /* 0x0000b40014007a23 */ /* 0x002fe40000010802 */
[----:B------:R-:W1:Y:S04]  /*59a0*/  LDSM.16.MT88.4 R20, [R186] ;  /* 0x00000000ba14783b */ /* 0x000e680000004200 */
[----:B------:R2:W-:Y:S02]  /*59b0*/  MUFU.EX2 R222, R0 ;  /* 0x0000000000de7308 */ /* 0x0005e40000000800 */
[----:B--2---:R-:W-:-:S05]  /*59c0*/  FMUL.FTZ R0, R4, c[0x0][0x2d0] ;  /* 0x0000b40004007a20 */ /* 0x004fca0000410000 */
[----:B------:R-:W-:-:S05]  /*59d0*/  FSEL R0, R0, RZ, P0 ;  /* 0x000000ff00007208 */ /* 0x000fca0000000000 */
[----:B------:R-:W-:-:S04]  /*59e0*/  FFMA.FTZ R3, R6, c[0x0][0x2d0], -R0 ;  /* 0x0000b40006037a23 */ /* 0x000fc80000010800 */
[----:B------:R2:W-:Y:S02]  /*59f0*/  MUFU.EX2 R202, R3 ;  /* 0x0000000300ca7308 */ /* 0x0005e40000000800 */
[----:B--2---:R-:W-:Y:S02]  /*5a00*/  FFMA.FTZ R3, R7, c[0x0][0x2d0], -R0 ;  /* 0x0000b40007037a23 */ /* 0x004fe40000010800 */
[----:B------:R-:W-:-:S04]  /*5a10*/  FFMA.FTZ R7, R188, c[0x0][0x2d0], -R2 ;  /* 0x0000b400bc077a23 */ /* 0x000fc80000010802 */
[----:B------:R2:W3:Y:S08]  /*5a20*/  MUFU.EX2 R6, R3 ;  /* 0x0000000300067308 */ /* 0x0004f00000000800 */
[----:B------:R-:W-:Y:S01]  /*5a30*/  MUFU.EX2 R225, R7 ;  /* 0x0000000700e17308 */ /* 0x000fe20000000800 */
[----:B--2---:R-:W-:Y:S01]  /*5a40*/  FFMA.FTZ R3, R12, c[0x0][0x2d0], -R0 ;  /* 0x0000b4000c037a23 */ /* 0x004fe20000010800 */
[----:B------:R-:W-:-:S06]  /*5a50*/  F2FP.BF16.PACK_AB R12, R108, R178 ;  /* 0x000000b26c0c723e */ /* 0x000fcc00000010ff */
[----:B------:R2:W-:Y:S02]  /*5a60*/  MUFU.EX2 R203, R3 ;  /* 0x0000000300cb7308 */ /* 0x0005e40000000800 */
[----:B--2---:R-:W-:Y:S01]  /*5a70*/  FFMA.FTZ R3, R13, c[0x0][0x2d0], -R0 ;  /* 0x0000b4000d037a23 */ /* 0x004fe20000010800 */
[----:B---3--:R-:W-:Y:S01]  /*5a80*/  F2FP.BF16.PACK_AB R13, R6, R202 ;  /* 0x000000ca060d723e */ /* 0x008fe200000010ff */
[----:B------:R-:W-:-:S04]  /*5a90*/  FADD.FTZ R6, R202, R6 ;  /* 0x00000006ca067221 */ /* 0x000fc80000010000 */
[----:B------:R2:W3:Y:S02]  /*5aa0*/  MUFU.EX2 R205, R3 ;  /* 0x0000000300cd7308 */ /* 0x0004e40000000800 */
[----:B--2---:R-:W-:Y:S01]  /*5ab0*/  FFMA.FTZ R3, R14, c[0x0][0x2d0], -R0 ;  /* 0x0000b4000e037a23 */ /* 0x004fe20000010800 */
[----:B------:R-:W-:-:S05]  /*5ac0*/  F2FP.BF16.PACK_AB R14, R206, R204 ;  /* 0x000000ccce0e723e */ /* 0x000fca00000010ff */
[----:B------:R2:W-:Y:S02]  /*5ad0*/  MUFU.EX2 R218, R3 ;  /* 0x0000000300da7308 */ /* 0x0005e40000000800 */
[----:B--2---:R-:W-:Y:S01]  /*5ae0*/  FFMA.FTZ R3, R15, c[0x0][0x2d0], -R0 ;  /* 0x0000b4000f037a23 */ /* 0x004fe20000010800 */
[----:B---3--:R-:W-:-:S05]  /*5af0*/  F2FP.BF16.PACK_AB R15, R205, R203 ;  /* 0x000000cbcd0f723e */ /* 0x008fca00000010ff */
[----:B------:R2:W3:Y:S02]  /*5b00*/  MUFU.EX2 R220, R3 ;  /* 0x0000000300dc7308 */ /* 0x0004e40000000800 */
[C---:B-1----:R-:W-:Y:S08]  /*5b10*/  HMMA.16816.F32.BF16 R36, R12.reuse, R20, RZ ;  /* 0x000000140c24723c */ /* 0x042ff000000418ff */
[----:B------:R-:W-:Y:S01]  /*5b20*/  HMMA.16816.F32.BF16 R44, R12, R10, RZ ;  /* 0x0000000a0c2c723c */ /* 0x000fe200000418ff */
[----:B--2---:R-:W-:-:S06]  /*5b30*/  FFMA.FTZ R3, R18, c[0x0][0x2d0], -R0 ;  /* 0x0000b40012037a23 */ /* 0x004fcc0000010800 */
[----:B------:R-:W-:Y:S01]  /*5b40*/  F2FP.BF16.PACK_AB R10, R221, R223 ;  /* 0x000000dfdd0a723e */ /* 0x000fe200000010ff */
[----:B------:R1:W-:Y:S01]  /*5b50*/  MUFU.EX2 R219, R3 ;  /* 0x0000000300db7308 */ /* 0x0003e20000000800 */
[C---:B------:R-:W-:Y:S07]  /*5b60*/  HMMA.16816.F32.BF16 R16, R12.reuse, R8, RZ ;  /* 0x000000080c10723c */ /* 0x040fee00000418ff */
[----:B------:R-:W-:Y:S01]  /*5b70*/  F2FP.BF16.PACK_AB R8, R222, R207 ;  /* 0x000000cfde08723e */ /* 0x000fe200000010ff */
[----:B------:R-:W-:Y:S01]  /*5b80*/  HMMA.16816.F32.BF16 R28, R12, R22, RZ ;  /* 0x000000160c1c723c */ /* 0x000fe200000418ff */
[----:B---3--:R-:W-:Y:S01]  /*5b90*/  F2FP.BF16.PACK_AB R9, R220, R218 ;  /* 0x000000dadc09723e */ /* 0x008fe200000010ff */
[----:B-1----:R-:W-:-:S06]  /*5ba0*/  FFMA.FTZ R3, R24, c[0x0][0x2d0], -R0 ;  /* 0x0000b40018037a23 */ /* 0x002fcc0000010800 */
[C---:B------:R-:W-:Y:S01]  /*5bb0*/  HMMA.16816.F32.BF16 R20, R12.reuse, R34, RZ ;  /* 0x000000220c14723c */ /* 0x040fe200000418ff */
[----:B------:R-:W1:Y:S07]  /*5bc0*/  MUFU.EX2 R217, R3 ;  /* 0x0000000300d97308 */ /* 0x000e6e0000000800 */
[----:B------:R-:W-:Y:S01]  /*5bd0*/  HMMA.16816.F32.BF16 R24, R12, R32, RZ ;  /* 0x000000200c18723c */ /* 0x000fe200000418ff */
[----:B------:R-:W-:Y:S01]  /*5be0*/  LDSM.16.MT88.4 R32, [R186+0x3000] ;  /* 0x00300000ba20783b */ /* 0x000fe20000004200 */
[----:B-1----:R-:W-:Y:S01]  /*5bf0*/  F2FP.BF16.PACK_AB R11, R217, R219 ;  /* 0x000000dbd90b723e */ /* 0x002fe200000010ff */
[----:B------:R-:W-:-:S04]  /*5c00*/  FFMA.FTZ R3, R133, c[0x0][0x2d0], -R2 ;  /* 0x0000b40085037a23 */ /* 0x000fc80000010802 */
[----:B------:R1:W-:Y:S02]  /*5c10*/  MUFU.EX2 R179, R3 ;  /* 0x0000000300b37308 */ /* 0x0003e40000000800 */
[----:B------:R-:W-:Y:S08]  /*5c20*/  HMMA.16816.F32.BF16 R128, R8, R40, R16 ;  /* 0x000000280880723c */ /* 0x000ff00000041810 */
[----:B------:R-:W-:Y:S01]  /*5c30*/  HMMA.16816.F32.BF16 R16, R12, R52, RZ ;  /* 0x000000340c10723c */ /* 0x000fe200000418ff */
[----:B-1----:R-:W-:-:S07]  /*5c40*/  FFMA.FTZ R3, R132, c[0x0][0x2d0], -R2 ;  /* 0x0000b40084037a23 */ /* 0x002fce0000010802 */
[C---:B------:R-:W-:Y:S01]  /*5c50*/  HMMA.16816.F32.BF16 R116, R8.reuse, R56, R36 ;  /* 0x000000380874723c */ /* 0x040fe20000041824 */
[----:B------:R-:W1:Y:S01]  /*5c60*/  LDSM.16.MT88.4 R36, [R184+0x3800] ;  /* 0x00380000b824783b */ /* 0x000e620000004200 */
[----:B------:R2:W3:Y:S06]  /*5c70*/  MUFU.EX2 R213, R3 ;  /* 0x0000000300d57308 */ /* 0x0004ec0000000800 */
[C---:B------:R-:W-:Y:S01]  /*5c80*/  HMMA.16816.F32.BF16 R100, R8.reuse, R42, R44 ;  /* 0x0000002a0864723c */ /* 0x040fe2000004182c */
[----:B------:R-:W4:Y:S07]  /*5c90*/  LDSM.16.MT88.4 R40, [R185+0x3000] ;  /* 0x00300000b928783b */ /* 0x000f2e0000004200 */
[----:B------:R-:W-:Y:S01]  /*5ca0*/  HMMA.16816.F32.BF16 R44, R8, R50, R20 ;  /* 0x00000032082c723c */ /* 0x000fe20000041814 */
[----:B--2---:R-:W-:-:S04]  /*5cb0*/  FFMA.FTZ R3, R111, c[0x0][0x2d0], -R2 ;  /* 0x0000b4006f037a23 */ /* 0x004fc80000010802 */
[----:B------:R2:W-:Y:S03]  /*5cc0*/  MUFU.EX2 R215, R3 ;  /* 0x0000000300d77308 */ /* 0x0005e60000000800 */
[----:B------:R-:W-:Y:S08]  /*5cd0*/  HMMA.16816.F32.BF16 R104, R8, R64, R16 ;  /* 0x000000400868723c */ /* 0x000ff00000041810 */
[----:B------:R-:W-:Y:S01]  /*5ce0*/  HMMA.16816.F32.BF16 R20, R12, R60, RZ ;  /* 0x0000003c0c14723c */ /* 0x000fe200000418ff */
[----:B--2---:R-:W-:-:S07]  /*5cf0*/  FFMA.FTZ R3, R110, c[0x0][0x2d0], -R2 ;  /* 0x0000b4006e037a23 */ /* 0x004fce0000010802 */
[----:B------:R-:W-:Y:S01]  /*5d00*/  HMMA.16816.F32.BF16 R16, R12, R62, RZ ;  /* 0x0000003e0c10723c */ /* 0x000fe200000418ff */
[----:B------:R2:W5:Y:S07]  /*5d10*/  MUFU.EX2 R214, R3 ;  /* 0x0000000300d67308 */ /* 0x00056e0000000800 */
[C---:B------:R-:W-:Y:S08]  /*5d20*/  HMMA.16816.F32.BF16 R112, R8.reuse, R48, R24 ;  /* 0x000000300870723c */ /* 0x040ff00000041818 */
[----:B-1----:R-:W-:Y:S01]  /*5d30*/  HMMA.16816.F32.BF16 R88, R8, R36, R20 ;  /* 0x000000240858723c */ /* 0x002fe20000041814 */
[----:B--2---:R-:W-:-:S04]  /*5d40*/  FFMA.FTZ R3, R93, c[0x0][0x2d0], -R0 ;  /* 0x0000b4005d037a23 */ /* 0x004fc80000010800 */
[----:B------:R1:W-:Y:S03]  /*5d50*/  MUFU.EX2 R209, R3 ;  /* 0x0000000300d17308 */ /* 0x0003e60000000800 */
[----:B------:R-:W-:Y:S01]  /*5d60*/  HMMA.16816.F32.BF16 R80, R8, R38, R16 ;  /* 0x000000260850723c */ /* 0x000fe20000041810 */
[----:B------:R-:W2:Y:S07]  /*5d70*/  LDSM.16.MT88.4 R36, [R185+0x3800] ;  /* 0x00380000b924783b */ /* 0x000eae0000004200 */
[----:B----4-:R-:W-:Y:S01]  /*5d80*/  HMMA.16816.F32.BF16 R16, R12, R40, RZ ;  /* 0x000000280c10723c */ /* 0x010fe200000418ff */
[----:B-1----:R-:W-:-:S07]  /*5d90*/  FFMA.FTZ R3, R92, c[0x0][0x2d0], -R0 ;  /* 0x0000b4005c037a23 */ /* 0x002fce0000010800 */
[----:B------:R-:W-:Y:S01]  /*5da0*/  HMMA.16816.F32.BF16 R24, R12, R54, RZ ;  /* 0x000000360c18723c */ /* 0x000fe200000418ff */
[----:B------:R1:W4:Y:S07]  /*5db0*/  MUFU.EX2 R210, R3 ;  /* 0x0000000300d27308 */ /* 0x00032e0000000800 */
[----:B------:R-:W-:Y:S01]  /*5dc0*/  HMMA.16816.F32.BF16 R96, R8, R58, R28 ;  /* 0x0000003a0860723c */ /* 0x000fe2000004181c */
[----:B------:R-:W3:Y:S07]  /*5dd0*/  LDSM.16.MT88.4 R28, [R186+0x3800] ;  /* 0x00380000ba1c783b */ /* 0x000eee0000004200 */
[----:B------:R-:W-:Y:S01]  /*5de0*/  HMMA.16816.F32.BF16 R20, R12, R34, RZ ;  /* 0x000000220c14723c */ /* 0x000fe200000418ff */
[----:B-1----:R-:W-:-:S04]  /*5df0*/  FFMA.FTZ R3, R95, c[0x0][0x2d0], -R0 ;  /* 0x0000b4005f037a23 */ /* 0x002fc80000010800 */
[----:B------:R1:W-:Y:S03]  /*5e00*/  MUFU.EX2 R212, R3 ;  /* 0x0000000300d47308 */ /* 0x0003e60000000800 */
[C---:B------:R-:W-:Y:S08]  /*5e10*/  HMMA.16816.F32.BF16 R84, R8.reuse, R66, R24 ;  /* 0x000000420854723c */ /* 0x040ff00000041818 */
[----:B--2---:R-:W-:Y:S01]  /*5e20*/  HMMA.16816.F32.BF16 R72, R8, R36, R16 ;  /* 0x000000240848723c */ /* 0x004fe20000041810 */
[----:B------:R-:W2:Y:S01]  /*5e30*/  LDSM.16.MT88.4 R16, [R187+0x3000] ;  /* 0x00300000bb10783b */ /* 0x000ea20000004200 */
[----:B-1----:R-:W-:-:S06]  /*5e40*/  FFMA.FTZ R3, R94, c[0x0][0x2d0], -R0 ;  /* 0x0000b4005e037a23 */ /* 0x002fcc0000010800 */
[----:B------:R-:W-:Y:S01]  /*5e50*/  HMMA.16816.F32.BF16 R24, R12, R32, RZ ;  /* 0x000000200c18723c */ /* 0x000fe200000418ff */
[----:B------:R1:W1:Y:S07]  /*5e60*/  MUFU.EX2 R211, R3 ;  /* 0x0000000300d37308 */ /* 0x00026e0000000800 */
[----:B---3--:R-:W-:Y:S08]  /*5e70*/  HMMA.16816.F32.BF16 R68, R8, R30, R20 ;  /* 0x0000001e0844723c */ /* 0x008ff00000041814 */
[----:B------:R-:W-:Y:S01]  /*5e80*/  HMMA.16816.F32.BF16 R20, R12, R42, RZ ;  /* 0x0000002a0c14723c */ /* 0x000fe200000418ff */
[----:B-1----:R-:W-:-:S04]  /*5e90*/  FFMA.FTZ R3, R141, c[0x0][0x2d0], -R2 ;  /* 0x0000b4008d037a23 */ /* 0x002fc80000010802 */
[----:B------:R1:W-:Y:S03]  /*5ea0*/  MUFU.EX2 R141, R3 ;  /* 0x00000003008d7308 */ /* 0x0003e60000000800 */
[----:B------:R-:W-:Y:S08]  /*5eb0*/  HMMA.16816.F32.BF16 R76, R8, R28, R24 ;  /* 0x0000001c084c723c */ /* 0x000ff00000041818 */
[----:B--2---:R-:W-:Y:S01]  /*5ec0*/  HMMA.16816.F32.BF16 R24, R12, R16, RZ ;  /* 0x000000100c18723c */ /* 0x004fe200000418ff */
[----:B-1----:R-:W-:-:S07]  /*5ed0*/  FFMA.FTZ R3, R140, c[0x0][0x2d0], -R2 ;  /* 0x0000b4008c037a23 */ /* 0x002fce0000010802 */
[----:B------:R-:W-:Y:S01]  /*5ee0*/  HMMA.16816.F32.BF16 R12, R12, R18, RZ ;  /* 0x000000120c0c723c */ /* 0x000fe200000418ff */
[----:B------:R-:W1:Y:S01]  /*5ef0*/  LDSM.16.MT88.4 R16, [R187+0x3800] ;  /* 0x00380000bb10783b */ /* 0x000e620000004200 */
[----:B------:R2:W3:Y:S06]  /*5f00*/  MUFU.EX2 R140, R3 ;  /* 0x00000003008c7308 */ /* 0x0004ec0000000800 */
[----:B------:R-:W-:Y:S01]  /*5f10*/  HMMA.16816.F32.BF16 R64, R8, R38, R20 ;  /* 0x000000260840723c */ /* 0x000fe20000041814 */
[----:B--2---:R-:W-:-:S04]  /*5f20*/  FFMA.FTZ R3, R139, c[0x0][0x2d0], -R2 ;  /* 0x0000b4008b037a23 */ /* 0x004fc80000010802 */
[----:B------:R2:W-:Y:S02]  /*5f30*/  MUFU.EX2 R139, R3 ;  /* 0x00000003008b7308 */ /* 0x0005e40000000800 */
[----:B--2---:R-:W-:Y:S01]  /*5f40*/  FFMA.FTZ R3, R138, c[0x0][0x2d0], -R2 ;  /* 0x0000b4008a037a23 */ /* 0x004fe20000010802 */
[C---:B-1----:R-:W-:Y:S05]  /*5f50*/  HMMA.16816.F32.BF16 R60, R8.reuse, R16, R24 ;  /* 0x00000010083c723c */ /* 0x042fea0000041818 */
[----:B------:R1:W2:Y:S03]  /*5f60*/  MUFU.EX2 R138, R3 ;  /* 0x00000003008a7308 */ /* 0x0002a60000000800 */
[----:B------:R-:W-:Y:S01]  /*5f70*/  HMMA.16816.F32.BF16 R16, R8, R18, R12 ;  /* 0x000000120810723c */ /* 0x000fe2000004180c */
[----:B------:R-:W2:Y:S06]  /*5f80*/  LDSM.16.MT88.4 R12, [R184+0x1000] ;  /* 0x00100000b80c783b */ /* 0x000eac0000004200 */
[----:B------:R-:W-:-:S02]  /*5f90*/  F2FP.BF16.PACK_AB R8, R213, R179 ;  /* 0x000000b3d508723e */ /* 0x000fc400000010ff */
[----:B-----5:R-:W-:Y:S01]  /*5fa0*/  F2FP.BF16.PACK_AB R10, R214, R215 ;  /* 0x000000d7d60a723e */ /* 0x020fe200000010ff */
[--C-:B-1----:R-:W-:Y:S01]  /*5fb0*/  FFMA.FTZ R3, R135, c[0x0][0x2d0], -R0.reuse ;  /* 0x0000b40087037a23 */ /* 0x102fe20000010800 */
[----:B----4-:R-:W-:Y:S02]  /*5fc0*/  F2FP.BF16.PACK_AB R9, R210, R209 ;  /* 0x000000d1d209723e */ /* 0x010fe400000010ff */
[----:B------:R-:W-:Y:S01]  /*5fd0*/  F2FP.BF16.PACK_AB R11, R211, R212 ;  /* 0x000000d4d30b723e */ /* 0x000fe200000010ff */
[----:B------:R1:W-:Y:S02]  /*5fe0*/  MUFU.EX2 R135, R3 ;  /* 0x0000000300877308 */ /* 0x0003e40000000800 */
[----:B-1----:R-:W-:-:S06]  /*5ff0*/  FFMA.FTZ R3, R134, c[0x0][0x2d0], -R0 ;  /* 0x0000b40086037a23 */ /* 0x002fcc0000010800 */
[----:B------:R1:W4:Y:S01]  /*6000*/  MUFU.EX2 R134, R3 ;  /* 0x0000000300867308 */ /* 0x0003220000000800 */
[C---:B--2---:R-:W-:Y:S08]  /*6010*/  HMMA.16816.F32.BF16 R56, R8.reuse, R12, R128 ;  /* 0x0000000c0838723c */ /* 0x044ff00000041880 */
[----:B------:R-:W-:Y:S01]  /*6020*/  HMMA.16816.F32.BF16 R36, R8, R14, R100 ;  /* 0x0000000e0824723c */ /* 0x000fe20000041864 */
[----:B------:R-:W2:Y:S01]  /*6030*/  LDSM.16.MT88.4 R12, [R186+0x1000] ;  /* 0x00100000ba0c783b */ /* 0x000ea20000004200 */
[----:B-1----:R-:W-:-:S04]  /*6040*/  FFMA.FTZ R3, R137, c[0x0][0x2d0], -R0 ;  /* 0x0000b40089037a23 */ /* 0x002fc80000010800 */
[----:B------:R1:W-:Y:S02]  /*6050*/  MUFU.EX2 R137, R3 ;  /* 0x0000000300897308 */ /* 0x0003e40000000800 */
[----:B-1----:R-:W-:-:S06]  /*6060*/  FFMA.FTZ R3, R136, c[0x0][0x2d0], -R0 ;  /* 0x0000b40088037a23 */ /* 0x002fcc0000010800 */
[----:B------:R1:W5:Y:S01]  /*6070*/  MUFU.EX2 R136, R3 ;  /* 0x0000000300887308 */ /* 0x0003620000000800 */
[----:B--2---:R-:W-:Y:S01]  /*6080*/  HMMA.16816.F32.BF16 R52, R8, R12, R116 ;  /* 0x0000000c0834723c */ /* 0x004fe20000041874 */
[----:B-1----:R-:W-:-:S06]  /*6090*/  FFMA.FTZ R3, R177, c[0x0][0x2d0], -R2 ;  /* 0x0000b400b1037a23 */ /* 0x002fcc0000010802 */
[----:B------:R1:W2:Y:S01]  /*60a0*/  MUFU.EX2 R111, R3 ;  /* 0x00000003006f7308 */ /* 0x0002a20000000800 */
[----:B------:R-:W-:Y:S01]  /*60b0*/  HMMA.16816.F32.BF16 R32, R8, R14, R96 ;  /* 0x0000000e0820723c */ /* 0x000fe20000041860 */
[----:B------:R-:W2:Y:S01]  /*60c0*/  LDSM.16.MT88.4 R12, [R185+0x1000] ;  /* 0x00100000b90c783b */ /* 0x000ea20000004200 */
[----:B-1----:R-:W-:-:S05]  /*60d0*/  FFMA.FTZ R3, R176, c[0x0][0x2d0], -R2 ;  /* 0x0000b400b0037a23 */ /* 0x002fca0000010802 */
[----:B------:R1:W1:Y:S02]  /*60e0*/  MUFU.EX2 R110, R3 ;  /* 0x00000003006e7308 */ /* 0x0002640000000800 */
[----:B-1----:R-:W-:-:S06]  /*60f0*/  FFMA.FTZ R3, R151, c[0x0][0x2d0], -R2 ;  /* 0x0000b40097037a23 */ /* 0x002fcc0000010802 */
[----:B------:R1:W-:Y:S01]  /*6100*/  MUFU.EX2 R133, R3 ;  /* 0x0000000300857308 */ /* 0x0003e20000000800 */
[C---:B--2---:R-:W-:Y:S08]  /*6110*/  HMMA.16816.F32.BF16 R48, R8.reuse, R12, R112 ;  /* 0x0000000c0830723c */ /* 0x044ff00000041870 */
[----:B------:R-:W-:Y:S01]  /*6120*/  HMMA.16816.F32.BF16 R28, R8, R14, R44 ;  /* 0x0000000e081c723c */ /* 0x000fe2000004182c */
[----:B------:R-:W2:Y:S01]  /*6130*/  LDSM.16.MT88.4 R12, [R187+0x1000] ;  /* 0x00100000bb0c783b */ /* 0x000ea20000004200 */
[----:B-1----:R-:W-:-:S04]  /*6140*/  FFMA.FTZ R3, R150, c[0x0][0x2d0], -R2 ;  /* 0x0000b40096037a23 */ /* 0x002fc80000010802 */
[----:B------:R1:W-:Y:S02]  /*6150*/  MUFU.EX2 R132, R3 ;  /* 0x0000000300847308 */ /* 0x0003e40000000800 */
[----:B-1----:R-:W-:Y:S01]  /*6160*/  FFMA.FTZ R3, R147, c[0x0][0x2d0], -R0 ;  /* 0x0000b40093037a23 */ /* 0x002fe20000010800 */
        /* <DEDUP_REMOVED lines=16> */
[----:B------:R-:W-:Y:S02]  /*6270*/  F2FP.BF16.PACK_AB R10, R138, R139 ;  /* 0x0000008b8a0a723e */ /* 0x000fe400000010ff */
[----:B----4-:R-:W-:Y:S02]  /*6280*/  F2FP.BF16.PACK_AB R9, R134, R135 ;  /* 0x000000878609723e */ /* 0x010fe400000010ff */
[----:B-----5:R-:W-:-:S07]  /*6290*/  F2FP.BF16.PACK_AB R11, R136, R137 ;  /* 0x00000089880b723e */ /* 0x020fce00000010ff */
        /* <DEDUP_REMOVED lines=8> */
[----:B------:R-:W1:Y:S01]  /*6320*/  LDSM.16.MT88.4 R12, [R187+0x1800] ;  /* 0x00180000bb0c783b */ /* 0x000e620000004200 */
[----:B------:R2:W3:Y:S05]  /*6330*/  MUFU.EX2 R30, R3 ;  /* 0x00000003001e7308 */ /* 0x0004ea0000000800 */
[----:B------:R-:W-:-:S06]  /*6340*/  FFMA.FTZ R28, R142, c[0x0][0x2d0], -R0 ;  /* 0x0000b4008e1c7a23 */ /* 0x000fcc0000010800 */
[----:B------:R-:W-:Y:S01]  /*6350*/  MUFU.EX2 R28, R28 ;  /* 0x0000001c001c7308 */ /* 0x000fe20000000800 */
[----:B--2---:R-:W-:-:S07]  /*6360*/  FFMA.FTZ R3, R146, c[0x0][0x2d0], -R0 ;  /* 0x0000b40092037a23 */ /* 0x004fce0000010800 */
[----:B------:R2:W4:Y:S02]  /*6370*/  MUFU.EX2 R29, R3 ;  /* 0x00000003001d7308 */ /* 0x0005240000000800 */
[----:B--2---:R-:W-:Y:S01]  /*6380*/  FFMA.FTZ R3, R145, c[0x0][0x2d0], -R0 ;  /* 0x0000b40091037a23 */ /* 0x004fe20000010800 */
[C---:B-1----:R-:W-:Y:S05]  /*6390*/  HMMA.16816.F32.BF16 R92, R8.reuse, R12, R44 ;  /* 0x0000000c085c723c */ /* 0x042fea000004182c */
[----:B------:R1:W2:Y:S03]  /*63a0*/  MUFU.EX2 R108, R3 ;  /* 0x00000003006c7308 */ /* 0x0002a60000000800 */
[----:B------:R-:W-:Y:S01]  /*63b0*/  HMMA.16816.F32.BF16 R100, R8, R14, R24 ;  /* 0x0000000e0864723c */ /* 0x000fe20000041818 */
[----:B------:R-:W5:Y:S06]  /*63c0*/  LDSM.16.MT88.4 R12, [R184+0x4800] ;  /* 0x00480000b80c783b */ /* 0x000f6c0000004200 */
[----:B------:R-:W-:-:S02]  /*63d0*/  FFMA.FTZ R26, R200, c[0x0][0x2d0], -R2 ;  /* 0x0000b400c81a7a23 */ /* 0x000fc40000010802 */
[----:B-1----:R-:W-:Y:S02]  /*63e0*/  FFMA.FTZ R3, R148, c[0x0][0x2d0], -R0 ;  /* 0x0000b40094037a23 */ /* 0x002fe40000010800 */
[--C-:B------:R-:W-:Y:S01]  /*63f0*/  FFMA.FTZ R25, R196, c[0x0][0x2d0], -R2.reuse ;  /* 0x0000b400c4197a23 */ /* 0x100fe20000010802 */
[----:B------:R-:W-:Y:S01]  /*6400*/  IADD3 R196, R201, -0x2, RZ ;  /* 0xfffffffec9c47810 */ /* 0x000fe20007ffe0ff */
[----:B------:R1:W-:Y:S01]  /*6410*/  MUFU.EX2 R31, R3 ;  /* 0x00000003001f7308 */ /* 0x0003e20000000800 */
[----:B------:R-:W-:Y:S02]  /*6420*/  FFMA.FTZ R24, R195, c[0x0][0x2d0], -R2 ;  /* 0x0000b400c3187a23 */ /* 0x000fe40000010802 */
[----:B------:R-:W-:Y:S02]  /*6430*/  FADD.FTZ R2, R206, R5 ;  /* 0x00000005ce027221 */ /* 0x000fe40000010000 */
[--C-:B------:R-:W-:Y:S02]  /*6440*/  FFMA.FTZ R5, R144, c[0x0][0x2d0], -R0.reuse ;  /* 0x0000b40090057a23 */ /* 0x100fe40000010800 */
[----:B------:R-:W-:Y:S01]  /*6450*/  FFMA.FTZ R27, R143, c[0x0][0x2d0], -R0 ;  /* 0x0000b4008f1b7a23 */ /* 0x000fe20000010800 */
[----:B------:R-:W2:Y:S01]  /*6460*/  MUFU.EX2 R26, R26 ;  /* 0x0000001a001a7308 */ /* 0x000ea20000000800 */
[----:B-1----:R-:W-:-:S07]  /*6470*/  FADD.FTZ R3, R203, R6 ;  /* 0x00000006cb037221 */ /* 0x002fce0000010000 */
[----:B------:R-:W1:Y:S01]  /*6480*/  MUFU.EX2 R25, R25 ;  /* 0x0000001900197308 */ /* 0x000e620000000800 */
[----:B------:R-:W-:Y:S02]  /*6490*/  FFMA.FTZ R6, R149, c[0x0][0x2d0], -R0 ;  /* 0x0000b40095067a23 */ /* 0x000fe40000010800 */
[----:B------:R-:W-:Y:S02]  /*64a0*/  FADD.FTZ R0, R207, R2 ;  /* 0x00000002cf007221 */ /* 0x000fe40000010000 */
[----:B------:R-:W-:Y:S02]  /*64b0*/  FADD.FTZ R2, R205, R3 ;  /* 0x00000003cd027221 */ /* 0x000fe40000010000 */
[----:B------:R-:W-:Y:S01]  /*64c0*/  FADD.FTZ R0, R222, R0 ;  /* 0x00000000de007221 */ /* 0x000fe20000010000 */
[----:B------:R-:W-:Y:S01]  /*64d0*/  MUFU.EX2 R24, R24 ;  /* 0x0000001800187308 */ /* 0x000fe20000000800 */
[----:B------:R-:W-:Y:S01]  /*64e0*/  FADD.FTZ R2, R218, R2 ;  /* 0x00000002da027221 */ /* 0x000fe20000010000 */
[----:B-----5:R-:W-:Y:S01]  /*64f0*/  HMMA.16816.F32.BF16 R80, R8, R12, R40 ;  /* 0x0000000c0850723c */ /* 0x020fe20000041828 */
[----:B------:R-:W-:-:S02]  /*6500*/  FADD.FTZ R0, R223, R0 ;  /* 0x00000000df007221 */ /* 0x000fc40000010000 */
[----:B------:R-:W-:Y:S02]  /*6510*/  FADD.FTZ R2, R220, R2 ;  /* 0x00000002dc027221 */ /* 0x000fe40000010000 */
[----:B------:R-:W-:Y:S01]  /*6520*/  FADD.FTZ R0, R221, R0 ;  /* 0x00000000dd007221 */ /* 0x000fe20000010000 */
[----:B------:R-:W5:Y:S01]  /*6530*/  MUFU.EX2 R6, R6 ;  /* 0x0000000600067308 */ /* 0x000f620000000800 */
[----:B------:R-:W-:Y:S01]  /*6540*/  FADD.FTZ R2, R219, R2 ;  /* 0x00000002db027221 */ /* 0x000fe20000010000 */
[----:B------:R-:W-:Y:S01]  /*6550*/  HMMA.16816.F32.BF16 R36, R8, R14, R20 ;  /* 0x0000000e0824723c */ /* 0x000fe20000041814 */
[----:B------:R-:W1:Y:S01]  /*6560*/  LDSM.16.MT88.4 R12, [R186+0x4800] ;  /* 0x00480000ba0c783b */ /* 0x000e620000004200 */
[----:B------:R-:W-:Y:S02]  /*6570*/  FADD.FTZ R3, R179, R0 ;  /* 0x00000000b3037221 */ /* 0x000fe40000010000 */
[----:B------:R-:W-:Y:S01]  /*6580*/  FADD.FTZ R0, R217, R2 ;  /* 0x00000002d9007221 */ /* 0x000fe20000010000 */
[----:B------:R-:W-:Y:S01]  /*6590*/  LDSM.16.MT88.4 R20, [R185+0x2000] ;  /* 0x00200000b914783b */ /* 0x000fe20000004200 */
[----:B------:R5:W1:Y:S01]  /*65a0*/  MUFU.EX2 R7, R5 ;  /* 0x0000000500077308 */ /* 0x000a620000000800 */
[----:B------:R-:W-:-:S02]  /*65b0*/  FADD.FTZ R2, R213, R3 ;  /* 0x00000003d5027221 */ /* 0x000fc40000010000 */
[----:B------:R-:W-:Y:S02]  /*65c0*/  FADD.FTZ R0, R209, R0 ;  /* 0x00000000d1007221 */ /* 0x000fe40000010000 */
[----:B------:R-:W-:Y:S02]  /*65d0*/  FADD.FTZ R2, R215, R2 ;  /* 0x00000002d7027221 */ /* 0x000fe40000010000 */
[----:B------:R-:W-:Y:S01]  /*65e0*/  FADD.FTZ R0, R210, R0 ;  /* 0x00000000d2007221 */ /* 0x000fe20000010000 */
[----:B------:R-:W1:Y:S01]  /*65f0*/  MUFU.EX2 R27, R27 ;  /* 0x0000001b001b7308 */ /* 0x000e620000000800 */
[----:B------:R-:W-:Y:S02]  /*6600*/  FADD.FTZ R2, R214, R2 ;  /* 0x00000002d6027221 */ /* 0x000fe40000010000 */
[----:B------:R-:W-:Y:S02]  /*6610*/  FADD.FTZ R0, R212, R0 ;  /* 0x00000000d4007221 */ /* 0x000fe40000010000 */
[----:B------:R-:W-:-:S02]  /*6620*/  FADD.FTZ R2, R141, R2 ;  /* 0x000000028d027221 */ /* 0x000fc40000010000 */
[----:B------:R-:W-:Y:S02]  /*6630*/  FADD.FTZ R0, R211, R0 ;  /* 0x00000000d3007221 */ /* 0x000fe40000010000 */
[----:B------:R-:W-:Y:S02]  /*6640*/  FADD.FTZ R2, R140, R2 ;  /* 0x000000028c027221 */ /* 0x000fe40000010000 */
[----:B------:R-:W-:Y:S02]  /*6650*/  FADD.FTZ R0, R135, R0 ;  /* 0x0000000087007221 */ /* 0x000fe40000010000 */
[----:B------:R-:W-:Y:S02]  /*6660*/  FADD.FTZ R2, R139, R2 ;  /* 0x000000028b027221 */ /* 0x000fe40000010000 */
[----:B------:R-:W-:Y:S02]  /*6670*/  FADD.FTZ R0, R134, R0 ;  /* 0x0000000086007221 */ /* 0x000fe40000010000 */
[----:B------:R-:W-:-:S02]  /*6680*/  FADD.FTZ R2, R138, R2 ;  /* 0x000000028a027221 */ /* 0x000fc40000010000 */
[----:B------:R-:W-:Y:S02]  /*6690*/  FADD.FTZ R0, R137, R0 ;  /* 0x0000000089007221 */ /* 0x000fe40000010000 */
[----:B------:R-:W-:Y:S02]  /*66a0*/  FADD.FTZ R2, R111, R2 ;  /* 0x000000026f027221 */ /* 0x000fe40000010000 */
[----:B------:R-:W-:Y:S02]  /*66b0*/  FADD.FTZ R0, R136, R0 ;  /* 0x0000000088007221 */ /* 0x000fe40000010000 */
[----:B------:R-:W-:Y:S01]  /*66c0*/  FADD.FTZ R2, R110, R2 ;  /* 0x000000026e027221 */ /* 0x000fe20000010000 */
[----:B-1----:R-:W-:Y:S01]  /*66d0*/  HMMA.16816.F32.BF16 R128, R8, R12, R76 ;  /* 0x0000000c0880723c */ /* 0x002fe2000004184c */
[----:B---3--:R-:W-:Y:S02]  /*66e0*/  FADD.FTZ R0, R30, R0 ;  /* 0x000000001e007221 */ /* 0x008fe40000010000 */
[----:B------:R-:W-:-:S02]  /*66f0*/  FADD.FTZ R2, R133, R2 ;  /* 0x0000000285027221 */ /* 0x000fc40000010000 */
[----:B----4-:R-:W-:Y:S02]  /*6700*/  FADD.FTZ R0, R29, R0 ;  /* 0x000000001d007221 */ /* 0x010fe40000010000 */
[----:B------:R-:W-:Y:S01]  /*6710*/  FADD.FTZ R2, R132, R2 ;  /* 0x0000000284027221 */ /* 0x000fe20000010000 */
[----:B------:R-:W-:Y:S01]  /*6720*/  HMMA.16816.F32.BF16 R96, R8, R14, R68 ;  /* 0x0000000e0860723c */ /* 0x000fe20000041844 */
[----:B------:R-:W1:Y:S01]  /*6730*/  LDSM.16.MT88.4 R12, [R185+0x4800] ;  /* 0x00480000b90c783b */ /* 0x000e620000004200 */
[----:B--2---:R-:W-:Y:S02]  /*6740*/  FADD.FTZ R0, R108, R0 ;  /* 0x000000006c007221 */ /* 0x004fe40000010000 */
[----:B------:R-:W-:Y:S02]  /*6750*/  FADD.FTZ R2, R26, R2 ;  /* 0x000000021a027221 */ /* 0x000fe40000010000 */
[----:B------:R-:W-:Y:S02]  /*6760*/  FADD.FTZ R0, R31, R0 ;  /* 0x000000001f007221 */ /* 0x000fe40000010000 */
[----:B------:R-:W-:-:S02]  /*6770*/  FADD.FTZ R3, R25, R2 ;  /* 0x0000000219037221 */ /* 0x000fc40000010000 */
[----:B-----5:R-:W-:Y:S01]  /*6780*/  FADD.FTZ R5, R6, R0 ;  /* 0x0000000006057221 */ /* 0x020fe20000010000 */
[----:B------:R-:W-:Y:S01]  /*6790*/  MOV R0, R243 ;  /* 0x000000f300007202 */ /* 0x000fe20000000f00 */
[----:B------:R-:W-:Y:S02]  /*67a0*/  FADD.FTZ R3, R24, R3 ;  /* 0x0000000318037221 */ /* 0x000fe40000010000 */
[----:B------:R-:W-:-:S04]  /*67b0*/  FADD.FTZ R2, R7, R5 ;  /* 0x0000000507027221 */ /* 0x000fc80000010000 */
[----:B------:R-:W-:-:S04]  /*67c0*/  FADD.FTZ R2, R27, R2 ;  /* 0x000000021b027221 */ /* 0x000fc80000010000 */
[----:B------:R-:W-:Y:S01]  /*67d0*/  FADD.FTZ R226, R28, R2 ;  /* 0x000000021ce27221 */ /* 0x000fe20000010000 */
[C---:B-1----:R-:W-:Y:S01]  /*67e0*/  HMMA.16816.F32.BF16 R48, R8.reuse, R12, R72 ;  /* 0x0000000c0830723c */ /* 0x042fe20000041848 */
[----:B------:R-:W-:Y:S07]  /*67f0*/  LDSM.16.MT88.4 R72, [R186+0x2800] ;  /* 0x00280000ba48783b */ /* 0x000fee0000004200 */
[----:B------:R-:W-:Y:S01]  /*6800*/  HMMA.16816.F32.BF16 R44, R8, R14, R64 ;  /* 0x0000000e082c723c */ /* 0x000fe20000041840 */
[----:B------:R-:W1:Y:S06]  /*6810*/  LDSM.16.MT88.4 R12, [R187+0x4800] ;  /* 0x00480000bb0c783b */ /* 0x000e6c0000004200 */
[----:B------:R-:W-:-:S02]  /*6820*/  F2FP.BF16.PACK_AB R64, R25, R26 ;  /* 0x0000001a1940723e */ /* 0x000fc400000010ff */
[C---:B------:R-:W-:Y:S01]  /*6830*/  F2FP.BF16.PACK_AB R66, R225.reuse, R24 ;  /* 0x00000018e142723e */ /* 0x040fe200000010ff */
[----:B------:R-:W-:Y:S01]  /*6840*/  FADD.FTZ R225, R225, R3 ;  /* 0x00000003e1e17221 */ /* 0x000fe20000010000 */
[----:B------:R-:W-:Y:S01]  /*6850*/  F2FP.BF16.PACK_AB R65, R7, R6 ;  /* 0x000000060741723e */ /* 0x000fe200000010ff */
[----:B------:R-:W-:Y:S01]  /*6860*/  @P1 IMAD.HI.U32 R6, R243, c[0x0][0x2c8], RZ ;  /* 0x0000b200f3061a27 */ /* 0x000fe200078e00ff */
[----:B------:R-:W-:-:S04]  /*6870*/  F2FP.BF16.PACK_AB R67, R28, R27 ;  /* 0x0000001b1c43723e */ /* 0x000fc800000010ff */
[----:B------:R-:W-:Y:S02]  /*6880*/  @P1 SHF.R.U32.HI R0, RZ, c[0x0][0x2cc], R6 ;  /* 0x0000b300ff001a19 */ /* 0x000fe40000011606 */
[----:B------:R-:W-:Y:S02]  /*6890*/  ISETP.GE.AND P1, PT, R249, 0x1, PT ;  /* 0x00000001f900780c */ /* 0x000fe40003f26270 */
[----:B------:R-:W-:-:S04]  /*68a0*/  IADD3 R0, R224, R0, RZ ;  /* 0x00000000e0007210 */ /* 0x000fc80007ffe0ff */
[----:B------:R-:W-:Y:S01]  /*68b0*/  IADD3 R3, R0, c[0x0][0x328], RZ ;  /* 0x0000ca0000037a10 */ /* 0x000fe20007ffe0ff */
[C---:B-1----:R-:W-:Y:S01]  /*68c0*/  HMMA.16816.F32.BF16 R32, R8.reuse, R14, R16 ;  /* 0x0000000e0820723c */ /* 0x042fe20000041810 */
[----:B------:R-:W1:Y:S07]  /*68d0*/  LDSM.16.MT88.4 R16, [R184+0x2000] ;  /* 0x00200000b810783b */ /* 0x000e6e0000004200 */
[----:B------:R-:W-:Y:S01]  /*68e0*/  HMMA.16816.F32.BF16 R40, R8, R12, R60 ;  /* 0x0000000c0828723c */ /* 0x000fe2000004183c */
[----:B------:R-:W2:Y:S06]  /*68f0*/  LDSM.16.MT88.4 R12, [R186+0x2000] ;  /* 0x00200000ba0c783b */ /* 0x000eac0000004200 */
[----:B------:R-:W-:-:S02]  /*6900*/  F2FP.BF16.PACK_AB R8, R110, R111 ;  /* 0x0000006f6e08723e */ /* 0x000fc400000010ff */
[----:B------:R-:W-:Y:S02]  /*6910*/  F2FP.BF16.PACK_AB R10, R132, R133 ;  /* 0x00000085840a723e */ /* 0x000fe400000010ff */
[----:B------:R-:W-:Y:S02]  /*6920*/  F2FP.BF16.PACK_AB R9, R29, R30 ;  /* 0x0000001e1d09723e */ /* 0x000fe400000010ff */
[----:B------:R-:W-:-:S07]  /*6930*/  F2FP.BF16.PACK_AB R11, R31, R108 ;  /* 0x0000006c1f0b723e */ /* 0x000fce00000010ff */
[C---:B------:R-:W-:Y:S01]  /*6940*/  HMMA.16816.F32.BF16 R76, R8.reuse, R20, R112 ;  /* 0x00000014084c723c */ /* 0x040fe20000041870 */
[----:B------:R-:W3:Y:S07]  /*6950*/  LDSM.16.MT88.4 R112, [R184+0x2800] ;  /* 0x00280000b870783b */ /* 0x000eee0000004200 */
[C---:B------:R-:W-:Y:S01]  /*6960*/  HMMA.16816.F32.BF16 R60, R8.reuse, R22, R104 ;  /* 0x00000016083c723c */ /* 0x040fe20000041868 */
[----:B------:R-:W4:Y:S04]  /*6970*/  LDSM.16.MT88.4 R20, [R186+0x5000] ;  /* 0x00500000ba14783b */ /* 0x000f280000004200 */
[----:B------:R-:W-:Y:S03]  /*6980*/  LDSM.16.MT88.4 R104, [R186+0x5800] ;  /* 0x00580000ba68783b */ /* 0x000fe60000004200 */
[C---:B-1----:R-:W-:Y:S08]  /*6990*/  HMMA.16816.F32.BF16 R116, R8.reuse, R16, R116 ;  /* 0x000000100874723c */ /* 0x042ff00000041874 */
[C---:B------:R-:W-:Y:S01]  /*69a0*/  HMMA.16816.F32.BF16 R52, R8.reuse, R18, R88 ;  /* 0x000000120834723c */ /* 0x040fe20000041858 */
[----:B------:R-:W1:Y:S04]  /*69b0*/  LDSM.16.MT88.4 R16, [R187+0x2000] ;  /* 0x00200000bb10783b */ /* 0x000e680000004200 */
[----:B------:R-:W-:Y:S03]  /*69c0*/  LDSM.16.MT88.4 R88, [R187+0x2800] ;  /* 0x00280000bb58783b */ /* 0x000fe60000004200 */
[C---:B--2---:R-:W-:Y:S08]  /*69d0*/  HMMA.16816.F32.BF16 R68, R8.reuse, R12, R84 ;  /* 0x0000000c0844723c */ /* 0x044ff00000041854 */
[----:B------:R-:W-:Y:S01]  /*69e0*/  HMMA.16816.F32.BF16 R56, R8, R14, R56 ;  /* 0x0000000e0838723c */ /* 0x000fe20000041838 */
[----:B------:R-:W2:Y:S07]  /*69f0*/  LDSM.16.MT88.4 R12, [R184+0x5000] ;  /* 0x00500000b80c783b */ /* 0x000eae0000004200 */
[----:B---3--:R-:W-:Y:S08]  /*6a00*/  HMMA.16816.F32.BF16 R116, R64, R112, R116 ;  /* 0x000000704074723c */ /* 0x008ff00000041874 */
[----:B----4-:R-:W-:Y:S08]  /*6a10*/  HMMA.16816.F32.BF16 R128, R8, R20, R128 ;  /* 0x000000140880723c */ /* 0x010ff00000041880 */
[----:B------:R-:W-:Y:S08]  /*6a20*/  HMMA.16816.F32.BF16 R68, R64, R72, R68 ;  /* 0x000000484044723c */ /* 0x000ff00000041844 */
[C---:B-1----:R-:W-:Y:S08]  /*6a30*/  HMMA.16816.F32.BF16 R84, R8.reuse, R16, R92 ;  /* 0x000000100854723c */ /* 0x042ff0000004185c */
[C---:B------:R-:W-:Y:S01]  /*6a40*/  HMMA.16816.F32.BF16 R100, R8.reuse, R18, R100 ;  /* 0x000000120864723c */ /* 0x040fe20000041864 */
[----:B------:R-:W1:Y:S07]  /*6a50*/  LDSM.16.MT88.4 R16, [R185+0x5000] ;  /* 0x00500000b910783b */ /* 0x000e6e0000004200 */
[C---:B--2---:R-:W-:Y:S01]  /*6a60*/  HMMA.16816.F32.BF16 R92, R8.reuse, R12, R80 ;  /* 0x0000000c085c723c */ /* 0x044fe20000041850 */
[----:B------:R-:W-:Y:S07]  /*6a70*/  LDSM.16.MT88.4 R80, [R185+0x2800] ;  /* 0x00280000b950783b */ /* 0x000fee0000004200 */
[C---:B------:R-:W-:Y:S01]  /*6a80*/  HMMA.16816.F32.BF16 R36, R8.reuse, R14, R36 ;  /* 0x0000000e0824723c */ /* 0x040fe20000041824 */
[----:B------:R-:W2:Y:S07]  /*6a90*/  LDSM.16.MT88.4 R12, [R187+0x5000] ;  /* 0x00500000bb0c783b */ /* 0x000eae0000004200 */
[----:B------:R-:W-:Y:S01]  /*6aa0*/  HMMA.16816.F32.BF16 R20, R8, R22, R96 ;  /* 0x000000160814723c */ /* 0x000fe20000041860 */
[----:B------:R-:W3:Y:S07]  /*6ab0*/  LDSM.16.MT88.4 R96, [R184+0x5800] ;  /* 0x00580000b860783b */ /* 0x000eee0000004200 */
[C---:B------:R-:W-:Y:S01]  /*6ac0*/  HMMA.16816.F32.BF16 R72, R64.reuse, R74, R56 ;  /* 0x0000004a4048723c */ /* 0x040fe20000041838 */
[----:B------:R-:W4:Y:S07]  /*6ad0*/  LDSM.16.MT88.4 R56, [R185+0x5800] ;  /* 0x00580000b938783b */ /* 0x000f2e0000004200 */
[----:B------:R-:W-:Y:S08]  /*6ae0*/  HMMA.16816.F32.BF16 R84, R64, R88, R84 ;  /* 0x000000584054723c */ /* 0x000ff00000041854 */
[C---:B-1----:R-:W-:Y:S08]  /*6af0*/  HMMA.16816.F32.BF16 R48, R8.reuse, R16, R48 ;  /* 0x000000100830723c */ /* 0x042ff00000041830 */
[C---:B------:R-:W-:Y:S08]  /*6b00*/  HMMA.16816.F32.BF16 R44, R8.reuse, R18, R44 ;  /* 0x00000012082c723c */ /* 0x040ff0000004182c */
[C---:B--2---:R-:W-:Y:S08]  /*6b10*/  HMMA.16816.F32.BF16 R40, R8.reuse, R12, R40 ;  /* 0x0000000c0828723c */ /* 0x044ff00000041828 */
[----:B------:R-:W-:Y:S01]  /*6b20*/  HMMA.16816.F32.BF16 R32, R8, R14, R32 ;  /* 0x0000000e0820723c */ /* 0x000fe20000041820 */
[----:B------:R-:W1:Y:S07]  /*6b30*/  LDSM.16.MT88.4 R8, [R187+0x5800] ;  /* 0x00580000bb08783b */ /* 0x000e6e0000004200 */
[C---:B------:R-:W-:Y:S08]  /*6b40*/  HMMA.16816.F32.BF16 R112, R64.reuse, R114, R52 ;  /* 0x000000724070723c */ /* 0x040ff00000041834 */
[C---:B------:R-:W-:Y:S08]  /*6b50*/  HMMA.16816.F32.BF16 R76, R64.reuse, R80, R76 ;  /* 0x00000050404c723c */ /* 0x040ff0000004184c */
[C---:B------:R-:W-:Y:S08]  /*6b60*/  HMMA.16816.F32.BF16 R88, R64.reuse, R90, R100 ;  /* 0x0000005a4058723c */ /* 0x040ff00000041864 */
[C---:B------:R-:W-:Y:S08]  /*6b70*/  HMMA.16816.F32.BF16 R80, R64.reuse, R82, R60 ;  /* 0x000000524050723c */ /* 0x040ff0000004183c */
[C---:B---3--:R-:W-:Y:S08]  /*6b80*/  HMMA.16816.F32.BF16 R92, R64.reuse, R96, R92 ;  /* 0x00000060405c723c */ /* 0x048ff0000004185c */
[C---:B------:R-:W-:Y:S08]  /*6b90*/  HMMA.16816.F32.BF16 R100, R64.reuse, R104, R128 ;  /* 0x000000684064723c */ /* 0x040ff00000041880 */
[C---:B----4-:R-:W-:Y:S08]  /*6ba0*/  HMMA.16816.F32.BF16 R52, R64.reuse, R56, R48 ;  /* 0x000000384034723c */ /* 0x050ff00000041830 */
[C---:B------:R-:W-:Y:S08]  /*6bb0*/  HMMA.16816.F32.BF16 R96, R64.reuse, R98, R36 ;  /* 0x000000624060723c */ /* 0x040ff00000041824 */
[C---:B------:R-:W-:Y:S08]  /*6bc0*/  HMMA.16816.F32.BF16 R104, R64.reuse, R106, R20 ;  /* 0x0000006a4068723c */ /* 0x040ff00000041814 */
[C---:B------:R-:W-:Y:S08]  /*6bd0*/  HMMA.16816.F32.BF16 R56, R64.reuse, R58, R44 ;  /* 0x0000003a4038723c */ /* 0x040ff0000004182c */
[C---:B-1----:R-:W-:Y:S08]  /*6be0*/  HMMA.16816.F32.BF16 R60, R64.reuse, R8, R40 ;  /* 0x00000008403c723c */ /* 0x042ff00000041828 */
[----:B------:R-:W-:Y:S01]  /*6bf0*/  HMMA.16816.F32.BF16 R64, R64, R10, R32 ;  /* 0x0000000a4040723c */ /* 0x000fe20000041820 */
[----:B------:R-:W-:Y:S07]  /*6c00*/  @!P1 BRA `(.L_x_709) ;  /* 0x0000013000009947 */ /* 0x000fee0003800000 */
[C---:B------:R-:W-:Y:S01]  /*6c10*/  ISETP.GT.AND P0, PT, R0.reuse, RZ, PT ;  /* 0x000000ff0000720c */ /* 0x040fe20003f04270 */
[----:B------:R-:W-:Y:S01]  /*6c20*/  BSSY B0, `(.L_x_710) ;  /* 0x000000e000007945 */ /* 0x000fe20003800000 */
[----:B------:R-:W-:-:S11]  /*6c30*/  IADD3 R2, R0, -0x1, RZ ;  /* 0xffffffff00027810 */ /* 0x000fd60007ffe0ff */
[----:B------:R-:W-:Y:S05]  /*6c40*/  @P0 BRA `(.L_x_711) ;  /* 0x0000007000000947 */ /* 0x000fea0003800000 */
[----:B------:R-:W-:Y:S02]  /*6c50*/  IMAD.MOV.U32 R2, RZ, RZ, 0x1 ;  /* 0x00000001ff027424 */ /* 0x000fe400078e00ff */
[----:B------:R-:W-:-:S03]  /*6c60*/  IMAD.MOV R0, RZ, RZ, -R0 ;  /* 0x000000ffff007224 */ /* 0x000fc600078e0a00 */
[----:B------:R-:W-:-:S13]  /*6c70*/  ISETP.NE.AND P0, PT, R2, c[0x0][0x32c], PT ;  /* 0x0000cb0002007a0c */ /* 0x000fda0003f05270 */
[----:B------:R-:W-:-:S05]  /*6c80*/  @P0 IMAD.HI.U32 R2, R0, c[0x0][0x330], RZ ;  /* 0x0000cc0000020a27 */ /* 0x000fca00078e00ff */
[----:B------:R-:W-:-:S04]  /*6c90*/  @P0 SHF.R.U32.HI R0, RZ, c[0x0][0x334], R2 ;  /* 0x0000cd00ff000a19 */ /* 0x000fc80000011602 */
[----:B------:R-:W-:Y:S01]  /*6ca0*/  LOP3.LUT R2, RZ, R0, RZ, 0x33, !PT ;  /* 0x00000000ff027212 */ /* 0x000fe200078e33ff */
[----:B------:R-:W-:Y:S05]  /*6cb0*/  BRA `(.L_x_712) ;  /* 0x0000004000007947 */ /* 0x000fea0003800000 */
.L_x_711:
[----:B------:R-:W-:-:S04]  /*6cc0*/  MOV R0, 0x1 ;  /* 0x0000000100007802 */ /* 0x000fc80000000f00 */
[----:B------:R-:W-:-:S13]  /*6cd0*/  ISETP.NE.AND P0, PT, R0, c[0x0][0x32c], PT ;  /* 0x0000cb0000007a0c */ /* 0x000fda0003f05270 */
[----:B------:R-:W-:-:S05]  /*6ce0*/  @P0 IMAD.HI.U32 R0, R2, c[0x0][0x330], RZ ;  /* 0x0000cc0002000a27 */ /* 0x000fca00078e00ff */
[----:B------:R-:W-:Y:S02]  /*6cf0*/  @P0 SHF.R.U32.HI R2, RZ, c[0x0][0x334], R0 ;  /* 0x0000cd00ff020a19 */ /* 0x000fe40000011600 */
.L_x_712:
[----:B------:R-:W-:Y:S05]  /*6d00*/  BSYNC B0 ;  /* 0x0000000000007941 */ /* 0x000fea0003800000 */
.L_x_710:
[----:B------:R-:W-:-:S05]  /*6d10*/  MOV R0, c[0x0][0x32c] ;  /* 0x0000cb0000007a02 */ /* 0x000fca0000000f00 */
[----:B------:R-:W-:-:S05]  /*6d20*/  IMAD R2, R2, R0, c[0x0][0x32c] ;  /* 0x0000cb0002027624 */ /* 0x000fca00078e0200 */
[----:B------:R-:W-:-:S05]  /*6d30*/  IMNMX R3, R3, R2, PT ;  /* 0x0000000203037217 */ /* 0x000fca0003800200 */
.L_x_709:
[----:B------:R-:W-:-:S05]  /*6d40*/  IMAD.HI R3, R3, 0x2aaaaaab, RZ ;  /* 0x2aaaaaab03037827 */ /* 0x000fca00078e02ff */
[----:B------:R-:W-:-:S04]  /*6d50*/  SHF.R.U32.HI R0, RZ, 0x1f, R3 ;  /* 0x0000001fff007819 */ /* 0x000fc80000011603 */
[----:B------:R-:W-:-:S04]  /*6d60*/  LEA.HI.SX32 R3, R3, R0, 0x1c ;  /* 0x0000000003037211 */ /* 0x000fc800078fe2ff */
[----:B------:R-:W-:-:S04]  /*6d70*/  IMNMX R232, R228, R3, !PT ;  /* 0x00000003e4e87217 */ /* 0x000fc80007800200 */
[----:B------:R-:W-:-:S13]  /*6d80*/  ISETP.GE.AND P0, PT, R196, R232, PT ;  /* 0x000000e8c400720c */ /* 0x000fda0003f06270 */
[----:B------:R-:W-:Y:S05]  /*6d90*/  @!P0 BRA `(.L_x_713) ;  /* 0x000041b000008947 */ /* 0x000fea0003800000 */
[----:B------:R-:W-:Y:S02]  /*6da0*/  MOV R111, R4 ;  /* 0x00000004006f7202 */ /* 0x000fe40000000f00 */
[----:B------:R-:W-:Y:S02]  /*6db0*/  MOV R110, R109 ;  /* 0x0000006d006e7202 */ /* 0x000fe40000000f00 */
.L_x_734:
[----:B------:R-:W-:Y:S04]  /*6dc0*/  DEPBAR.LE SB0, 0x0 ;  /* 0x000080000000791a */ /* 0x000fe80000000000 */
[----:B------:R-:W-:Y:S01]  /*6dd0*/  WARPSYNC 0xffffffff ;  /* 0xffffffff00007948 */ /* 0x000fe20003800000 */
[----:B------:R-:W-:Y:S01]  /*6de0*/  BAR.SYNC.DEFER_BLOCKING 0x0 ;  /* 0x0000000000007b1d */ /* 0x000fe20000010000 */
[----:B------:R-:W-:Y:S05]  /*6df0*/  ISETP.GT.AND P0, PT, R228, R196, PT ;  /* 0x000000c4e400720c */ /* 0x000fea0003f04270 */
[----:B------:R1:W2:Y:S01]  /*6e00*/  LDSM.16.M88.4 R8, [R181] ;  /* 0x00000000b508783b */ /* 0x0002a20000000200 */
[----:B------:R-:W-:Y:S03]  /*6e10*/  BSSY B0, `(.L_x_714) ;  /* 0x000004a000007945 */ /* 0x000fe60003800000 */
[----:B------:R1:W3:Y:S04]  /*6e20*/  LDSM.16.M88.4 R16, [R181+0x800] ;  /* 0x00080000b510783b */ /* 0x0002e80000000200 */
[----:B------:R1:W4:Y:S04]  /*6e30*/  LDSM.16.M88.4 R24, [R181+0x1000] ;  /* 0x00100000b518783b */ /* 0x0003280000000200 */
        /* <DEDUP_REMOVED lines=8> */
[----:B------:R1:W1:Y:S01]  /*6ec0*/  LDSM.16.M88.4 R148, [R180+0x2800] ;  /* 0x00280000b494783b */ /* 0x0002620000000200 */
[----:B------:R-:W-:-:S05]  /*6ed0*/  @P0 BRA `(.L_x_715) ;  /* 0x000003d000000947 */ /* 0x000fca0003800000 */
[C---:B--23--:R-:W-:Y:S01]  /*6ee0*/  IMAD.WIDE.U32 R2, R199.reuse, c[0x0][0x208], RZ ;  /* 0x00008200c7027a25 */ /* 0x04cfe200078e00ff */
[----:B------:R-:W-:Y:S02]  /*6ef0*/  SHF.R.S32.HI R0, RZ, 0x1f, R199 ;  /* 0x0000001fff007819 */ /* 0x000fe400000114c7 */
[----:B------:R-:W-:Y:S01]  /*6f00*/  SHF.R.S32.HI R4, RZ, 0x1f, R198 ;  /* 0x0000001fff047819 */ /* 0x000fe200000114c6 */
[----:B------:R-:W-:Y:S01]  /*6f10*/  IMAD.SHL.U32 R15, R216, 0x2, RZ ;  /* 0x00000002d80f7824 */ /* 0x000fe200078e00ff */
[----:B------:R-:W-:Y:S01]  /*6f20*/  SHF.R.S32.HI R6, RZ, 0x1f, R216 ;  /* 0x0000001fff067819 */ /* 0x000fe200000114d8 */
[----:B------:R-:W-:Y:S01]  /*6f30*/  IMAD R0, R0, c[0x0][0x208], RZ ;  /* 0x0000820000007a24 */ /* 0x000fe200078e02ff */
[----:B------:R-:W-:Y:S01]  /*6f40*/  SHF.R.S32.HI R5, RZ, 0x1f, R208 ;  /* 0x0000001fff057819 */ /* 0x000fe200000114d0 */
[----:B------:R-:W-:Y:S01]  /*6f50*/  IMAD R4, R4, c[0x0][0x218], RZ ;  /* 0x0000860004047a24 */ /* 0x000fe200078e02ff */
[----:B------:R-:W-:Y:S01]  /*6f60*/  SHF.L.U64.HI R6, R216, 0x1, R6 ;  /* 0x00000001d8067819 */ /* 0x000fe20000010206 */
[----:B------:R-:W-:Y:S01]  /*6f70*/  IMAD R0, R199, c[0x0][0x20c], R0 ;  /* 0x00008300c7007a24 */ /* 0x000fe200078e0200 */
[----:B------:R-:W-:Y:S01]  /*6f80*/  SHF.L.U64.HI R5, R208, 0x1, R5 ;  /* 0x00000001d0057819 */ /* 0x000fe20000010205 */
[----:B------:R-:W-:Y:S02]  /*6f90*/  IMAD R4, R198, c[0x0][0x21c], R4 ;  /* 0x00008700c6047a24 */ /* 0x000fe400078e0204 */
[----:B------:R-:W-:Y:S02]  /*6fa0*/  IMAD.IADD R3, R3, 0x1, R0 ;  /* 0x0000000103037824 */ /* 0x000fe400078e0200 */
[----:B------:R-:W-:Y:S02]  /*6fb0*/  IMAD.SHL.U32 R14, R208, 0x2, RZ ;  /* 0x00000002d00e7824 */ /* 0x000fe400078e00ff */
[----:B------:R-:W-:Y:S05]  /*6fc0*/  IMAD.WIDE.U32 R2, R198, c[0x0][0x218], R2 ;  /* 0x00008600c6027a25 */ /* 0x000fea00078e0002 */
[----:B------:R-:W-:Y:S04]  /*6fd0*/  IADD3 R0, P0, R238, R2, RZ ;  /* 0x00000002ee007210 */ /* 0x000fe80007f1e0ff */
[----:B------:R-:W-:Y:S02]  /*6fe0*/  IADD3.X R2, R242, R3, R4, P0, !PT ;  /* 0x00000003f2027210 */ /* 0x000fe400007fe404 */
[C---:B------:R-:W-:Y:S04]  /*6ff0*/  LEA R4, P0, R0.reuse, c[0x0][0x1f8], 0x1 ;  /* 0x00007e0000047a11 */ /* 0x040fe800078008ff */
[----:B------:R-:W-:Y:S01]  /*7000*/  LEA.HI.X R0, R0, c[0x0][0x1fc], R2, 0x1, P0 ;  /* 0x00007f0000007a11 */ /* 0x000fe200000f0c02 */
[----:B------:R-:W-:-:S06]  /*7010*/  BRA.DIV ~URZ, `(.L_x_716) ;  /* 0x000100227f007947 */ /* 0x000fcc000b800000 */
[----:B------:R2:W3:Y:S02]  /*7020*/  SHFL.IDX PT, R7, R0, RZ, 0x181f ;  /* 0x00181fff00077589 */ /* 0x0004e400000e0000 */
.L_x_843:
[----:B------:R-:W-:-:S05]  /*7030*/  BRA.DIV ~URZ, `(.L_x_717) ;  /* 0x000100727f007947 */ /* 0x000fca000b800000 */
[----:B------:R-:W5:Y:S01]  /*7040*/  SHFL.IDX PT, R2, R4, RZ, 0x181f ;  /* 0x00181fff04027589 */ /* 0x000f6200000e0000 */
[----:B------:R-:W-:Y:S02]  /*7050*/  ISETP.GE.AND P2, PT, R208, c[0x0][0x1d4], PT ;  /* 0x00007500d0007a0c */ /* 0x000fe40003f46270 */
[----:B------:R-:W-:Y:S02]  /*7060*/  ISETP.GE.AND P1, PT, R216, c[0x0][0x1d4], PT ;  /* 0x00007500d8007a0c */ /* 0x000fe40003f26270 */
[CC--:B-----5:R-:W-:Y:S05]  /*7070*/  IADD3 R12, P0, R2.reuse, R14.reuse, RZ ;  /* 0x0000000e020c7210 */ /* 0x0e0fea0007f1e0ff */
[C-C-:B---3--:R-:W-:Y:S01]  /*7080*/  IMAD.X R13, R7.reuse, 0x1, R5.reuse, P0 ;  /* 0x00000001070d7824 */ /* 0x148fe200000e0605 */
[-C--:B------:R-:W-:Y:S04]  /*7090*/  IADD3 R2, P0, R2, R15.reuse, RZ ;  /* 0x0000000f02027210 */ /* 0x080fe80007f1e0ff */
[----:B------:R-:W-:Y:S01]  /*70a0*/  @!PT LDS RZ, [RZ] ;  /* 0x00000000fffff984 */ /* 0x000fe20000000800 */
[----:B------:R-:W-:Y:S01]  /*70b0*/  @!PT LDS RZ, [RZ] ;  /* 0x00000000fffff984 */ /* 0x000fe20000000800 */
[----:B------:R3:W-:Y:S01]  /*70c0*/  LDGSTS.E.BYPASS.LTC128B.128 [R197+0x100], [R12.64], !P2 ;  /* 0x001000000cc57fae */ /* 0x0007e2000d101d46 */
[--C-:B------:R-:W-:Y:S01]  /*70d0*/  IMAD.X R3, R7, 0x1, R6.reuse, P0 ;  /* 0x0000000107037824 */ /* 0x100fe200000e0606 */
[----:B------:R-:W-:Y:S04]  /*70e0*/  SEL R7, RZ, 0x10, P2 ;  /* 0x00000010ff077807 */ /* 0x000fe80001000000 */
[----:B------:R5:W-:Y:S04]  /*70f0*/  LDGSTS.E.BYPASS.LTC128B.128 [R197+0x3100], [R2.64], !P1 ;  /* 0x0310000002c57fae */ /* 0x000be8000c901d46 */
[----:B-----5:R-:W3:Y:S04]  /*7100*/  SHFL.IDX PT, R2, R4, 0x1, 0x181f ;  /* 0x00381f0004027f89 */ /* 0x020ee800000e0000 */
[----:B------:R-:W5:Y:S01]  /*7110*/  SHFL.IDX PT, R3, R0, 0x1, 0x181f ;  /* 0x00381f0000037f89 */ /* 0x000f6200000e0000 */
[C---:B---3--:R-:W-:Y:S05]  /*7120*/  IADD3 R12, P0, R2.reuse, R14, RZ ;  /* 0x0000000e020c7210 */ /* 0x048fea0007f1e0ff */
[C---:B-----5:R-:W-:Y:S01]  /*7130*/  IMAD.X R13, R3.reuse, 0x1, R5, P0 ;  /* 0x00000001030d7824 */ /* 0x060fe200000e0605 */
[----:B------:R-:W-:Y:S04]  /*7140*/  IADD3 R2, P0, R2, R15, RZ ;  /* 0x0000000f02027210 */ /* 0x000fe80007f1e0ff */
[----:B------:R3:W-:Y:S01]  /*7150*/  LDGSTS.E.BYPASS.LTC128B.128 [R197+0x1100], [R12.64], !P2 ;  /* 0x011000000cc57fae */ /* 0x0007e2000d101d46 */
[----:B------:R-:W-:Y:S05]  /*7160*/  IMAD.X R3, R3, 0x1, R6, P0 ;  /* 0x0000000103037824 */ /* 0x000fea00000e0606 */
[----:B------:R2:W-:Y:S04]  /*7170*/  LDGSTS.E.BYPASS.LTC128B.128 [R197+0x4100], [R2.64], !P1 ;  /* 0x0410000002c57fae */ /* 0x0005e8000c901d46 */
[----:B---3--:R2:W3:Y:S01]  /*7180*/  SHFL.IDX PT, R13, R0, 0x2, 0x181f ;  /* 0x00581f00000d7f89 */ /* 0x0084e200000e0000 */
[----:B------:R-:W-:Y:S03]  /*7190*/  SEL R12, RZ, 0x10, P1 ;  /* 0x00000010ff0c7807 */ /* 0x000fe60000800000 */
[----:B--2---:R2:W4:Y:S04]  /*71a0*/  SHFL.IDX PT, R0, R4, 0x2, 0x181f ;  /* 0x00581f0004007f89 */ /* 0x00452800000e0000 */
.L_x_844:
[C---:B------:R-:W-:Y:S02]  /*71b0*/  IADD3 R2, -R7.reuse, 0x10, RZ ;  /* 0x0000001007027810 */ /* 0x040fe40007ffe1ff */
[----:B------:R-:W-:Y:S02]  /*71c0*/  ISETP.NE.U32.AND P2, PT, R7, RZ, PT ;  /* 0x000000ff0700720c */ /* 0x000fe40003f45070 */
[----:B------:R-:W-:Y:S04]  /*71d0*/  LOP3.LUT R2, R2, 0xf, RZ, 0xc0, !PT ;  /* 0x0000000f02027812 */ /* 0x000fe800078ec0ff */
[-C--:B--2-4-:R-:W-:Y:S02]  /*71e0*/  IADD3 R4, P1, P0, R2, R0.reuse, R14 ;  /* 0x0000000002047210 */ /* 0x094fe4000783e00e */
[----:B------:R-:W-:Y:S02]  /*71f0*/  IADD3 R2, -R12, 0x10, RZ ;  /* 0x000000100c027810 */ /* 0x000fe40007ffe1ff */
[-C--:B---3--:R-:W-:Y:S02]  /*7200*/  IADD3.X R5, RZ, R13.reuse, R5, P1, P0 ;  /* 0x0000000dff057210 */ /* 0x088fe40000fe0405 */
[----:B------:R-:W-:Y:S03]  /*7210*/  LOP3.LUT R2, R2, 0xf, RZ, 0xc0, !PT ;  /* 0x0000000f02027812 */ /* 0x000fe600078ec0ff */
[----:B------:R-:W-:Y:S01]  /*7220*/  @!PT LDS RZ, [RZ] ;  /* 0x00000000fffff984 */ /* 0x000fe20000000800 */
[----:B------:R-:W-:Y:S01]  /*7230*/  @!PT LDS RZ, [RZ] ;  /* 0x00000000fffff984 */ /* 0x000fe20000000800 */
[----:B------:R-:W-:Y:S01]  /*7240*/  @!PT LDS RZ, [RZ] ;  /* 0x00000000fffff984 */ /* 0x000fe20000000800 */
[----:B------:R2:W-:Y:S01]  /*7250*/  LDGSTS.E.BYPASS.LTC128B.128.ZFILL [R197+0x2100], [R4.64], P2 ;  /* 0x0210000004c57fae */ /* 0x0005e20009141d46 */
[----:B------:R-:W-:Y:S04]  /*7260*/  IADD3 R2, P1, P0, R2, R0, R15 ;  /* 0x0000000002027210 */ /* 0x000fe8000783e00f */
[----:B------:R-:W-:Y:S02]  /*7270*/  IADD3.X R3, RZ, R13, R6, P1, P0 ;  /* 0x0000000dff037210 */ /* 0x000fe40000fe0406 */
[----:B------:R-:W-:Y:S11]  /*7280*/  ISETP.NE.U32.AND P0, PT, R12, RZ, PT ;  /* 0x000000ff0c00720c */ /* 0x000ff60003f05070 */
[----:B------:R-:W-:Y:S02]  /*7290*/  @!UPT UIADD3 URZ, URZ, URZ, URZ ;  /* 0x0000003f3f3ff290 */ /* 0x000fe4000fffe03f */
[----:B------:R2:W-:Y:S02]  /*72a0*/  LDGSTS.E.BYPASS.LTC128B.128.ZFILL [R197+0x5100], [R2.64], P0 ;  /* 0x0510000002c57fae */ /* 0x0005e40008141d46 */
.L_x_715:
[----:B--23--:R-:W-:Y:S05]  /*72b0*/  BSYNC B0 ;  /* 0x0000000000007941 */ /* 0x00cfea0003800000 */
.L_x_714:
[----:B------:R-:W0:Y:S01]  /*72c0*/  LDGDEPBAR ;  /* 0x00000000000079af */ /* 0x000e220000000000 */
[----:B------:R-:W-:Y:S01]  /*72d0*/  WARPSYNC 0xffffffff ;  /* 0xffffffff00007948 */ /* 0x000fe20003800000 */
[C---:B------:R-:W-:Y:S01]  /*72e0*/  HMMA.16816.F32.BF16 R4, R120.reuse, R8, RZ ;  /* 0x000000087804723c */ /* 0x040fe200000418ff */
[----:B------:R-:W-:Y:S02]  /*72f0*/  BSSY B0, `(.L_x_718) ;  /* 0x00000d7000007945 */ /* 0x000fe40003800000 */
[----:B------:R-:W-:Y:S05]  /*7300*/  ISETP.GT.AND P0, PT, R196, R228, PT ;  /* 0x000000e4c400720c */ /* 0x000fea0003f04270 */
[C---:B------:R-:W-:Y:S08]  /*7310*/  HMMA.16816.F32.BF16 R8, R120.reuse, R10, RZ ;  /* 0x0000000a7808723c */ /* 0x040ff000000418ff */
[C---:B------:R-:W-:Y:S08]  /*7320*/  HMMA.16816.F32.BF16 R12, R120.reuse, R16, RZ ;  /* 0x00000010780c723c */ /* 0x040ff000000418ff */
[C---:B------:R-:W-:Y:S08]  /*7330*/  HMMA.16816.F32.BF16 R16, R120.reuse, R18, RZ ;  /* 0x000000127810723c */ /* 0x040ff000000418ff */
[C---:B----4-:R-:W-:Y:S08]  /*7340*/  HMMA.16816.F32.BF16 R20, R120.reuse, R24, RZ ;  /* 0x000000187814723c */ /* 0x050ff000000418ff */
[C---:B------:R-:W-:Y:S08]  /*7350*/  HMMA.16816.F32.BF16 R24, R120.reuse, R26, RZ ;  /* 0x0000001a7818723c */ /* 0x040ff000000418ff */
        /* <DEDUP_REMOVED lines=29> */
[C---:B---3--:R-:W-:Y:S08]  /*7530*/  HMMA.16816.F32.BF16 R20, R152.reuse, R136, R20 ;  /* 0x000000889814723c */ /* 0x048ff00000041814 */
[C---:B------:R-:W-:Y:S01]  /*7540*/  HMMA.16816.F32.BF16 R24, R152.reuse, R138, R24 ;  /* 0x0000008a9818723c */ /* 0x040fe20000041818 */
[----:B------:R-:W3:Y:S07]  /*7550*/  LDSM.16.M88.4 R136, [R182+-0x2800] ;  /* 0xffd80000b688783b */ /* 0x000eee0000000200 */
[C---:B----4-:R-:W-:Y:S08]  /*7560*/  HMMA.16816.F32.BF16 R28, R152.reuse, R140, R28 ;  /* 0x0000008c981c723c */ /* 0x050ff0000004181c */
[C---:B------:R-:W-:Y:S01]  /*7570*/  HMMA.16816.F32.BF16 R32, R152.reuse, R142, R32 ;  /* 0x0000008e9820723c */ /* 0x040fe20000041820 */
[----:B------:R-:W4:Y:S07]  /*7580*/  LDSM.16.M88.4 R140, [R182+-0x2000] ;  /* 0xffe00000b68c783b */ /* 0x000f2e0000000200 */
[C---:B-----5:R-:W-:Y:S08]  /*7590*/  HMMA.16816.F32.BF16 R36, R152.reuse, R144, R36 ;  /* 0x000000909824723c */ /* 0x060ff00000041824 */
[C---:B------:R-:W-:Y:S01]  /*75a0*/  HMMA.16816.F32.BF16 R40, R152.reuse, R146, R40 ;  /* 0x000000929828723c */ /* 0x040fe20000041828 */
[----:B------:R-:W5:Y:S07]  /*75b0*/  LDSM.16.M88.4 R144, [R182+-0x1800] ;  /* 0xffe80000b690783b */ /* 0x000f6e0000000200 */
[C---:B-1----:R-:W-:Y:S08]  /*75c0*/  HMMA.16816.F32.BF16 R44, R152.reuse, R128, R44 ;  /* 0x00000080982c723c */ /* 0x042ff0000004182c */
[----:B------:R-:W-:Y:S01]  /*75d0*/  HMMA.16816.F32.BF16 R48, R152, R130, R48 ;  /* 0x000000829830723c */ /* 0x000fe20000041830 */
[----:B------:R-:W1:Y:S07]  /*75e0*/  LDSM.16.M88.4 R128, [R182+-0x1000] ;  /* 0xfff00000b680783b */ /* 0x000e6e0000000200 */
[C---:B--2---:R-:W-:Y:S08]  /*75f0*/  HMMA.16816.F32.BF16 R4, R156.reuse, R132, R4 ;  /* 0x000000849c04723c */ /* 0x044ff00000041804 */
[C---:B------:R-:W-:Y:S01]  /*7600*/  HMMA.16816.F32.BF16 R8, R156.reuse, R134, R8 ;  /* 0x000000869c08723c */ /* 0x040fe20000041808 */
[----:B------:R-:W2:Y:S07]  /*7610*/  LDSM.16.M88.4 R132, [R182+-0x800] ;  /* 0xfff80000b684783b */ /* 0x000eae0000000200 */
        /* <DEDUP_REMOVED lines=54> */
[C---:B-1----:R-:W-:Y:S08]  /*7980*/  HMMA.16816.F32.BF16 R12, R168.reuse, R128, R12 ;  /* 0x00000080a80c723c */ /* 0x042ff0000004180c */
[C---:B------:R-:W-:Y:S01]  /*7990*/  HMMA.16816.F32.BF16 R16, R168.reuse, R130, R16 ;  /* 0x00000082a810723c */ /* 0x040fe20000041810 */
[----:B------:R-:W1:Y:S07]  /*79a0*/  LDSM.16.M88.4 R128, [R182] ;  /* 0x00000000b680783b */ /* 0x000e6e0000000200 */
        /* <DEDUP_REMOVED lines=12> */
[C---:B-1----:R-:W-:Y:S08]  /*7a70*/  HMMA.16816.F32.BF16 R4, R172.reuse, R128, R4 ;  /* 0x00000080ac04723c */ /* 0x042ff00000041804 */
[C---:B------:R-:W-:Y:S01]  /*7a80*/  HMMA.16816.F32.BF16 R8, R172.reuse, R130, R8 ;  /* 0x00000082ac08723c */ /* 0x040fe20000041808 */
[----:B------:R-:W1:Y:S01]  /*7a90*/  LDSM.16.M88.4 R128, [R182+0x2800] ;  /* 0x00280000b680783b */ /* 0x000e620000000200 */
[----:B------:R-:W-:Y:S06]  /*7aa0*/  DEPBAR.LE SB0, 0x0 ;  /* 0x000080000000791a */ /* 0x000fec0000000000 */
[C---:B--2---:R-:W-:Y:S01]  /*7ab0*/  HMMA.16816.F32.BF16 R12, R172.reuse, R132, R12 ;  /* 0x00000084ac0c723c */ /* 0x044fe2000004180c */
[----:B------:R-:W-:Y:S07]  /*7ac0*/  BAR.SYNC.DEFER_BLOCKING 0x0 ;  /* 0x0000000000007b1d */ /* 0x000fee0000010000 */
[C---:B------:R-:W-:Y:S08]  /*7ad0*/  HMMA.16816.F32.BF16 R16, R172.reuse, R134, R16 ;  /* 0x00000086ac10723c */ /* 0x040ff00000041810 */
[C---:B---3--:R-:W-:Y:S08]  /*7ae0*/  HMMA.16816.F32.BF16 R20, R172.reuse, R136, R20 ;  /* 0x00000088ac14723c */ /* 0x048ff00000041814 */
[C---:B------:R-:W-:Y:S08]  /*7af0*/  HMMA.16816.F32.BF16 R24, R172.reuse, R138, R24 ;  /* 0x0000008aac18723c */ /* 0x040ff00000041818 */
[C---:B----4-:R-:W-:Y:S08]  /*7b00*/  HMMA.16816.F32.BF16 R28, R172.reuse, R140, R28 ;  /* 0x0000008cac1c723c */ /* 0x050ff0000004181c */
[C---:B------:R-:W-:Y:S08]  /*7b10*/  HMMA.16816.F32.BF16 R32, R172.reuse, R142, R32 ;  /* 0x0000008eac20723c */ /* 0x040ff00000041820 */
[C---:B-----5:R-:W-:Y:S08]  /*7b20*/  HMMA.16816.F32.BF16 R36, R172.reuse, R144, R36 ;  /* 0x00000090ac24723c */ /* 0x060ff00000041824 */
[C---:B------:R-:W-:Y:S08]  /*7b30*/  HMMA.16816.F32.BF16 R40, R172.reuse, R146, R40 ;  /* 0x00000092ac28723c */ /* 0x040ff00000041828 */
[C---:B-1----:R-:W-:Y:S08]  /*7b40*/  HMMA.16816.F32.BF16 R44, R172.reuse, R128, R44 ;  /* 0x00000080ac2c723c */ /* 0x042ff0000004182c */
[----:B------:R-:W-:Y:S01]  /*7b50*/  HMMA.16816.F32.BF16 R48, R172, R130, R48 ;  /* 0x00000082ac30723c */ /* 0x000fe20000041830 */
[----:B------:R-:W-:Y:S07]  /*7b60*/  @!UPT UIADD3 URZ, URZ, URZ, URZ ;  /* 0x0000003f3f3ff290 */ /* 0x000fee000fffe03f */
[----:B------:R-:W-:-:S11]  /*7b70*/  @!P0 BRA `(.L_x_719) ;  /* 0x000004e000008947 */ /* 0x000fd60003800000 */
[----:B------:R-:W-:Y:S01]  /*7b80*/  IMAD.MOV.U32 R2, RZ, RZ, c[0x0][0x2b8] ;  /* 0x0000ae00ff027624 */ /* 0x000fe200078e00ff */
[----:B------:R-:W-:Y:S01]  /*7b90*/  SHF.R.S32.HI R176, RZ, 0x1f, R216 ;  /* 0x0000001fffb07819 */ /* 0x000fe200000114d8 */
[----:B------:R-:W-:Y:S01]  /*7ba0*/  IMAD R0, R227, 0x20, R244 ;  /* 0x00000020e3007824 */ /* 0x000fe200078e02f4 */
[----:B------:R-:W-:Y:S01]  /*7bb0*/  SHF.R.S32.HI R129, RZ, 0x1f, R208 ;  /* 0x0000001fff817819 */ /* 0x000fe200000114d0 */
[----:B------:R-:W-:Y:S01]  /*7bc0*/  IMAD.MOV.U32 R198, RZ, RZ, RZ ;  /* 0x000000ffffc67224 */ /* 0x000fe200078e00ff */
[----:B------:R-:W-:Y:S01]  /*7bd0*/  ISETP.NE.AND P2, PT, R2, 0x1, PT ;  /* 0x000000010200780c */ /* 0x000fe20003f45270 */
[----:B------:R-:W-:Y:S01]  /*7be0*/  IMAD R2, R196, 0x60, R233 ;  /* 0x00000060c4027824 */ /* 0x000fe200078e02e9 */
[----:B------:R-:W-:Y:S01]  /*7bf0*/  ISETP.GT.AND P1, PT, R0, 0x5f, PT ;  /* 0x0000005f0000780c */ /* 0x000fe20003f24270 */
[C---:B------:R-:W-:Y:S01]  /*7c00*/  IMAD.SHL.U32 R133, R216.reuse, 0x2, RZ ;  /* 0x00000002d8857824 */ /* 0x040fe200078e00ff */
[----:B------:R-:W-:Y:S01]  /*7c10*/  SHF.L.U64.HI R128, R216, 0x1, R176 ;  /* 0x00000001d8807819 */ /* 0x000fe200000102b0 */
[----:B------:R-:W-:Y:S01]  /*7c20*/  IMAD.SHL.U32 R132, R208, 0x2, RZ ;  /* 0x00000002d0847824 */ /* 0x000fe200078e00ff */
[----:B------:R-:W-:Y:S05]  /*7c30*/  IADD3 R2, R2, -0x60, R0 ;  /* 0xffffffa002027810 */ /* 0x000fea0007ffe000 */
[----:B------:R-:W-:Y:S02]  /*7c40*/  IMAD.MOV.U32 R0, RZ, RZ, R2 ;  /* 0x000000ffff007224 */ /* 0x000fe400078e0002 */
[----:B------:R-:W-:Y:S05]  /*7c50*/  @P2 IMAD.HI.U32 R3, R2, c[0x0][0x2bc], RZ ;  /* 0x0000af0002032a27 */ /* 0x000fea00078e00ff */
[----:B------:R-:W-:Y:S04]  /*7c60*/  @P2 SHF.R.U32.HI R0, RZ, c[0x0][0x2c0], R3 ;  /* 0x0000b000ff002a19 */ /* 0x000fe80000011603 */
        /* <DEDUP_REMOVED lines=23> */
.L_x_845:
[----:B------:R-:W-:-:S05]  /*7de0*/  BRA.DIV ~URZ, `(.L_x_721) ;  /* 0x0000f6c27f007947 */ /* 0x000fca000b800000 */
[----:B------:R-:W3:Y:S01]  /*7df0*/  SHFL.IDX PT, R2, R108, RZ, 0x181f ;  /* 0x00181fff6c027589 */ /* 0x000ee200000e0000 */
[----:B------:R-:W-:Y:S02]  /*7e00*/  ISETP.GE.AND P2, PT, R208, c[0x0][0x1d4], PT ;  /* 0x00007500d0007a0c */ /* 0x000fe40003f46270 */
[----:B------:R-:W-:Y:S02]  /*7e10*/  ISETP.GE.AND P1, PT, R216, c[0x0][0x1d4], PT ;  /* 0x00007500d8007a0c */ /* 0x000fe40003f26270 */
[CC--:B---3--:R-:W-:Y:S05]  /*7e20*/  IADD3 R130, P0, R2.reuse, R132.reuse, RZ ;  /* 0x0000008402827210 */ /* 0x0c8fea0007f1e0ff */
[C-C-:B--2---:R-:W-:Y:S01]  /*7e30*/  IMAD.X R131, R129.reuse, 0x1, R109.reuse, P0 ;  /* 0x0000000181837824 */ /* 0x144fe200000e066d */
[-C--:B------:R-:W-:Y:S04]  /*7e40*/  IADD3 R2, P0, R2, R133.reuse, RZ ;  /* 0x0000008502027210 */ /* 0x080fe80007f1e0ff */
[----:B------:R-:W-:Y:S01]  /*7e50*/  @!PT LDS RZ, [RZ] ;  /* 0x00000000fffff984 */ /* 0x000fe20000000800 */
[----:B------:R-:W-:Y:S01]  /*7e60*/  @!PT LDS RZ, [RZ] ;  /* 0x00000000fffff984 */ /* 0x000fe20000000800 */
[----:B------:R2:W-:Y:S01]  /*7e70*/  LDGSTS.E.BYPASS.LTC128B.128 [R197+0x8100], [R130.64], !P2 ;  /* 0x0810000082c57fae */ /* 0x0005e2000d101d46 */
[--C-:B------:R-:W-:Y:S01]  /*7e80*/  IMAD.X R3, R129, 0x1, R128.reuse, P0 ;  /* 0x0000000181037824 */ /* 0x100fe200000e0680 */
[----:B------:R-:W-:Y:S04]  /*7e90*/  SEL R129, RZ, 0x10, P2 ;  /* 0x00000010ff817807 */ /* 0x000fe80001000000 */
[----:B------:R3:W-:Y:S04]  /*7ea0*/  LDGSTS.E.BYPASS.LTC128B.128 [R197+0xb100], [R2.64], !P1 ;  /* 0x0b10000002c57fae */ /* 0x0007e8000c901d46 */
[----:B---3--:R-:W2:Y:S04]  /*7eb0*/  SHFL.IDX PT, R2, R108, 0x1, 0x181f ;  /* 0x00381f006c027f89 */ /* 0x008ea800000e0000 */
[----:B------:R-:W3:Y:S01]  /*7ec0*/  SHFL.IDX PT, R3, R0, 0x1, 0x181f ;  /* 0x00381f0000037f89 */ /* 0x000ee200000e0000 */
[C---:B--2---:R-:W-:Y:S05]  /*7ed0*/  IADD3 R130, P0, R2.reuse, R132, RZ ;  /* 0x0000008402827210 */ /* 0x044fea0007f1e0ff */
[C---:B---3--:R-:W-:Y:S01]  /*7ee0*/  IMAD.X R131, R3.reuse, 0x1, R109, P0 ;  /* 0x0000000103837824 */ /* 0x048fe200000e066d */
[----:B------:R-:W-:Y:S04]  /*7ef0*/  IADD3 R2, P0, R2, R133, RZ ;  /* 0x0000008502027210 */ /* 0x000fe80007f1e0ff */
[----:B------:R2:W-:Y:S01]  /*7f00*/  LDGSTS.E.BYPASS.LTC128B.128 [R197+0x9100], [R130.64], !P2 ;  /* 0x0910000082c57fae */ /* 0x0005e2000d101d46 */
[----:B------:R-:W-:Y:S05]  /*7f10*/  IMAD.X R3, R3, 0x1, R128, P0 ;  /* 0x0000000103037824 */ /* 0x000fea00000e0680 */
[----:B------:R3:W-:Y:S04]  /*7f20*/  LDGSTS.E.BYPASS.LTC128B.128 [R197+0xc100], [R2.64], !P1 ;  /* 0x0c10000002c57fae */ /* 0x0007e8000c901d46 */
[----:B--2---:R3:W2:Y:S01]  /*7f30*/  SHFL.IDX PT, R131, R0, 0x2, 0x181f ;  /* 0x00581f0000837f89 */ /* 0x0046a200000e0000 */
[----:B------:R-:W-:Y:S03]  /*7f40*/  SEL R130, RZ, 0x10, P1 ;  /* 0x00000010ff827807 */ /* 0x000fe60000800000 */
[----:B-1----:R3:W1:Y:S04]  /*7f50*/  SHFL.IDX PT, R0, R108, 0x2, 0x181f ;  /* 0x00581f006c007f89 */ /* 0x00266800000e0000 */
.L_x_846:
[C---:B---3--:R-:W-:Y:S02]  /*7f60*/  IADD3 R2, -R129.reuse, 0x10, RZ ;  /* 0x0000001081027810 */ /* 0x048fe40007ffe1ff */
[----:B------:R-:W-:Y:S02]  /*7f70*/  ISETP.NE.U32.AND P2, PT, R129, RZ, PT ;  /* 0x000000ff8100720c */ /* 0x000fe40003f45070 */
[----:B------:R-:W-:Y:S04]  /*7f80*/  LOP3.LUT R2, R2, 0xf, RZ, 0xc0, !PT ;  /* 0x0000000f02027812 */ /* 0x000fe800078ec0ff */
[-C--:B-1----:R-:W-:Y:S02]  /*7f90*/  IADD3 R108, P1, P0, R2, R0.reuse, R132 ;  /* 0x00000000026c7210 */ /* 0x082fe4000783e084 */
[----:B------:R-:W-:Y:S02]  /*7fa0*/  IADD3 R2, -R130, 0x10, RZ ;  /* 0x0000001082027810 */ /* 0x000fe40007ffe1ff */
[-C--:B--2---:R-:W-:Y:S02]  /*7fb0*/  IADD3.X R109, RZ, R131.reuse, R109, P1, P0 ;  /* 0x00000083ff6d7210 */ /* 0x084fe40000fe046d */
        /* <DEDUP_REMOVED lines=10> */
.L_x_719:
[----:B------:R-:W-:Y:S05]  /*8060*/  BSYNC B0 ;  /* 0x0000000000007941 */ /* 0x000fea0003800000 */
.L_x_718:
[----:B------:R-:W-:Y:S01]  /*8070*/  LOP3.LUT R128, RZ, c[0x0][0x324], RZ, 0x33, !PT ;  /* 0x0000c900ff807a12 */ /* 0x000fe200078e33ff */
[----:B------:R-:W-:Y:S01]  /*8080*/  IMAD.MOV.U32 R0, RZ, RZ, c[0x0][0x2c4] ;  /* 0x0000b100ff007624 */ /* 0x000fe200078e00ff */
[----:B------:R-:W0:Y:S01]  /*8090*/  LDGDEPBAR ;  /* 0x00000000000079af */ /* 0x000e220000000000 */
[----:B-1----:R-:W-:Y:S02]  /*80a0*/  IMAD R108, R196, -0x60, RZ ;  /* 0xffffffa0c46c7824 */ /* 0x002fe400078e02ff */
[----:B------:R-:W-:Y:S01]  /*80b0*/  IMAD.IADD R109, R245, 0x1, R243 ;  /* 0x00000001f56d7824 */ /* 0x000fe200078e02f3 */
[----:B------:R-:W-:Y:S02]  /*80c0*/  ISETP.NE.AND P0, PT, R0, 0x1, PT ;  /* 0x000000010000780c */ /* 0x000fe40003f05270 */
[----:B------:R-:W-:Y:S04]  /*80d0*/  IADD3 R0, -R231, 0x1, R108 ;  /* 0x00000001e7007810 */ /* 0x000fe80007ffe16c */
[----:B------:R-:W-:Y:S04]  /*80e0*/  IADD3 R0, -R229, R0, R230 ;  /* 0x00000000e5007210 */ /* 0x000fe80007ffe1e6 */
[----:B------:R-:W-:Y:S03]  /*80f0*/  IADD3 R129, R0, c[0x0][0x328], RZ ;  /* 0x0000ca0000817a10 */ /* 0x000fe60007ffe0ff */
[----:B------:R-:W-:Y:S05]  /*8100*/  @P0 IMAD.HI.U32 R2, R109, c[0x0][0x2c8], RZ ;  /* 0x0000b2006d020a27 */ /* 0x000fea00078e00ff */
[----:B------:R-:W-:Y:S01]  /*8110*/  @P0 SHF.R.U32.HI R109, RZ, c[0x0][0x2cc], R2 ;  /* 0x0000b300ff6d0a19 */ /* 0x000fe20000011602 */
[----:B------:R-:W-:-:S05]  /*8120*/  BRA.DIV ~URZ, `(.L_x_722) ;  /* 0x0000f7127f007947 */ /* 0x000fca000b800000 */
[----:B------:R1:W2:Y:S02]  /*8130*/  SHFL.IDX PT, R3, R109, RZ, 0x1c1f ;  /* 0x001c1fff6d037589 */ /* 0x0002a400000e0000 */
.L_x_847:
[----:B------:R-:W-:Y:S01]  /*8140*/  IMAD.IADD R128, R128, 0x1, R0 ;  /* 0x0000000180807824 */ /* 0x000fe200078e0200 */
[----:B------:R-:W-:Y:S02]  /*8150*/  ISETP.GE.AND P0, PT, R249, 0x1, PT ;  /* 0x00000001f900780c */ /* 0x000fe40003f06270 */
[----:B--2---:R-:W-:Y:S01]  /*8160*/  IADD3 R2, R129, R3, RZ ;  /* 0x0000000381027210 */ /* 0x004fe20007ffe0ff */
[----:B------:R-:W-:Y:S10]  /*8170*/  IMAD.IADD R0, R128, 0x1, R3 ;  /* 0x0000000180007824 */ /* 0x000ff400078e0203 */
[----:B------:R-:W-:-:S05]  /*8180*/  @!P0 BRA `(.L_x_723) ;  /* 0x0000018000008947 */ /* 0x000fca0003800000 */
[----:B------:R-:W-:Y:S01]  /*8190*/  IADD3 R3, -R229, R230, R3 ;  /* 0x000000e6e5037210 */ /* 0x000fe20007ffe103 */
[----:B------:R-:W-:Y:S03]  /*81a0*/  BSSY B0, `(.L_x_724) ;  /* 0x0000011000007945 */ /* 0x000fe60003800000 */
        /* <DEDUP_REMOVED lines=11> */
.L_x_725:
[----:B------:R-:W-:Y:S04]  /*8260*/  MOV R130, c[0x0][0x32c] ;  /* 0x0000cb0000827a02 */ /* 0x000fe80000000f00 */
[----:B------:R-:W-:Y:S11]  /*8270*/  ISETP.NE.AND P0, PT, R130, 0x1, PT ;  /* 0x000000018200780c */ /* 0x000ff60003f05270 */
[----:B------:R-:W-:Y:S02]  /*8280*/  @!UPT UIADD3 URZ, URZ, URZ, URZ ;  /* 0x0000003f3f3ff290 */ /* 0x000fe4000fffe03f */
[----:B------:R-:W-:Y:S05]  /*8290*/  @P0 IMAD.HI.U32 R130, R3, c[0x0][0x330], RZ ;  /* 0x0000cc0003820a27 */ /* 0x000fea00078e00ff */
[----:B------:R-:W-:Y:S02]  /*82a0*/  @P0 SHF.R.U32.HI R3, RZ, c[0x0][0x334], R130 ;  /* 0x0000cd00ff030a19 */ /* 0x000fe40000011682 */
.L_x_726:
[----:B------:R-:W-:Y:S05]  /*82b0*/  BSYNC B0 ;  /* 0x0000000000007941 */ /* 0x000fea0003800000 */
.L_x_724:
[----:B------:R-:W-:Y:S04]  /*82c0*/  IMAD.IADD R130, R108, 0x1, -R231 ;  /* 0x000000016c827824 */ /* 0x000fe800078e0ae7 */
[----:B------:R-:W-:Y:S05]  /*82d0*/  IMAD R3, R3, c[0x0][0x32c], R130 ;  /* 0x0000cb0003037a24 */ /* 0x000fea00078e0282 */
[----:B------:R-:W-:Y:S02]  /*82e0*/  IMNMX R0, R0, R3, !PT ;  /* 0x0000000300007217 */ /* 0x000fe40007800200 */
[----:B------:R-:W-:Y:S04]  /*82f0*/  IADD3 R3, R3, c[0x0][0x32c], RZ ;  /* 0x0000cb0003037a10 */ /* 0x000fe80007ffe0ff */
[----:B------:R-:W-:Y:S02]  /*8300*/  IMNMX R2, R2, R3, PT ;  /* 0x0000000302027217 */ /* 0x000fe40003800200 */
.L_x_723:
[C---:B------:R-:W-:Y:S02]  /*8310*/  ISETP.GE.AND P0, PT, R108.reuse, 0x1, PT ;  /* 0x000000016c00780c */ /* 0x040fe40003f06270 */
[----:B------:R-:W-:Y:S02]  /*8320*/  ISETP.GE.AND P1, PT, R108, 0x2, PT ;  /* 0x000000026c00780c */ /* 0x000fe40003f26270 */
[----:B------:R-:W-:Y:S02]  /*8330*/  LOP3.LUT R194, R194, 0xffff7fff, RZ, 0xc0, !PT ;  /* 0xffff7fffc2c27812 */ /* 0x000fe400078ec0ff */
[C---:B------:R-:W-:Y:S02]  /*8340*/  ISETP.GE.AND P6, PT, R108.reuse, 0x42, PT ;  /* 0x000000426c00780c */ /* 0x040fe40003fc6270 */
[C---:B------:R-:W-:Y:S02]  /*8350*/  ISETP.GE.AND P5, PT, R108.reuse, 0x49, PT ;  /* 0x000000496c00780c */ /* 0x040fe40003fa6270 */
[C---:B------:R-:W-:Y:S02]  /*8360*/  ISETP.GE.AND P4, PT, R108.reuse, 0x4a, PT ;  /* 0x0000004a6c00780c */ /* 0x040fe40003f86270 */
[----:B------:R-:W-:Y:S02]  /*8370*/  ISETP.GE.AND P3, PT, R108, 0x51, PT ;  /* 0x000000516c00780c */ /* 0x000fe40003f66270 */
[----:B------:R-:W-:Y:S02]  /*8380*/  @P0 LOP3.LUT R194, R194, 0x8000, RZ, 0xfc, !PT ;  /* 0x00008000c2c20812 */ /* 0x000fe400078efcff */
[----:B------:R-:W-:Y:S02]  /*8390*/  ISETP.GT.AND P0, PT, R0, RZ, !P0 ;  /* 0x000000ff0000720c */ /* 0x000fe40004704270 */
        /* <DEDUP_REMOVED lines=9> */
[----:B------:R-:W-:Y:S02]  /*8430*/  ISETP.GT.AND P0, PT, R0, 0x8, !P1 ;  /* 0x000000080000780c */ /* 0x000fe40004f04270 */
[----:B------:R-:W-:Y:S02]  /*8440*/  ISETP.GE.AND P2, PT, R108, 0x59, PT ;  /* 0x000000596c00780c */ /* 0x000fe40003f46270 */
        /* <DEDUP_REMOVED lines=91> */
[----:B------:R-:W-:Y:S02]  /*8a00*/  ISETP.GT.AND P0, PT, R0, 0x48, !P5 ;  /* 0x000000480000780c */ /* 0x000fe40006f04270 */
[----:B------:R-:W-:Y:S02]  /*8a10*/  LOP3.LUT R194, R194, 0xfffdffff, RZ, 0xc0, !PT ;  /* 0xfffdffffc2c27812 */ /* 0x000fe400078ec0ff */
[----:B------:R-:W-:Y:S04]  /*8a20*/  ISETP.LT.OR P0, PT, R2, 0x49, P0 ;  /* 0x000000490200780c */ /* 0x000fe80000701670 */
[----:B------:R-:W-:Y:S02]  /*8a30*/  FSEL R17, R40, -INF , !P0 ;  /* 0xff80000028117808 */ /* 0x000fe40004000000 */
[----:B------:R-:W-:Y:S04]  /*8a40*/  ISETP.GT.AND P0, PT, R0, 0x49, !P4 ;  /* 0x000000490000780c */ /* 0x000fe80006704270 */
        /* <DEDUP_REMOVED lines=11> */
[----:B------:R-:W-:Y:S11]  /*8b00*/  ISETP.GE.AND P0, PT, R108, 0x5a, PT ;  /* 0x0000005a6c00780c */ /* 0x000ff60003f06270 */
[----:B------:R-:W-:Y:S02]  /*8b10*/  @!UPT UIADD3 URZ, URZ, URZ, URZ ;  /* 0x0000003f3f3ff290 */ /* 0x000fe4000fffe03f */
[----:B------:R-:W-:Y:S02]  /*8b20*/  @P0 LOP3.LUT R194, R194, 0x20000, RZ, 0xfc, !PT ;  /* 0x00020000c2c20812 */ /* 0x000fe400078efcff */
[----:B------:R-:W-:Y:S04]  /*8b30*/  ISETP.GT.AND P0, PT, R0, 0x59, !P0 ;  /* 0x000000590000780c */ /* 0x000fe80004704270 */
[----:B------:R-:W-:Y:S04]  /*8b40*/  ISETP.LT.OR P0, PT, R2, 0x5a, P0 ;  /* 0x0000005a0200780c */ /* 0x000fe80000701670 */
[----:B------:R-:W-:Y:S01]  /*8b50*/  FSEL R8, R49, -INF , !P0 ;  /* 0xff80000031087808 */ /* 0x000fe20004000000 */
[----:B------:R-:W-:-:S06]  /*8b60*/  BRA.DIV ~URZ, `(.L_x_727) ;  /* 0x0000ed427f007947 */ /* 0x000fcc000b800000 */
[----:B------:R2:W3:Y:S02]  /*8b70*/  SHFL.IDX PT, R3, R109, 0x1, 0x1c1f ;  /* 0x003c1f006d037f89 */ /* 0x0004e400000e0000 */
.L_x_848:
[----:B------:R-:W-:Y:S01]  /*8b80*/  ISETP.GE.AND P0, PT, R249, 0x1, PT ;  /* 0x00000001f900780c */ /* 0x000fe20003f06270 */
[----:B---3--:R-:W-:Y:S01]  /*8b90*/  IMAD.IADD R2, R129, 0x1, R3 ;  /* 0x0000000181027824 */ /* 0x008fe200078e0203 */
[----:B------:R-:W-:Y:S11]  /*8ba0*/  IADD3 R0, R128, R3, RZ ;  /* 0x0000000380007210 */ /* 0x000ff60007ffe0ff */
        /* <DEDUP_REMOVED lines=14> */
.L_x_730:
[----:B------:R-:W-:Y:S04]  /*8c90*/  MOV R4, c[0x0][0x32c] ;  /* 0x0000cb0000047a02 */ /* 0x000fe80000000f00 */
[----:B------:R-:W-:Y:S11]  /*8ca0*/  ISETP.NE.AND P0, PT, R4, 0x1, PT ;  /* 0x000000010400780c */ /* 0x000ff60003f05270 */
[----:B------:R-:W-:Y:S02]  /*8cb0*/  @!UPT UIADD3 URZ, URZ, URZ, URZ ;  /* 0x0000003f3f3ff290 */ /* 0x000fe4000fffe03f */
[----:B------:R-:W-:Y:S05]  /*8cc0*/  @P0 IMAD.HI.U32 R4, R3, c[0x0][0x330], RZ ;  /* 0x0000cc0003040a27 */ /* 0x000fea00078e00ff */
[----:B------:R-:W-:Y:S02]  /*8cd0*/  @P0 SHF.R.U32.HI R3, RZ, c[0x0][0x334], R4 ;  /* 0x0000cd00ff030a19 */ /* 0x000fe40000011604 */
.L_x_731:
[----:B------:R-:W-:Y:S05]  /*8ce0*/  BSYNC B0 ;  /* 0x0000000000007941 */ /* 0x000fea0003800000 */
.L_x_729:
[----:B------:R-:W-:Y:S04]  /*8cf0*/  IMAD.IADD R4, R108, 0x1, -R231 ;  /* 0x000000016c047824 */ /* 0x000fe800078e0ae7 */
[----:B------:R-:W-:Y:S05]  /*8d00*/  IMAD R3, R3, c[0x0][0x32c], R4 ;  /* 0x0000cb0003037a24 */ /* 0x000fea00078e0204 */
[----:B------:R-:W-:Y:S02]  /*8d10*/  IADD3 R4, R3, c[0x0][0x32c], RZ ;  /* 0x0000cb0003047a10 */ /* 0x000fe40007ffe0ff */
[----:B------:R-:W-:Y:S02]  /*8d20*/  IMNMX R0, R0, R3, !PT ;  /* 0x0000000300007217 */ /* 0x000fe40007800200 */
[----:B------:R-:W-:Y:S02]  /*8d30*/  IMNMX R2, R2, R4, PT ;  /* 0x0000000402027217 */ /* 0x000fe40003800200 */
.L_x_728:
        /* <DEDUP_REMOVED lines=104> */
[----:B------:R-:W-:Y:S02]  /*93c0*/  ISETP.GT.AND P0, PT, R0, 0x41, !P6 ;  /* 0x000000410000780c */ /* 0x000fe40007704270 */
[----:B------:R-:W-:Y:S02]  /*93d0*/  FMNMX.FTZ R4, R195, R4, !PT ;  /* 0x00000004c3047209 */ /* 0x000fe40007810000 */
[----:B------:R-:W-:Y:S02]  /*93e0*/  ISETP.LT.OR P0, PT, R2, 0x42, P0 ;  /* 0x000000420200780c */ /* 0x000fe40000701670 */
[----:B------:R-:W-:Y:S02]  /*93f0*/  LOP3.LUT P6, RZ, R194, 0x20000, RZ, 0xc0, !PT ;  /* 0x00020000c2ff7812 */ /* 0x000fe400078cc0ff */
[----:B------:R-:W-:Y:S02]  /*9400*/  FSEL R200, R39, -INF , !P0 ;  /* 0xff80000027c87808 */ /* 0x000fe40004000000 */
[----:B------:R-:W-:Y:S02]  /*9410*/  ISETP.GT.AND P0, PT, R0, 0x48, !P5 ;  /* 0x000000480000780c */ /* 0x000fe40006f04270 */
[----:B------:R-:W-:Y:S02]  /*9420*/  FMNMX.FTZ R4, R200, R4, !PT ;  /* 0x00000004c8047209 */ /* 0x000fe40007810000 */
[----:B------:R-:W-:Y:S04]  /*9430*/  ISETP.LT.OR P0, PT, R2, 0x49, P0 ;  /* 0x000000490200780c */ /* 0x000fe80000701670 */
[----:B------:R-:W-:Y:S02]  /*9440*/  FSEL R201, R42, -INF , !P0 ;  /* 0xff8000002ac97808 */ /* 0x000fe40004000000 */
[----:B------:R-:W-:Y:S02]  /*9450*/  ISETP.GT.AND P0, PT, R0, 0x49, !P4 ;  /* 0x000000490000780c */ /* 0x000fe40006704270 */
[----:B------:R-:W-:Y:S02]  /*9460*/  FMNMX.FTZ R4, R201, R4, !PT ;  /* 0x00000004c9047209 */ /* 0x000fe40007810000 */
[----:B------:R-:W-:Y:S04]  /*9470*/  ISETP.LT.OR P0, PT, R2, 0x4a, P0 ;  /* 0x0000004a0200780c */ /* 0x000fe80000701670 */
[----:B------:R-:W-:Y:S02]  /*9480*/  FSEL R202, R43, -INF , !P0 ;  /* 0xff8000002bca7808 */ /* 0x000fe40004000000 */
[----:B------:R-:W-:Y:S04]  /*9490*/  ISETP.GT.AND P0, PT, R0, 0x50, !P3 ;  /* 0x000000500000780c */ /* 0x000fe80005f04270 */
[----:B------:R-:W-:Y:S04]  /*94a0*/  ISETP.LT.OR P0, PT, R2, 0x51, P0 ;  /* 0x000000510200780c */ /* 0x000fe80000701670 */
[----:B------:R-:W-:Y:S02]  /*94b0*/  FSEL R203, R46, -INF , !P0 ;  /* 0xff8000002ecb7808 */ /* 0x000fe40004000000 */
[----:B------:R-:W-:Y:S04]  /*94c0*/  ISETP.GT.AND P0, PT, R0, 0x51, !P1 ;  /* 0x000000510000780c */ /* 0x000fe80004f04270 */
[----:B------:R-:W-:Y:S02]  /*94d0*/  ISETP.LT.OR P1, PT, R2, 0x52, P0 ;  /* 0x000000520200780c */ /* 0x000fe40000721670 */
[----:B------:R-:W-:Y:S02]  /*94e0*/  ISETP.GT.AND P0, PT, R0, 0x59, !P6 ;  /* 0x000000590000780c */ /* 0x000fe40007704270 */
[----:B------:R-:W-:Y:S02]  /*94f0*/  FMNMX.FTZ R0, R16, R3, !PT ;  /* 0x0000000310007209 */ /* 0x000fe40007810000 */
[----:B------:R-:W-:Y:S02]  /*9500*/  FMNMX.FTZ R3, R202, R4, !PT ;  /* 0x00000004ca037209 */ /* 0x000fe40007810000 */
[----:B------:R-:W-:Y:S02]  /*9510*/  FSEL R188, R47, -INF , !P1 ;  /* 0xff8000002fbc7808 */ /* 0x000fe40004800000 */
[C---:B------:R-:W-:Y:S02]  /*9520*/  ISETP.LT.OR P1, PT, R2.reuse, 0x59, P2 ;  /* 0x000000590200780c */ /* 0x040fe40001721670 */
[----:B------:R-:W-:Y:S02]  /*9530*/  FMNMX.FTZ R0, R13, R0, !PT ;  /* 0x000000000d007209 */ /* 0x000fe40007810000 */
[----:B------:R-:W-:Y:S02]  /*9540*/  FMNMX.FTZ R3, R203, R3, !PT ;  /* 0x00000003cb037209 */ /* 0x000fe40007810000 */
[----:B------:R-:W-:Y:S02]  /*9550*/  ISETP.LT.OR P0, PT, R2, 0x5a, P0 ;  /* 0x0000005a0200780c */ /* 0x000fe40000701670 */
[----:B------:R-:W-:Y:S02]  /*9560*/  FSEL R179, R50, -INF , !P1 ;  /* 0xff80000032b37808 */ /* 0x000fe40004800000 */
[----:B------:R-:W-:Y:S02]  /*9570*/  FMNMX.FTZ R0, R12, R0, !PT ;  /* 0x000000000c007209 */ /* 0x000fe40007810000 */
[----:B------:R-:W-:Y:S02]  /*9580*/  FMNMX.FTZ R2, R188, R3, !PT ;  /* 0x00000003bc027209 */ /* 0x000fe40007810000 */
[----:B------:R-:W-:Y:S02]  /*9590*/  FSEL R178, R51, -INF , !P0 ;  /* 0xff80000033b27808 */ /* 0x000fe40004000000 */
[----:B------:R-:W-:Y:S02]  /*95a0*/  FMNMX.FTZ R0, R9, R0, !PT ;  /* 0x0000000009007209 */ /* 0x000fe40007810000 */
[----:B------:R-:W-:Y:S02]  /*95b0*/  FMNMX.FTZ R2, R179, R2, !PT ;  /* 0x00000002b3027209 */ /* 0x000fe40007810000 */
[----:B------:R-:W-:Y:S02]  /*95c0*/  FMNMX.FTZ R108, R8, R0, !PT ;  /* 0x00000000086c7209 */ /* 0x000fe40007810000 */
[----:B------:R-:W-:Y:S01]  /*95d0*/  FMNMX.FTZ R5, R178, R2, !PT ;  /* 0x00000002b2057209 */ /* 0x000fe20007810000 */
[----:B------:R-:W-:-:S05]  /*95e0*/  BRA.DIV ~URZ, `(.L_x_732) ;  /* 0x0000e3327f007947 */ /* 0x000fca000b800000 */
[----:B------:R3:W4:Y:S02]  /*95f0*/  SHFL.BFLY PT, R0, R108, 0x2, 0x1f ;  /* 0x0c401f006c007f89 */ /* 0x00072400000e0000 */
.L_x_849:
[----:B----4-:R-:W-:Y:S01]  /*9600*/  FMNMX.FTZ R4, R108, R0, !PT ;  /* 0x000000006c047209 */ /* 0x010fe20007810000 */
[----:B------:R-:W-:-:S05]  /*9610*/  BRA.DIV ~URZ, `(.L_x_733) ;  /* 0x0000e3427f007947 */ /* 0x000fca000b800000 */
[----:B------:R-:W-:Y:S04]  /*9620*/  SHFL.BFLY PT, R0, R5, 0x2, 0x1f ;  /* 0x0c401f0005007f89 */ /* 0x000fe800000e0000 */
[----:B------:R-:W4:Y:S02]  /*9630*/  SHFL.BFLY PT, R2, R4, 0x1, 0x1f ;  /* 0x0c201f0004027f89 */ /* 0x000f2400000e0000 */
[----:B-12-4-:R-:W-:Y:S02]  /*9640*/  FMNMX.FTZ R109, R4, R2, !PT ;  /* 0x00000002046d7209 */ /* 0x016fe40007810000 */
[----:B---3--:R-:W-:Y:S05]  /*9650*/  FMNMX.FTZ R108, R5, R0, !PT ;  /* 0x00000000056c7209 */ /* 0x008fea0007810000 */
[----:B------:R1:W2:Y:S02]  /*9660*/  SHFL.BFLY PT, R0, R108, 0x1, 0x1f ;  /* 0x0c201f006c007f89 */ /* 0x0002a400000e0000 */
.L_x_850:
[C---:B------:R-:W-:Y:S01]  /*9670*/  FMUL.FTZ R2, R109.reuse, c[0x0][0x2d0] ;  /* 0x0000b4006d027a20 */ /* 0x040fe20000410000 */
[----:B------:R-:W-:Y:S01]  /*9680*/  FSETP.NEU.FTZ.AND P0, PT, R109, -INF , PT ;  /* 0xff8000006d00780b */ /* 0x000fe20003f1d000 */
[----:B------:R-:W-:Y:S01]  /*9690*/  WARPSYNC 0xffffffff ;  /* 0xffffffff00007948 */ /* 0x000fe20003800000 */
[----:B--2---:R-:W-:Y:S02]  /*96a0*/  FMNMX.FTZ R3, R0, R108, !PT ;  /* 0x0000006c00037209 */ /* 0x004fe40007810000 */
[----:B------:R-:W-:Y:S05]  /*96b0*/  FSEL R4, R2, RZ, P0 ;  /* 0x000000ff02047208 */ /* 0x000fea0000000000 */
[--C-:B------:R-:W-:Y:S02]  /*96c0*/  FFMA.FTZ R2, R130, c[0x0][0x2d0], -R4.reuse ;  /* 0x0000b40082027a23 */ /* 0x100fe40000010804 */
[--C-:B------:R-:W-:Y:S02]  /*96d0*/  FFMA.FTZ R5, R133, c[0x0][0x2d0], -R4.reuse ;  /* 0x0000b40085057a23 */ /* 0x100fe40000010804 */
[----:B------:R2:W-:Y:S01]  /*96e0*/  MUFU.EX2 R14, R2 ;  /* 0x00000002000e7308 */ /* 0x0005e20000000800 */
[--C-:B------:R-:W-:Y:S02]  /*96f0*/  FFMA.FTZ R219, R9, c[0x0][0x2d0], -R4.reuse ;  /* 0x0000b40009db7a23 */ /* 0x100fe40000010804 */
[--C-:B------:R-:W-:Y:S02]  /*9700*/  FFMA.FTZ R218, R8, c[0x0][0x2d0], -R4.reuse ;  /* 0x0000b40008da7a23 */ /* 0x100fe40000010804 */
[--C-:B------:R-:W-:Y:S02]  /*9710*/  FFMA.FTZ R221, R13, c[0x0][0x2d0], -R4.reuse ;  /* 0x0000b4000ddd7a23 */ /* 0x100fe40000010804 */
[--C-:B------:R-:W-:Y:S02]  /*9720*/  FFMA.FTZ R220, R12, c[0x0][0x2d0], -R4.reuse ;  /* 0x0000b4000cdc7a23 */ /* 0x100fe40000010804 */
[--C-:B------:R-:W-:Y:S01]  /*9730*/  FFMA.FTZ R207, R24, c[0x0][0x2d0], -R4.reuse ;  /* 0x0000b40018cf7a23 */ /* 0x100fe20000010804 */
[----:B------:R3:W-:Y:S01]  /*9740*/  MUFU.EX2 R224, R5 ;  /* 0x0000000500e07308 */ /* 0x0007e20000000800 */
        /* <DEDUP_REMOVED lines=8> */
[--C-:B--2---:R-:W-:Y:S02]  /*97d0*/  FFMA.FTZ R2, R132, c[0x0][0x2d0], -R4.reuse ;  /* 0x0000b40084027a23 */ /* 0x104fe40000010804 */
[--C-:B------:R-:W-:Y:S02]  /*97e0*/  FFMA.FTZ R205, R28, c[0x0][0x2d0], -R4.reuse ;  /* 0x0000b4001ccd7a23 */ /* 0x100fe40000010804 */
[--C-:B------:R-:W-:Y:S01]  /*97f0*/  FFMA.FTZ R204, R29, c[0x0][0x2d0], -R4.reuse ;  /* 0x0000b4001dcc7a23 */ /* 0x100fe20000010804 */
[----:B------:R2:W4:Y:S01]  /*9800*/  MUFU.EX2 R211, R2 ;  /* 0x0000000200d37308 */ /* 0x0005220000000800 */
[----:B---3--:R-:W-:Y:S09]  /*9810*/  FMUL.FTZ R5, R3, c[0x0][0x2d0] ;  /* 0x0000b40003057a20 */ /* 0x008ff20000410000 */
[----:B------:R-:W-:Y:S10]  /*9820*/  MUFU.EX2 R205, R205 ;  /* 0x000000cd00cd7308 */ /* 0x000ff40000000800 */
[----:B------:R-:W-:Y:S01]  /*9830*/  MUFU.EX2 R204, R204 ;  /* 0x000000cc00cc7308 */ /* 0x000fe20000000800 */
[----:B--2---:R-:W-:Y:S09]  /*9840*/  FFMA.FTZ R2, R131, c[0x0][0x2d0], -R4 ;  /* 0x0000b40083027a23 */ /* 0x004ff20000010804 */
[----:B------:R2:W3:Y:S02]  /*9850*/  MUFU.EX2 R223, R2 ;  /* 0x0000000200df7308 */ /* 0x0004e40000000800 */
[----:B--2---:R-:W-:Y:S02]  /*9860*/  FSEL R2, R109, RZ, P0 ;  /* 0x000000ff6d027208 */ /* 0x004fe40000000000 */
[----:B------:R-:W-:Y:S02]  /*9870*/  FSETP.NEU.FTZ.AND P0, PT, R3, -INF , PT ;  /* 0xff8000000300780b */ /* 0x000fe40003f1d000 */
[----:B----4-:R-:W-:Y:S01]  /*9880*/  F2FP.BF16.PACK_AB R128, R211, R14 ;  /* 0x0000000ed380723e */ /* 0x010fe200000010ff */
[----:B------:R-:W-:Y:S01]  /*9890*/  FADD.FTZ R0, -R2, R110 ;  /* 0x0000006e02007221 */ /* 0x000fe20000010100 */
[----:B-1----:R-:W-:Y:S01]  /*98a0*/  FSEL R108, R5, RZ, P0 ;  /* 0x000000ff056c7208 */ /* 0x002fe20000000000 */
[----:B------:R-:W-:Y:S01]  /*98b0*/  FFMA.FTZ R110, R138, c[0x0][0x2d0], -R4 ;  /* 0x0000b4008a6e7a23 */ /* 0x000fe20000010804 */
[----:B---3--:R-:W-:Y:S01]  /*98c0*/  F2FP.BF16.PACK_AB R130, R224, R223 ;  /* 0x000000dfe082723e */ /* 0x008fe200000010ff */
[----:B------:R-:W-:Y:S02]  /*98d0*/  FMUL.FTZ R0, R0, c[0x0][0x2d0] ;  /* 0x0000b40000007a20 */ /* 0x000fe40000410000 */
[----:B------:R-:W-:Y:S02]  /*98e0*/  FFMA.FTZ R5, R7, c[0x0][0x2d0], -R108 ;  /* 0x0000b40007057a23 */ /* 0x000fe4000001086c */
[----:B------:R1:W2:Y:S01]  /*98f0*/  MUFU.EX2 R2, R0 ;  /* 0x0000000000027308 */ /* 0x0002a20000000800 */
[--C-:B------:R-:W-:Y:S02]  /*9900*/  FFMA.FTZ R138, R136, c[0x0][0x2d0], -R4.reuse ;  /* 0x0000b400888a7a23 */ /* 0x100fe40000010804 */
[----:B------:R-:W-:Y:S07]  /*9910*/  FFMA.FTZ R136, R134, c[0x0][0x2d0], -R4 ;  /* 0x0000b40086887a23 */ /* 0x000fee0000010804 */
[----:B------:R3:W-:Y:S01]  /*9920*/  MUFU.EX2 R210, R5 ;  /* 0x0000000500d27308 */ /* 0x0007e20000000800 */
[--C-:B-1----:R-:W-:Y:S02]  /*9930*/  FFMA.FTZ R0, R6, c[0x0][0x2d0], -R108.reuse ;  /* 0x0000b40006007a23 */ /* 0x102fe4000001086c */
[C---:B--2---:R-:W-:Y:S07]  /*9940*/  FMUL.FTZ R8, R2.reuse, R112 ;  /* 0x0000007002087220 */ /* 0x044fee0000410000 */
[----:B------:R1:W2:Y:S01]  /*9950*/  MUFU.EX2 R209, R0 ;  /* 0x0000000000d17308 */ /* 0x0002a20000000800 */
[C---:B------:R-:W-:Y:S02]  /*9960*/  FMUL.FTZ R9, R2.reuse, R113 ;  /* 0x0000007102097220 */ /* 0x040fe40000410000 */
[C---:B------:R-:W-:Y:S02]  /*9970*/  FMUL.FTZ R12, R2.reuse, R68 ;  /* 0x00000044020c7220 */ /* 0x040fe40000410000 */
[----:B------:R-:W-:Y:S02]  /*9980*/  FMUL.FTZ R13, R2, R69 ;  /* 0x00000045020d7220 */ /* 0x000fe40000410000 */
[----:B---3--:R-:W-:Y:S02]  /*9990*/  FFMA.FTZ R5, R10, c[0x0][0x2d0], -R108 ;  /* 0x0000b4000a057a23 */ /* 0x008fe4000001086c */
[C---:B------:R-:W-:Y:S02]  /*99a0*/  FMUL.FTZ R24, R2.reuse, R80 ;  /* 0x0000005002187220 */ /* 0x040fe40000410000 */
[----:B------:R3:W-:Y:S01]  /*99b0*/  MUFU.EX2 R222, R5 ;  /* 0x0000000500de7308 */ /* 0x0007e20000000800 */
[C---:B------:R-:W-:Y:S02]  /*99c0*/  FFMA.FTZ R80, R2.reuse, R225, R14 ;  /* 0x000000e102507223 */ /* 0x040fe4000001000e */
[C---:B------:R-:W-:Y:S02]  /*99d0*/  FMUL.FTZ R16, R2.reuse, R72 ;  /* 0x0000004802107220 */ /* 0x040fe40000410000 */
[C---:B------:R-:W-:Y:S02]  /*99e0*/  FMUL.FTZ R17, R2.reuse, R73 ;  /* 0x0000004902117220 */ /* 0x040fe40000410000 */
[C---:B------:R-:W-:Y:S02]  /*99f0*/  FMUL.FTZ R20, R2.reuse, R76 ;  /* 0x0000004c02147220 */ /* 0x040fe40000410000 */
[C---:B------:R-:W-:Y:S02]  /*9a00*/  FMUL.FTZ R21, R2.reuse, R77 ;  /* 0x0000004d02157220 */ /* 0x040fe40000410000 */
[C---:B------:R-:W-:Y:S01]  /*9a10*/  FMUL.FTZ R25, R2.reuse, R81 ;  /* 0x0000005102197220 */ /* 0x040fe20000410000 */
[----:B-1----:R-:W-:Y:S01]  /*9a20*/  FSEL R0, R3, RZ, P0 ;  /* 0x000000ff03007208 */ /* 0x002fe20000000000 */
[----:B------:R-:W-:Y:S01]  /*9a30*/  FMUL.FTZ R28, R2, R84 ;  /* 0x00000054021c7220 */ /* 0x000fe20000410000 */
[----:B--2---:R-:W-:Y:S01]  /*9a40*/  F2FP.BF16.PACK_AB R129, R210, R209 ;  /* 0x000000d1d281723e */ /* 0x004fe200000010ff */
[----:B------:R-:W-:Y:S01]  /*9a50*/  FMUL.FTZ R29, R2, R85 ;  /* 0x00000055021d7220 */ /* 0x000fe20000410000 */
[----:B------:R-:W-:Y:S01]  /*9a60*/  ISETP.GT.AND P0, PT, R196, R232, PT ;  /* 0x000000e8c400720c */ /* 0x000fe20003f04270 */
[----:B------:R-:W-:Y:S01]  /*9a70*/  FADD.FTZ R0, -R0, R111 ;  /* 0x0000006f00007221 */ /* 0x000fe20000010100 */
[----:B------:R-:W-:Y:S01]  /*9a80*/  IADD3 R196, R196, -0x1, RZ ;  /* 0xffffffffc4c47810 */ /* 0x000fe20007ffe0ff */
[--C-:B------:R-:W-:Y:S02]  /*9a90*/  FFMA.FTZ R111, R139, c[0x0][0x2d0], -R4.reuse ;  /* 0x0000b4008b6f7a23 */ /* 0x100fe40000010804 */
[----:B------:R-:W-:Y:S02]  /*9aa0*/  FMUL.FTZ R0, R0, c[0x0][0x2d0] ;  /* 0x0000b40000007a20 */ /* 0x000fe40000410000 */
[--C-:B------:R-:W-:Y:S02]  /*9ab0*/  FFMA.FTZ R139, R137, c[0x0][0x2d0], -R4.reuse ;  /* 0x0000b400898b7a23 */ /* 0x100fe40000010804 */
[----:B------:R-:W-:Y:S02]  /*9ac0*/  FFMA.FTZ R137, R135, c[0x0][0x2d0], -R4 ;  /* 0x0000b40087897a23 */ /* 0x000fe40000010804 */
[----:B------:R-:W1:Y:S01]  /*9ad0*/  MUFU.EX2 R0, R0 ;  /* 0x0000000000007308 */ /* 0x000e620000000800 */
[----:B------:R-:W2:Y:S01]  /*9ae0*/  LDSM.16.MT88.4 R132, [R184] ;  /* 0x00000000b884783b */ /* 0x000ea20000004200 */
[--C-:B---3--:R-:W-:Y:S02]  /*9af0*/  FFMA.FTZ R5, R11, c[0x0][0x2d0], -R108.reuse ;  /* 0x0000b4000b057a23 */ /* 0x108fe4000001086c */
[C---:B------:R-:W-:Y:S02]  /*9b00*/  FMUL.FTZ R4, R2.reuse, R116 ;  /* 0x0000007402047220 */ /* 0x040fe40000410000 */
[C---:B------:R-:W-:Y:S02]  /*9b10*/  FMUL.FTZ R32, R2.reuse, R88 ;  /* 0x0000005802207220 */ /* 0x040fe40000410000 */
[C---:B------:R-:W-:Y:S02]  /*9b20*/  FMUL.FTZ R33, R2.reuse, R89 ;  /* 0x0000005902217220 */ /* 0x040fe40000410000 */
        /* <DEDUP_REMOVED lines=8> */
[----:B------:R-:W-:Y:S02]  /*9bb0*/  FMUL.FTZ R48, R2, R104 ;  /* 0x0000006802307220 */ /* 0x000fe40000410000 */
[C---:B-1----:R-:W-:Y:S02]  /*9bc0*/  FMUL.FTZ R10, R0.reuse, R114 ;  /* 0x00000072000a7220 */ /* 0x042fe40000410000 */
[C---:B------:R-:W-:Y:S02]  /*9bd0*/  FMUL.FTZ R11, R0.reuse, R115 ;  /* 0x00000073000b7220 */ /* 0x040fe40000410000 */
[----:B------:R-:W1:Y:S01]  /*9be0*/  LDSM.16.MT88.4 R112, [R186] ;  /* 0x00000000ba70783b */ /* 0x000e620000004200 */
[C---:B------:R-:W-:Y:S01]  /*9bf0*/  FMUL.FTZ R14, R0.reuse, R70 ;  /* 0x00000046000e7220 */ /* 0x040fe20000410000 */
[----:B------:R-:W-:Y:S01]  /*9c00*/  MUFU.EX2 R88, R140 ;  /* 0x0000008c00587308 */ /* 0x000fe20000000800 */
[----:B------:R-:W-:Y:S01]  /*9c10*/  FMUL.FTZ R15, R0, R71 ;  /* 0x00000047000f7220 */ /* 0x000fe20000410000 */
[----:B---3--:R-:W-:Y:S01]  /*9c20*/  F2FP.BF16.PACK_AB R131, R217, R222 ;  /* 0x000000ded983723e */ /* 0x008fe200000010ff */
[----:B------:R-:W-:Y:S03]  /*9c30*/  FMUL.FTZ R5, R2, R117 ;  /* 0x0000007502057220 */ /* 0x000fe60000410000 */
[----:B------:R-:W3:Y:S01]  /*9c40*/  LDSM.16.MT88.4 R68, [R185] ;  /* 0x00000000b944783b */ /* 0x000ee20000004200 */
[C---:B------:R-:W-:Y:S02]  /*9c50*/  FMUL.FTZ R6, R0.reuse, R118 ;  /* 0x0000007600067220 */ /* 0x040fe40000410000 */
[C---:B------:R-:W-:Y:S01]  /*9c60*/  FMUL.FTZ R7, R0.reuse, R119 ;  /* 0x0000007700077220 */ /* 0x040fe20000410000 */
[----:B------:R-:W-:Y:S01]  /*9c70*/  MUFU.EX2 R101, R137 ;  /* 0x0000008900657308 */ /* 0x000fe20000000800 */
[C---:B------:R-:W-:Y:S02]  /*9c80*/  FMUL.FTZ R18, R0.reuse, R74 ;  /* 0x0000004a00127220 */ /* 0x040fe40000410000 */
[C---:B------:R-:W-:Y:S02]  /*9c90*/  FMUL.FTZ R19, R0.reuse, R75 ;  /* 0x0000004b00137220 */ /* 0x040fe40000410000 */
[----:B------:R-:W-:Y:S01]  /*9ca0*/  LDSM.16.MT88.4 R72, [R184+0x800] ;  /* 0x00080000b848783b */ /* 0x000fe20000004200 */
[C---:B--2---:R-:W-:Y:S04]  /*9cb0*/  HMMA.16816.F32.BF16 R4, R128.reuse, R132, R4 ;  /* 0x000000848004723c */ /* 0x044fe80000041804 */
[----:B------:R-:W-:Y:S01]  /*9cc0*/  MUFU.EX2 R133, R221 ;  /* 0x000000dd00857308 */ /* 0x000fe20000000800 */
[C---:B------:R-:W-:Y:S02]  /*9cd0*/  FMUL.FTZ R22, R0.reuse, R78 ;  /* 0x0000004e00167220 */ /* 0x040fe40000410000 */
[C---:B------:R-:W-:Y:S01]  /*9ce0*/  FMUL.FTZ R23, R0.reuse, R79 ;  /* 0x0000004f00177220 */ /* 0x040fe20000410000 */
[C---:B------:R-:W-:Y:S01]  /*9cf0*/  HMMA.16816.F32.BF16 R8, R128.reuse, R134, R8 ;  /* 0x000000868008723c */ /* 0x040fe20000041808 */
[----:B------:R-:W-:Y:S03]  /*9d00*/  LDSM.16.MT88.4 R76, [R186+0x800] ;  /* 0x00080000ba4c783b */ /* 0x000fe60000004200 */
[C---:B------:R-:W-:Y:S02]  /*9d10*/  FMUL.FTZ R26, R0.reuse, R82 ;  /* 0x00000052001a7220 */ /* 0x040fe40000410000 */
[----:B------:R-:W-:Y:S01]  /*9d20*/  FMUL.FTZ R27, R0, R83 ;  /* 0x00000053001b7220 */ /* 0x000fe20000410000 */
[----:B------:R-:W-:Y:S01]  /*9d30*/  MUFU.EX2 R134, R220 ;  /* 0x000000dc00867308 */ /* 0x000fe20000000800 */
[----:B------:R-:W-:Y:S04]  /*9d40*/  FMUL.FTZ R49, R2, R105 ;  /* 0x0000006902317220 */ /* 0x000fe80000410000 */
[C---:B------:R-:W-:Y:S01]  /*9d50*/  FMUL.FTZ R50, R0.reuse, R106 ;  /* 0x0000006a00327220 */ /* 0x040fe20000410000 */
[C---:B-1----:R-:W-:Y:S03]  /*9d60*/  HMMA.16816.F32.BF16 R12, R128.reuse, R112, R12 ;  /* 0x00000070800c723c */ /* 0x042fe6000004180c */
[C---:B------:R-:W-:Y:S01]  /*9d70*/  FMUL.FTZ R51, R0.reuse, R107 ;  /* 0x0000006b00337220 */ /* 0x040fe20000410000 */
[----:B------:R-:W-:Y:S01]  /*9d80*/  MUFU.EX2 R135, R219 ;  /* 0x000000db00877308 */ /* 0x000fe20000000800 */
[----:B------:R-:W-:Y:S01]  /*9d90*/  LDSM.16.MT88.4 R104, [R186+0x5800] ;  /* 0x00580000ba68783b */ /* 0x000fe20000004200 */
[C---:B------:R-:W-:Y:S02]  /*9da0*/  FMUL.FTZ R30, R0.reuse, R86 ;  /* 0x00000056001e7220 */ /* 0x040fe40000410000 */
[C---:B------:R-:W-:Y:S04]  /*9db0*/  HMMA.16816.F32.BF16 R16, R128.reuse, R114, R16 ;  /* 0x000000728010723c */ /* 0x040fe80000041810 */
[C---:B------:R-:W-:Y:S01]  /*9dc0*/  FMUL.FTZ R31, R0.reuse, R87 ;  /* 0x00000057001f7220 */ /* 0x040fe20000410000 */
[----:B------:R-:W-:Y:S01]  /*9dd0*/  LDSM.16.MT88.4 R112, [R184+0x2800] ;  /* 0x00280000b870783b */ /* 0x000fe20000004200 */
[----:B------:R-:W1:Y:S01]  /*9de0*/  MUFU.EX2 R86, R141 ;  /* 0x0000008d00567308 */ /* 0x000e620000000800 */
[C---:B------:R-:W-:Y:S01]  /*9df0*/  FMUL.FTZ R34, R0.reuse, R90 ;  /* 0x0000005a00227220 */ /* 0x040fe20000410000 */
[C---:B---3--:R-:W-:Y:S04]  /*9e00*/  HMMA.16816.F32.BF16 R20, R128.reuse, R68, R20 ;  /* 0x000000448014723c */ /* 0x048fe80000041814 */
[C---:B------:R-:W-:Y:S02]  /*9e10*/  FMUL.FTZ R35, R0.reuse, R91 ;  /* 0x0000005b00237220 */ /* 0x040fe40000410000 */
[C---:B------:R-:W-:Y:S02]  /*9e20*/  FMUL.FTZ R38, R0.reuse, R94 ;  /* 0x0000005e00267220 */ /* 0x040fe40000410000 */
[C---:B------:R-:W-:Y:S01]  /*9e30*/  HMMA.16816.F32.BF16 R24, R128.reuse, R70, R24 ;  /* 0x000000468018723c */ /* 0x040fe20000041818 */
[----:B------:R-:W2:Y:S01]  /*9e40*/  LDSM.16.MT88.4 R68, [R189] ;  /* 0x00000000bd44783b */ /* 0x000ea20000004200 */
[----:B------:R-:W-:Y:S02]  /*9e50*/  MUFU.EX2 R91, R111 ;  /* 0x0000006f005b7308 */ /* 0x000fe40000000800 */
[C---:B------:R-:W-:Y:S02]  /*9e60*/  FMUL.FTZ R39, R0.reuse, R95 ;  /* 0x0000005f00277220 */ /* 0x040fe40000410000 */
[C---:B------:R-:W-:Y:S02]  /*9e70*/  FMUL.FTZ R42, R0.reuse, R98 ;  /* 0x00000062002a7220 */ /* 0x040fe40000410000 */
[C---:B------:R-:W-:Y:S04]  /*9e80*/  FMUL.FTZ R43, R0.reuse, R99 ;  /* 0x00000063002b7220 */ /* 0x040fe80000410000 */
[----:B------:R-:W-:Y:S01]  /*9e90*/  MUFU.EX2 R98, R110 ;  /* 0x0000006e00627308 */ /* 0x000fe20000000800 */
[C---:B------:R-:W-:Y:S02]  /*9ea0*/  FMUL.FTZ R46, R0.reuse, R102 ;  /* 0x00000066002e7220 */ /* 0x040fe40000410000 */
[----:B------:R-:W-:Y:S02]  /*9eb0*/  FMUL.FTZ R47, R0, R103 ;  /* 0x00000067002f7220 */ /* 0x000fe40000410000 */
[C---:B------:R-:W-:Y:S02]  /*9ec0*/  FMUL.FTZ R52, R2.reuse, R52 ;  /* 0x0000003402347220 */ /* 0x040fe40000410000 */
[C---:B------:R-:W-:Y:S02]  /*9ed0*/  FMUL.FTZ R53, R2.reuse, R53 ;  /* 0x0000003502357220 */ /* 0x040fe40000410000 */
[C---:B------:R-:W-:Y:S01]  /*9ee0*/  FMUL.FTZ R56, R2.reuse, R56 ;  /* 0x0000003802387220 */ /* 0x040fe20000410000 */
[----:B------:R-:W-:Y:S01]  /*9ef0*/  MUFU.EX2 R95, R139 ;  /* 0x0000008b005f7308 */ /* 0x000fe20000000800 */
[----:B------:R-:W-:Y:S02]  /*9f00*/  FMUL.FTZ R57, R2, R57 ;  /* 0x0000003902397220 */ /* 0x000fe40000410000 */
[C---:B------:R-:W-:Y:S02]  /*9f10*/  FMUL.FTZ R54, R0.reuse, R54 ;  /* 0x0000003600367220 */ /* 0x040fe40000410000 */
[C---:B------:R-:W-:Y:S02]  /*9f20*/  FMUL.FTZ R55, R0.reuse, R55 ;  /* 0x0000003700377220 */ /* 0x040fe40000410000 */
[C---:B------:R-:W-:Y:S02]  /*9f30*/  FMUL.FTZ R58, R0.reuse, R58 ;  /* 0x0000003a003a7220 */ /* 0x040fe40000410000 */
[----:B------:R-:W-:Y:S01]  /*9f40*/  FMUL.FTZ R59, R0, R59 ;  /* 0x0000003b003b7220 */ /* 0x000fe20000410000 */
[----:B------:R-:W-:Y:S01]  /*9f50*/  MUFU.EX2 R141, R215 ;  /* 0x000000d7008d7308 */ /* 0x000fe20000000800 */
[C---:B------:R-:W-:Y:S02]  /*9f60*/  FMUL.FTZ R60, R2.reuse, R60 ;  /* 0x0000003c023c7220 */ /* 0x040fe40000410000 */
[C---:B------:R-:W-:Y:S02]  /*9f70*/  FMUL.FTZ R61, R2.reuse, R61 ;  /* 0x0000003d023d7220 */ /* 0x040fe40000410000 */
[C---:B------:R-:W-:Y:S02]  /*9f80*/  FMUL.FTZ R64, R2.reuse, R64 ;  /* 0x0000004002407220 */ /* 0x040fe40000410000 */
[----:B------:R-:W-:Y:S01]  /*9f90*/  FMUL.FTZ R65, R2, R65 ;  /* 0x0000004102417220 */ /* 0x000fe20000410000 */
[C---:B--2---:R-:W-:Y:S03]  /*9fa0*/  HMMA.16816.F32.BF16 R28, R128.reuse, R68, R28 ;  /* 0x00000044801c723c */ /* 0x044fe6000004181c */
[--C-:B------:R-:W-:Y:S02]  /*9fb0*/  FFMA.FTZ R2, R142, c[0x0][0x2d0], -R108.reuse ;  /* 0x0000b4008e027a23 */ /* 0x100fe4000001086c */
[C---:B------:R-:W-:Y:S01]  /*9fc0*/  FMUL.FTZ R62, R0.reuse, R62 ;  /* 0x0000003e003e7220 */ /* 0x040fe20000410000 */
[----:B------:R-:W-:Y:S01]  /*9fd0*/  MUFU.EX2 R142, R214 ;  /* 0x000000d6008e7308 */ /* 0x000fe20000000800 */
[C---:B------:R-:W-:Y:S01]  /*9fe0*/  FMUL.FTZ R63, R0.reuse, R63 ;  /* 0x0000003f003f7220 */ /* 0x040fe20000410000 */
[C---:B------:R-:W-:Y:S01]  /*9ff0*/  HMMA.16816.F32.BF16 R32, R128.reuse, R70, R32 ;  /* 0x000000468020723c */ /* 0x040fe20000041820 */
[----:B------:R-:W2:Y:S03]  /*a000*/  LDSM.16.MT88.4 R68, [R184+0x3000] ;  /* 0x00300000b844783b */ /* 0x000ea60000004200 */
[C---:B------:R-:W-:Y:S02]  /*a010*/  FMUL.FTZ R66, R0.reuse, R66 ;  /* 0x0000004200427220 */ /* 0x040fe40000410000 */
[C---:B------:R-:W-:Y:S02]  /*a020*/  FMUL.FTZ R67, R0.reuse, R67 ;  /* 0x0000004300437220 */ /* 0x040fe40000410000 */
[----:B------:R3:W-:Y:S01]  /*a030*/  MUFU.EX2 R85, R2 ;  /* 0x0000000200557308 */ /* 0x0007e20000000800 */
[----:B------:R-:W-:Y:S03]  /*a040*/  FFMA.FTZ R0, R0, R226, R209 ;  /* 0x000000e200007223 */ /* 0x000fe600000100d1 */
[--C-:B------:R-:W-:Y:S02]  /*a050*/  FFMA.FTZ R92, R188, c[0x0][0x2d0], -R108.reuse ;  /* 0x0000b400bc5c7a23 */ /* 0x100fe4000001086c */
[--C-:B------:R-:W-:Y:S04]  /*a060*/  FFMA.FTZ R93, R179, c[0x0][0x2d0], -R108.reuse ;  /* 0x0000b400b35d7a23 */ /* 0x100fe8000001086c */
[----:B------:R-:W-:Y:S10]  /*a070*/  MUFU.EX2 R111, R92 ;  /* 0x0000005c006f7308 */ /* 0x000ff40000000800 */
[----:B------:R-:W-:Y:S01]  /*a080*/  MUFU.EX2 R110, R93 ;  /* 0x0000005d006e7308 */ /* 0x000fe20000000800 */
[--C-:B---3--:R-:W-:Y:S09]  /*a090*/  FFMA.FTZ R2, R143, c[0x0][0x2d0], -R108.reuse ;  /* 0x0000b4008f027a23 */ /* 0x108ff2000001086c */
[----:B------:R3:W4:Y:S01]  /*a0a0*/  MUFU.EX2 R87, R2 ;  /* 0x0000000200577308 */ /* 0x0007220000000800 */
[C---:B--2---:R-:W-:Y:S09]  /*a0b0*/  HMMA.16816.F32.BF16 R36, R128.reuse, R68, R36 ;  /* 0x000000448024723c */ /* 0x044ff20000041824 */
[----:B------:R-:W-:Y:S01]  /*a0c0*/  MUFU.EX2 R143, R213 ;  /* 0x000000d5008f7308 */ /* 0x000fe20000000800 */
[C---:B------:R-:W-:Y:S01]  /*a0d0*/  HMMA.16816.F32.BF16 R40, R128.reuse, R70, R40 ;  /* 0x000000468028723c */ /* 0x040fe20000041828 */
[----:B------:R-:W2:Y:S02]  /*a0e0*/  LDSM.16.MT88.4 R68, [R186+0x3000] ;  /* 0x00300000ba44783b */ /* 0x000ea40000004200 */
[--C-:B---3--:R-:W-:Y:S06]  /*a0f0*/  FFMA.FTZ R2, R144, c[0x0][0x2d0], -R108.reuse ;  /* 0x0000b40090027a23 */ /* 0x108fec000001086c */
[----:B------:R-:W-:Y:S10]  /*a100*/  MUFU.EX2 R144, R212 ;  /* 0x000000d400907308 */ /* 0x000ff40000000800 */
[----:B------:R3:W-:Y:S01]  /*a110*/  MUFU.EX2 R90, R2 ;  /* 0x00000002005a7308 */ /* 0x0007e20000000800 */
[C---:B--2---:R-:W-:Y:S08]  /*a120*/  HMMA.16816.F32.BF16 R44, R128.reuse, R68, R44 ;  /* 0x00000044802c723c */ /* 0x044ff0000004182c */
[C---:B------:R-:W-:Y:S01]  /*a130*/  HMMA.16816.F32.BF16 R48, R128.reuse, R70, R48 ;  /* 0x000000468030723c */ /* 0x040fe20000041830 */
[----:B------:R-:W2:Y:S03]  /*a140*/  LDSM.16.MT88.4 R68, [R185+0x3000] ;  /* 0x00300000b944783b */ /* 0x000ea60000004200 */
[----:B---3--:R-:W-:Y:S04]  /*a150*/  FFMA.FTZ R2, R145, c[0x0][0x2d0], -R108 ;  /* 0x0000b40091027a23 */ /* 0x008fe8000001086c */
[----:B------:R3:W5:Y:S04]  /*a160*/  MUFU.EX2 R99, R2 ;  /* 0x0000000200637308 */ /* 0x0007680000000800 */
[----:B---3--:R-:W-:Y:S02]  /*a170*/  FADD.FTZ R2, R211, R80 ;  /* 0x00000050d3027221 */ /* 0x008fe40000010000 */
[----:B------:R-:W-:Y:S04]  /*a180*/  FADD.FTZ R80, R210, R0 ;  /* 0x00000000d2507221 */ /* 0x000fe80000010000 */
[----:B------:R-:W-:Y:S01]  /*a190*/  MUFU.EX2 R211, R136 ;  /* 0x0000008800d37308 */ /* 0x000fe20000000800 */
[--C-:B------:R-:W-:Y:S01]  /*a1a0*/  FFMA.FTZ R0, R146, c[0x0][0x2d0], -R108.reuse ;  /* 0x0000b40092007a23 */ /* 0x100fe2000001086c */
[C---:B--2---:R-:W-:Y:S08]  /*a1b0*/  HMMA.16816.F32.BF16 R52, R128.reuse, R68, R52 ;  /* 0x000000448034723c */ /* 0x044ff00000041834 */
[----:B------:R2:W-:Y:S01]  /*a1c0*/  MUFU.EX2 R96, R0 ;  /* 0x0000000000607308 */ /* 0x0005e20000000800 */
[C---:B------:R-:W-:Y:S01]  /*a1d0*/  HMMA.16816.F32.BF16 R56, R128.reuse, R70, R56 ;  /* 0x000000468038723c */ /* 0x040fe20000041838 */
[----:B------:R-:W3:Y:S08]  /*a1e0*/  LDSM.16.MT88.4 R68, [R187+0x3000] ;  /* 0x00300000bb44783b */ /* 0x000ef00000004200 */
[----:B------:R-:W1:Y:S03]  /*a1f0*/  MUFU.EX2 R136, R218 ;  /* 0x000000da00887308 */ /* 0x000e660000000800 */
[--C-:B--2---:R-:W-:Y:S07]  /*a200*/  FFMA.FTZ R0, R147, c[0x0][0x2d0], -R108.reuse ;  /* 0x0000b40093007a23 */ /* 0x104fee000001086c */
[----:B------:R2:W-:Y:S01]  /*a210*/  MUFU.EX2 R100, R0 ;  /* 0x0000000000647308 */ /* 0x0005e20000000800 */
[C---:B---3--:R-:W-:Y:S07]  /*a220*/  HMMA.16816.F32.BF16 R60, R128.reuse, R68, R60 ;  /* 0x00000044803c723c */ /* 0x048fee000004183c */
[----:B-1----:R-:W-:Y:S01]  /*a230*/  F2FP.BF16.PACK_AB R68, R88, R86 ;  /* 0x000000565844723e */ /* 0x002fe200000010ff */
[----:B------:R-:W-:Y:S04]  /*a240*/  HMMA.16816.F32.BF16 R64, R128, R70, R64 ;  /* 0x000000468040723c */ /* 0x000fe80000041840 */
[----:B----4-:R-:W-:Y:S01]  /*a250*/  F2FP.BF16.PACK_AB R69, R87, R85 ;  /* 0x000000555745723e */ /* 0x010fe200000010ff */
[--C-:B--2---:R-:W-:Y:S02]  /*a260*/  FFMA.FTZ R0, R148, c[0x0][0x2d0], -R108.reuse ;  /* 0x0000b40094007a23 */ /* 0x104fe4000001086c */
[----:B------:R-:W-:Y:S02]  /*a270*/  F2FP.BF16.PACK_AB R70, R98, R91 ;  /* 0x0000005b6246723e */ /* 0x000fe400000010ff */
[----:B-----5:R-:W-:Y:S01]  /*a280*/  F2FP.BF16.PACK_AB R71, R99, R90 ;  /* 0x0000005a6347723e */ /* 0x020fe200000010ff */
[----:B------:R1:W-:Y:S02]  /*a290*/  MUFU.EX2 R210, R0 ;  /* 0x0000000000d27308 */ /* 0x0003e40000000800 */
[----:B------:R-:W-:Y:S02]  /*a2a0*/  F2FP.BF16.PACK_AB R128, R134, R133 ;  /* 0x000000858680723e */ /* 0x000fe400000010ff */
[----:B------:R-:W-:Y:S02]  /*a2b0*/  F2FP.BF16.PACK_AB R130, R136, R135 ;  /* 0x000000878882723e */ /* 0x000fe400000010ff */
[C---:B------:R-:W-:Y:S08]  /*a2c0*/  HMMA.16816.F32.BF16 R4, R68.reuse, R72, R4 ;  /* 0x000000484404723c */ /* 0x040ff00000041804 */
[C---:B------:R-:W-:Y:S01]  /*a2d0*/  HMMA.16816.F32.BF16 R8, R68.reuse, R74, R8 ;  /* 0x0000004a4408723c */ /* 0x040fe20000041808 */
[----:B------:R-:W2:Y:S07]  /*a2e0*/  LDSM.16.MT88.4 R72, [R185+0x800] ;  /* 0x00080000b948783b */ /* 0x000eae0000004200 */
[C---:B------:R-:W-:Y:S04]  /*a2f0*/  HMMA.16816.F32.BF16 R12, R68.reuse, R76, R12 ;  /* 0x0000004c440c723c */ /* 0x040fe8000004180c */
[----:B-1----:R-:W-:Y:S02]  /*a300*/  FFMA.FTZ R0, R149, c[0x0][0x2d0], -R108 ;  /* 0x0000b40095007a23 */ /* 0x002fe4000001086c */
[----:B------:R-:W-:Y:S02]  /*a310*/  MUFU.EX2 R149, R207 ;  /* 0x000000cf00957308 */ /* 0x000fe40000000800 */
[C---:B------:R-:W-:Y:S01]  /*a320*/  HMMA.16816.F32.BF16 R16, R68.reuse, R78, R16 ;  /* 0x0000004e4410723c */ /* 0x040fe20000041810 */
[----:B------:R-:W1:Y:S07]  /*a330*/  LDSM.16.MT88.4 R76, [R187+0x800] ;  /* 0x00080000bb4c783b */ /* 0x000e6e0000004200 */
[----:B------:R3:W-:Y:S01]  /*a340*/  MUFU.EX2 R209, R0 ;  /* 0x0000000000d17308 */ /* 0x0007e20000000800 */
[C---:B--2---:R-:W-:Y:S03]  /*a350*/  HMMA.16816.F32.BF16 R20, R68.reuse, R72, R20 ;  /* 0x000000484414723c */ /* 0x044fe60000041814 */
[----:B---3--:R-:W-:Y:S05]  /*a360*/  FADD.FTZ R0, R223, R2 ;  /* 0x00000002df007221 */ /* 0x008fea0000010000 */
[C---:B------:R-:W-:Y:S01]  /*a370*/  HMMA.16816.F32.BF16 R24, R68.reuse, R74, R24 ;  /* 0x0000004a4418723c */ /* 0x040fe20000041818 */
[----:B------:R-:W2:Y:S03]  /*a380*/  LDSM.16.MT88.4 R72, [R184+0x3800] ;  /* 0x00380000b848783b */ /* 0x000ea60000004200 */
[----:B------:R-:W-:Y:S02]  /*a390*/  FADD.FTZ R2, R222, R80 ;  /* 0x00000050de027221 */ /* 0x000fe40000010000 */
[----:B------:R-:W-:Y:S02]  /*a3a0*/  FADD.FTZ R84, R224, R0 ;  /* 0x00000000e0547221 */ /* 0x000fe40000010000 */
[C---:B-1----:R-:W-:Y:S01]  /*a3b0*/  HMMA.16816.F32.BF16 R28, R68.reuse, R76, R28 ;  /* 0x0000004c441c723c */ /* 0x042fe2000004181c */
[----:B------:R-:W-:Y:S03]  /*a3c0*/  LDSM.16.MT88.4 R80, [R185+0x1000] ;  /* 0x00100000b950783b */ /* 0x000fe60000004200 */
[----:B------:R-:W-:Y:S02]  /*a3d0*/  FADD.FTZ R84, R86, R84 ;  /* 0x0000005456547221 */ /* 0x000fe40000010000 */
[----:B------:R-:W-:Y:S02]  /*a3e0*/  FADD.FTZ R2, R217, R2 ;  /* 0x00000002d9027221 */ /* 0x000fe40000010000 */
[C---:B------:R-:W-:Y:S01]  /*a3f0*/  HMMA.16816.F32.BF16 R32, R68.reuse, R78, R32 ;  /* 0x0000004e4420723c */ /* 0x040fe20000041820 */
[----:B------:R-:W1:Y:S03]  /*a400*/  LDSM.16.MT88.4 R76, [R186+0x3800] ;  /* 0x00380000ba4c783b */ /* 0x000e660000004200 */
[----:B------:R-:W-:Y:S02]  /*a410*/  FADD.FTZ R2, R85, R2 ;  /* 0x0000000255027221 */ /* 0x000fe40000010000 */
[----:B------:R-:W-:Y:S02]  /*a420*/  FADD.FTZ R88, R88, R84 ;  /* 0x0000005458587221 */ /* 0x000fe40000010000 */
[----:B------:R-:W-:Y:S02]  /*a430*/  FADD.FTZ R89, R87, R2 ;  /* 0x0000000257597221 */ /* 0x000fe40000010000 */
[----:B------:R-:W-:Y:S02]  /*a440*/  LDSM.16.MT88.4 R84, [R185+0x1800] ;  /* 0x00180000b954783b */ /* 0x000fe40000004200 */
[----:B------:R-:W-:Y:S02]  /*a450*/  FADD.FTZ R94, R90, R89 ;  /* 0x000000595a5e7221 */ /* 0x000fe40000010000 */
[--C-:B------:R-:W-:Y:S02]  /*a460*/  FFMA.FTZ R2, R203, c[0x0][0x2d0], -R108.reuse ;  /* 0x0000b400cb027a23 */ /* 0x100fe4000001086c */
[----:B------:R-:W-:Y:S02]  /*a470*/  FFMA.FTZ R0, R150, c[0x0][0x2d0], -R108 ;  /* 0x0000b40096007a23 */ /* 0x000fe4000001086c */
[----:B------:R3:W4:Y:S01]  /*a480*/  MUFU.EX2 R132, R2 ;  /* 0x0000000200847308 */ /* 0x0007220000000800 */
[C---:B--2---:R-:W-:Y:S09]  /*a490*/  HMMA.16816.F32.BF16 R36, R68.reuse, R72, R36 ;  /* 0x000000484424723c */ /* 0x044ff20000041824 */
[----:B------:R2:W5:Y:S01]  /*a4a0*/  MUFU.EX2 R148, R0 ;  /* 0x0000000000947308 */ /* 0x0005620000000800 */
[C---:B------:R-:W-:Y:S01]  /*a4b0*/  HMMA.16816.F32.BF16 R40, R68.reuse, R74, R40 ;  /* 0x0000004a4428723c */ /* 0x040fe20000041828 */
[----:B------:R-:W5:Y:S07]  /*a4c0*/  LDSM.16.MT88.4 R72, [R185+0x3800] ;  /* 0x00380000b948783b */ /* 0x000f6e0000004200 */
[C---:B-1----:R-:W-:Y:S04]  /*a4d0*/  HMMA.16816.F32.BF16 R44, R68.reuse, R76, R44 ;  /* 0x0000004c442c723c */ /* 0x042fe8000004182c */
[----:B---3--:R-:W-:Y:S01]  /*a4e0*/  FADD.FTZ R2, R99, R94 ;  /* 0x0000005e63027221 */ /* 0x008fe20000010000 */
[----:B----4-:R-:W-:Y:S03]  /*a4f0*/  F2FP.BF16.PACK_AB R129, R111, R132 ;  /* 0x000000846f81723e */ /* 0x010fe600000010ff */
[C---:B------:R-:W-:Y:S01]  /*a500*/  HMMA.16816.F32.BF16 R48, R68.reuse, R78, R48 ;  /* 0x0000004e4430723c */ /* 0x040fe20000041830 */
[----:B------:R-:W1:Y:S03]  /*a510*/  LDSM.16.MT88.4 R76, [R187+0x3800] ;  /* 0x00380000bb4c783b */ /* 0x000e660000004200 */
[----:B------:R-:W-:Y:S02]  /*a520*/  FADD.FTZ R2, R96, R2 ;  /* 0x0000000260027221 */ /* 0x000fe40000010000 */
[----:B--2---:R-:W-:Y:S02]  /*a530*/  FFMA.FTZ R0, R151, c[0x0][0x2d0], -R108 ;  /* 0x0000b40097007a23 */ /* 0x004fe4000001086c */
[----:B------:R-:W-:Y:S02]  /*a540*/  FADD.FTZ R2, R100, R2 ;  /* 0x0000000264027221 */ /* 0x000fe40000010000 */
[----:B------:R2:W3:Y:S02]  /*a550*/  MUFU.EX2 R147, R0 ;  /* 0x0000000000937308 */ /* 0x0004e40000000800 */
[----:B------:R-:W-:Y:S04]  /*a560*/  FADD.FTZ R2, R210, R2 ;  /* 0x00000002d2027221 */ /* 0x000fe80000010000 */
[----:B------:R-:W-:Y:S04]  /*a570*/  FADD.FTZ R2, R209, R2 ;  /* 0x00000002d1027221 */ /* 0x000fe80000010000 */
[----:B-----5:R-:W-:Y:S01]  /*a580*/  FADD.FTZ R2, R148, R2 ;  /* 0x0000000294027221 */ /* 0x020fe20000010000 */
[C---:B------:R-:W-:Y:S08]  /*a590*/  HMMA.16816.F32.BF16 R52, R68.reuse, R72, R52 ;  /* 0x000000484434723c */ /* 0x040ff00000041834 */
[C---:B------:R-:W-:Y:S01]  /*a5a0*/  HMMA.16816.F32.BF16 R56, R68.reuse, R74, R56 ;  /* 0x0000004a4438723c */ /* 0x040fe20000041838 */
[----:B------:R-:W4:Y:S03]  /*a5b0*/  LDSM.16.MT88.4 R72, [R184+0x1000] ;  /* 0x00100000b848783b */ /* 0x000f260000004200 */
[----:B--2---:R-:W-:Y:S02]  /*a5c0*/  FFMA.FTZ R0, R176, c[0x0][0x2d0], -R108 ;  /* 0x0000b400b0007a23 */ /* 0x004fe4000001086c */
[----:B---3--:R-:W-:Y:S02]  /*a5d0*/  FADD.FTZ R2, R147, R2 ;  /* 0x0000000293027221 */ /* 0x008fe40000010000 */
[C---:B-1----:R-:W-:Y:S01]  /*a5e0*/  HMMA.16816.F32.BF16 R60, R68.reuse, R76, R60 ;  /* 0x0000004c443c723c */ /* 0x042fe2000004183c */
[----:B------:R1:W2:Y:S07]  /*a5f0*/  MUFU.EX2 R146, R0 ;  /* 0x0000000000927308 */ /* 0x0002ae0000000800 */
[----:B------:R-:W-:Y:S01]  /*a600*/  HMMA.16816.F32.BF16 R64, R68, R78, R64 ;  /* 0x0000004e4440723c */ /* 0x000fe20000041840 */
[----:B------:R-:W3:Y:S06]  /*a610*/  LDSM.16.MT88.4 R76, [R186+0x1000] ;  /* 0x00100000ba4c783b */ /* 0x000eec0000004200 */
[----:B------:R-:W-:Y:S02]  /*a620*/  F2FP.BF16.PACK_AB R68, R97, R95 ;  /* 0x0000005f6144723e */ /* 0x000fe400000010ff */
[----:B------:R-:W-:Y:S03]  /*a630*/  F2FP.BF16.PACK_AB R69, R100, R96 ;  /* 0x000000606445723e */ /* 0x000fe600000010ff */
[----:B------:R-:W-:Y:S02]  /*a640*/  F2FP.BF16.PACK_AB R70, R211, R101 ;  /* 0x00000065d346723e */ /* 0x000fe400000010ff */
[----:B------:R-:W-:Y:S01]  /*a650*/  F2FP.BF16.PACK_AB R71, R209, R210 ;  /* 0x000000d2d147723e */ /* 0x000fe200000010ff */
[----:B-1----:R-:W-:Y:S02]  /*a660*/  FFMA.FTZ R0, R177, c[0x0][0x2d0], -R108 ;  /* 0x0000b400b1007a23 */ /* 0x002fe4000001086c */
[----:B--2---:R-:W-:Y:S02]  /*a670*/  FADD.FTZ R2, R146, R2 ;  /* 0x0000000292027221 */ /* 0x004fe40000010000 */
[----:B------:R1:W2:Y:S02]  /*a680*/  MUFU.EX2 R145, R0 ;  /* 0x0000000000917308 */ /* 0x0002a40000000800 */
[C---:B----4-:R-:W-:Y:S08]  /*a690*/  HMMA.16816.F32.BF16 R4, R68.reuse, R72, R4 ;  /* 0x000000484404723c */ /* 0x050ff00000041804 */
[C---:B------:R-:W-:Y:S01]  /*a6a0*/  HMMA.16816.F32.BF16 R8, R68.reuse, R74, R8 ;  /* 0x0000004a4408723c */ /* 0x040fe20000041808 */
[----:B------:R-:W4:Y:S07]  /*a6b0*/  LDSM.16.MT88.4 R72, [R187+0x1000] ;  /* 0x00100000bb48783b */ /* 0x000f2e0000004200 */
[C---:B---3--:R-:W-:Y:S04]  /*a6c0*/  HMMA.16816.F32.BF16 R12, R68.reuse, R76, R12 ;  /* 0x0000004c440c723c */ /* 0x048fe8000004180c */
[----:B-1----:R-:W-:Y:S02]  /*a6d0*/  FFMA.FTZ R0, R195, c[0x0][0x2d0], -R108 ;  /* 0x0000b400c3007a23 */ /* 0x002fe4000001086c */
[----:B--2---:R-:W-:Y:S02]  /*a6e0*/  FADD.FTZ R2, R145, R2 ;  /* 0x0000000291027221 */ /* 0x004fe40000010000 */
[C---:B------:R-:W-:Y:S01]  /*a6f0*/  HMMA.16816.F32.BF16 R16, R68.reuse, R78, R16 ;  /* 0x0000004e4410723c */ /* 0x040fe20000041810 */
[----:B------:R-:W1:Y:S01]  /*a700*/  LDSM.16.MT88.4 R76, [R184+0x4000] ;  /* 0x00400000b84c783b */ /* 0x000e620000004200 */
[----:B------:R2:W3:Y:S06]  /*a710*/  MUFU.EX2 R140, R0 ;  /* 0x00000000008c7308 */ /* 0x0004ec0000000800 */
[C---:B------:R-:W-:Y:S08]  /*a720*/  HMMA.16816.F32.BF16 R20, R68.reuse, R80, R20 ;  /* 0x000000504414723c */ /* 0x040ff00000041814 */
[C---:B------:R-:W-:Y:S01]  /*a730*/  HMMA.16816.F32.BF16 R24, R68.reuse, R82, R24 ;  /* 0x000000524418723c */ /* 0x040fe20000041818 */
[----:B------:R-:W5:Y:S07]  /*a740*/  LDSM.16.MT88.4 R80, [R186+0x4000] ;  /* 0x00400000ba50783b */ /* 0x000f6e0000004200 */
[C---:B----4-:R-:W-:Y:S04]  /*a750*/  HMMA.16816.F32.BF16 R28, R68.reuse, R72, R28 ;  /* 0x00000048441c723c */ /* 0x050fe8000004181c */
[----:B--2---:R-:W-:Y:S02]  /*a760*/  FFMA.FTZ R0, R200, c[0x0][0x2d0], -R108 ;  /* 0x0000b400c8007a23 */ /* 0x004fe4000001086c */
[----:B---3--:R-:W-:Y:S02]  /*a770*/  FADD.FTZ R2, R140, R2 ;  /* 0x000000028c027221 */ /* 0x008fe40000010000 */
[----:B------:R2:W3:Y:S01]  /*a780*/  MUFU.EX2 R139, R0 ;  /* 0x00000000008b7308 */ /* 0x0004e20000000800 */
[C---:B------:R-:W-:Y:S01]  /*a790*/  HMMA.16816.F32.BF16 R32, R68.reuse, R74, R32 ;  /* 0x0000004a4420723c */ /* 0x040fe20000041820 */
[----:B------:R-:W4:Y:S07]  /*a7a0*/  LDSM.16.MT88.4 R72, [R185+0x4000] ;  /* 0x00400000b948783b */ /* 0x000f2e0000004200 */
[C---:B-1----:R-:W-:Y:S08]  /*a7b0*/  HMMA.16816.F32.BF16 R36, R68.reuse, R76, R36 ;  /* 0x0000004c4424723c */ /* 0x042ff00000041824 */
[C---:B------:R-:W-:Y:S01]  /*a7c0*/  HMMA.16816.F32.BF16 R40, R68.reuse, R78, R40 ;  /* 0x0000004e4428723c */ /* 0x040fe20000041828 */
[----:B------:R-:W1:Y:S03]  /*a7d0*/  LDSM.16.MT88.4 R76, [R187+0x4000] ;  /* 0x00400000bb4c783b */ /* 0x000e660000004200 */
[----:B--2---:R-:W-:Y:S04]  /*a7e0*/  FFMA.FTZ R0, R201, c[0x0][0x2d0], -R108 ;  /* 0x0000b400c9007a23 */ /* 0x004fe8000001086c */
[C---:B-----5:R-:W-:Y:S01]  /*a7f0*/  HMMA.16816.F32.BF16 R44, R68.reuse, R80, R44 ;  /* 0x00000050442c723c */ /* 0x060fe2000004182c */
[----:B------:R2:W5:Y:S03]  /*a800*/  MUFU.EX2 R138, R0 ;  /* 0x00000000008a7308 */ /* 0x0005660000000800 */
[----:B---3--:R-:W-:Y:S04]  /*a810*/  FADD.FTZ R2, R139, R2 ;  /* 0x000000028b027221 */ /* 0x008fe80000010000 */
[C---:B------:R-:W-:Y:S01]  /*a820*/  HMMA.16816.F32.BF16 R48, R68.reuse, R82, R48 ;  /* 0x000000524430723c */ /* 0x040fe20000041830 */
[----:B------:R-:W3:Y:S07]  /*a830*/  LDSM.16.MT88.4 R80, [R184+0x1800] ;  /* 0x00180000b850783b */ /* 0x000eee0000004200 */
[C---:B----4-:R-:W-:Y:S08]  /*a840*/  HMMA.16816.F32.BF16 R52, R68.reuse, R72, R52 ;  /* 0x000000484434723c */ /* 0x050ff00000041834 */
[C---:B------:R-:W-:Y:S01]  /*a850*/  HMMA.16816.F32.BF16 R56, R68.reuse, R74, R56 ;  /* 0x0000004a4438723c */ /* 0x040fe20000041838 */
[----:B------:R-:W4:Y:S03]  /*a860*/  LDSM.16.MT88.4 R72, [R186+0x1800] ;  /* 0x00180000ba48783b */ /* 0x000f260000004200 */
[--C-:B--2---:R-:W-:Y:S02]  /*a870*/  FFMA.FTZ R0, R202, c[0x0][0x2d0], -R108.reuse ;  /* 0x0000b400ca007a23 */ /* 0x104fe4000001086c */
[----:B------:R-:W-:Y:S02]  /*a880*/  FFMA.FTZ R108, R178, c[0x0][0x2d0], -R108 ;  /* 0x0000b400b26c7a23 */ /* 0x000fe4000001086c */
[C---:B-1----:R-:W-:Y:S01]  /*a890*/  HMMA.16816.F32.BF16 R60, R68.reuse, R76, R60 ;  /* 0x0000004c443c723c */ /* 0x042fe2000004183c */
[----:B------:R1:W-:Y:S03]  /*a8a0*/  MUFU.EX2 R137, R0 ;  /* 0x0000000000897308 */ /* 0x0003e60000000800 */
[----:B-----5:R-:W-:Y:S04]  /*a8b0*/  FADD.FTZ R2, R138, R2 ;  /* 0x000000028a027221 */ /* 0x020fe80000010000 */
[----:B------:R-:W-:Y:S01]  /*a8c0*/  HMMA.16816.F32.BF16 R64, R68, R78, R64 ;  /* 0x0000004e4440723c */ /* 0x000fe20000041840 */
[----:B------:R-:W2:Y:S02]  /*a8d0*/  LDSM.16.MT88.4 R76, [R187+0x1800] ;  /* 0x00180000bb4c783b */ /* 0x000ea40000004200 */
[----:B------:R-:W5:Y:S04]  /*a8e0*/  MUFU.EX2 R108, R108 ;  /* 0x0000006c006c7308 */ /* 0x000f680000000800 */
[----:B------:R-:W-:Y:S02]  /*a8f0*/  F2FP.BF16.PACK_AB R68, R204, R205 ;  /* 0x000000cdcc44723e */ /* 0x000fe400000010ff */
[----:B------:R-:W-:Y:S03]  /*a900*/  F2FP.BF16.PACK_AB R70, R149, R206 ;  /* 0x000000ce9546723e */ /* 0x000fe600000010ff */
[----:B------:R-:W-:Y:S02]  /*a910*/  F2FP.BF16.PACK_AB R69, R147, R148 ;  /* 0x000000949345723e */ /* 0x000fe400000010ff */
[----:B------:R-:W-:Y:S01]  /*a920*/  F2FP.BF16.PACK_AB R71, R145, R146 ;  /* 0x000000929147723e */ /* 0x000fe200000010ff */
[----:B-1----:R-:W-:Y:S02]  /*a930*/  FADD.FTZ R0, R91, R88 ;  /* 0x000000585b007221 */ /* 0x002fe40000010000 */
[----:B------:R-:W-:Y:S04]  /*a940*/  LDSM.16.MT88.4 R88, [R187+0x2000] ;  /* 0x00200000bb58783b */ /* 0x000fe80000004200 */
[C---:B---3--:R-:W-:Y:S03]  /*a950*/  HMMA.16816.F32.BF16 R4, R68.reuse, R80, R4 ;  /* 0x000000504404723c */ /* 0x048fe60000041804 */
[----:B------:R-:W-:Y:S01]  /*a960*/  FADD.FTZ R0, R98, R0 ;  /* 0x0000000062007221 */ /* 0x000fe20000010000 */
[----:B-----5:R-:W-:Y:S03]  /*a970*/  F2FP.BF16.PACK_AB R131, R108, R110 ;  /* 0x0000006e6c83723e */ /* 0x020fe600000010ff */
[----:B------:R-:W-:Y:S01]  /*a980*/  FADD.FTZ R0, R95, R0 ;  /* 0x000000005f007221 */ /* 0x000fe20000010000 */
[C---:B------:R-:W-:Y:S01]  /*a990*/  HMMA.16816.F32.BF16 R8, R68.reuse, R82, R8 ;  /* 0x000000524408723c */ /* 0x040fe20000041808 */
[----:B------:R-:W1:Y:S03]  /*a9a0*/  LDSM.16.MT88.4 R80, [R184+0x4800] ;  /* 0x00480000b850783b */ /* 0x000e660000004200 */
[----:B------:R-:W-:Y:S04]  /*a9b0*/  FADD.FTZ R0, R97, R0 ;  /* 0x0000000061007221 */ /* 0x000fe80000010000 */
[C---:B----4-:R-:W-:Y:S01]  /*a9c0*/  HMMA.16816.F32.BF16 R12, R68.reuse, R72, R12 ;  /* 0x00000048440c723c */ /* 0x050fe2000004180c */
[----:B------:R-:W-:Y:S03]  /*a9d0*/  LDSM.16.MT88.4 R96, [R184+0x5800] ;  /* 0x00580000b860783b */ /* 0x000fe60000004200 */
[----:B------:R-:W-:Y:S04]  /*a9e0*/  FADD.FTZ R0, R101, R0 ;  /* 0x0000000065007221 */ /* 0x000fe80000010000 */
[C---:B------:R-:W-:Y:S01]  /*a9f0*/  HMMA.16816.F32.BF16 R16, R68.reuse, R74, R16 ;  /* 0x0000004a4410723c */ /* 0x040fe20000041810 */
[----:B------:R-:W3:Y:S03]  /*aa00*/  LDSM.16.MT88.4 R72, [R186+0x4800] ;  /* 0x00480000ba48783b */ /* 0x000ee60000004200 */
[----:B------:R-:W-:Y:S04]  /*aa10*/  FADD.FTZ R0, R211, R0 ;  /* 0x00000000d3007221 */ /* 0x000fe80000010000 */
[C---:B------:R-:W-:Y:S04]  /*aa20*/  HMMA.16816.F32.BF16 R20, R68.reuse, R84, R20 ;  /* 0x000000544414723c */ /* 0x040fe80000041814 */
[----:B------:R-:W-:Y:S04]  /*aa30*/  FADD.FTZ R0, R205, R0 ;  /* 0x00000000cd007221 */ /* 0x000fe80000010000 */
[C---:B------:R-:W-:Y:S01]  /*aa40*/  HMMA.16816.F32.BF16 R24, R68.reuse, R86, R24 ;  /* 0x000000564418723c */ /* 0x040fe20000041818 */
[----:B------:R-:W4:Y:S03]  /*aa50*/  LDSM.16.MT88.4 R84, [R185+0x4800] ;  /* 0x00480000b954783b */ /* 0x000f260000004200 */
[----:B------:R-:W-:Y:S04]  /*aa60*/  FADD.FTZ R0, R204, R0 ;  /* 0x00000000cc007221 */ /* 0x000fe80000010000 */
        /* <DEDUP_REMOVED lines=8> */
[----:B------:R-:W-:Y:S03]  /*aaf0*/  LDSM.16.MT88.4 R80, [R186+0x2000] ;  /* 0x00200000ba50783b */ /* 0x000fe60000004200 */
[C---:B------:R-:W-:Y:S04]  /*ab00*/  FADD.FTZ R0, R143.reuse, R0 ;  /* 0x000000008f007221 */ /* 0x040fe80000010000 */
[C---:B---3--:R-:W-:Y:S04]  /*ab10*/  HMMA.16816.F32.BF16 R44, R68.reuse, R72, R44 ;  /* 0x00000048442c723c */ /* 0x048fe8000004182c */
        /* <DEDUP_REMOVED lines=8> */
[----:B------:R-:W-:Y:S01]  /*aba0*/  HMMA.16816.F32.BF16 R64, R68, R78, R64 ;  /* 0x0000004e4440723c */ /* 0x000fe20000041840 */
[----:B------:R-:W-:Y:S06]  /*abb0*/  LDSM.16.MT88.4 R76, [R186+0x5000] ;  /* 0x00500000ba4c783b */ /* 0x000fec0000004200 */
[----:B------:R-:W-:Y:S02]  /*abc0*/  F2FP.BF16.PACK_AB R68, R143, R141 ;  /* 0x0000008d8f44723e */ /* 0x000fe400000010ff */
[----:B------:R-:W-:Y:S03]  /*abd0*/  F2FP.BF16.PACK_AB R70, R142, R144 ;  /* 0x000000908e46723e */ /* 0x000fe600000010ff */
[----:B------:R-:W-:Y:S02]  /*abe0*/  F2FP.BF16.PACK_AB R69, R139, R140 ;  /* 0x0000008c8b45723e */ /* 0x000fe400000010ff */
[C---:B------:R-:W-:Y:S07]  /*abf0*/  F2FP.BF16.PACK_AB R71, R137.reuse, R138 ;  /* 0x0000008a8947723e */ /* 0x040fee00000010ff */
[C---:B-1----:R-:W-:Y:S08]  /*ac00*/  HMMA.16816.F32.BF16 R4, R68.reuse, R72, R4 ;  /* 0x000000484404723c */ /* 0x042ff00000041804 */
[C---:B------:R-:W-:Y:S01]  /*ac10*/  HMMA.16816.F32.BF16 R8, R68.reuse, R74, R8 ;  /* 0x0000004a4408723c */ /* 0x040fe20000041808 */
[----:B------:R-:W1:Y:S07]  /*ac20*/  LDSM.16.MT88.4 R72, [R184+0x5000] ;  /* 0x00500000b848783b */ /* 0x000e6e0000004200 */
[C---:B------:R-:W-:Y:S08]  /*ac30*/  HMMA.16816.F32.BF16 R12, R68.reuse, R80, R12 ;  /* 0x00000050440c723c */ /* 0x040ff0000004180c */
[C---:B------:R-:W-:Y:S01]  /*ac40*/  HMMA.16816.F32.BF16 R16, R68.reuse, R82, R16 ;  /* 0x000000524410723c */ /* 0x040fe20000041810 */
[----:B------:R-:W2:Y:S07]  /*ac50*/  LDSM.16.MT88.4 R80, [R185+0x5000] ;  /* 0x00500000b950783b */ /* 0x000eae0000004200 */
[C---:B---3--:R-:W-:Y:S08]  /*ac60*/  HMMA.16816.F32.BF16 R20, R68.reuse, R84, R20 ;  /* 0x000000544414723c */ /* 0x048ff00000041814 */
[C---:B------:R-:W-:Y:S01]  /*ac70*/  HMMA.16816.F32.BF16 R24, R68.reuse, R86, R24 ;  /* 0x000000564418723c */ /* 0x040fe20000041818 */
[----:B------:R-:W3:Y:S07]  /*ac80*/  LDSM.16.MT88.4 R84, [R187+0x5000] ;  /* 0x00500000bb54783b */ /* 0x000eee0000004200 */
[C---:B------:R-:W-:Y:S08]  /*ac90*/  HMMA.16816.F32.BF16 R28, R68.reuse, R88, R28 ;  /* 0x00000058441c723c */ /* 0x040ff0000004181c */
[C---:B------:R-:W-:Y:S01]  /*aca0*/  HMMA.16816.F32.BF16 R32, R68.reuse, R90, R32 ;  /* 0x0000005a4420723c */ /* 0x040fe20000041820 */
[----:B------:R-:W-:Y:S07]  /*acb0*/  LDSM.16.MT88.4 R88, [R187+0x2800] ;  /* 0x00280000bb58783b */ /* 0x000fee0000004200 */
[C---:B-1----:R-:W-:Y:S08]  /*acc0*/  HMMA.16816.F32.BF16 R36, R68.reuse, R72, R36 ;  /* 0x000000484424723c */ /* 0x042ff00000041824 */
[C---:B------:R-:W-:Y:S01]  /*acd0*/  HMMA.16816.F32.BF16 R40, R68.reuse, R74, R40 ;  /* 0x0000004a4428723c */ /* 0x040fe20000041828 */
[----:B------:R-:W1:Y:S07]  /*ace0*/  LDSM.16.MT88.4 R72, [R186+0x2800] ;  /* 0x00280000ba48783b */ /* 0x000e6e0000004200 */
[C---:B------:R-:W-:Y:S08]  /*acf0*/  HMMA.16816.F32.BF16 R44, R68.reuse, R76, R44 ;  /* 0x0000004c442c723c */ /* 0x040ff0000004182c */
[C---:B------:R-:W-:Y:S08]  /*ad00*/  HMMA.16816.F32.BF16 R48, R68.reuse, R78, R48 ;  /* 0x0000004e4430723c */ /* 0x040ff00000041830 */
[C---:B--2---:R-:W-:Y:S08]  /*ad10*/  HMMA.16816.F32.BF16 R52, R68.reuse, R80, R52 ;  /* 0x000000504434723c */ /* 0x044ff00000041834 */
[C---:B------:R-:W-:Y:S01]  /*ad20*/  HMMA.16816.F32.BF16 R56, R68.reuse, R82, R56 ;  /* 0x000000524438723c */ /* 0x040fe20000041838 */
[----:B------:R-:W2:Y:S07]  /*ad30*/  LDSM.16.MT88.4 R80, [R185+0x2800] ;  /* 0x00280000b950783b */ /* 0x000eae0000004200 */
[C---:B---3--:R-:W-:Y:S08]  /*ad40*/  HMMA.16816.F32.BF16 R60, R68.reuse, R84, R60 ;  /* 0x00000054443c723c */ /* 0x048ff0000004183c */
[----:B------:R-:W-:Y:S08]  /*ad50*/  HMMA.16816.F32.BF16 R64, R68, R86, R64 ;  /* 0x000000564440723c */ /* 0x000ff00000041840 */
[C---:B------:R-:W-:Y:S01]  /*ad60*/  HMMA.16816.F32.BF16 R116, R128.reuse, R112, R4 ;  /* 0x000000708074723c */ /* 0x040fe20000041804 */
[----:B------:R-:W3:Y:S07]  /*ad70*/  LDSM.16.MT88.4 R4, [R185+0x5800] ;  /* 0x00580000b904783b */ /* 0x000eee0000004200 */
[C---:B------:R-:W-:Y:S01]  /*ad80*/  HMMA.16816.F32.BF16 R112, R128.reuse, R114, R8 ;  /* 0x000000728070723c */ /* 0x040fe20000041808 */
[----:B------:R-:W4:Y:S07]  /*ad90*/  LDSM.16.MT88.4 R8, [R187+0x5800] ;  /* 0x00580000bb08783b */ /* 0x000f2e0000004200 */
[C---:B-1----:R-:W-:Y:S08]  /*ada0*/  HMMA.16816.F32.BF16 R68, R128.reuse, R72, R12 ;  /* 0x000000488044723c */ /* 0x042ff0000004180c */
        /* <DEDUP_REMOVED lines=9> */
[C---:B---3--:R-:W-:Y:S07]  /*ae40*/  HMMA.16816.F32.BF16 R52, R128.reuse, R4, R52 ;  /* 0x000000048034723c */ /* 0x048fee0000041834 */
[----:B------:R-:W-:Y:S01]  /*ae50*/  FADD.FTZ R4, R137, R2 ;  /* 0x0000000289047221 */ /* 0x000fe20000010000 */
[C---:B------:R-:W-:Y:S04]  /*ae60*/  HMMA.16816.F32.BF16 R56, R128.reuse, R6, R56 ;  /* 0x000000068038723c */ /* 0x040fe80000041838 */
[----:B------:R-:W-:Y:S02]  /*ae70*/  FADD.FTZ R2, R133, R0 ;  /* 0x0000000085027221 */ /* 0x000fe40000010000 */
[----:B------:R-:W-:Y:S01]  /*ae80*/  FADD.FTZ R0, R132, R4 ;  /* 0x0000000484007221 */ /* 0x000fe20000010000 */
[-C--:B------:R-:W-:Y:S01]  /*ae90*/  MOV R4, R3.reuse ;  /* 0x0000000300047202 */ /* 0x080fe20000000f00 */
[C---:B----4-:R-:W-:Y:S04]  /*aea0*/  HMMA.16816.F32.BF16 R60, R128.reuse, R8, R60 ;  /* 0x00000008803c723c */ /* 0x050fe8000004183c */
[----:B------:R-:W-:Y:S02]  /*aeb0*/  FADD.FTZ R2, R134, R2 ;  /* 0x0000000286027221 */ /* 0x000fe40000010000 */
[----:B------:R-:W-:Y:S01]  /*aec0*/  FADD.FTZ R0, R111, R0 ;  /* 0x000000006f007221 */ /* 0x000fe20000010000 */
[----:B------:R-:W-:Y:S01]  /*aed0*/  MOV R111, R3 ;  /* 0x00000003006f7202 */ /* 0x000fe20000000f00 */
[----:B------:R-:W-:Y:S04]  /*aee0*/  HMMA.16816.F32.BF16 R64, R128, R10, R64 ;  /* 0x0000000a8040723c */ /* 0x000fe80000041840 */
[----:B------:R-:W-:Y:S02]  /*aef0*/  FADD.FTZ R2, R135, R2 ;  /* 0x0000000287027221 */ /* 0x000fe40000010000 */
[----:B------:R-:W-:Y:S01]  /*af00*/  FADD.FTZ R0, R110, R0 ;  /* 0x000000006e007221 */ /* 0x000fe20000010000 */
[----:B------:R-:W-:Y:S01]  /*af10*/  MOV R110, R109 ;  /* 0x0000006d006e7202 */ /* 0x000fe20000000f00 */
[----:B------:R-:W-:Y:S04]  /*af20*/  FADD.FTZ R225, R136, R2 ;  /* 0x0000000288e17221 */ /* 0x000fe80000010000 */
[----:B------:R-:W-:Y:S01]  /*af30*/  FADD.FTZ R226, R108, R0 ;  /* 0x000000006ce27221 */ /* 0x000fe20000010000 */
[----:B------:R-:W-:-:S05]  /*af40*/  @P0 BRA `(.L_x_734) ;  /* 0xffffbe7000000947 */ /* 0x000fca000383ffff */
.L_x_713:
[----:B------:R-:W-:Y:S01]  /*af50*/  IMAD.MOV.U32 R0, RZ, RZ, c[0x0][0x2c4] ;  /* 0x0000b100ff007624 */ /* 0x000fe200078e00ff */
[----:B------:R-:W-:-:S02]  /*af60*/  ISETP.GE.AND P0, PT, R249, 0x1, PT ;  /* 0x00000001f900780c */ /* 0x000fc40003f06270 */
[----:B------:R-:W-:Y:S02]  /*af70*/  IADD3 R2, R230, 0x1, -R229 ;  /* 0x00000001e6027810 */ /* 0x000fe40007ffe8e5 */
[----:B------:R-:W-:Y:S02]  /*af80*/  ISETP.NE.AND P1, PT, R0, 0x1, PT ;  /* 0x000000010000780c */ /* 0x000fe40003f25270 */
[----:B------:R-:W-:-:S11]  /*af90*/  IADD3 R0, R243, 0x7f, RZ ;  /* 0x0000007ff3007810 */ /* 0x000fd60007ffe0ff */
[----:B------:R-:W-:-:S05]  /*afa0*/  @P1 IMAD.HI.U32 R3, R0, c[0x0][0x2c8], RZ ;  /* 0x0000b20000031a27 */ /* 0x000fca00078e00ff */
[----:B------:R-:W-:-:S05]  /*afb0*/  @P1 SHF.R.U32.HI R0, RZ, c[0x0][0x2cc], R3 ;  /* 0x0000b300ff001a19 */ /* 0x000fca0000011603 */
[----:B------:R-:W-:-:S05]  /*afc0*/  IMAD.IADD R0, R2, 0x1, R0 ;  /* 0x0000000102007824 */ /* 0x000fca00078e0200 */
[----:B------:R-:W-:Y:S01]  /*afd0*/  IADD3 R2, R0, -c[0x0][0x324], RZ ;  /* 0x8000c90000027a10 */ /* 0x000fe20007ffe0ff */
[----:B------:R-:W-:Y:S05]  /*afe0*/  @!P0 BRA `(.L_x_735) ;  /* 0x0000011000008947 */ /* 0x000fea0003800000 */
[----:B------:R-:W-:Y:S01]  /*aff0*/  ISETP.GT.AND P0, PT, R0, -0x1, PT ;  /* 0xffffffff0000780c */ /* 0x000fe20003f04270 */
[----:B------:R-:W-:-:S12]  /*b000*/  BSSY B0, `(.L_x_736) ;  /* 0x000000d000007945 */ /* 0x000fd80003800000 */
[----:B------:R-:W-:Y:S05]  /*b010*/  @P0 BRA `(.L_x_737) ;  /* 0x0000007000000947 */ /* 0x000fea0003800000 */
[----:B------:R-:W-:Y:S01]  /*b020*/  IMAD.MOV.U32 R3, RZ, RZ, 0x1 ;  /* 0x00000001ff037424 */ /* 0x000fe200078e00ff */
[----:B------:R-:W-:-:S04]  /*b030*/  LOP3.LUT R0, RZ, R0, RZ, 0x33, !PT ;  /* 0x00000000ff007212 */ /* 0x000fc800078e33ff */
[----:B------:R-:W-:-:S13]  /*b040*/  ISETP.NE.AND P0, PT, R3, c[0x0][0x32c], PT ;  /* 0x0000cb0003007a0c */ /* 0x000fda0003f05270 */
[----:B------:R-:W-:-:S05]  /*b050*/  @P0 IMAD.HI.U32 R3, R0, c[0x0][0x330], RZ ;  /* 0x0000cc0000030a27 */ /* 0x000fca00078e00ff */
[----:B------:R-:W-:-:S04]  /*b060*/  @P0 SHF.R.U32.HI R0, RZ, c[0x0][0x334], R3 ;  /* 0x0000cd00ff000a19 */ /* 0x000fc80000011603 */
[----:B------:R-:W-:Y:S01]  /*b070*/  LOP3.LUT R0, RZ, R0, RZ, 0x33, !PT ;  /* 0x00000000ff007212 */ /* 0x000fe200078e33ff */
[----:B------:R-:W-:Y:S05]  /*b080*/  BRA `(.L_x_738) ;  /* 0x0000004000007947 */ /* 0x000fea0003800000 */
.L_x_737:
[----:B------:R-:W-:-:S04]  /*b090*/  MOV R3, 0x1 ;  /* 0x0000000100037802 */ /* 0x000fc80000000f00 */
[----:B------:R-:W-:-:S13]  /*b0a0*/  ISETP.NE.AND P0, PT, R3, c[0x0][0x32c], PT ;  /* 0x0000cb0003007a0c */ /* 0x000fda0003f05270 */
[----:B------:R-:W-:-:S05]  /*b0b0*/  @P0 IMAD.HI.U32 R3, R0, c[0x0][0x330], RZ ;  /* 0x0000cc0000030a27 */ /* 0x000fca00078e00ff */
[----:B------:R-:W-:Y:S02]  /*b0c0*/  @P0 SHF.R.U32.HI R0, RZ, c[0x0][0x334], R3 ;  /* 0x0000cd00ff000a19 */ /* 0x000fe40000011603 */
.L_x_738:
[----:B------:R-:W-:Y:S05]  /*b0d0*/  BSYNC B0 ;  /* 0x0000000000007941 */ /* 0x000fea0003800000 */
.L_x_736:
[----:B------:R-:W-:-:S05]  /*b0e0*/  IMAD R0, R0, c[0x0][0x32c], RZ ;  /* 0x0000cb0000007a24 */ /* 0x000fca00078e02ff */
[----:B------:R-:W-:-:S04]  /*b0f0*/  IMNMX R2, R2, R0, !PT ;  /* 0x0000000002027217 */ /* 0x000fc80007800200 */
.L_x_735:
[----:B------:R-:W-:-:S05]  /*b100*/  IADD3 R2, R2, 0x5f, RZ ;  /* 0x0000005f02027810 */ /* 0x000fca0007ffe0ff */
        /* <DEDUP_REMOVED lines=8> */
.L_x_750:
        /* <DEDUP_REMOVED lines=39> */
.L_x_851:
        /* <DEDUP_REMOVED lines=24> */
.L_x_852:
        /* <DEDUP_REMOVED lines=16> */
.L_x_741:
[----:B--23--:R-:W-:Y:S05]  /*b680*/  BSYNC B0 ;  /* 0x0000000000007941 */ /* 0x00cfea0003800000 */
.L_x_740:
        /* <DEDUP_REMOVED lines=178> */
.L_x_853:
        /* <DEDUP_REMOVED lines=24> */
.L_x_854:
        /* <DEDUP_REMOVED lines=16> */
.L_x_745:
[----:B------:R-:W-:Y:S05]  /*c430*/  BSYNC B0 ;  /* 0x0000000000007941 */ /* 0x000fea0003800000 */
.L_x_744:
        /* <DEDUP_REMOVED lines=51> */
.L_x_855:
[----:B--2---:R-:W-:Y:S01]  /*c770*/  FMNMX.FTZ R109, R108, R0, !PT ;  /* 0x000000006c6d7209 */ /* 0x004fe20007810000 */
[----:B------:R-:W-:-:S05]  /*c780*/  BRA.DIV ~URZ, `(.L_x_749) ;  /* 0x0000baf27f007947 */ /* 0x000fca000b800000 */
[----:B------:R-:W-:Y:S04]  /*c790*/  SHFL.BFLY PT, R0, R128, 0x2, 0x1f ;  /* 0x0c401f0080007f89 */ /* 0x000fe800000e0000 */
[----:B------:R-:W2:Y:S02]  /*c7a0*/  SHFL.BFLY PT, R2, R109, 0x1, 0x1f ;  /* 0x0c201f006d027f89 */ /* 0x000ea400000e0000 */
[----:B--2---:R-:W-:Y:S02]  /*c7b0*/  FMNMX.FTZ R109, R109, R2, !PT ;  /* 0x000000026d6d7209 */ /* 0x004fe40007810000 */
[----:B-1----:R-:W-:Y:S05]  /*c7c0*/  FMNMX.FTZ R108, R128, R0, !PT ;  /* 0x00000000806c7209 */ /* 0x002fea0007810000 */
[----:B------:R1:W2:Y:S02]  /*c7d0*/  SHFL.BFLY PT, R0, R108, 0x1, 0x1f ;  /* 0x0c201f006c007f89 */ /* 0x0002a400000e0000 */
.L_x_856:
[C---:B------:R-:W-:Y:S01]  /*c7e0*/  FADD.FTZ R2, -R109.reuse, R110 ;  /* 0x0000006e6d027221 */ /* 0x040fe20000010100 */
[----:B------:R-:W-:Y:S01]  /*c7f0*/  WARPSYNC 0xffffffff ;  /* 0xffffffff00007948 */ /* 0x000fe20003800000 */
[----:B------:R-:W-:Y:S01]  /*c800*/  FMUL.FTZ R110, R109, c[0x0][0x2d0] ;  /* 0x0000b4006d6e7a20 */ /* 0x000fe20000410000 */
[----:B------:R-:W3:Y:S01]  /*c810*/  LDSM.16.MT88.4 R132, [R184] ;  /* 0x00000000b884783b */ /* 0x000ee20000004200 */
[----:B------:R-:W-:Y:S01]  /*c820*/  FMUL.FTZ R2, R2, c[0x0][0x2d0] ;  /* 0x0000b40002027a20 */ /* 0x000fe20000410000 */
[----:B------:R-:W-:Y:S01]  /*c830*/  ISETP.GT.AND P0, PT, R196, R188, PT ;  /* 0x000000bcc400720c */ /* 0x000fe20003f04270 */
[--C-:B------:R-:W-:Y:S01]  /*c840*/  FFMA.FTZ R3, R4, c[0x0][0x2d0], -R110.reuse ;  /* 0x0000b40004037a23 */ /* 0x100fe2000001086e */
[----:B------:R-:W-:Y:S01]  /*c850*/  IADD3 R196, R196, -0x1, RZ ;  /* 0xffffffffc4c47810 */ /* 0x000fe20007ffe0ff */
[--C-:B------:R-:W-:Y:S02]  /*c860*/  FFMA.FTZ R139, R28, c[0x0][0x2d0], -R110.reuse ;  /* 0x0000b4001c8b7a23 */ /* 0x100fe4000001086e */
[----:B------:R4:W-:Y:S01]  /*c870*/  MUFU.EX2 R128, R3 ;  /* 0x0000000300807308 */ /* 0x0009e20000000800 */
[--C-:B------:R-:W-:Y:S02]  /*c880*/  FFMA.FTZ R146, R45, c[0x0][0x2d0], -R110.reuse ;  /* 0x0000b4002d927a23 */ /* 0x100fe4000001086e */
[--C-:B------:R-:W-:Y:S02]  /*c890*/  FFMA.FTZ R144, R36, c[0x0][0x2d0], -R110.reuse ;  /* 0x0000b40024907a23 */ /* 0x100fe4000001086e */
[--C-:B------:R-:W-:Y:S02]  /*c8a0*/  FFMA.FTZ R142, R40, c[0x0][0x2d0], -R110.reuse ;  /* 0x0000b400288e7a23 */ /* 0x100fe4000001086e */
[--C-:B------:R-:W-:Y:S02]  /*c8b0*/  FFMA.FTZ R16, R16, c[0x0][0x2d0], -R110.reuse ;  /* 0x0000b40010107a23 */ /* 0x100fe4000001086e */
[--C-:B------:R-:W-:Y:S01]  /*c8c0*/  FFMA.FTZ R29, R29, c[0x0][0x2d0], -R110.reuse ;  /* 0x0000b4001d1d7a23 */ /* 0x100fe2000001086e */
[----:B------:R-:W5:Y:S01]  /*c8d0*/  MUFU.EX2 R2, R2 ;  /* 0x0000000200027308 */ /* 0x000f620000000800 */
        /* <DEDUP_REMOVED lines=8> */
[--C-:B----4-:R-:W-:Y:S02]  /*c960*/  FFMA.FTZ R3, R5, c[0x0][0x2d0], -R110.reuse ;  /* 0x0000b40005037a23 */ /* 0x110fe4000001086e */
[--C-:B------:R-:W-:Y:S02]  /*c970*/  FFMA.FTZ R147, R44, c[0x0][0x2d0], -R110.reuse ;  /* 0x0000b4002c937a23 */ /* 0x100fe4000001086e */
[--C-:B------:R-:W-:Y:S01]  /*c980*/  FFMA.FTZ R41, R41, c[0x0][0x2d0], -R110.reuse ;  /* 0x0000b40029297a23 */ /* 0x100fe2000001086e */
[----:B------:R4:W-:Y:S01]  /*c990*/  MUFU.EX2 R141, R3 ;  /* 0x00000003008d7308 */ /* 0x0009e20000000800 */
[--C-:B------:R-:W-:Y:S09]  /*c9a0*/  FFMA.FTZ R145, R48, c[0x0][0x2d0], -R110.reuse ;  /* 0x0000b40030917a23 */ /* 0x100ff2000001086e */
[----:B------:R-:W-:Y:S10]  /*c9b0*/  MUFU.EX2 R179, R20 ;  /* 0x0000001400b37308 */ /* 0x000ff40000000800 */
[----:B------:R-:W-:Y:S01]  /*c9c0*/  MUFU.EX2 R139, R139 ;  /* 0x0000008b008b7308 */ /* 0x000fe20000000800 */
[--C-:B----4-:R-:W-:Y:S09]  /*c9d0*/  FFMA.FTZ R3, R8, c[0x0][0x2d0], -R110.reuse ;  /* 0x0000b40008037a23 */ /* 0x110ff2000001086e */
[----:B------:R4:W-:Y:S02]  /*c9e0*/  MUFU.EX2 R148, R3 ;  /* 0x0000000300947308 */ /* 0x0009e40000000800 */
[----:B--2-4-:R-:W-:Y:S01]  /*c9f0*/  FMNMX.FTZ R3, R0, R108, !PT ;  /* 0x0000006c00037209 */ /* 0x014fe20007810000 */
[--C-:B------:R-:W-:Y:S02]  /*ca00*/  FFMA.FTZ R0, R9, c[0x0][0x2d0], -R110.reuse ;  /* 0x0000b40009007a23 */ /* 0x100fe4000001086e */
[--C-:B-1----:R-:W-:Y:S05]  /*ca10*/  FFMA.FTZ R108, R13, c[0x0][0x2d0], -R110.reuse ;  /* 0x0000b4000d6c7a23 */ /* 0x102fea000001086e */
[----:B------:R1:W-:Y:S01]  /*ca20*/  MUFU.EX2 R149, R0 ;  /* 0x0000000000957308 */ /* 0x0003e20000000800 */
[----:B------:R-:W-:Y:S02]  /*ca30*/  FMUL.FTZ R136, R3, c[0x0][0x2d0] ;  /* 0x0000b40003887a20 */ /* 0x000fe40000410000 */
[----:B------:R-:W-:Y:S02]  /*ca40*/  FFMA.FTZ R13, R17, c[0x0][0x2d0], -R110 ;  /* 0x0000b400110d7a23 */ /* 0x000fe4000001086e */
[--C-:B------:R-:W-:Y:S02]  /*ca50*/  FFMA.FTZ R6, R6, c[0x0][0x2d0], -R136.reuse ;  /* 0x0000b40006067a23 */ /* 0x100fe40000010888 */
[--C-:B------:R-:W-:Y:S02]  /*ca60*/  FFMA.FTZ R7, R7, c[0x0][0x2d0], -R136.reuse ;  /* 0x0000b40007077a23 */ /* 0x100fe40000010888 */
[--C-:B------:R-:W-:Y:S01]  /*ca70*/  FFMA.FTZ R4, R10, c[0x0][0x2d0], -R136.reuse ;  /* 0x0000b4000a047a23 */ /* 0x100fe20000010888 */
[----:B------:R-:W-:Y:S01]  /*ca80*/  MUFU.EX2 R140, R6 ;  /* 0x00000006008c7308 */ /* 0x000fe20000000800 */
[----:B------:R-:W-:Y:S09]  /*ca90*/  FFMA.FTZ R5, R11, c[0x0][0x2d0], -R136 ;  /* 0x0000b4000b057a23 */ /* 0x000ff20000010888 */
[----:B------:R-:W2:Y:S01]  /*caa0*/  MUFU.EX2 R17, R7 ;  /* 0x0000000700117308 */ /* 0x000ea20000000800 */
[----:B-1----:R-:W-:Y:S02]  /*cab0*/  FADD.FTZ R0, -R3, R111 ;  /* 0x0000006f03007221 */ /* 0x002fe40000010100 */
[--C-:B------:R-:W-:Y:S02]  /*cac0*/  FFMA.FTZ R111, R12, c[0x0][0x2d0], -R110.reuse ;  /* 0x0000b4000c6f7a23 */ /* 0x100fe4000001086e */
[----:B------:R-:W-:Y:S05]  /*cad0*/  FMUL.FTZ R0, R0, c[0x0][0x2d0] ;  /* 0x0000b40000007a20 */ /* 0x000fea0000410000 */
[----:B------:R-:W-:Y:S01]  /*cae0*/  MUFU.EX2 R28, R4 ;  /* 0x00000004001c7308 */ /* 0x000fe20000000800 */
[----:B------:R-:W-:Y:S09]  /*caf0*/  FFMA.FTZ R110, R49, c[0x0][0x2d0], -R110 ;  /* 0x0000b400316e7a23 */ /* 0x000ff2000001086e */
[----:B------:R-:W1:Y:S10]  /*cb00*/  MUFU.EX2 R0, R0 ;  /* 0x0000000000007308 */ /* 0x000e740000000800 */
[----:B------:R-:W4:Y:S10]  /*cb10*/  MUFU.EX2 R45, R5 ;  /* 0x00000005002d7308 */ /* 0x000f340000000800 */
[----:B------:R-:W-:Y:S10]  /*cb20*/  MUFU.EX2 R37, R111 ;  /* 0x0000006f00257308 */ /* 0x000ff40000000800 */
[----:B------:R-:W1:Y:S10]  /*cb30*/  MUFU.EX2 R44, R108 ;  /* 0x0000006c002c7308 */ /* 0x000e740000000800 */
[----:B------:R-:W3:Y:S10]  /*cb40*/  MUFU.EX2 R151, R13 ;  /* 0x0000000d00977308 */ /* 0x000ef40000000800 */
[----:B------:R-:W-:Y:S01]  /*cb50*/  MUFU.EX2 R111, R144 ;  /* 0x00000090006f7308 */ /* 0x000fe20000000800 */
[C---:B-----5:R-:W-:Y:S01]  /*cb60*/  FMUL.FTZ R8, R2.reuse, R112 ;  /* 0x0000007002087220 */ /* 0x060fe20000410000 */
[----:B--2---:R-:W-:Y:S01]  /*cb70*/  F2FP.BF16.PACK_AB R129, R17, R140 ;  /* 0x0000008c1181723e */ /* 0x004fe200000010ff */
[----:B------:R-:W-:Y:S01]  /*cb80*/  FMUL.FTZ R9, R2, R113 ;  /* 0x0000007102097220 */ /* 0x000fe20000410000 */
[----:B------:R-:W-:Y:S01]  /*cb90*/  F2FP.BF16.PACK_AB R130, R149, R148 ;  /* 0x000000949582723e */ /* 0x000fe200000010ff */
[C---:B-1----:R-:W-:Y:S01]  /*cba0*/  FMUL.FTZ R10, R0.reuse, R114 ;  /* 0x00000072000a7220 */ /* 0x042fe20000410000 */
[----:B----4-:R-:W-:Y:S01]  /*cbb0*/  F2FP.BF16.PACK_AB R131, R45, R28 ;  /* 0x0000001c2d83723e */ /* 0x010fe200000010ff */
[----:B------:R-:W-:Y:S02]  /*cbc0*/  FMUL.FTZ R11, R0, R115 ;  /* 0x00000073000b7220 */ /* 0x000fe40000410000 */
[----:B------:R-:W1:Y:S01]  /*cbd0*/  LDSM.16.MT88.4 R112, [R186] ;  /* 0x00000000ba70783b */ /* 0x000e620000004200 */
[C---:B------:R-:W-:Y:S02]  /*cbe0*/  FMUL.FTZ R4, R2.reuse, R116 ;  /* 0x0000007402047220 */ /* 0x040fe40000410000 */
[----:B------:R-:W-:Y:S02]  /*cbf0*/  FMUL.FTZ R5, R2, R117 ;  /* 0x0000007502057220 */ /* 0x000fe40000410000 */
[C---:B------:R-:W-:Y:S02]  /*cc00*/  FMUL.FTZ R6, R0.reuse, R118 ;  /* 0x0000007600067220 */ /* 0x040fe40000410000 */
[----:B------:R-:W-:Y:S02]  /*cc10*/  FMUL.FTZ R7, R0, R119 ;  /* 0x0000007700077220 */ /* 0x000fe40000410000 */
[C---:B------:R-:W-:Y:S01]  /*cc20*/  FFMA.FTZ R12, R2.reuse, R225, R128 ;  /* 0x000000e1020c7223 */ /* 0x040fe20000010080 */
[C---:B------:R-:W-:Y:S01]  /*cc30*/  F2FP.BF16.PACK_AB R128, R141.reuse, R128 ;  /* 0x000000808d80723e */ /* 0x040fe200000010ff */
[----:B------:R-:W-:Y:S01]  /*cc40*/  LDSM.16.MT88.4 R116, [R186+0x800] ;  /* 0x00080000ba74783b */ /* 0x000fe20000004200 */
[----:B------:R-:W-:Y:S02]  /*cc50*/  FMUL.FTZ R68, R2, R68 ;  /* 0x0000004402447220 */ /* 0x000fe40000410000 */
[----:B------:R-:W-:Y:S01]  /*cc60*/  FADD.FTZ R25, R141, R12 ;  /* 0x0000000c8d197221 */ /* 0x000fe20000010000 */
[----:B------:R-:W-:Y:S01]  /*cc70*/  F2FP.BF16.PACK_AB R12, R44, R37 ;  /* 0x000000252c0c723e */ /* 0x000fe200000010ff */
[----:B------:R-:W-:Y:S01]  /*cc80*/  MUFU.EX2 R141, R21 ;  /* 0x00000015008d7308 */ /* 0x000fe20000000800 */
[C---:B---3--:R-:W-:Y:S05]  /*cc90*/  HMMA.16816.F32.BF16 R4, R128.reuse, R132, R4 ;  /* 0x000000848004723c */ /* 0x048fea0000041804 */
[----:B------:R-:W-:Y:S02]  /*cca0*/  FMUL.FTZ R69, R2, R69 ;  /* 0x0000004502457220 */ /* 0x000fe40000410000 */
[C---:B------:R-:W-:Y:S01]  /*ccb0*/  FMUL.FTZ R70, R0.reuse, R70 ;  /* 0x0000004600467220 */ /* 0x040fe20000410000 */
[C---:B------:R-:W-:Y:S04]  /*ccc0*/  HMMA.16816.F32.BF16 R8, R128.reuse, R134, R8 ;  /* 0x000000868008723c */ /* 0x040fe80000041808 */
[----:B------:R-:W-:Y:S02]  /*ccd0*/  FMUL.FTZ R71, R0, R71 ;  /* 0x0000004700477220 */ /* 0x000fe40000410000 */
[C---:B------:R-:W-:Y:S02]  /*cce0*/  FMUL.FTZ R72, R2.reuse, R72 ;  /* 0x0000004802487220 */ /* 0x040fe40000410000 */
[----:B------:R-:W-:Y:S04]  /*ccf0*/  FMUL.FTZ R73, R2, R73 ;  /* 0x0000004902497220 */ /* 0x000fe80000410000 */
[C---:B------:R-:W-:Y:S02]  /*cd00*/  FMUL.FTZ R74, R0.reuse, R74 ;  /* 0x0000004a004a7220 */ /* 0x040fe40000410000 */
[----:B------:R-:W-:Y:S01]  /*cd10*/  FMUL.FTZ R75, R0, R75 ;  /* 0x0000004b004b7220 */ /* 0x000fe20000410000 */
[C---:B-1----:R-:W-:Y:S03]  /*cd20*/  HMMA.16816.F32.BF16 R68, R128.reuse, R112, R68 ;  /* 0x000000708044723c */ /* 0x042fe60000041844 */
[C---:B------:R-:W-:Y:S02]  /*cd30*/  FMUL.FTZ R76, R2.reuse, R76 ;  /* 0x0000004c024c7220 */ /* 0x040fe40000410000 */
[----:B------:R-:W-:Y:S02]  /*cd40*/  FMUL.FTZ R77, R2, R77 ;  /* 0x0000004d024d7220 */ /* 0x000fe40000410000 */
[C---:B------:R-:W-:Y:S01]  /*cd50*/  FMUL.FTZ R78, R0.reuse, R78 ;  /* 0x0000004e004e7220 */ /* 0x040fe20000410000 */
[C---:B------:R-:W-:Y:S01]  /*cd60*/  HMMA.16816.F32.BF16 R72, R128.reuse, R114, R72 ;  /* 0x000000728048723c */ /* 0x040fe20000041848 */
[----:B------:R-:W1:Y:S03]  /*cd70*/  LDSM.16.MT88.4 R112, [R185] ;  /* 0x00000000b970783b */ /* 0x000e660000004200 */
[----:B------:R-:W-:Y:S02]  /*cd80*/  FMUL.FTZ R79, R0, R79 ;  /* 0x0000004f004f7220 */ /* 0x000fe40000410000 */
[C---:B------:R-:W-:Y:S02]  /*cd90*/  FMUL.FTZ R80, R2.reuse, R80 ;  /* 0x0000005002507220 */ /* 0x040fe40000410000 */
[----:B------:R-:W-:Y:S04]  /*cda0*/  FMUL.FTZ R81, R2, R81 ;  /* 0x0000005102517220 */ /* 0x000fe80000410000 */
[C---:B------:R-:W-:Y:S02]  /*cdb0*/  FMUL.FTZ R82, R0.reuse, R82 ;  /* 0x0000005200527220 */ /* 0x040fe40000410000 */
[----:B------:R-:W-:Y:S02]  /*cdc0*/  FMUL.FTZ R83, R0, R83 ;  /* 0x0000005300537220 */ /* 0x000fe40000410000 */
        /* <DEDUP_REMOVED lines=12> */
[C---:B------:R-:W-:Y:S01]  /*ce90*/  FMUL.FTZ R96, R2.reuse, R96 ;  /* 0x0000006002607220 */ /* 0x040fe20000410000 */
[C---:B-1----:R-:W-:Y:S03]  /*cea0*/  HMMA.16816.F32.BF16 R76, R128.reuse, R112, R76 ;  /* 0x00000070804c723c */ /* 0x042fe6000004184c */
[----:B------:R-:W-:Y:S02]  /*ceb0*/  FMUL.FTZ R97, R2, R97 ;  /* 0x0000006102617220 */ /* 0x000fe40000410000 */
[C---:B------:R-:W-:Y:S02]  /*cec0*/  FMUL.FTZ R98, R0.reuse, R98 ;  /* 0x0000006200627220 */ /* 0x040fe40000410000 */
[----:B------:R-:W-:Y:S01]  /*ced0*/  FMUL.FTZ R99, R0, R99 ;  /* 0x0000006300637220 */ /* 0x000fe20000410000 */
[C---:B------:R-:W-:Y:S01]  /*cee0*/  HMMA.16816.F32.BF16 R80, R128.reuse, R114, R80 ;  /* 0x000000728050723c */ /* 0x040fe20000041850 */
[----:B------:R-:W1:Y:S03]  /*cef0*/  LDSM.16.MT88.4 R112, [R189] ;  /* 0x00000000bd70783b */ /* 0x000e660000004200 */
        /* <DEDUP_REMOVED lines=16> */
[C---:B------:R-:W-:Y:S02]  /*d000*/  FMUL.FTZ R54, R0.reuse, R54 ;  /* 0x0000003600367220 */ /* 0x040fe40000410000 */
[C---:B------:R-:W-:Y:S01]  /*d010*/  FMUL.FTZ R55, R0.reuse, R55 ;  /* 0x0000003700377220 */ /* 0x040fe20000410000 */
[C---:B-1----:R-:W-:Y:S03]  /*d020*/  HMMA.16816.F32.BF16 R84, R128.reuse, R112, R84 ;  /* 0x000000708054723c */ /* 0x042fe60000041854 */
[C---:B------:R-:W-:Y:S02]  /*d030*/  FMUL.FTZ R58, R0.reuse, R58 ;  /* 0x0000003a003a7220 */ /* 0x040fe40000410000 */
[C---:B------:R-:W-:Y:S02]  /*d040*/  FMUL.FTZ R59, R0.reuse, R59 ;  /* 0x0000003b003b7220 */ /* 0x040fe40000410000 */
[C---:B------:R-:W-:Y:S01]  /*d050*/  FMUL.FTZ R62, R0.reuse, R62 ;  /* 0x0000003e003e7220 */ /* 0x040fe20000410000 */
[C---:B------:R-:W-:Y:S01]  /*d060*/  HMMA.16816.F32.BF16 R88, R128.reuse, R114, R88 ;  /* 0x000000728058723c */ /* 0x040fe20000041858 */
[----:B------:R-:W1:Y:S03]  /*d070*/  LDSM.16.MT88.4 R112, [R184+0x3000] ;  /* 0x00300000b870783b */ /* 0x000e660000004200 */
[C---:B------:R-:W-:Y:S02]  /*d080*/  FMUL.FTZ R63, R0.reuse, R63 ;  /* 0x0000003f003f7220 */ /* 0x040fe40000410000 */
[C---:B------:R-:W-:Y:S02]  /*d090*/  FMUL.FTZ R66, R0.reuse, R66 ;  /* 0x0000004200427220 */ /* 0x040fe40000410000 */
[----:B------:R-:W-:Y:S04]  /*d0a0*/  FMUL.FTZ R67, R0, R67 ;  /* 0x0000004300437220 */ /* 0x000fe80000410000 */
[--C-:B------:R-:W-:Y:S01]  /*d0b0*/  FFMA.FTZ R2, R14, c[0x0][0x2d0], -R136.reuse ;  /* 0x0000b4000e027a23 */ /* 0x100fe20000010888 */
[----:B------:R-:W-:Y:S03]  /*d0c0*/  F2FP.BF16.PACK_AB R14, R151, R150 ;  /* 0x00000096970e723e */ /* 0x000fe600000010ff */
[----:B------:R2:W-:Y:S02]  /*d0d0*/  MUFU.EX2 R36, R2 ;  /* 0x0000000200247308 */ /* 0x0005e40000000800 */
[--C-:B--2---:R-:W-:Y:S01]  /*d0e0*/  FFMA.FTZ R2, R15, c[0x0][0x2d0], -R136.reuse ;  /* 0x0000b4000f027a23 */ /* 0x104fe20000010888 */
[C---:B-1----:R-:W-:Y:S07]  /*d0f0*/  HMMA.16816.F32.BF16 R92, R128.reuse, R112, R92 ;  /* 0x00000070805c723c */ /* 0x042fee000004185c */
[----:B------:R1:W2:Y:S01]  /*d100*/  MUFU.EX2 R40, R2 ;  /* 0x0000000200287308 */ /* 0x0002a20000000800 */
[C---:B------:R-:W-:Y:S01]  /*d110*/  HMMA.16816.F32.BF16 R96, R128.reuse, R114, R96 ;  /* 0x000000728060723c */ /* 0x040fe20000041860 */
[----:B------:R-:W3:Y:S03]  /*d120*/  LDSM.16.MT88.4 R112, [R186+0x3000] ;  /* 0x00300000ba70783b */ /* 0x000ee60000004200 */
[----:B-1----:R-:W-:Y:S01]  /*d130*/  FFMA.FTZ R2, R18, c[0x0][0x2d0], -R136 ;  /* 0x0000b40012027a23 */ /* 0x002fe20000010888 */
[----:B--2---:R-:W-:Y:S04]  /*d140*/  F2FP.BF16.PACK_AB R13, R40, R36 ;  /* 0x00000024280d723e */ /* 0x004fe800000010ff */
[----:B------:R1:W-:Y:S01]  /*d150*/  MUFU.EX2 R135, R2 ;  /* 0x0000000200877308 */ /* 0x0003e20000000800 */
[C---:B---3--:R-:W-:Y:S03]  /*d160*/  HMMA.16816.F32.BF16 R100, R128.reuse, R112, R100 ;  /* 0x000000708064723c */ /* 0x048fe60000041864 */
[----:B-1----:R-:W-:Y:S05]  /*d170*/  FFMA.FTZ R2, R0, R226, R140 ;  /* 0x000000e200027223 */ /* 0x002fea000001008c */
[C---:B------:R-:W-:Y:S01]  /*d180*/  HMMA.16816.F32.BF16 R104, R128.reuse, R114, R104 ;  /* 0x000000728068723c */ /* 0x040fe20000041868 */
[----:B------:R-:W1:Y:S01]  /*d190*/  LDSM.16.MT88.4 R112, [R185+0x3000] ;  /* 0x00300000b970783b */ /* 0x000e620000004200 */
[----:B------:R-:W-:Y:S02]  /*d1a0*/  MUFU.EX2 R140, R29 ;  /* 0x0000001d008c7308 */ /* 0x000fe40000000800 */
[----:B------:R-:W-:Y:S02]  /*d1b0*/  FFMA.FTZ R0, R19, c[0x0][0x2d0], -R136 ;  /* 0x0000b40013007a23 */ /* 0x000fe40000010888 */
[----:B------:R-:W-:Y:S02]  /*d1c0*/  FADD.FTZ R24, R17, R2 ;  /* 0x0000000211187221 */ /* 0x000fe40000010000 */
[----:B------:R-:W-:Y:S01]  /*d1d0*/  FADD.FTZ R2, R148, R25 ;  /* 0x0000001994027221 */ /* 0x000fe20000010000 */
[----:B------:R-:W-:Y:S03]  /*d1e0*/  LDSM.16.MT88.4 R16, [R185+0x800] ;  /* 0x00080000b910783b */ /* 0x000fe60000004200 */
[----:B------:R2:W3:Y:S02]  /*d1f0*/  MUFU.EX2 R178, R0 ;  /* 0x0000000000b27308 */ /* 0x0004e40000000800 */
[--C-:B--2---:R-:W-:Y:S01]  /*d200*/  FFMA.FTZ R0, R22, c[0x0][0x2d0], -R136.reuse ;  /* 0x0000b40016007a23 */ /* 0x104fe20000010888 */
[----:B---3--:R-:W-:Y:S01]  /*d210*/  F2FP.BF16.PACK_AB R15, R178, R135 ;  /* 0x00000087b20f723e */ /* 0x008fe200000010ff */
[C---:B-1----:R-:W-:Y:S08]  /*d220*/  HMMA.16816.F32.BF16 R52, R128.reuse, R112, R52 ;  /* 0x000000708034723c */ /* 0x042ff00000041834 */
[C---:B------:R-:W-:Y:S01]  /*d230*/  HMMA.16816.F32.BF16 R56, R128.reuse, R114, R56 ;  /* 0x000000728038723c */ /* 0x040fe20000041838 */
[----:B------:R-:W1:Y:S07]  /*d240*/  LDSM.16.MT88.4 R112, [R187+0x3000] ;  /* 0x00300000bb70783b */ /* 0x000e6e0000004200 */
[C---:B-1----:R-:W-:Y:S08]  /*d250*/  HMMA.16816.F32.BF16 R60, R128.reuse, R112, R60 ;  /* 0x00000070803c723c */ /* 0x042ff0000004183c */
[----:B------:R-:W-:Y:S01]  /*d260*/  HMMA.16816.F32.BF16 R64, R128, R114, R64 ;  /* 0x000000728040723c */ /* 0x000fe20000041840 */
[----:B------:R-:W1:Y:S01]  /*d270*/  LDSM.16.MT88.4 R112, [R184+0x800] ;  /* 0x00080000b870783b */ /* 0x000e620000004200 */
[----:B------:R-:W-:Y:S10]  /*d280*/  MUFU.EX2 R129, R143 ;  /* 0x0000008f00817308 */ /* 0x000ff40000000800 */
[----:B------:R-:W-:Y:S10]  /*d290*/  MUFU.EX2 R130, R142 ;  /* 0x0000008e00827308 */ /* 0x000ff40000000800 */
[----:B------:R-:W-:Y:S10]  /*d2a0*/  MUFU.EX2 R128, R41 ;  /* 0x0000002900807308 */ /* 0x000ff40000000800 */
[----:B------:R-:W-:Y:S01]  /*d2b0*/  MUFU.EX2 R41, R147 ;  /* 0x0000009300297308 */ /* 0x000fe20000000800 */
[C---:B-1----:R-:W-:Y:S08]  /*d2c0*/  HMMA.16816.F32.BF16 R4, R12.reuse, R112, R4 ;  /* 0x000000700c04723c */ /* 0x042ff00000041804 */
[C---:B------:R-:W-:Y:S01]  /*d2d0*/  HMMA.16816.F32.BF16 R8, R12.reuse, R114, R8 ;  /* 0x000000720c08723c */ /* 0x040fe20000041808 */
[----:B------:R-:W1:Y:S07]  /*d2e0*/  LDSM.16.MT88.4 R112, [R187+0x800] ;  /* 0x00080000bb70783b */ /* 0x000e6e0000004200 */
[C---:B------:R-:W-:Y:S01]  /*d2f0*/  HMMA.16816.F32.BF16 R68, R12.reuse, R116, R68 ;  /* 0x000000740c44723c */ /* 0x040fe20000041844 */
[----:B------:R2:W-:Y:S07]  /*d300*/  MUFU.EX2 R117, R0 ;  /* 0x0000000000757308 */ /* 0x0005ee0000000800 */
[C---:B------:R-:W-:Y:S03]  /*d310*/  HMMA.16816.F32.BF16 R72, R12.reuse, R118, R72 ;  /* 0x000000760c48723c */ /* 0x040fe60000041848 */
[----:B------:R-:W-:Y:S05]  /*d320*/  MUFU.EX2 R116, R138 ;  /* 0x0000008a00747308 */ /* 0x000fea0000000800 */
[C---:B------:R-:W-:Y:S05]  /*d330*/  HMMA.16816.F32.BF16 R76, R12.reuse, R16, R76 ;  /* 0x000000100c4c723c */ /* 0x040fea000004184c */
[----:B------:R-:W3:Y:S03]  /*d340*/  MUFU.EX2 R118, R137 ;  /* 0x0000008900767308 */ /* 0x000ee60000000800 */
[C---:B------:R-:W-:Y:S01]  /*d350*/  HMMA.16816.F32.BF16 R80, R12.reuse, R18, R80 ;  /* 0x000000120c50723c */ /* 0x040fe20000041850 */
[----:B------:R-:W4:Y:S03]  /*d360*/  LDSM.16.MT88.4 R16, [R184+0x3800] ;  /* 0x00380000b810783b */ /* 0x000f260000004200 */
[--C-:B--2---:R-:W-:Y:S03]  /*d370*/  FFMA.FTZ R0, R23, c[0x0][0x2d0], -R136.reuse ;  /* 0x0000b40017007a23 */ /* 0x104fe60000010888 */
[----:B------:R-:W-:Y:S01]  /*d380*/  MUFU.EX2 R138, R32 ;  /* 0x00000020008a7308 */ /* 0x000fe20000000800 */
[C---:B-1----:R-:W-:Y:S01]  /*d390*/  HMMA.16816.F32.BF16 R84, R12.reuse, R112, R84 ;  /* 0x000000700c54723c */ /* 0x042fe20000041854 */
[----:B------:R-:W-:Y:S07]  /*d3a0*/  LDSM.16.MT88.4 R20, [R186+0x1000] ;  /* 0x00100000ba14783b */ /* 0x000fee0000004200 */
[C---:B------:R-:W-:Y:S01]  /*d3b0*/  HMMA.16816.F32.BF16 R88, R12.reuse, R114, R88 ;  /* 0x000000720c58723c */ /* 0x040fe20000041858 */
[----:B------:R-:W1:Y:S01]  /*d3c0*/  LDSM.16.MT88.4 R112, [R186+0x3800] ;  /* 0x00380000ba70783b */ /* 0x000e620000004200 */
[----:B------:R2:W5:Y:S10]  /*d3d0*/  MUFU.EX2 R119, R0 ;  /* 0x0000000000777308 */ /* 0x0005740000000800 */
[----:B------:R-:W-:Y:S01]  /*d3e0*/  MUFU.EX2 R137, R33 ;  /* 0x0000002100897308 */ /* 0x000fe20000000800 */
[C---:B----4-:R-:W-:Y:S03]  /*d3f0*/  HMMA.16816.F32.BF16 R92, R12.reuse, R16, R92 ;  /* 0x000000100c5c723c */ /* 0x050fe6000004185c */
[--C-:B--2---:R-:W-:Y:S06]  /*d400*/  FFMA.FTZ R0, R26, c[0x0][0x2d0], -R136.reuse ;  /* 0x0000b4001a007a23 */ /* 0x104fec0000010888 */
[----:B------:R2:W-:Y:S01]  /*d410*/  MUFU.EX2 R177, R0 ;  /* 0x0000000000b17308 */ /* 0x0005e20000000800 */
[C---:B------:R-:W-:Y:S01]  /*d420*/  HMMA.16816.F32.BF16 R96, R12.reuse, R18, R96 ;  /* 0x000000120c60723c */ /* 0x040fe20000041860 */
[----:B------:R-:W4:Y:S07]  /*d430*/  LDSM.16.MT88.4 R16, [R185+0x3800] ;  /* 0x00380000b910783b */ /* 0x000f2e0000004200 */
[C---:B-1----:R-:W-:Y:S08]  /*d440*/  HMMA.16816.F32.BF16 R100, R12.reuse, R112, R100 ;  /* 0x000000700c64723c */ /* 0x042ff00000041864 */
[C---:B------:R-:W-:Y:S01]  /*d450*/  HMMA.16816.F32.BF16 R104, R12.reuse, R114, R104 ;  /* 0x000000720c68723c */ /* 0x040fe20000041868 */
[----:B------:R-:W1:Y:S03]  /*d460*/  LDSM.16.MT88.4 R112, [R187+0x3800] ;  /* 0x00380000bb70783b */ /* 0x000e660000004200 */
[----:B--2---:R-:W-:Y:S04]  /*d470*/  FFMA.FTZ R0, R27, c[0x0][0x2d0], -R136 ;  /* 0x0000b4001b007a23 */ /* 0x004fe80000010888 */
[----:B------:R2:W1:Y:S01]  /*d480*/  MUFU.EX2 R176, R0 ;  /* 0x0000000000b07308 */ /* 0x0004620000000800 */
[C---:B----4-:R-:W-:Y:S08]  /*d490*/  HMMA.16816.F32.BF16 R52, R12.reuse, R16, R52 ;  /* 0x000000100c34723c */ /* 0x050ff00000041834 */
[C---:B------:R-:W-:Y:S01]  /*d4a0*/  HMMA.16816.F32.BF16 R56, R12.reuse, R18, R56 ;  /* 0x000000120c38723c */ /* 0x040fe20000041838 */
[----:B------:R-:W4:Y:S03]  /*d4b0*/  LDSM.16.MT88.4 R16, [R184+0x1000] ;  /* 0x00100000b810783b */ /* 0x000f260000004200 */
[----:B--2---:R-:W-:Y:S02]  /*d4c0*/  FADD.FTZ R0, R28, R24 ;  /* 0x000000181c007221 */ /* 0x004fe40000010000 */
[----:B------:R-:W-:Y:S02]  /*d4d0*/  FADD.FTZ R28, R149, R2 ;  /* 0x00000002951c7221 */ /* 0x000fe40000010000 */
[----:B------:R-:W-:Y:S01]  /*d4e0*/  FADD.FTZ R2, R45, R0 ;  /* 0x000000002d027221 */ /* 0x000fe20000010000 */
[C---:B-1----:R-:W-:Y:S01]  /*d4f0*/  HMMA.16816.F32.BF16 R60, R12.reuse, R112, R60 ;  /* 0x000000700c3c723c */ /* 0x042fe2000004183c */
[----:B------:R-:W1:Y:S02]  /*d500*/  LDSM.16.MT88.4 R24, [R185+0x1000] ;  /* 0x00100000b918783b */ /* 0x000e640000004200 */
[----:B------:R-:W-:Y:S02]  /*d510*/  FFMA.FTZ R0, R30, c[0x0][0x2d0], -R136 ;  /* 0x0000b4001e007a23 */ /* 0x000fe40000010888 */
[----:B------:R-:W-:Y:S02]  /*d520*/  FADD.FTZ R28, R37, R28 ;  /* 0x0000001c251c7221 */ /* 0x000fe40000010000 */
[----:B------:R2:W-:Y:S01]  /*d530*/  MUFU.EX2 R134, R0 ;  /* 0x0000000000867308 */ /* 0x0005e20000000800 */
[----:B------:R-:W-:Y:S01]  /*d540*/  HMMA.16816.F32.BF16 R64, R12, R114, R64 ;  /* 0x000000720c40723c */ /* 0x000fe20000041840 */
[----:B------:R-:W-:Y:S03]  /*d550*/  LDSM.16.MT88.4 R112, [R184+0x2800] ;  /* 0x00280000b870783b */ /* 0x000fe60000004200 */
[----:B------:R-:W-:Y:S02]  /*d560*/  FADD.FTZ R32, R44, R28 ;  /* 0x0000001c2c207221 */ /* 0x000fe40000010000 */
[----:B------:R-:W-:Y:S01]  /*d570*/  FADD.FTZ R2, R36, R2 ;  /* 0x0000000224027221 */ /* 0x000fe20000010000 */
[----:B---3--:R-:W-:Y:S01]  /*d580*/  F2FP.BF16.PACK_AB R12, R118, R116 ;  /* 0x00000074760c723e */ /* 0x008fe200000010ff */
[----:B------:R-:W-:Y:S01]  /*d590*/  FFMA.FTZ R36, R47, c[0x0][0x2d0], -R136 ;  /* 0x0000b4002f247a23 */ /* 0x000fe20000010888 */
[----:B------:R-:W-:Y:S01]  /*d5a0*/  F2FP.BF16.PACK_AB R14, R179, R141 ;  /* 0x0000008db30e723e */ /* 0x000fe200000010ff */
[----:B------:R3:W-:Y:S02]  /*d5b0*/  MUFU.EX2 R44, R110 ;  /* 0x0000006e002c7308 */ /* 0x0007e40000000800 */
[----:B-----5:R-:W-:Y:S01]  /*d5c0*/  F2FP.BF16.PACK_AB R13, R119, R117 ;  /* 0x00000075770d723e */ /* 0x020fe200000010ff */
[----:B------:R-:W-:Y:S01]  /*d5d0*/  FADD.FTZ R33, R40, R2 ;  /* 0x0000000228217221 */ /* 0x000fe20000010000 */
[----:B------:R-:W-:Y:S01]  /*d5e0*/  F2FP.BF16.PACK_AB R15, R176, R177 ;  /* 0x000000b1b00f723e */ /* 0x000fe200000010ff */
[--C-:B------:R-:W-:Y:S02]  /*d5f0*/  FFMA.FTZ R2, R46, c[0x0][0x2d0], -R136.reuse ;  /* 0x0000b4002e027a23 */ /* 0x100fe40000010888 */
[--C-:B------:R-:W-:Y:S03]  /*d600*/  FFMA.FTZ R37, R50, c[0x0][0x2d0], -R136.reuse ;  /* 0x0000b40032257a23 */ /* 0x100fe60000010888 */
[----:B------:R-:W-:Y:S01]  /*d610*/  MUFU.EX2 R40, R2 ;  /* 0x0000000200287308 */ /* 0x000fe20000000800 */
[--C-:B--2---:R-:W-:Y:S01]  /*d620*/  FFMA.FTZ R0, R31, c[0x0][0x2d0], -R136.reuse ;  /* 0x0000b4001f007a23 */ /* 0x104fe20000010888 */
[C---:B----4-:R-:W-:Y:S01]  /*d630*/  HMMA.16816.F32.BF16 R4, R12.reuse, R16, R4 ;  /* 0x000000100c04723c */ /* 0x050fe20000041804 */
[----:B------:R-:W-:Y:S07]  /*d640*/  LDSM.16.MT88.4 R28, [R185+0x1800] ;  /* 0x00180000b91c783b */ /* 0x000fee0000004200 */
[----:B------:R2:W4:Y:S01]  /*d650*/  MUFU.EX2 R133, R0 ;  /* 0x0000000000857308 */ /* 0x0005220000000800 */
[C---:B------:R-:W-:Y:S01]  /*d660*/  HMMA.16816.F32.BF16 R8, R12.reuse, R18, R8 ;  /* 0x000000120c08723c */ /* 0x040fe20000041808 */
[----:B------:R-:W5:Y:S02]  /*d670*/  LDSM.16.MT88.4 R16, [R187+0x1000] ;  /* 0x00100000bb10783b */ /* 0x000f640000004200 */
[----:B---3--:R-:W-:Y:S05]  /*d680*/  MOV R110, R109 ;  /* 0x0000006d006e7202 */ /* 0x008fea0000000f00 */
[C---:B------:R-:W-:Y:S01]  /*d690*/  HMMA.16816.F32.BF16 R68, R12.reuse, R20, R68 ;  /* 0x000000140c44723c */ /* 0x040fe20000041844 */
[----:B------:R-:W-:Y:S07]  /*d6a0*/  MUFU.EX2 R36, R36 ;  /* 0x0000002400247308 */ /* 0x000fee0000000800 */
[C---:B------:R-:W-:Y:S01]  /*d6b0*/  HMMA.16816.F32.BF16 R72, R12.reuse, R22, R72 ;  /* 0x000000160c48723c */ /* 0x040fe20000041848 */
[----:B------:R-:W3:Y:S02]  /*d6c0*/  LDSM.16.MT88.4 R20, [R184+0x4000] ;  /* 0x00400000b814783b */ /* 0x000ee40000004200 */
[----:B------:R-:W-:Y:S01]  /*d6d0*/  MUFU.EX2 R37, R37 ;  /* 0x0000002500257308 */ /* 0x000fe20000000800 */
[--C-:B--2---:R-:W-:Y:S04]  /*d6e0*/  FFMA.FTZ R0, R34, c[0x0][0x2d0], -R136.reuse ;  /* 0x0000b40022007a23 */ /* 0x104fe80000010888 */
[C---:B-1----:R-:W-:Y:S05]  /*d6f0*/  HMMA.16816.F32.BF16 R76, R12.reuse, R24, R76 ;  /* 0x000000180c4c723c */ /* 0x042fea000004184c */
[----:B------:R1:W-:Y:S03]  /*d700*/  MUFU.EX2 R132, R0 ;  /* 0x0000000000847308 */ /* 0x0003e60000000800 */
[C---:B------:R-:W-:Y:S01]  /*d710*/  HMMA.16816.F32.BF16 R80, R12.reuse, R26, R80 ;  /* 0x0000001a0c50723c */ /* 0x040fe20000041850 */
[----:B------:R-:W2:Y:S07]  /*d720*/  LDSM.16.MT88.4 R24, [R186+0x4000] ;  /* 0x00400000ba18783b */ /* 0x000eae0000004200 */
[C---:B-----5:R-:W-:Y:S08]  /*d730*/  HMMA.16816.F32.BF16 R84, R12.reuse, R16, R84 ;  /* 0x000000100c54723c */ /* 0x060ff00000041854 */
[C---:B------:R-:W-:Y:S01]  /*d740*/  HMMA.16816.F32.BF16 R88, R12.reuse, R18, R88 ;  /* 0x000000120c58723c */ /* 0x040fe20000041858 */
[----:B------:R-:W5:Y:S03]  /*d750*/  LDSM.16.MT88.4 R16, [R185+0x4000] ;  /* 0x00400000b910783b */ /* 0x000f660000004200 */
[--C-:B-1----:R-:W-:Y:S04]  /*d760*/  FFMA.FTZ R0, R35, c[0x0][0x2d0], -R136.reuse ;  /* 0x0000b40023007a23 */ /* 0x102fe80000010888 */
[C---:B---3--:R-:W-:Y:S01]  /*d770*/  HMMA.16816.F32.BF16 R92, R12.reuse, R20, R92 ;  /* 0x000000140c5c723c */ /* 0x048fe2000004185c */
[----:B------:R1:W3:Y:S07]  /*d780*/  MUFU.EX2 R131, R0 ;  /* 0x0000000000837308 */ /* 0x0002ee0000000800 */
[C---:B------:R-:W-:Y:S01]  /*d790*/  HMMA.16816.F32.BF16 R96, R12.reuse, R22, R96 ;  /* 0x000000160c60723c */ /* 0x040fe20000041860 */
[----:B------:R-:W3:Y:S07]  /*d7a0*/  LDSM.16.MT88.4 R20, [R187+0x4000] ;  /* 0x00400000bb14783b */ /* 0x000eee0000004200 */
[C---:B--2---:R-:W-:Y:S08]  /*d7b0*/  HMMA.16816.F32.BF16 R100, R12.reuse, R24, R100 ;  /* 0x000000180c64723c */ /* 0x044ff00000041864 */
[C---:B------:R-:W-:Y:S01]  /*d7c0*/  HMMA.16816.F32.BF16 R104, R12.reuse, R26, R104 ;  /* 0x0000001a0c68723c */ /* 0x040fe20000041868 */
[----:B------:R-:W2:Y:S03]  /*d7d0*/  LDSM.16.MT88.4 R24, [R184+0x1800] ;  /* 0x00180000b818783b */ /* 0x000ea60000004200 */
[----:B-1----:R-:W-:Y:S02]  /*d7e0*/  FFMA.FTZ R0, R38, c[0x0][0x2d0], -R136 ;  /* 0x0000b40026007a23 */ /* 0x002fe40000010888 */
[----:B------:R-:W-:Y:S02]  /*d7f0*/  FADD.FTZ R38, R135, R33 ;  /* 0x0000002187267221 */ /* 0x000fe40000010000 */
[----:B------:R1:W1:Y:S01]  /*d800*/  MUFU.EX2 R108, R0 ;  /* 0x00000000006c7308 */ /* 0x0002620000000800 */
[C---:B-----5:R-:W-:Y:S03]  /*d810*/  HMMA.16816.F32.BF16 R52, R12.reuse, R16, R52 ;  /* 0x000000100c34723c */ /* 0x060fe60000041834 */
[----:B------:R-:W-:Y:S04]  /*d820*/  FADD.FTZ R2, R178, R38 ;  /* 0x00000026b2027221 */ /* 0x000fe80000010000 */
[----:B------:R-:W-:Y:S01]  /*d830*/  FADD.FTZ R2, R117, R2 ;  /* 0x0000000275027221 */ /* 0x000fe20000010000 */
[C---:B------:R-:W-:Y:S01]  /*d840*/  HMMA.16816.F32.BF16 R56, R12.reuse, R18, R56 ;  /* 0x000000120c38723c */ /* 0x040fe20000041838 */
[----:B------:R-:W5:Y:S03]  /*d850*/  LDSM.16.MT88.4 R16, [R186+0x1800] ;  /* 0x00180000ba10783b */ /* 0x000f660000004200 */
[----:B------:R-:W-:Y:S04]  /*d860*/  FADD.FTZ R2, R119, R2 ;  /* 0x0000000277027221 */ /* 0x000fe80000010000 */
[C---:B---3--:R-:W-:Y:S04]  /*d870*/  HMMA.16816.F32.BF16 R60, R12.reuse, R20, R60 ;  /* 0x000000140c3c723c */ /* 0x048fe8000004183c */
[----:B------:R-:W-:Y:S02]  /*d880*/  FADD.FTZ R2, R177, R2 ;  /* 0x00000002b1027221 */ /* 0x000fe40000010000 */
[--C-:B-1----:R-:W-:Y:S02]  /*d890*/  FFMA.FTZ R0, R39, c[0x0][0x2d0], -R136.reuse ;  /* 0x0000b40027007a23 */ /* 0x102fe40000010888 */
[----:B------:R-:W-:Y:S01]  /*d8a0*/  HMMA.16816.F32.BF16 R64, R12, R22, R64 ;  /* 0x000000160c40723c */ /* 0x000fe20000041840 */
[----:B------:R-:W1:Y:S01]  /*d8b0*/  LDSM.16.MT88.4 R20, [R187+0x1800] ;  /* 0x00180000bb14783b */ /* 0x000e620000004200 */
[----:B------:R3:W1:Y:S02]  /*d8c0*/  MUFU.EX2 R49, R0 ;  /* 0x0000000000317308 */ /* 0x0006640000000800 */
[----:B------:R-:W-:Y:S02]  /*d8d0*/  FFMA.FTZ R39, R51, c[0x0][0x2d0], -R136 ;  /* 0x0000b40033277a23 */ /* 0x000fe40000010888 */
[----:B------:R-:W-:Y:S01]  /*d8e0*/  FADD.FTZ R2, R176, R2 ;  /* 0x00000002b0027221 */ /* 0x000fe20000010000 */
[----:B------:R-:W-:Y:S02]  /*d8f0*/  F2FP.BF16.PACK_AB R12, R140, R139 ;  /* 0x0000008b8c0c723e */ /* 0x000fe400000010ff */
[----:B------:R-:W-:Y:S03]  /*d900*/  F2FP.BF16.PACK_AB R14, R137, R138 ;  /* 0x0000008a890e723e */ /* 0x000fe600000010ff */
[----:B----4-:R-:W-:Y:S01]  /*d910*/  F2FP.BF16.PACK_AB R13, R133, R134 ;  /* 0x00000086850d723e */ /* 0x010fe200000010ff */
[----:B------:R-:W-:Y:S01]  /*d920*/  MUFU.EX2 R39, R39 ;  /* 0x0000002700277308 */ /* 0x000fe20000000800 */
[----:B------:R-:W-:Y:S01]  /*d930*/  F2FP.BF16.PACK_AB R15, R131, R132 ;  /* 0x00000084830f723e */ /* 0x000fe200000010ff */
[----:B------:R-:W-:Y:S04]  /*d940*/  FADD.FTZ R2, R134, R2 ;  /* 0x0000000286027221 */ /* 0x000fe80000010000 */
[----:B------:R-:W-:Y:S02]  /*d950*/  FADD.FTZ R2, R133, R2 ;  /* 0x0000000285027221 */ /* 0x000fe40000010000 */
[C---:B--2---:R-:W-:Y:S03]  /*d960*/  HMMA.16816.F32.BF16 R4, R12.reuse, R24, R4 ;  /* 0x000000180c04723c */ /* 0x044fe60000041804 */
[----:B------:R-:W-:Y:S02]  /*d970*/  FADD.FTZ R2, R132, R2 ;  /* 0x0000000284027221 */ /* 0x000fe40000010000 */
[----:B---3--:R-:W-:Y:S03]  /*d980*/  FFMA.FTZ R0, R42, c[0x0][0x2d0], -R136 ;  /* 0x0000b4002a007a23 */ /* 0x008fe60000010888 */
[C---:B------:R-:W-:Y:S01]  /*d990*/  HMMA.16816.F32.BF16 R8, R12.reuse, R26, R8 ;  /* 0x0000001a0c08723c */ /* 0x040fe20000041808 */
[----:B------:R-:W2:Y:S01]  /*d9a0*/  LDSM.16.MT88.4 R24, [R184+0x4800] ;  /* 0x00480000b818783b */ /* 0x000ea20000004200 */
[----:B------:R3:W4:Y:S02]  /*d9b0*/  MUFU.EX2 R48, R0 ;  /* 0x0000000000307308 */ /* 0x0007240000000800 */
[----:B------:R-:W-:Y:S04]  /*d9c0*/  FADD.FTZ R2, R131, R2 ;  /* 0x0000000283027221 */ /* 0x000fe80000010000 */
[C---:B-----5:R-:W-:Y:S04]  /*d9d0*/  HMMA.16816.F32.BF16 R68, R12.reuse, R16, R68 ;  /* 0x000000100c44723c */ /* 0x060fe80000041844 */
[----:B------:R-:W-:Y:S01]  /*d9e0*/  MUFU.EX2 R42, R146 ;  /* 0x00000092002a7308 */ /* 0x000fe20000000800 */
[----:B------:R-:W-:Y:S03]  /*d9f0*/  FADD.FTZ R2, R108, R2 ;  /* 0x000000026c027221 */ /* 0x000fe60000010000 */
[C---:B------:R-:W-:Y:S01]  /*da00*/  HMMA.16816.F32.BF16 R72, R12.reuse, R18, R72 ;  /* 0x000000120c48723c */ /* 0x040fe20000041848 */
[----:B------:R-:W5:Y:S03]  /*da10*/  LDSM.16.MT88.4 R16, [R186+0x4800] ;  /* 0x00480000ba10783b */ /* 0x000f660000004200 */
[----:B-1----:R-:W-:Y:S04]  /*da20*/  FADD.FTZ R2, R49, R2 ;  /* 0x0000000231027221 */ /* 0x002fe80000010000 */
[C---:B------:R-:W-:Y:S04]  /*da30*/  HMMA.16816.F32.BF16 R76, R12.reuse, R28, R76 ;  /* 0x0000001c0c4c723c */ /* 0x040fe8000004184c */
[----:B---3--:R-:W-:Y:S02]  /*da40*/  FFMA.FTZ R0, R43, c[0x0][0x2d0], -R136 ;  /* 0x0000b4002b007a23 */ /* 0x008fe40000010888 */
[----:B------:R-:W-:Y:S01]  /*da50*/  MUFU.EX2 R43, R145 ;  /* 0x00000091002b7308 */ /* 0x000fe20000000800 */
[----:B----4-:R-:W-:Y:S01]  /*da60*/  FADD.FTZ R2, R48, R2 ;  /* 0x0000000230027221 */ /* 0x010fe20000010000 */
[C---:B------:R-:W-:Y:S01]  /*da70*/  HMMA.16816.F32.BF16 R80, R12.reuse, R30, R80 ;  /* 0x0000001e0c50723c */ /* 0x040fe20000041850 */
[----:B------:R-:W1:Y:S07]  /*da80*/  LDSM.16.MT88.4 R28, [R185+0x4800] ;  /* 0x00480000b91c783b */ /* 0x000e6e0000004200 */
[C---:B------:R-:W-:Y:S01]  /*da90*/  HMMA.16816.F32.BF16 R84, R12.reuse, R20, R84 ;  /* 0x000000140c54723c */ /* 0x040fe20000041854 */
[----:B------:R3:W4:Y:S07]  /*daa0*/  MUFU.EX2 R45, R0 ;  /* 0x00000000002d7308 */ /* 0x00072e0000000800 */
[C---:B------:R-:W-:Y:S01]  /*dab0*/  HMMA.16816.F32.BF16 R88, R12.reuse, R22, R88 ;  /* 0x000000160c58723c */ /* 0x040fe20000041858 */
[----:B------:R-:W4:Y:S07]  /*dac0*/  LDSM.16.MT88.4 R20, [R187+0x4800] ;  /* 0x00480000bb14783b */ /* 0x000f2e0000004200 */
[C---:B--2---:R-:W-:Y:S08]  /*dad0*/  HMMA.16816.F32.BF16 R92, R12.reuse, R24, R92 ;  /* 0x000000180c5c723c */ /* 0x044ff0000004185c */
[C---:B------:R-:W-:Y:S01]  /*dae0*/  HMMA.16816.F32.BF16 R96, R12.reuse, R26, R96 ;  /* 0x0000001a0c60723c */ /* 0x040fe20000041860 */
[----:B------:R-:W-:Y:S03]  /*daf0*/  LDSM.16.MT88.4 R24, [R186+0x2000] ;  /* 0x00200000ba18783b */ /* 0x000fe60000004200 */
[----:B---3--:R-:W-:Y:S04]  /*db00*/  FADD.FTZ R0, R150, R32 ;  /* 0x0000002096007221 */ /* 0x008fe80000010000 */
[C---:B-----5:R-:W-:Y:S01]  /*db10*/  HMMA.16816.F32.BF16 R100, R12.reuse, R16, R100 ;  /* 0x000000100c64723c */ /* 0x060fe20000041864 */
[----:B------:R-:W-:Y:S03]  /*db20*/  LDSM.16.MT88.4 R32, [R187+0x2000] ;  /* 0x00200000bb20783b */ /* 0x000fe60000004200 */
[----:B------:R-:W-:Y:S04]  /*db30*/  FADD.FTZ R0, R151, R0 ;  /* 0x0000000097007221 */ /* 0x000fe80000010000 */
[C---:B------:R-:W-:Y:S01]  /*db40*/  HMMA.16816.F32.BF16 R104, R12.reuse, R18, R104 ;  /* 0x000000120c68723c */ /* 0x040fe20000041868 */
[----:B------:R-:W2:Y:S03]  /*db50*/  LDSM.16.MT88.4 R16, [R184+0x2000] ;  /* 0x00200000b810783b */ /* 0x000ea60000004200 */
[----:B------:R-:W-:Y:S04]  /*db60*/  FADD.FTZ R0, R116, R0 ;  /* 0x0000000074007221 */ /* 0x000fe80000010000 */
[C---:B-1----:R-:W-:Y:S04]  /*db70*/  HMMA.16816.F32.BF16 R52, R12.reuse, R28, R52 ;  /* 0x0000001c0c34723c */ /* 0x042fe80000041834 */
[----:B------:R-:W-:Y:S04]  /*db80*/  FADD.FTZ R0, R118, R0 ;  /* 0x0000000076007221 */ /* 0x000fe80000010000 */
[C---:B------:R-:W-:Y:S01]  /*db90*/  HMMA.16816.F32.BF16 R56, R12.reuse, R30, R56 ;  /* 0x0000001e0c38723c */ /* 0x040fe20000041838 */
[----:B------:R-:W1:Y:S03]  /*dba0*/  LDSM.16.MT88.4 R28, [R185+0x2000] ;  /* 0x00200000b91c783b */ /* 0x000e660000004200 */
[----:B------:R-:W-:Y:S04]  /*dbb0*/  FADD.FTZ R0, R141, R0 ;  /* 0x000000008d007221 */ /* 0x000fe80000010000 */
[C---:B----4-:R-:W-:Y:S04]  /*dbc0*/  HMMA.16816.F32.BF16 R60, R12.reuse, R20, R60 ;  /* 0x000000140c3c723c */ /* 0x050fe8000004183c */
[----:B------:R-:W-:Y:S04]  /*dbd0*/  FADD.FTZ R0, R179, R0 ;  /* 0x00000000b3007221 */ /* 0x000fe80000010000 */
[----:B------:R-:W-:Y:S01]  /*dbe0*/  HMMA.16816.F32.BF16 R64, R12, R22, R64 ;  /* 0x000000160c40723c */ /* 0x000fe20000041840 */
[----:B------:R-:W-:Y:S03]  /*dbf0*/  LDSM.16.MT88.4 R20, [R186+0x5000] ;  /* 0x00500000ba14783b */ /* 0x000fe60000004200 */
[----:B------:R-:W-:Y:S03]  /*dc00*/  FADD.FTZ R0, R139, R0 ;  /* 0x000000008b007221 */ /* 0x000fe60000010000 */
[----:B------:R-:W-:Y:S01]  /*dc10*/  F2FP.BF16.PACK_AB R12, R129, R111 ;  /* 0x0000006f810c723e */ /* 0x000fe200000010ff */
[----:B------:R-:W-:Y:S01]  /*dc20*/  FADD.FTZ R0, R140, R0 ;  /* 0x000000008c007221 */ /* 0x000fe20000010000 */
[----:B------:R-:W-:Y:S03]  /*dc30*/  F2FP.BF16.PACK_AB R14, R128, R130 ;  /* 0x00000082800e723e */ /* 0x000fe600000010ff */
[----:B------:R-:W-:Y:S01]  /*dc40*/  F2FP.BF16.PACK_AB R13, R49, R108 ;  /* 0x0000006c310d723e */ /* 0x000fe200000010ff */
[----:B------:R-:W-:Y:S01]  /*dc50*/  FADD.FTZ R0, R138, R0 ;  /* 0x000000008a007221 */ /* 0x000fe20000010000 */
[----:B------:R-:W-:Y:S03]  /*dc60*/  F2FP.BF16.PACK_AB R15, R45, R48 ;  /* 0x000000302d0f723e */ /* 0x000fe600000010ff */
[----:B------:R-:W-:Y:S04]  /*dc70*/  FADD.FTZ R0, R137, R0 ;  /* 0x0000000089007221 */ /* 0x000fe80000010000 */
[C---:B--2---:R-:W-:Y:S03]  /*dc80*/  HMMA.16816.F32.BF16 R4, R12.reuse, R16, R4 ;  /* 0x000000100c04723c */ /* 0x044fe60000041804 */
[----:B------:R-:W-:Y:S01]  /*dc90*/  FADD.FTZ R0, R111, R0 ;  /* 0x000000006f007221 */ /* 0x000fe20000010000 */
[----:B------:R-:W-:Y:S03]  /*dca0*/  MOV R111, R3 ;  /* 0x00000003006f7202 */ /* 0x000fe60000000f00 */
[----:B------:R-:W-:Y:S01]  /*dcb0*/  FADD.FTZ R0, R129, R0 ;  /* 0x0000000081007221 */ /* 0x000fe20000010000 */
[C---:B------:R-:W-:Y:S01]  /*dcc0*/  HMMA.16816.F32.BF16 R8, R12.reuse, R18, R8 ;  /* 0x000000120c08723c */ /* 0x040fe20000041808 */
[----:B------:R-:W2:Y:S03]  /*dcd0*/  LDSM.16.MT88.4 R16, [R184+0x5000] ;  /* 0x00500000b810783b */ /* 0x000ea60000004200 */
[----:B------:R-:W-:Y:S04]  /*dce0*/  FADD.FTZ R0, R130, R0 ;  /* 0x0000000082007221 */ /* 0x000fe80000010000 */
[C---:B------:R-:W-:Y:S04]  /*dcf0*/  HMMA.16816.F32.BF16 R68, R12.reuse, R24, R68 ;  /* 0x000000180c44723c */ /* 0x040fe80000041844 */
[----:B------:R-:W-:Y:S04]  /*dd00*/  FADD.FTZ R0, R128, R0 ;  /* 0x0000000080007221 */ /* 0x000fe80000010000 */
[C---:B------:R-:W-:Y:S01]  /*dd10*/  HMMA.16816.F32.BF16 R72, R12.reuse, R26, R72 ;  /* 0x0000001a0c48723c */ /* 0x040fe20000041848 */
[----:B------:R-:W3:Y:S07]  /*dd20*/  LDSM.16.MT88.4 R24, [R185+0x5000] ;  /* 0x00500000b918783b */ /* 0x000eee0000004200 */
[C---:B-1----:R-:W-:Y:S08]  /*dd30*/  HMMA.16816.F32.BF16 R76, R12.reuse, R28, R76 ;  /* 0x0000001c0c4c723c */ /* 0x042ff0000004184c */
[C---:B------:R-:W-:Y:S01]  /*dd40*/  HMMA.16816.F32.BF16 R80, R12.reuse, R30, R80 ;  /* 0x0000001e0c50723c */ /* 0x040fe20000041850 */
[----:B------:R-:W1:Y:S07]  /*dd50*/  LDSM.16.MT88.4 R28, [R187+0x5000] ;  /* 0x00500000bb1c783b */ /* 0x000e6e0000004200 */
[C---:B------:R-:W-:Y:S08]  /*dd60*/  HMMA.16816.F32.BF16 R84, R12.reuse, R32, R84 ;  /* 0x000000200c54723c */ /* 0x040ff00000041854 */
[C---:B------:R-:W-:Y:S01]  /*dd70*/  HMMA.16816.F32.BF16 R88, R12.reuse, R34, R88 ;  /* 0x000000220c58723c */ /* 0x040fe20000041858 */
[----:B------:R-:W-:Y:S07]  /*dd80*/  LDSM.16.MT88.4 R32, [R184+0x5800] ;  /* 0x00580000b820783b */ /* 0x000fee0000004200 */
[C---:B--2---:R-:W-:Y:S08]  /*dd90*/  HMMA.16816.F32.BF16 R92, R12.reuse, R16, R92 ;  /* 0x000000100c5c723c */ /* 0x044ff0000004185c */
[C---:B------:R-:W-:Y:S01]  /*dda0*/  HMMA.16816.F32.BF16 R96, R12.reuse, R18, R96 ;  /* 0x000000120c60723c */ /* 0x040fe20000041860 */
[----:B------:R-:W2:Y:S07]  /*ddb0*/  LDSM.16.MT88.4 R16, [R186+0x2800] ;  /* 0x00280000ba10783b */ /* 0x000eae0000004200 */
[C---:B------:R-:W-:Y:S08]  /*ddc0*/  HMMA.16816.F32.BF16 R100, R12.reuse, R20, R100 ;  /* 0x000000140c64723c */ /* 0x040ff00000041864 */
[C---:B------:R-:W-:Y:S01]  /*ddd0*/  HMMA.16816.F32.BF16 R104, R12.reuse, R22, R104 ;  /* 0x000000160c68723c */ /* 0x040fe20000041868 */
[----:B------:R-:W4:Y:S07]  /*dde0*/  LDSM.16.MT88.4 R20, [R185+0x2800] ;  /* 0x00280000b914783b */ /* 0x000f2e0000004200 */
[C---:B---3--:R-:W-:Y:S08]  /*ddf0*/  HMMA.16816.F32.BF16 R52, R12.reuse, R24, R52 ;  /* 0x000000180c34723c */ /* 0x048ff00000041834 */
[C---:B------:R-:W-:Y:S01]  /*de00*/  HMMA.16816.F32.BF16 R56, R12.reuse, R26, R56 ;  /* 0x0000001a0c38723c */ /* 0x040fe20000041838 */
[----:B------:R-:W3:Y:S07]  /*de10*/  LDSM.16.MT88.4 R24, [R187+0x2800] ;  /* 0x00280000bb18783b */ /* 0x000eee0000004200 */
[C---:B-1----:R-:W-:Y:S08]  /*de20*/  HMMA.16816.F32.BF16 R60, R12.reuse, R28, R60 ;  /* 0x0000001c0c3c723c */ /* 0x042ff0000004183c */
[----:B------:R-:W-:Y:S01]  /*de30*/  HMMA.16816.F32.BF16 R64, R12, R30, R64 ;  /* 0x0000001e0c40723c */ /* 0x000fe20000041840 */
[----:B------:R-:W1:Y:S06]  /*de40*/  LDSM.16.MT88.4 R28, [R186+0x5800] ;  /* 0x00580000ba1c783b */ /* 0x000e6c0000004200 */
[----:B------:R-:W-:Y:S02]  /*de50*/  F2FP.BF16.PACK_AB R12, R42, R41 ;  /* 0x000000292a0c723e */ /* 0x000fe400000010ff */
[----:B------:R-:W-:Y:S03]  /*de60*/  F2FP.BF16.PACK_AB R14, R44, R43 ;  /* 0x0000002b2c0e723e */ /* 0x000fe600000010ff */
[----:B------:R-:W-:Y:S02]  /*de70*/  F2FP.BF16.PACK_AB R13, R36, R40 ;  /* 0x00000028240d723e */ /* 0x000fe400000010ff */
[----:B------:R-:W-:Y:S07]  /*de80*/  F2FP.BF16.PACK_AB R15, R39, R37 ;  /* 0x00000025270f723e */ /* 0x000fee00000010ff */
[C---:B------:R-:W-:Y:S01]  /*de90*/  HMMA.16816.F32.BF16 R116, R12.reuse, R112, R4 ;  /* 0x000000700c74723c */ /* 0x040fe20000041804 */
[----:B------:R-:W5:Y:S07]  /*dea0*/  LDSM.16.MT88.4 R4, [R185+0x5800] ;  /* 0x00580000b904783b */ /* 0x000f6e0000004200 */
[C---:B------:R-:W-:Y:S01]  /*deb0*/  HMMA.16816.F32.BF16 R112, R12.reuse, R114, R8 ;  /* 0x000000720c70723c */ /* 0x040fe20000041808 */
[----:B------:R-:W1:Y:S07]  /*dec0*/  LDSM.16.MT88.4 R8, [R187+0x5800] ;  /* 0x00580000bb08783b */ /* 0x000e6e0000004200 */
[C---:B--2---:R-:W-:Y:S08]  /*ded0*/  HMMA.16816.F32.BF16 R68, R12.reuse, R16, R68 ;  /* 0x000000100c44723c */ /* 0x044ff00000041844 */
[C---:B------:R-:W-:Y:S08]  /*dee0*/  HMMA.16816.F32.BF16 R72, R12.reuse, R18, R72 ;  /* 0x000000120c48723c */ /* 0x040ff00000041848 */
[C---:B----4-:R-:W-:Y:S08]  /*def0*/  HMMA.16816.F32.BF16 R76, R12.reuse, R20, R76 ;  /* 0x000000140c4c723c */ /* 0x050ff0000004184c */
[C---:B------:R-:W-:Y:S08]  /*df00*/  HMMA.16816.F32.BF16 R80, R12.reuse, R22, R80 ;  /* 0x000000160c50723c */ /* 0x040ff00000041850 */
[C---:B---3--:R-:W-:Y:S08]  /*df10*/  HMMA.16816.F32.BF16 R84, R12.reuse, R24, R84 ;  /* 0x000000180c54723c */ /* 0x048ff00000041854 */
[C---:B------:R-:W-:Y:S08]  /*df20*/  HMMA.16816.F32.BF16 R88, R12.reuse, R26, R88 ;  /* 0x0000001a0c58723c */ /* 0x040ff00000041858 */
[C---:B------:R-:W-:Y:S08]  /*df30*/  HMMA.16816.F32.BF16 R92, R12.reuse, R32, R92 ;  /* 0x000000200c5c723c */ /* 0x040ff0000004185c */
[C---:B------:R-:W-:Y:S08]  /*df40*/  HMMA.16816.F32.BF16 R96, R12.reuse, R34, R96 ;  /* 0x000000220c60723c */ /* 0x040ff00000041860 */
[C---:B-1----:R-:W-:Y:S08]  /*df50*/  HMMA.16816.F32.BF16 R100, R12.reuse, R28, R100 ;  /* 0x0000001c0c64723c */ /* 0x042ff00000041864 */
[C---:B------:R-:W-:Y:S08]  /*df60*/  HMMA.16816.F32.BF16 R104, R12.reuse, R30, R104 ;  /* 0x0000001e0c68723c */ /* 0x040ff00000041868 */
[C---:B-----5:R-:W-:Y:S07]  /*df70*/  HMMA.16816.F32.BF16 R52, R12.reuse, R4, R52 ;  /* 0x000000040c34723c */ /* 0x060fee0000041834 */
[----:B------:R-:W-:Y:S01]  /*df80*/  FADD.FTZ R4, R45, R2 ;  /* 0x000000022d047221 */ /* 0x000fe20000010000 */
[C---:B------:R-:W-:Y:S04]  /*df90*/  HMMA.16816.F32.BF16 R56, R12.reuse, R6, R56 ;  /* 0x000000060c38723c */ /* 0x040fe80000041838 */
[----:B------:R-:W-:Y:S02]  /*dfa0*/  FADD.FTZ R2, R41, R0 ;  /* 0x0000000029027221 */ /* 0x000fe40000010000 */
[----:B------:R-:W-:Y:S01]  /*dfb0*/  FADD.FTZ R0, R40, R4 ;  /* 0x0000000428007221 */ /* 0x000fe20000010000 */
[----:B------:R-:W-:Y:S01]  /*dfc0*/  MOV R4, R3 ;  /* 0x0000000300047202 */ /* 0x000fe20000000f00 */
[C---:B------:R-:W-:Y:S04]  /*dfd0*/  HMMA.16816.F32.BF16 R60, R12.reuse, R8, R60 ;  /* 0x000000080c3c723c */ /* 0x040fe8000004183c */
[----:B------:R-:W-:Y:S02]  /*dfe0*/  FADD.FTZ R2, R42, R2 ;  /* 0x000000022a027221 */ /* 0x000fe40000010000 */
[----:B------:R-:W-:Y:S02]  /*dff0*/  FADD.FTZ R0, R36, R0 ;  /* 0x0000000024007221 */ /* 0x000fe40000010000 */
[----:B------:R-:W-:Y:S04]  /*e000*/  HMMA.16816.F32.BF16 R64, R12, R10, R64 ;  /* 0x0000000a0c40723c */ /* 0x000fe80000041840 */
[----:B------:R-:W-:Y:S02]  /*e010*/  FADD.FTZ R2, R43, R2 ;  /* 0x000000022b027221 */ /* 0x000fe40000010000 */
[----:B------:R-:W-:Y:S02]  /*e020*/  FADD.FTZ R0, R37, R0 ;  /* 0x0000000025007221 */ /* 0x000fe40000010000 */
[----:B------:R-:W-:Y:S04]  /*e030*/  FADD.FTZ R225, R44, R2 ;  /* 0x000000022ce17221 */ /* 0x000fe80000010000 */
[----:B------:R-:W-:Y:S01]  /*e040*/  FADD.FTZ R226, R39, R0 ;  /* 0x0000000027e27221 */ /* 0x000fe20000010000 */
[----:B------:R-:W-:-:S05]  /*e050*/  @P0 BRA `(.L_x_750) ;  /* 0xffffd13000000947 */ /* 0x000fca000383ffff */
.L_x_739:
[----:B------:R-:W-:-:S13]  /*e060*/  ISETP.GE.AND P0, PT, R196, R228, PT ;  /* 0x000000e4c400720c */ /* 0x000fda0003f06270 */
[----:B------:R-:W-:Y:S05]  /*e070*/  @!P0 BRA `(.L_x_751) ;  /* 0x0000411000008947 */ /* 0x000fea0003800000 */
[----:B------:R-:W-:Y:S02]  /*e080*/  MOV R111, R4 ;  /* 0x00000004006f7202 */ /* 0x000fe40000000f00 */
[----:B------:R-:W-:Y:S02]  /*e090*/  MOV R110, R109 ;  /* 0x0000006d006e7202 */ /* 0x000fe40000000f00 */
.L_x_769:
[----:B------:R-:W-:Y:S04]  /*e0a0*/  DEPBAR.LE SB0, 0x0 ;  /* 0x000080000000791a */ /* 0x000fe80000000000 */
[----:B------:R-:W-:Y:S01]  /*e0b0*/  WARPSYNC 0xffffffff ;  /* 0xffffffff00007948 */ /* 0x000fe20003800000 */
[----:B------:R-:W-:Y:S01]  /*e0c0*/  BAR.SYNC.DEFER_BLOCKING 0x0 ;  /* 0x0000000000007b1d */ /* 0x000fe20000010000 */
[----:B------:R-:W-:Y:S01]  /*e0d0*/  SHF.R.S32.HI R0, RZ, 0x1f, R199 ;  /* 0x0000001fff007819 */ /* 0x000fe200000114c7 */
[C---:B------:R-:W-:Y:S01]  /*e0e0*/  IMAD.WIDE.U32 R2, R199.reuse, c[0x0][0x208], RZ ;  /* 0x00008200c7027a25 */ /* 0x040fe200078e00ff */
[----:B------:R-:W-:Y:S02]  /*e0f0*/  SHF.R.S32.HI R7, RZ, 0x1f, R216 ;  /* 0x0000001fff077819 */ /* 0x000fe400000114d8 */
[----:B------:R-:W-:Y:S01]  /*e100*/  SHF.R.S32.HI R6, RZ, 0x1f, R208 ;  /* 0x0000001fff067819 */ /* 0x000fe200000114d0 */
[----:B------:R-:W-:Y:S01]  /*e110*/  IMAD R0, R0, c[0x0][0x208], RZ ;  /* 0x0000820000007a24 */ /* 0x000fe200078e02ff */
[----:B------:R-:W-:Y:S01]  /*e120*/  IADD3 R188, R180, 0x5800, RZ ;  /* 0x00005800b4bc7810 */ /* 0x000fe20007ffe0ff */
[----:B------:R-:W-:Y:S01]  /*e130*/  IMAD.SHL.U32 R46, R216, 0x2, RZ ;  /* 0x00000002d82e7824 */ /* 0x000fe200078e00ff */
[C---:B------:R-:W-:Y:S01]  /*e140*/  IADD3 R177, R180.reuse, 0x5000, RZ ;  /* 0x00005000b4b17810 */ /* 0x040fe20007ffe0ff */
[----:B------:R-:W-:Y:S01]  /*e150*/  IMAD R0, R199, c[0x0][0x20c], R0 ;  /* 0x00008300c7007a24 */ /* 0x000fe200078e0200 */
[----:B------:R-:W-:Y:S01]  /*e160*/  IADD3 R176, R180, 0x4800, RZ ;  /* 0x00004800b4b07810 */ /* 0x000fe20007ffe0ff */
[----:B------:R-:W-:Y:S01]  /*e170*/  IMAD.SHL.U32 R13, R208, 0x2, RZ ;  /* 0x00000002d00d7824 */ /* 0x000fe200078e00ff */
[C---:B------:R-:W-:Y:S01]  /*e180*/  IADD3 R109, R180.reuse, 0x4000, RZ ;  /* 0x00004000b46d7810 */ /* 0x040fe20007ffe0ff */
[----:B------:R-:W-:Y:S01]  /*e190*/  IMAD.IADD R3, R3, 0x1, R0 ;  /* 0x0000000103037824 */ /* 0x000fe200078e0200 */
[----:B------:R-:W-:Y:S02]  /*e1a0*/  SHF.R.S32.HI R0, RZ, 0x1f, R198 ;  /* 0x0000001fff007819 */ /* 0x000fe400000114c6 */
[----:B------:R-:W-:Y:S01]  /*e1b0*/  IADD3 R108, R180, 0x3800, RZ ;  /* 0x00003800b46c7810 */ /* 0x000fe20007ffe0ff */
[----:B------:R-:W-:Y:S01]  /*e1c0*/  IMAD.WIDE.U32 R2, R198, c[0x0][0x218], R2 ;  /* 0x00008600c6027a25 */ /* 0x000fe200078e0002 */
[----:B------:R-:W-:Y:S02]  /*e1d0*/  SHF.L.U64.HI R21, R216, 0x1, R7 ;  /* 0x00000001d8157819 */ /* 0x000fe40000010207 */
[----:B------:R-:W-:Y:S01]  /*e1e0*/  SHF.L.U64.HI R20, R208, 0x1, R6 ;  /* 0x00000001d0147819 */ /* 0x000fe20000010206 */
[----:B------:R-:W-:Y:S01]  /*e1f0*/  IMAD R4, R0, c[0x0][0x218], RZ ;  /* 0x0000860000047a24 */ /* 0x000fe200078e02ff */
[----:B------:R-:W-:Y:S01]  /*e200*/  IADD3 R0, P0, R238, R2, RZ ;  /* 0x00000002ee007210 */ /* 0x000fe20007f1e0ff */
[----:B------:R1:W2:Y:S02]  /*e210*/  LDSM.16.M88.4 R8, [R181] ;  /* 0x00000000b508783b */ /* 0x0002a40000000200 */
[----:B------:R-:W-:Y:S02]  /*e220*/  IMAD R4, R198, c[0x0][0x21c], R4 ;  /* 0x00008700c6047a24 */ /* 0x000fe400078e0204 */
[----:B------:R1:W3:Y:S03]  /*e230*/  LDSM.16.M88.4 R16, [R181+0x800] ;  /* 0x00080000b510783b */ /* 0x0002e60000000200 */
[----:B------:R-:W-:Y:S01]  /*e240*/  IADD3.X R2, R242, R3, R4, P0, !PT ;  /* 0x00000003f2027210 */ /* 0x000fe200007fe404 */
[----:B------:R1:W4:Y:S01]  /*e250*/  LDSM.16.M88.4 R24, [R181+0x1000] ;  /* 0x00100000b518783b */ /* 0x0003220000000200 */
[C---:B------:R-:W-:Y:S03]  /*e260*/  LEA R5, P0, R0.reuse, c[0x0][0x1f8], 0x1 ;  /* 0x00007e0000057a11 */ /* 0x040fe600078008ff */
[----:B------:R1:W1:Y:S01]  /*e270*/  LDSM.16.M88.4 R32, [R181+0x1800] ;  /* 0x00180000b520783b */ /* 0x0002620000000200 */
[----:B------:R-:W-:Y:S02]  /*e280*/  LEA.HI.X R4, R0, c[0x0][0x1fc], R2, 0x1, P0 ;  /* 0x00007f0000047a11 */ /* 0x000fe400000f0c02 */
[----:B------:R-:W-:Y:S01]  /*e290*/  IADD3 R0, R180, 0x3000, RZ ;  /* 0x00003000b4007810 */ /* 0x000fe20007ffe0ff */
        /* <DEDUP_REMOVED lines=8> */
[----:B------:R-:W-:-:S05]  /*e320*/  BRA.DIV ~URZ, `(.L_x_752) ;  /* 0x0000a0327f007947 */ /* 0x000fca000b800000 */
[----:B--23--:R2:W3:Y:S02]  /*e330*/  SHFL.IDX PT, R12, R4, RZ, 0x181f ;  /* 0x00181fff040c7589 */ /* 0x00c4e400000e0000 */
.L_x_857:
[----:B------:R-:W5:Y:S01]  /*e340*/  SHFL.IDX PT, R2, R5, 0x2, 0x181f ;  /* 0x00581f0005027f89 */ /* 0x000f6200000e0000 */
[----:B------:R-:W-:Y:S01]  /*e350*/  ISETP.GE.AND P2, PT, R208, c[0x0][0x1d4], PT ;  /* 0x00007500d0007a0c */ /* 0x000fe20003f46270 */
[----:B------:R-:W-:Y:S01]  /*e360*/  BSSY B0, `(.L_x_753) ;  /* 0x00000f3000007945 */ /* 0x000fe20003800000 */
[----:B------:R-:W-:Y:S02]  /*e370*/  ISETP.GE.AND P3, PT, R216, c[0x0][0x1d4], PT ;  /* 0x00007500d8007a0c */ /* 0x000fe40003f66270 */
[----:B------:R-:W-:Y:S02]  /*e380*/  SEL R195, RZ, 0x10, P2 ;  /* 0x00000010ffc37807 */ /* 0x000fe40001000000 */
[----:B------:R-:W2:Y:S01]  /*e390*/  SHFL.IDX PT, R3, R4, 0x2, 0x181f ;  /* 0x00581f0004037f89 */ /* 0x000ea200000e0000 */
[----:B------:R-:W-:Y:S02]  /*e3a0*/  SEL R29, RZ, 0x10, P3 ;  /* 0x00000010ff1d7807 */ /* 0x000fe40001800000 */
[----:B------:R-:W-:Y:S04]  /*e3b0*/  IADD3 R6, -R195, 0x10, RZ ;  /* 0x00000010c3067810 */ /* 0x000fe80007ffe1ff */
[----:B------:R-:W-:Y:S01]  /*e3c0*/  LOP3.LUT R6, R6, 0xf, RZ, 0xc0, !PT ;  /* 0x0000000f06067812 */ /* 0x000fe200078ec0ff */
[----:B------:R-:W-:Y:S03]  /*e3d0*/  SHFL.IDX PT, R28, R5, 0x1, 0x181f ;  /* 0x00381f00051c7f89 */ /* 0x000fe600000e0000 */
[-C--:B-----5:R-:W-:Y:S02]  /*e3e0*/  IADD3 R38, P1, P0, R6, R2.reuse, R13 ;  /* 0x0000000206267210 */ /* 0x0a0fe4000783e00d */
[----:B------:R-:W-:Y:S04]  /*e3f0*/  IADD3 R6, -R29, 0x10, RZ ;  /* 0x000000101d067810 */ /* 0x000fe80007ffe1ff */
[----:B------:R-:W-:Y:S02]  /*e400*/  LOP3.LUT R6, R6, 0xf, RZ, 0xc0, !PT ;  /* 0x0000000f06067812 */ /* 0x000fe400078ec0ff */
[-C--:B--2---:R-:W-:Y:S02]  /*e410*/  IADD3.X R39, RZ, R3.reuse, R20, P1, P0 ;  /* 0x00000003ff277210 */ /* 0x084fe40000fe0414 */
[----:B------:R-:W-:Y:S02]  /*e420*/  IADD3 R44, P1, P0, R6, R2, R46 ;  /* 0x00000002062c7210 */ /* 0x000fe4000783e02e */
[----:B------:R-:W2:Y:S02]  /*e430*/  SHFL.IDX PT, R2, R5, RZ, 0x181f ;  /* 0x00181fff05027589 */ /* 0x000ea400000e0000 */
[--C-:B------:R-:W-:Y:S02]  /*e440*/  IADD3.X R45, RZ, R3, R21.reuse, P1, P0 ;  /* 0x00000003ff2d7210 */ /* 0x100fe40000fe0415 */
[----:B------:R-:W-:Y:S03]  /*e450*/  ISETP.NE.U32.AND P1, PT, R195, RZ, PT ;  /* 0x000000ffc300720c */ /* 0x000fe60003f25070 */
[----:B------:R5:W4:Y:S01]  /*e460*/  SHFL.IDX PT, R3, R4, 0x1, 0x181f ;  /* 0x00381f0004037f89 */ /* 0x000b2200000e0000 */
[-C--:B--2---:R-:W-:Y:S05]  /*e470*/  IADD3 R22, P0, R2, R13.reuse, RZ ;  /* 0x0000000d02167210 */ /* 0x084fea0007f1e0ff */
[--C-:B---3--:R-:W-:Y:S01]  /*e480*/  IMAD.X R23, R12, 0x1, R20.reuse, P0 ;  /* 0x000000010c177824 */ /* 0x108fe200000e0614 */
[C---:B-----5:R-:W-:Y:S03]  /*e490*/  HMMA.16816.F32.BF16 R4, R120.reuse, R8, RZ ;  /* 0x000000087804723c */ /* 0x060fe600000418ff */
[-C--:B------:R-:W-:Y:S01]  /*e4a0*/  IADD3 R30, P0, R2, R46.reuse, RZ ;  /* 0x0000002e021e7210 */ /* 0x080fe20007f1e0ff */
[----:B------:R2:W-:Y:S04]  /*e4b0*/  LDGSTS.E.BYPASS.LTC128B.128 [R197+0x100], [R22.64], !P2 ;  /* 0x0010000016c57fae */ /* 0x0005e8000d101d46 */
[C---:B------:R-:W-:Y:S01]  /*e4c0*/  HMMA.16816.F32.BF16 R8, R120.reuse, R10, RZ ;  /* 0x0000000a7808723c */ /* 0x040fe200000418ff */
[--C-:B------:R-:W-:Y:S03]  /*e4d0*/  IMAD.X R31, R12, 0x1, R21.reuse, P0 ;  /* 0x000000010c1f7824 */ /* 0x100fe600000e0615 */
[C---:B------:R-:W-:Y:S02]  /*e4e0*/  IADD3 R36, P0, R28.reuse, R13, RZ ;  /* 0x0000000d1c247210 */ /* 0x040fe40007f1e0ff */
[----:B------:R3:W-:Y:S02]  /*e4f0*/  LDGSTS.E.BYPASS.LTC128B.128 [R197+0x3100], [R30.64], !P3 ;  /* 0x031000001ec57fae */ /* 0x0007e4000d901d46 */
[C---:B------:R-:W-:Y:S01]  /*e500*/  HMMA.16816.F32.BF16 R12, R120.reuse, R16, RZ ;  /* 0x00000010780c723c */ /* 0x040fe200000418ff */
[C---:B----4-:R-:W-:Y:S03]  /*e510*/  IMAD.X R37, R3.reuse, 0x1, R20, P0 ;  /* 0x0000000103257824 */ /* 0x050fe600000e0614 */
[----:B------:R-:W-:Y:S02]  /*e520*/  IADD3 R2, P0, R28, R46, RZ ;  /* 0x0000002e1c027210 */ /* 0x000fe40007f1e0ff */
[----:B------:R4:W-:Y:S02]  /*e530*/  LDGSTS.E.BYPASS.LTC128B.128 [R197+0x1100], [R36.64], !P2 ;  /* 0x0110000024c57fae */ /* 0x0009e4000d101d46 */
[C---:B------:R-:W-:Y:S01]  /*e540*/  HMMA.16816.F32.BF16 R16, R120.reuse, R18, RZ ;  /* 0x000000127810723c */ /* 0x040fe200000418ff */
[----:B------:R-:W-:Y:S01]  /*e550*/  IMAD.X R3, R3, 0x1, R21, P0 ;  /* 0x0000000103037824 */ /* 0x000fe200000e0615 */
[----:B------:R-:W-:Y:S04]  /*e560*/  ISETP.NE.U32.AND P0, PT, R29, RZ, PT ;  /* 0x000000ff1d00720c */ /* 0x000fe80003f05070 */
[----:B------:R1:W-:Y:S02]  /*e570*/  LDGSTS.E.BYPASS.LTC128B.128 [R197+0x4100], [R2.64], !P3 ;  /* 0x0410000002c57fae */ /* 0x0003e4000d901d46 */
[C---:B--2---:R-:W-:Y:S05]  /*e580*/  HMMA.16816.F32.BF16 R20, R120.reuse, R24, RZ ;  /* 0x000000187814723c */ /* 0x044fea00000418ff */
[----:B------:R4:W-:Y:S03]  /*e590*/  LDGSTS.E.BYPASS.LTC128B.128.ZFILL [R197+0x2100], [R38.64], P1 ;  /* 0x0210000026c57fae */ /* 0x0009e60008941d46 */
[C---:B------:R-:W-:Y:S04]  /*e5a0*/  HMMA.16816.F32.BF16 R24, R120.reuse, R26, RZ ;  /* 0x0000001a7818723c */ /* 0x040fe800000418ff */
[----:B------:R2:W-:Y:S01]  /*e5b0*/  LDGSTS.E.BYPASS.LTC128B.128.ZFILL [R197+0x5100], [R44.64], P0 ;  /* 0x051000002cc57fae */ /* 0x0005e20008141d46 */
[----:B------:R-:W-:Y:S03]  /*e5c0*/  ISETP.GT.AND P0, PT, R196, R228, PT ;  /* 0x000000e4c400720c */ /* 0x000fe60003f04270 */
[C---:B-1-3--:R-:W-:Y:S03]  /*e5d0*/  HMMA.16816.F32.BF16 R28, R120.reuse, R32, RZ ;  /* 0x00000020781c723c */ /* 0x04afe600000418ff */
[----:B------:R-:W0:Y:S05]  /*e5e0*/  LDGDEPBAR ;  /* 0x00000000000079af */ /* 0x000e2a0000000000 */
[C---:B------:R-:W-:Y:S08]  /*e5f0*/  HMMA.16816.F32.BF16 R32, R120.reuse, R34, RZ ;  /* 0x000000227820723c */ /* 0x040ff000000418ff */
[C---:B----4-:R-:W-:Y:S08]  /*e600*/  HMMA.16816.F32.BF16 R36, R120.reuse, R40, RZ ;  /* 0x000000287824723c */ /* 0x050ff000000418ff */
[C---:B------:R-:W-:Y:S08]  /*e610*/  HMMA.16816.F32.BF16 R40, R120.reuse, R42, RZ ;  /* 0x0000002a7828723c */ /* 0x040ff000000418ff */
[C---:B--2---:R-:W-:Y:S08]  /*e620*/  HMMA.16816.F32.BF16 R44, R120.reuse, R48, RZ ;  /* 0x00000030782c723c */ /* 0x044ff000000418ff */
        /* <DEDUP_REMOVED lines=17> */
[----:B------:R-:W-:Y:S01]  /*e740*/  HMMA.16816.F32.BF16 R48, R124, R150, R48 ;  /* 0x000000967c30723c */ /* 0x000fe20000041830 */
[----:B------:R-:W-:Y:S07]  /*e750*/  LDSM.16.M88.4 R148, [R109] ;  /* 0x000000006d94783b */ /* 0x000fee0000000200 */
        /* <DEDUP_REMOVED lines=41> */
[----:B------:R-:W4:Y:S07]  /*e9f0*/  LDSM.16.M88.4 R140, [R0] ;  /* 0x00000000008c783b */ /* 0x000f2e0000000200 */
[C---:B-----5:R-:W-:Y:S08]  /*ea00*/  HMMA.16816.F32.BF16 R20, R160.reuse, R144, R20 ;  /* 0x00000090a014723c */ /* 0x060ff00000041814 */
[C---:B------:R-:W-:Y:S01]  /*ea10*/  HMMA.16816.F32.BF16 R24, R160.reuse, R146, R24 ;  /* 0x00000092a018723c */ /* 0x040fe20000041818 */
[----:B------:R-:W5:Y:S07]  /*ea20*/  LDSM.16.M88.4 R144, [R108] ;  /* 0x000000006c90783b */ /* 0x000f6e0000000200 */
[C---:B-1----:R-:W-:Y:S08]  /*ea30*/  HMMA.16816.F32.BF16 R28, R160.reuse, R128, R28 ;  /* 0x00000080a01c723c */ /* 0x042ff0000004181c */
[C---:B------:R-:W-:Y:S01]  /*ea40*/  HMMA.16816.F32.BF16 R32, R160.reuse, R130, R32 ;  /* 0x00000082a020723c */ /* 0x040fe20000041820 */
[----:B------:R-:W1:Y:S07]  /*ea50*/  LDSM.16.M88.4 R128, [R176] ;  /* 0x00000000b080783b */ /* 0x000e6e0000000200 */
[C---:B--2---:R-:W-:Y:S01]  /*ea60*/  HMMA.16816.F32.BF16 R36, R160.reuse, R132, R36 ;  /* 0x00000084a024723c */ /* 0x044fe20000041824 */
[----:B------:R-:W2:Y:S07]  /*ea70*/  LDSM.16.M88.4 R176, [R177] ;  /* 0x00000000b1b0783b */ /* 0x000eae0000000200 */
[C---:B------:R-:W-:Y:S01]  /*ea80*/  HMMA.16816.F32.BF16 R40, R160.reuse, R134, R40 ;  /* 0x00000086a028723c */ /* 0x040fe20000041828 */
[----:B------:R-:W1:Y:S07]  /*ea90*/  LDSM.16.M88.4 R132, [R188] ;  /* 0x00000000bc84783b */ /* 0x000e6e0000000200 */
[C---:B---3--:R-:W-:Y:S08]  /*eaa0*/  HMMA.16816.F32.BF16 R44, R160.reuse, R136, R44 ;  /* 0x00000088a02c723c */ /* 0x048ff0000004182c */
[----:B------:R-:W-:Y:S01]  /*eab0*/  HMMA.16816.F32.BF16 R48, R160, R138, R48 ;  /* 0x0000008aa030723c */ /* 0x000fe20000041830 */
[----:B------:R-:W-:Y:S07]  /*eac0*/  LDSM.16.M88.4 R136, [R183+0x3800] ;  /* 0x00380000b788783b */ /* 0x000fee0000000200 */
[C---:B----4-:R-:W-:Y:S08]  /*ead0*/  HMMA.16816.F32.BF16 R4, R164.reuse, R140, R4 ;  /* 0x0000008ca404723c */ /* 0x050ff00000041804 */
[C---:B------:R-:W-:Y:S01]  /*eae0*/  HMMA.16816.F32.BF16 R8, R164.reuse, R142, R8 ;  /* 0x0000008ea408723c */ /* 0x040fe20000041808 */
[----:B------:R-:W-:Y:S07]  /*eaf0*/  LDSM.16.M88.4 R140, [R183+0x4000] ;  /* 0x00400000b78c783b */ /* 0x000fee0000000200 */
[C---:B-----5:R-:W-:Y:S08]  /*eb00*/  HMMA.16816.F32.BF16 R12, R164.reuse, R144, R12 ;  /* 0x00000090a40c723c */ /* 0x060ff0000004180c */
[C---:B------:R-:W-:Y:S01]  /*eb10*/  HMMA.16816.F32.BF16 R16, R164.reuse, R146, R16 ;  /* 0x00000092a410723c */ /* 0x040fe20000041810 */
[----:B------:R-:W-:Y:S07]  /*eb20*/  LDSM.16.M88.4 R144, [R183+0x4800] ;  /* 0x00480000b790783b */ /* 0x000fee0000000200 */
[C---:B------:R-:W-:Y:S08]  /*eb30*/  HMMA.16816.F32.BF16 R20, R164.reuse, R148, R20 ;  /* 0x00000094a414723c */ /* 0x040ff00000041814 */
        /* <DEDUP_REMOVED lines=8> */
[C---:B------:R-:W-:Y:S08]  /*ebc0*/  HMMA.16816.F32.BF16 R44, R164.reuse, R132, R44 ;  /* 0x00000084a42c723c */ /* 0x040ff0000004182c */
[----:B------:R-:W-:Y:S01]  /*ebd0*/  HMMA.16816.F32.BF16 R48, R164, R134, R48 ;  /* 0x00000086a430723c */ /* 0x000fe20000041830 */
[----:B------:R-:W-:Y:S07]  /*ebe0*/  LDSM.16.M88.4 R132, [R182+0x800] ;  /* 0x00080000b684783b */ /* 0x000fee0000000200 */
[C---:B-1----:R-:W-:Y:S08]  /*ebf0*/  HMMA.16816.F32.BF16 R4, R168.reuse, R128, R4 ;  /* 0x00000080a804723c */ /* 0x042ff00000041804 */
        /* <DEDUP_REMOVED lines=13> */
[----:B------:R-:W3:Y:S01]  /*ecd0*/  LDSM.16.M88.4 R148, [R182+0x2800] ;  /* 0x00280000b694783b */ /* 0x000ee20000000200 */
[----:B------:R-:W-:Y:S06]  /*ece0*/  DEPBAR.LE SB0, 0x0 ;  /* 0x000080000000791a */ /* 0x000fec0000000000 */
[C---:B--2---:R-:W-:Y:S01]  /*ecf0*/  HMMA.16816.F32.BF16 R44, R168.reuse, R176, R44 ;  /* 0x000000b0a82c723c */ /* 0x044fe2000004182c */
[----:B------:R-:W-:Y:S07]  /*ed00*/  BAR.SYNC.DEFER_BLOCKING 0x0 ;  /* 0x0000000000007b1d */ /* 0x000fee0000010000 */
[----:B------:R-:W-:Y:S08]  /*ed10*/  HMMA.16816.F32.BF16 R48, R168, R178, R48 ;  /* 0x000000b2a830723c */ /* 0x000ff00000041830 */
[C---:B-1----:R-:W-:Y:S08]  /*ed20*/  HMMA.16816.F32.BF16 R4, R172.reuse, R128, R4 ;  /* 0x00000080ac04723c */ /* 0x042ff00000041804 */
[C---:B------:R-:W-:Y:S08]  /*ed30*/  HMMA.16816.F32.BF16 R8, R172.reuse, R130, R8 ;  /* 0x00000082ac08723c */ /* 0x040ff00000041808 */
[C---:B------:R-:W-:Y:S08]  /*ed40*/  HMMA.16816.F32.BF16 R12, R172.reuse, R132, R12 ;  /* 0x00000084ac0c723c */ /* 0x040ff0000004180c */
        /* <DEDUP_REMOVED lines=12> */
[----:B------:R-:W-:Y:S01]  /*ee10*/  SHF.R.S32.HI R129, RZ, 0x1f, R208 ;  /* 0x0000001fff817819 */ /* 0x000fe200000114d0 */
[----:B------:R-:W-:Y:S02]  /*ee20*/  IMAD R200, R227, 0x20, R244 ;  /* 0x00000020e3c87824 */ /* 0x000fe400078e02f4 */
[----:B------:R-:W-:Y:S01]  /*ee30*/  IMAD R2, R196, 0x60, R233 ;  /* 0x00000060c4027824 */ /* 0x000fe200078e02e9 */
[----:B------:R-:W-:Y:S01]  /*ee40*/  ISETP.NE.AND P5, PT, R201, 0x1, PT ;  /* 0x00000001c900780c */ /* 0x000fe20003fa5270 */
[----:B------:R-:W-:Y:S01]  /*ee50*/  IMAD.MOV.U32 R198, RZ, RZ, RZ ;  /* 0x000000ffffc67224 */ /* 0x000fe200078e00ff */
[----:B------:R-:W-:Y:S01]  /*ee60*/  ISETP.GT.AND P4, PT, R200, 0x5f, PT ;  /* 0x0000005fc800780c */ /* 0x000fe20003f84270 */
[----:B------:R-:W-:Y:S01]  /*ee70*/  IMAD.SHL.U32 R134, R216, 0x2, RZ ;  /* 0x00000002d8867824 */ /* 0x000fe200078e00ff */
[----:B------:R-:W-:Y:S01]  /*ee80*/  IADD3 R2, R2, -0x60, R200 ;  /* 0xffffffa002027810 */ /* 0x000fe20007ffe0c8 */
[----:B------:R-:W-:Y:S01]  /*ee90*/  IMAD.SHL.U32 R133, R208, 0x2, RZ ;  /* 0x00000002d0857824 */ /* 0x000fe200078e00ff */
[----:B------:R-:W-:Y:S03]  /*eea0*/  SHF.R.S32.HI R200, RZ, 0x1f, R216 ;  /* 0x0000001fffc87819 */ /* 0x000fe600000114d8 */
[----:B------:R-:W-:Y:S01]  /*eeb0*/  IMAD.MOV.U32 R0, RZ, RZ, R2 ;  /* 0x000000ffff007224 */ /* 0x000fe200078e0002 */
[----:B------:R-:W-:Y:S03]  /*eec0*/  SHF.L.U64.HI R128, R216, 0x1, R200 ;  /* 0x00000001d8807819 */ /* 0x000fe600000102c8 */
        /* <DEDUP_REMOVED lines=25> */
.L_x_858:
[----:B------:R-:W-:-:S05]  /*f060*/  BRA.DIV ~URZ, `(.L_x_756) ;  /* 0x000093d27f007947 */ /* 0x000fca000b800000 */
[----:B------:R-:W3:Y:S01]  /*f070*/  SHFL.IDX PT, R2, R108, RZ, 0x181f ;  /* 0x00181fff6c027589 */ /* 0x000ee200000e0000 */
[C---:B------:R-:W-:Y:S02]  /*f080*/  IADD3 R3, -R195.reuse, 0x10, RZ ;  /* 0x00000010c3037810 */ /* 0x040fe40007ffe1ff */
[----:B------:R-:W-:Y:S02]  /*f090*/  ISETP.NE.U32.AND P2, PT, R195, RZ, PT ;  /* 0x000000ffc300720c */ /* 0x000fe40003f45070 */
[----:B------:R-:W-:Y:S04]  /*f0a0*/  LOP3.LUT R132, R3, 0xf, RZ, 0xc0, !PT ;  /* 0x0000000f03847812 */ /* 0x000fe800078ec0ff */
[----:B---3--:R-:W-:Y:S04]  /*f0b0*/  IADD3 R130, P1, P0, R132, R2, R133 ;  /* 0x0000000284827210 */ /* 0x008fe8000783e085 */
[----:B--2---:R-:W-:Y:S02]  /*f0c0*/  IADD3.X R131, RZ, R129, R109, P1, P0 ;  /* 0x00000081ff837210 */ /* 0x004fe40000fe046d */
[----:B------:R-:W-:Y:S03]  /*f0d0*/  IADD3 R2, P0, R2, R134, RZ ;  /* 0x0000008602027210 */ /* 0x000fe60007f1e0ff */
[----:B------:R-:W-:Y:S01]  /*f0e0*/  @!PT LDS RZ, [RZ] ;  /* 0x00000000fffff984 */ /* 0x000fe20000000800 */
[----:B------:R-:W-:Y:S01]  /*f0f0*/  @!PT LDS RZ, [RZ] ;  /* 0x00000000fffff984 */ /* 0x000fe20000000800 */
[----:B------:R2:W-:Y:S02]  /*f100*/  LDGSTS.E.BYPASS.LTC128B.128.ZFILL [R197+0x8100], [R130.64], P2 ;  /* 0x0810000082c57fae */ /* 0x0005e40009141d46 */
[--C-:B------:R-:W-:Y:S02]  /*f110*/  IMAD.X R3, R129, 0x1, R128.reuse, P0 ;  /* 0x0000000181037824 */ /* 0x100fe400000e0680 */
[----:B------:R-:W-:Y:S04]  /*f120*/  SHFL.IDX PT, R129, R0, 0x1, 0x181f ;  /* 0x00381f0000817f89 */ /* 0x000fe800000e0000 */
[----:B------:R3:W-:Y:S04]  /*f130*/  LDGSTS.E.BYPASS.LTC128B.128 [R197+0xb100], [R2.64], !P3 ;  /* 0x0b10000002c57fae */ /* 0x0007e8000d901d46 */
[----:B-1----:R-:W-:Y:S04]  /*f140*/  SHFL.IDX PT, R0, R0, 0x2, 0x181f ;  /* 0x00581f0000007f89 */ /* 0x002fe800000e0000 */
[----:B--2---:R-:W3:Y:S02]  /*f150*/  SHFL.IDX PT, R130, R108, 0x1, 0x181f ;  /* 0x00381f006c827f89 */ /* 0x004ee400000e0000 */
[----:B---3--:R-:W-:Y:S04]  /*f160*/  IADD3 R2, P1, P0, R132, R130, R133 ;  /* 0x0000008284027210 */ /* 0x008fe8000783e085 */
[----:B------:R-:W-:Y:S02]  /*f170*/  IADD3.X R3, RZ, R129, R109, P1, P0 ;  /* 0x00000081ff037210 */ /* 0x000fe40000fe046d */
[----:B------:R-:W-:Y:S03]  /*f180*/  IADD3 R130, P0, R130, R134, RZ ;  /* 0x0000008682827210 */ /* 0x000fe60007f1e0ff */
[----:B------:R1:W-:Y:S02]  /*f190*/  LDGSTS.E.BYPASS.LTC128B.128.ZFILL [R197+0x9100], [R2.64], P2 ;  /* 0x0910000002c57fae */ /* 0x0003e40009141d46 */
[----:B------:R-:W-:Y:S05]  /*f1a0*/  IMAD.X R131, R129, 0x1, R128, P0 ;  /* 0x0000000181837824 */ /* 0x000fea00000e0680 */
[----:B------:R2:W-:Y:S04]  /*f1b0*/  LDGSTS.E.BYPASS.LTC128B.128 [R197+0xc100], [R130.64], !P3 ;  /* 0x0c10000082c57fae */ /* 0x0005e8000d901d46 */
[----:B-1----:R2:W1:Y:S02]  /*f1c0*/  SHFL.IDX PT, R2, R108, 0x2, 0x181f ;  /* 0x00581f006c027f89 */ /* 0x00246400000e0000 */
.L_x_859:
[----:B------:R-:W-:Y:S04]  /*f1d0*/  IADD3 R3, -R195, 0x10, RZ ;  /* 0x00000010c3037810 */ /* 0x000fe80007ffe1ff */
[----:B------:R-:W-:Y:S04]  /*f1e0*/  LOP3.LUT R3, R3, 0xf, RZ, 0xc0, !PT ;  /* 0x0000000f03037812 */ /* 0x000fe800078ec0ff */
[----:B-12---:R-:W-:Y:S04]  /*f1f0*/  IADD3 R108, P1, P0, R3, R2, R133 ;  /* 0x00000002036c7210 */ /* 0x006fe8000783e085 */
[----:B------:R-:W-:Y:S02]  /*f200*/  IADD3.X R109, RZ, R0, R109, P1, P0 ;  /* 0x00000000ff6d7210 */ /* 0x000fe40000fe046d */
[----:B------:R-:W-:Y:S02]  /*f210*/  ISETP.NE.U32.AND P0, PT, R195, RZ, PT ;  /* 0x000000ffc300720c */ /* 0x000fe40003f05070 */
[----:B------:R-:W-:Y:S05]  /*f220*/  IADD3 R2, P1, R2, R134, RZ ;  /* 0x0000008602027210 */ /* 0x000fea0007f3e0ff */
[----:B------:R-:W-:Y:S06]  /*f230*/  IMAD.X R3, R0, 0x1, R128, P1 ;  /* 0x0000000100037824 */ /* 0x000fec00008e0680 */
[----:B------:R-:W-:Y:S01]  /*f240*/  @!PT LDS RZ, [RZ] ;  /* 0x00000000fffff984 */ /* 0x000fe20000000800 */
[----:B------:R-:W-:Y:S01]  /*f250*/  @!PT LDS RZ, [RZ] ;  /* 0x00000000fffff984 */ /* 0x000fe20000000800 */
[----:B------:R-:W-:Y:S01]  /*f260*/  @!PT LDS RZ, [RZ] ;  /* 0x00000000fffff984 */ /* 0x000fe20000000800 */
[----:B------:R1:W-:Y:S04]  /*f270*/  LDGSTS.E.BYPASS.LTC128B.128.ZFILL [R197+0xa100], [R108.64], P0 ;  /* 0x0a1000006cc57fae */ /* 0x0003e80008141d46 */
[----:B------:R1:W-:Y:S02]  /*f280*/  LDGSTS.E.BYPASS.LTC128B.128 [R197+0xd100], [R2.64], !P3 ;  /* 0x0d10000002c57fae */ /* 0x0003e4000d901d46 */
.L_x_754:
[----:B------:R-:W-:Y:S05]  /*f290*/  BSYNC B0 ;  /* 0x0000000000007941 */ /* 0x000fea0003800000 */
.L_x_753:
        /* <DEDUP_REMOVED lines=13> */
.L_x_860:
        /* <DEDUP_REMOVED lines=18> */
.L_x_760:
[----:B------:R-:W-:Y:S04]  /*f490*/  MOV R130, c[0x0][0x32c] ;  /* 0x0000cb0000827a02 */ /* 0x000fe80000000f00 */
[----:B------:R-:W-:Y:S11]  /*f4a0*/  ISETP.NE.AND P0, PT, R130, 0x1, PT ;  /* 0x000000018200780c */ /* 0x000ff60003f05270 */
[----:B------:R-:W-:Y:S02]  /*f4b0*/  @!UPT UIADD3 URZ, URZ, URZ, URZ ;  /* 0x0000003f3f3ff290 */ /* 0x000fe4000fffe03f */
[----:B------:R-:W-:Y:S05]  /*f4c0*/  @P0 IMAD.HI.U32 R130, R3, c[0x0][0x330], RZ ;  /* 0x0000cc0003820a27 */ /* 0x000fea00078e00ff */
[----:B------:R-:W-:Y:S02]  /*f4d0*/  @P0 SHF.R.U32.HI R3, RZ, c[0x0][0x334], R130 ;  /* 0x0000cd00ff030a19 */ /* 0x000fe40000011682 */
.L_x_761:
[----:B------:R-:W-:Y:S05]  /*f4e0*/  BSYNC B0 ;  /* 0x0000000000007941 */ /* 0x000fea0003800000 */
.L_x_759:
[----:B------:R-:W-:Y:S04]  /*f4f0*/  IMAD.IADD R130, R108, 0x1, -R231 ;  /* 0x000000016c827824 */ /* 0x000fe800078e0ae7 */
[----:B------:R-:W-:Y:S05]  /*f500*/  IMAD R3, R3, c[0x0][0x32c], R130 ;  /* 0x0000cb0003037a24 */ /* 0x000fea00078e0282 */
[----:B------:R-:W-:Y:S02]  /*f510*/  IADD3 R130, R3, c[0x0][0x32c], RZ ;  /* 0x0000cb0003827a10 */ /* 0x000fe40007ffe0ff */
[----:B------:R-:W-:Y:S02]  /*f520*/  IMNMX R0, R0, R3, !PT ;  /* 0x0000000300007217 */ /* 0x000fe40007800200 */
[----:B------:R-:W-:Y:S02]  /*f530*/  IMNMX R2, R2, R130, PT ;  /* 0x0000008202027217 */ /* 0x000fe40003800200 */
.L_x_758:
        /* <DEDUP_REMOVED lines=135> */
.L_x_861:
        /* <DEDUP_REMOVED lines=17> */
.L_x_765:
[----:B------:R-:W-:Y:S04]  /*fec0*/  MOV R4, c[0x0][0x32c] ;  /* 0x0000cb0000047a02 */ /* 0x000fe80000000f00 */
[----:B------:R-:W-:Y:S11]  /*fed0*/  ISETP.NE.AND P0, PT, R4, 0x1, PT ;  /* 0x000000010400780c */ /* 0x000ff60003f05270 */
[----:B------:R-:W-:Y:S02]  /*fee0*/  @!UPT UIADD3 URZ, URZ, URZ, URZ ;  /* 0x0000003f3f3ff290 */ /* 0x000fe4000fffe03f */
[----:B------:R-:W-:Y:S05]  /*fef0*/  @P0 IMAD.HI.U32 R4, R3, c[0x0][0x330], RZ ;  /* 0x0000cc0003040a27 */ /* 0x000fea00078e00ff */
[----:B------:R-:W-:Y:S02]  /*ff00*/  @P0 SHF.R.U32.HI R3, RZ, c[0x0][0x334], R4 ;  /* 0x0000cd00ff030a19 */ /* 0x000fe40000011604 */
.L_x_766:
[----:B------:R-:W-:Y:S05]  /*ff10*/  BSYNC B0 ;  /* 0x0000000000007941 */ /* 0x000fea0003800000 */
.L_x_764:
[----:B------:R-:W-:Y:S04]  /*ff20*/  IMAD.IADD R4, R108, 0x1, -R231 ;  /* 0x000000016c047824 */ /* 0x000fe800078e0ae7 */
[----:B------:R-:W-:Y:S05]  /*ff30*/  IMAD R3, R3, c[0x0][0x32c], R4 ;  /* 0x0000cb0003037a24 */ /* 0x000fea00078e0204 */
[----:B------:R-:W-:Y:S02]  /*ff40*/  IADD3 R4, R3, c[0x0][0x32c], RZ ;  /* 0x0000cb0003047a10 */ /* 0x000fe40007ffe0ff */
[----:B------:R-:W-:Y:S02]  /*ff50*/  IMNMX R0, R0, R3, !PT ;  /* 0x0000000300007217 */ /* 0x000fe40007800200 */
[----:B------:R-:W-:Y:S02]  /*ff60*/  IMNMX R2, R2, R4, PT ;  /* 0x0000000402027217 */ /* 0x000fe40003800200 */
.L_x_763:
        /* <DEDUP_REMOVED lines=126> */
[----:B------:R-:W-:Y:S02]  /*10750*/  ISETP.LT.OR P1, PT, R2, 0x59, P2 ;  /* 0x000000590200780c */ /* 0x000fe40001721670 */
        /* <DEDUP_REMOVED lines=13> */
.L_x_862:
[----:B---34-:R-:W-:Y:S01]  /*10830*/  FMNMX.FTZ R108, R108, R0, !PT ;  /* 0x000000006c6c7209 */ /* 0x018fe20007810000 */
[----:B------:R-:W-:-:S05]  /*10840*/  BRA.DIV ~URZ, `(.L_x_768) ;  /* 0x000080627f007947 */ /* 0x000fca000b800000 */
[----:B------:R-:W-:Y:S04]  /*10850*/  SHFL.BFLY PT, R0, R4, 0x2, 0x1f ;  /* 0x0c401f0004007f89 */ /* 0x000fe800000e0000 */
[----:B------:R-:W3:Y:S02]  /*10860*/  SHFL.BFLY PT, R2, R108, 0x1, 0x1f ;  /* 0x0c201f006c027f89 */ /* 0x000ee400000e0000 */
[----:B-123--:R-:W-:Y:S02]  /*10870*/  FMNMX.FTZ R109, R108, R2, !PT ;  /* 0x000000026c6d7209 */ /* 0x00efe40007810000 */
[----:B------:R-:W-:Y:S05]  /*10880*/  FMNMX.FTZ R4, R4, R0, !PT ;  /* 0x0000000004047209 */ /* 0x000fea0007810000 */
[----:B------:R1:W2:Y:S02]  /*10890*/  SHFL.BFLY PT, R0, R4, 0x1, 0x1f ;  /* 0x0c201f0004007f89 */ /* 0x0002a400000e0000 */
.L_x_863:
[C---:B------:R-:W-:Y:S01]  /*108a0*/  FMUL.FTZ R2, R109.reuse, c[0x0][0x2d0] ;  /* 0x0000b4006d027a20 */ /* 0x040fe20000410000 */
[----:B------:R-:W-:Y:S01]  /*108b0*/  FSETP.NEU.FTZ.AND P0, PT, R109, -INF , PT ;  /* 0xff8000006d00780b */ /* 0x000fe20003f1d000 */
[----:B------:R-:W-:Y:S01]  /*108c0*/  WARPSYNC 0xffffffff ;  /* 0xffffffff00007948 */ /* 0x000fe20003800000 */
[----:B--2---:R-:W-:Y:S01]  /*108d0*/  FMNMX.FTZ R3, R0, R4, !PT ;  /* 0x0000000400037209 */ /* 0x004fe20007810000 */
[----:B------:R-:W2:Y:S01]  /*108e0*/  LDSM.16.MT88.4 R16, [R184] ;  /* 0x00000000b810783b */ /* 0x000ea20000004200 */
[----:B------:R-:W-:Y:S03]  /*108f0*/  FSEL R24, R2, RZ, P0 ;  /* 0x000000ff02187208 */ /* 0x000fe60000000000 */
[----:B-1----:R-:W-:Y:S02]  /*10900*/  FMUL.FTZ R4, R3, c[0x0][0x2d0] ;  /* 0x0000b40003047a20 */ /* 0x002fe40000410000 */
        /* <DEDUP_REMOVED lines=17> */
[--C-:B-1----:R-:W-:Y:S05]  /*10a20*/  FFMA.FTZ R2, R131, c[0x0][0x2d0], -R24.reuse ;  /* 0x0000b40083027a23 */ /* 0x102fea0000010818 */
[----:B------:R1:W3:Y:S10]  /*10a30*/  MUFU.EX2 R130, R2 ;  /* 0x0000000200827308 */ /* 0x0002f40000000800 */
[----:B------:R-:W-:Y:S10]  /*10a40*/  MUFU.EX2 R136, R35 ;  /* 0x0000002300887308 */ /* 0x000ff40000000800 */
[----:B------:R-:W-:Y:S01]  /*10a50*/  MUFU.EX2 R137, R34 ;  /* 0x0000002200897308 */ /* 0x000fe20000000800 */
[--C-:B-1----:R-:W-:Y:S02]  /*10a60*/  FFMA.FTZ R2, R5, c[0x0][0x2d0], -R24.reuse ;  /* 0x0000b40005027a23 */ /* 0x102fe40000010818 */
[----:B------:R-:W-:Y:S07]  /*10a70*/  FFMA.FTZ R5, R9, c[0x0][0x2d0], -R24 ;  /* 0x0000b40009057a23 */ /* 0x000fee0000010818 */
[----:B------:R1:W-:Y:S10]  /*10a80*/  MUFU.EX2 R179, R2 ;  /* 0x0000000200b37308 */ /* 0x0003f40000000800 */
[----:B------:R-:W4:Y:S01]  /*10a90*/  MUFU.EX2 R188, R5 ;  /* 0x0000000500bc7308 */ /* 0x000f220000000800 */
[----:B-1----:R-:W-:Y:S02]  /*10aa0*/  FSEL R2, R109, RZ, P0 ;  /* 0x000000ff6d027208 */ /* 0x002fe40000000000 */
[----:B------:R-:W-:Y:S03]  /*10ab0*/  FSETP.NEU.FTZ.AND P0, PT, R3, -INF , PT ;  /* 0xff8000000300780b */ /* 0x000fe60003f1d000 */
[----:B------:R-:W-:Y:S01]  /*10ac0*/  FADD.FTZ R0, -R2, R110 ;  /* 0x0000006e02007221 */ /* 0x000fe20000010100 */
[----:B------:R-:W-:Y:S03]  /*10ad0*/  FSEL R32, R4, RZ, P0 ;  /* 0x000000ff04207208 */ /* 0x000fe60000000000 */
[----:B------:R-:W-:Y:S01]  /*10ae0*/  FMUL.FTZ R0, R0, c[0x0][0x2d0] ;  /* 0x0000b40000007a20 */ /* 0x000fe20000410000 */
[----:B---3--:R-:W-:Y:S01]  /*10af0*/  F2FP.BF16.PACK_AB R12, R130, R10 ;  /* 0x0000000a820c723e */ /* 0x008fe200000010ff */
[--C-:B------:R-:W-:Y:S01]  /*10b00*/  FFMA.FTZ R4, R6, c[0x0][0x2d0], -R32.reuse ;  /* 0x0000b40006047a23 */ /* 0x100fe20000010820 */
[----:B----4-:R-:W-:Y:S01]  /*10b10*/  F2FP.BF16.PACK_AB R14, R188, R179 ;  /* 0x000000b3bc0e723e */ /* 0x010fe200000010ff */
[----:B------:R1:W3:Y:S01]  /*10b20*/  MUFU.EX2 R2, R0 ;  /* 0x0000000000027308 */ /* 0x0002e20000000800 */
[--C-:B------:R-:W-:Y:S02]  /*10b30*/  FFMA.FTZ R36, R47, c[0x0][0x2d0], -R32.reuse ;  /* 0x0000b4002f247a23 */ /* 0x100fe40000010820 */
[--C-:B------:R-:W-:Y:S07]  /*10b40*/  FFMA.FTZ R37, R46, c[0x0][0x2d0], -R32.reuse ;  /* 0x0000b4002e257a23 */ /* 0x100fee0000010820 */
[----:B------:R4:W-:Y:S10]  /*10b50*/  MUFU.EX2 R27, R4 ;  /* 0x00000004001b7308 */ /* 0x0009f40000000800 */
[----:B------:R-:W-:Y:S01]  /*10b60*/  MUFU.EX2 R37, R37 ;  /* 0x0000002500257308 */ /* 0x000fe20000000800 */
[----:B-1----:R-:W-:Y:S02]  /*10b70*/  FFMA.FTZ R0, R8, c[0x0][0x2d0], -R32 ;  /* 0x0000b40008007a23 */ /* 0x002fe40000010820 */
[C---:B---3--:R-:W-:Y:S02]  /*10b80*/  FMUL.FTZ R5, R2.reuse, R117 ;  /* 0x0000007502057220 */ /* 0x048fe40000410000 */
[C---:B------:R-:W-:Y:S05]  /*10b90*/  FFMA.FTZ R29, R2.reuse, R225, R10 ;  /* 0x000000e1021d7223 */ /* 0x040fea000001000a */
[----:B------:R-:W1:Y:S01]  /*10ba0*/  MUFU.EX2 R131, R0 ;  /* 0x0000000000837308 */ /* 0x000e620000000800 */
[C---:B------:R-:W-:Y:S02]  /*10bb0*/  FMUL.FTZ R8, R2.reuse, R112 ;  /* 0x0000007002087220 */ /* 0x040fe40000410000 */
[C---:B------:R-:W-:Y:S02]  /*10bc0*/  FMUL.FTZ R9, R2.reuse, R113 ;  /* 0x0000007102097220 */ /* 0x040fe40000410000 */
[--C-:B----4-:R-:W-:Y:S02]  /*10bd0*/  FFMA.FTZ R4, R11, c[0x0][0x2d0], -R32.reuse ;  /* 0x0000b4000b047a23 */ /* 0x110fe40000010820 */
[C---:B------:R-:W-:Y:S02]  /*10be0*/  FMUL.FTZ R68, R2.reuse, R68 ;  /* 0x0000004402447220 */ /* 0x040fe40000410000 */
[C---:B------:R-:W-:Y:S01]  /*10bf0*/  FMUL.FTZ R69, R2.reuse, R69 ;  /* 0x0000004502457220 */ /* 0x040fe20000410000 */
[----:B------:R3:W-:Y:S01]  /*10c00*/  MUFU.EX2 R195, R4 ;  /* 0x0000000400c37308 */ /* 0x0007e20000000800 */
[C---:B------:R-:W-:Y:S02]  /*10c10*/  FMUL.FTZ R72, R2.reuse, R72 ;  /* 0x0000004802487220 */ /* 0x040fe40000410000 */
[C---:B------:R-:W-:Y:S02]  /*10c20*/  FMUL.FTZ R73, R2.reuse, R73 ;  /* 0x0000004902497220 */ /* 0x040fe40000410000 */
[C---:B------:R-:W-:Y:S02]  /*10c30*/  FMUL.FTZ R76, R2.reuse, R76 ;  /* 0x0000004c024c7220 */ /* 0x040fe40000410000 */
[C---:B------:R-:W-:Y:S02]  /*10c40*/  FMUL.FTZ R77, R2.reuse, R77 ;  /* 0x0000004d024d7220 */ /* 0x040fe40000410000 */
[C---:B------:R-:W-:Y:S01]  /*10c50*/  FMUL.FTZ R80, R2.reuse, R80 ;  /* 0x0000005002507220 */ /* 0x040fe20000410000 */
[----:B------:R-:W-:Y:S01]  /*10c60*/  MUFU.EX2 R117, R26 ;  /* 0x0000001a00757308 */ /* 0x000fe20000000800 */
[C---:B------:R-:W-:Y:S02]  /*10c70*/  FMUL.FTZ R81, R2.reuse, R81 ;  /* 0x0000005102517220 */ /* 0x040fe40000410000 */
[C---:B------:R-:W-:Y:S01]  /*10c80*/  FMUL.FTZ R84, R2.reuse, R84 ;  /* 0x0000005402547220 */ /* 0x040fe20000410000 */
[----:B-1----:R-:W-:Y:S01]  /*10c90*/  F2FP.BF16.PACK_AB R13, R131, R27 ;  /* 0x0000001b830d723e */ /* 0x002fe200000010ff */
[----:B------:R-:W-:Y:S02]  /*10ca0*/  FFMA.FTZ R0, R7, c[0x0][0x2d0], -R32 ;  /* 0x0000b40007007a23 */ /* 0x000fe40000010820 */
[C---:B------:R-:W-:Y:S02]  /*10cb0*/  FMUL.FTZ R85, R2.reuse, R85 ;  /* 0x0000005502557220 */ /* 0x040fe40000410000 */
[C---:B------:R-:W-:Y:S01]  /*10cc0*/  FMUL.FTZ R88, R2.reuse, R88 ;  /* 0x0000005802587220 */ /* 0x040fe20000410000 */
[----:B------:R1:W4:Y:S01]  /*10cd0*/  MUFU.EX2 R178, R0 ;  /* 0x0000000000b27308 */ /* 0x0003220000000800 */
[C---:B------:R-:W-:Y:S02]  /*10ce0*/  FMUL.FTZ R89, R2.reuse, R89 ;  /* 0x0000005902597220 */ /* 0x040fe40000410000 */
[C---:B------:R-:W-:Y:S02]  /*10cf0*/  FMUL.FTZ R92, R2.reuse, R92 ;  /* 0x0000005c025c7220 */ /* 0x040fe40000410000 */
[C---:B---3--:R-:W-:Y:S02]  /*10d00*/  FMUL.FTZ R4, R2.reuse, R116 ;  /* 0x0000007402047220 */ /* 0x048fe40000410000 */
[C---:B------:R-:W-:Y:S02]  /*10d10*/  FMUL.FTZ R93, R2.reuse, R93 ;  /* 0x0000005d025d7220 */ /* 0x040fe40000410000 */
[C---:B------:R-:W-:Y:S02]  /*10d20*/  FMUL.FTZ R96, R2.reuse, R96 ;  /* 0x0000006002607220 */ /* 0x040fe40000410000 */
[C---:B------:R-:W-:Y:S02]  /*10d30*/  FMUL.FTZ R97, R2.reuse, R97 ;  /* 0x0000006102617220 */ /* 0x040fe40000410000 */
[C---:B------:R-:W-:Y:S02]  /*10d40*/  FMUL.FTZ R100, R2.reuse, R100 ;  /* 0x0000006402647220 */ /* 0x040fe40000410000 */
[C---:B------:R-:W-:Y:S02]  /*10d50*/  FMUL.FTZ R101, R2.reuse, R101 ;  /* 0x0000006502657220 */ /* 0x040fe40000410000 */
[C---:B------:R-:W-:Y:S02]  /*10d60*/  FMUL.FTZ R104, R2.reuse, R104 ;  /* 0x0000006802687220 */ /* 0x040fe40000410000 */
[C---:B------:R-:W-:Y:S02]  /*10d70*/  FMUL.FTZ R105, R2.reuse, R105 ;  /* 0x0000006902697220 */ /* 0x040fe40000410000 */
[C---:B------:R-:W-:Y:S02]  /*10d80*/  FMUL.FTZ R52, R2.reuse, R52 ;  /* 0x0000003402347220 */ /* 0x040fe40000410000 */
[C---:B------:R-:W-:Y:S01]  /*10d90*/  FMUL.FTZ R53, R2.reuse, R53 ;  /* 0x0000003502357220 */ /* 0x040fe20000410000 */
[----:B-1----:R-:W-:Y:S01]  /*10da0*/  FSEL R0, R3, RZ, P0 ;  /* 0x000000ff03007208 */ /* 0x002fe20000000000 */
[C---:B------:R-:W-:Y:S01]  /*10db0*/  FMUL.FTZ R56, R2.reuse, R56 ;  /* 0x0000003802387220 */ /* 0x040fe20000410000 */
[----:B----4-:R-:W-:Y:S01]  /*10dc0*/  F2FP.BF16.PACK_AB R15, R195, R178 ;  /* 0x000000b2c30f723e */ /* 0x010fe200000010ff */
[----:B------:R-:W-:Y:S01]  /*10dd0*/  FMUL.FTZ R57, R2, R57 ;  /* 0x0000003902397220 */ /* 0x000fe20000410000 */
[----:B------:R-:W-:Y:S01]  /*10de0*/  ISETP.GT.AND P0, PT, R196, R228, PT ;  /* 0x000000e4c400720c */ /* 0x000fe20003f04270 */
[----:B------:R-:W-:Y:S02]  /*10df0*/  FADD.FTZ R0, -R0, R111 ;  /* 0x0000006f00007221 */ /* 0x000fe40000010100 */
[----:B------:R-:W-:Y:S02]  /*10e00*/  FMUL.FTZ R60, R2, R60 ;  /* 0x0000003c023c7220 */ /* 0x000fe40000410000 */
[----:B------:R-:W-:Y:S02]  /*10e10*/  FMUL.FTZ R0, R0, c[0x0][0x2d0] ;  /* 0x0000b40000007a20 */ /* 0x000fe40000410000 */
[C---:B------:R-:W-:Y:S02]  /*10e20*/  FMUL.FTZ R61, R2.reuse, R61 ;  /* 0x0000003d023d7220 */ /* 0x040fe40000410000 */
[C---:B------:R-:W-:Y:S02]  /*10e30*/  FMUL.FTZ R64, R2.reuse, R64 ;  /* 0x0000004002407220 */ /* 0x040fe40000410000 */
[----:B------:R-:W1:Y:S01]  /*10e40*/  MUFU.EX2 R0, R0 ;  /* 0x0000000000007308 */ /* 0x000e620000000800 */
[----:B------:R-:W-:Y:S02]  /*10e50*/  FMUL.FTZ R65, R2, R65 ;  /* 0x0000004102417220 */ /* 0x000fe40000410000 */
[--C-:B------:R-:W-:Y:S07]  /*10e60*/  FFMA.FTZ R2, R135, c[0x0][0x2d0], -R24.reuse ;  /* 0x0000b40087027a23 */ /* 0x100fee0000010818 */
[----:B------:R3:W-:Y:S01]  /*10e70*/  MUFU.EX2 R110, R2 ;  /* 0x00000002006e7308 */ /* 0x0007e20000000800 */
[C---:B-1----:R-:W-:Y:S02]  /*10e80*/  FMUL.FTZ R6, R0.reuse, R118 ;  /* 0x0000007600067220 */ /* 0x042fe40000410000 */
[C---:B------:R-:W-:Y:S02]  /*10e90*/  FMUL.FTZ R7, R0.reuse, R119 ;  /* 0x0000007700077220 */ /* 0x040fe40000410000 */
[C---:B------:R-:W-:Y:S02]  /*10ea0*/  FFMA.FTZ R27, R0.reuse, R226, R27 ;  /* 0x000000e2001b7223 */ /* 0x040fe4000001001b */
[C---:B------:R-:W-:Y:S02]  /*10eb0*/  FMUL.FTZ R10, R0.reuse, R114 ;  /* 0x00000072000a7220 */ /* 0x040fe40000410000 */
[C---:B------:R-:W-:Y:S01]  /*10ec0*/  FMUL.FTZ R11, R0.reuse, R115 ;  /* 0x00000073000b7220 */ /* 0x040fe20000410000 */
[C---:B--2---:R-:W-:Y:S05]  /*10ed0*/  HMMA.16816.F32.BF16 R4, R12.reuse, R16, R4 ;  /* 0x000000100c04723c */ /* 0x044fea0000041804 */
[C---:B------:R-:W-:Y:S02]  /*10ee0*/  FMUL.FTZ R70, R0.reuse, R70 ;  /* 0x0000004600467220 */ /* 0x040fe40000410000 */
[C---:B------:R-:W-:Y:S01]  /*10ef0*/  FMUL.FTZ R71, R0.reuse, R71 ;  /* 0x0000004700477220 */ /* 0x040fe20000410000 */
[C---:B------:R-:W-:Y:S01]  /*10f00*/  HMMA.16816.F32.BF16 R8, R12.reuse, R18, R8 ;  /* 0x000000120c08723c */ /* 0x040fe20000041808 */
[----:B------:R-:W1:Y:S03]  /*10f10*/  LDSM.16.MT88.4 R16, [R186] ;  /* 0x00000000ba10783b */ /* 0x000e660000004200 */
[C---:B------:R-:W-:Y:S02]  /*10f20*/  FMUL.FTZ R74, R0.reuse, R74 ;  /* 0x0000004a004a7220 */ /* 0x040fe40000410000 */
[C---:B------:R-:W-:Y:S02]  /*10f30*/  FMUL.FTZ R75, R0.reuse, R75 ;  /* 0x0000004b004b7220 */ /* 0x040fe40000410000 */
[C---:B------:R-:W-:Y:S04]  /*10f40*/  FMUL.FTZ R78, R0.reuse, R78 ;  /* 0x0000004e004e7220 */ /* 0x040fe80000410000 */
        /* <DEDUP_REMOVED lines=11> */
[--C-:B---3--:R-:W-:Y:S02]  /*11000*/  FFMA.FTZ R2, R134, c[0x0][0x2d0], -R24.reuse ;  /* 0x0000b40086027a23 */ /* 0x108fe40000010818 */
[C---:B------:R-:W-:Y:S02]  /*11010*/  FMUL.FTZ R102, R0.reuse, R102 ;  /* 0x0000006600667220 */ /* 0x040fe40000410000 */
[----:B------:R2:W-:Y:S01]  /*11020*/  MUFU.EX2 R112, R2 ;  /* 0x0000000200707308 */ /* 0x0005e20000000800 */
[C---:B------:R-:W-:Y:S01]  /*11030*/  FMUL.FTZ R103, R0.reuse, R103 ;  /* 0x0000006700677220 */ /* 0x040fe20000410000 */
[C---:B-1----:R-:W-:Y:S03]  /*11040*/  HMMA.16816.F32.BF16 R68, R12.reuse, R16, R68 ;  /* 0x000000100c44723c */ /* 0x042fe60000041844 */
[C---:B------:R-:W-:Y:S02]  /*11050*/  FMUL.FTZ R106, R0.reuse, R106 ;  /* 0x0000006a006a7220 */ /* 0x040fe40000410000 */
        /* <DEDUP_REMOVED lines=8> */
[----:B--2---:R-:W-:Y:S02]  /*110e0*/  FFMA.FTZ R2, R133, c[0x0][0x2d0], -R24 ;  /* 0x0000b40085027a23 */ /* 0x004fe40000010818 */
[C---:B------:R-:W-:Y:S02]  /*110f0*/  FMUL.FTZ R63, R0.reuse, R63 ;  /* 0x0000003f003f7220 */ /* 0x040fe40000410000 */
[----:B------:R2:W-:Y:S01]  /*11100*/  MUFU.EX2 R115, R2 ;  /* 0x0000000200737308 */ /* 0x0005e20000000800 */
[C---:B------:R-:W-:Y:S02]  /*11110*/  FMUL.FTZ R66, R0.reuse, R66 ;  /* 0x0000004200427220 */ /* 0x040fe40000410000 */
[----:B------:R-:W-:Y:S02]  /*11120*/  FMUL.FTZ R67, R0, R67 ;  /* 0x0000004300437220 */ /* 0x000fe40000410000 */
[----:B------:R-:W-:Y:S05]  /*11130*/  FFMA.FTZ R0, R28, c[0x0][0x2d0], -R32 ;  /* 0x0000b4001c007a23 */ /* 0x000fea0000010820 */
[----:B------:R3:W-:Y:S01]  /*11140*/  MUFU.EX2 R200, R0 ;  /* 0x0000000000c87308 */ /* 0x0007e20000000800 */
[C---:B-1----:R-:W-:Y:S03]  /*11150*/  HMMA.16816.F32.BF16 R76, R12.reuse, R16, R76 ;  /* 0x000000100c4c723c */ /* 0x042fe6000004184c */
[--C-:B--2---:R-:W-:Y:S06]  /*11160*/  FFMA.FTZ R2, R132, c[0x0][0x2d0], -R24.reuse ;  /* 0x0000b40084027a23 */ /* 0x104fec0000010818 */
[----:B------:R1:W-:Y:S01]  /*11170*/  MUFU.EX2 R201, R2 ;  /* 0x0000000200c97308 */ /* 0x0003e20000000800 */
[C---:B------:R-:W-:Y:S01]  /*11180*/  HMMA.16816.F32.BF16 R80, R12.reuse, R18, R80 ;  /* 0x000000120c50723c */ /* 0x040fe20000041850 */
[----:B------:R-:W2:Y:S02]  /*11190*/  LDSM.16.MT88.4 R16, [R189] ;  /* 0x00000000bd10783b */ /* 0x000ea40000004200 */
[----:B---3--:R-:W-:Y:S06]  /*111a0*/  FFMA.FTZ R0, R143, c[0x0][0x2d0], -R24 ;  /* 0x0000b4008f007a23 */ /* 0x008fec0000010818 */
[----:B------:R3:W-:Y:S03]  /*111b0*/  MUFU.EX2 R143, R0 ;  /* 0x00000000008f7308 */ /* 0x0007e60000000800 */
[--C-:B-1----:R-:W-:Y:S07]  /*111c0*/  FFMA.FTZ R2, R20, c[0x0][0x2d0], -R32.reuse ;  /* 0x0000b40014027a23 */ /* 0x102fee0000010820 */
[----:B------:R1:W4:Y:S01]  /*111d0*/  MUFU.EX2 R111, R2 ;  /* 0x00000002006f7308 */ /* 0x0003220000000800 */
[--C-:B---3--:R-:W-:Y:S09]  /*111e0*/  FFMA.FTZ R0, R44, c[0x0][0x2d0], -R32.reuse ;  /* 0x0000b4002c007a23 */ /* 0x108ff20000010820 */
[----:B------:R3:W-:Y:S01]  /*111f0*/  MUFU.EX2 R116, R0 ;  /* 0x0000000000747308 */ /* 0x0007e20000000800 */
[C---:B--2---:R-:W-:Y:S09]  /*11200*/  HMMA.16816.F32.BF16 R84, R12.reuse, R16, R84 ;  /* 0x000000100c54723c */ /* 0x044ff20000041854 */
[----:B------:R-:W-:Y:S01]  /*11210*/  MUFU.EX2 R44, R50 ;  /* 0x00000032002c7308 */ /* 0x000fe20000000800 */
[C---:B------:R-:W-:Y:S01]  /*11220*/  HMMA.16816.F32.BF16 R88, R12.reuse, R18, R88 ;  /* 0x000000120c58723c */ /* 0x040fe20000041858 */
[----:B------:R-:W2:Y:S02]  /*11230*/  LDSM.16.MT88.4 R16, [R184+0x3000] ;  /* 0x00300000b810783b */ /* 0x000ea40000004200 */
[--C-:B-1----:R-:W-:Y:S06]  /*11240*/  FFMA.FTZ R2, R21, c[0x0][0x2d0], -R32.reuse ;  /* 0x0000b40015027a23 */ /* 0x102fec0000010820 */
[----:B------:R1:W5:Y:S01]  /*11250*/  MUFU.EX2 R114, R2 ;  /* 0x0000000200727308 */ /* 0x0003620000000800 */
[----:B------:R-:W-:Y:S02]  /*11260*/  LDSM.16.MT88.4 R20, [R186+0x800] ;  /* 0x00080000ba14783b */ /* 0x000fe40000004200 */
[--C-:B---3--:R-:W-:Y:S07]  /*11270*/  FFMA.FTZ R0, R45, c[0x0][0x2d0], -R32.reuse ;  /* 0x0000b4002d007a23 */ /* 0x108fee0000010820 */
[----:B------:R3:W-:Y:S10]  /*11280*/  MUFU.EX2 R118, R0 ;  /* 0x0000000000767308 */ /* 0x0007f40000000800 */
[----:B------:R-:W-:Y:S01]  /*11290*/  MUFU.EX2 R45, R40 ;  /* 0x00000028002d7308 */ /* 0x000fe20000000800 */
[----:B-1----:R-:W-:Y:S02]  /*112a0*/  FFMA.FTZ R2, R25, c[0x0][0x2d0], -R32 ;  /* 0x0000b40019027a23 */ /* 0x002fe40000010820 */
[----:B------:R-:W-:Y:S07]  /*112b0*/  FFMA.FTZ R25, R145, c[0x0][0x2d0], -R24 ;  /* 0x0000b40091197a23 */ /* 0x000fee0000010818 */
[----:B------:R1:W1:Y:S01]  /*112c0*/  MUFU.EX2 R113, R2 ;  /* 0x0000000200717308 */ /* 0x0002620000000800 */
[C---:B--2---:R-:W-:Y:S03]  /*112d0*/  HMMA.16816.F32.BF16 R92, R12.reuse, R16, R92 ;  /* 0x000000100c5c723c */ /* 0x044fe6000004185c */
[----:B---3--:R-:W-:Y:S06]  /*112e0*/  FFMA.FTZ R0, R48, c[0x0][0x2d0], -R32 ;  /* 0x0000b40030007a23 */ /* 0x008fec0000010820 */
[----:B------:R-:W2:Y:S01]  /*112f0*/  MUFU.EX2 R119, R25 ;  /* 0x0000001900777308 */ /* 0x000ea20000000800 */
[C---:B------:R-:W-:Y:S01]  /*11300*/  HMMA.16816.F32.BF16 R96, R12.reuse, R18, R96 ;  /* 0x000000120c60723c */ /* 0x040fe20000041860 */
[----:B------:R-:W3:Y:S08]  /*11310*/  LDSM.16.MT88.4 R16, [R186+0x3000] ;  /* 0x00300000ba10783b */ /* 0x000ef00000004200 */
[----:B------:R2:W-:Y:S03]  /*11320*/  MUFU.EX2 R141, R0 ;  /* 0x00000000008d7308 */ /* 0x0005e60000000800 */
[----:B-1----:R-:W-:Y:S02]  /*11330*/  FFMA.FTZ R2, R144, c[0x0][0x2d0], -R24 ;  /* 0x0000b40090027a23 */ /* 0x002fe40000010818 */
[----:B------:R-:W-:Y:S05]  /*11340*/  FADD.FTZ R24, R130, R29 ;  /* 0x0000001d82187221 */ /* 0x000fea0000010000 */
[----:B------:R1:W1:Y:S10]  /*11350*/  MUFU.EX2 R142, R2 ;  /* 0x00000002008e7308 */ /* 0x0002740000000800 */
[----:B------:R4:W-:Y:S01]  /*11360*/  MUFU.EX2 R130, R39 ;  /* 0x0000002700827308 */ /* 0x0009e20000000800 */
[----:B--2---:R-:W-:Y:S09]  /*11370*/  FFMA.FTZ R0, R49, c[0x0][0x2d0], -R32 ;  /* 0x0000b40031007a23 */ /* 0x004ff20000010820 */
[----:B------:R2:W2:Y:S01]  /*11380*/  MUFU.EX2 R140, R0 ;  /* 0x00000000008c7308 */ /* 0x0004a20000000800 */
[C---:B---3--:R-:W-:Y:S03]  /*11390*/  HMMA.16816.F32.BF16 R100, R12.reuse, R16, R100 ;  /* 0x000000100c64723c */ /* 0x048fe60000041864 */
[----:B-1----:R-:W-:Y:S04]  /*113a0*/  FADD.FTZ R2, R131, R27 ;  /* 0x0000001b83027221 */ /* 0x002fe80000010000 */
[----:B------:R-:W-:Y:S01]  /*113b0*/  FADD.FTZ R28, R178, R2 ;  /* 0x00000002b21c7221 */ /* 0x000fe20000010000 */
[C---:B------:R-:W-:Y:S01]  /*113c0*/  HMMA.16816.F32.BF16 R104, R12.reuse, R18, R104 ;  /* 0x000000120c68723c */ /* 0x040fe20000041868 */
[----:B------:R-:W1:Y:S01]  /*113d0*/  LDSM.16.MT88.4 R16, [R185+0x3000] ;  /* 0x00300000b910783b */ /* 0x000e620000004200 */
[----:B------:R3:W-:Y:S02]  /*113e0*/  MUFU.EX2 R131, R38 ;  /* 0x0000002600837308 */ /* 0x0007e40000000800 */
[----:B------:R-:W-:Y:S02]  /*113f0*/  FADD.FTZ R28, R195, R28 ;  /* 0x0000001cc31c7221 */ /* 0x000fe40000010000 */
[----:B----4-:R-:W-:Y:S02]  /*11400*/  FFMA.FTZ R39, R43, c[0x0][0x2d0], -R32 ;  /* 0x0000b4002b277a23 */ /* 0x010fe40000010820 */
[----:B------:R-:W-:Y:S02]  /*11410*/  FADD.FTZ R33, R111, R28 ;  /* 0x0000001c6f217221 */ /* 0x000fe40000010000 */
[----:B------:R-:W-:Y:S02]  /*11420*/  LDSM.16.MT88.4 R28, [R185+0x1800] ;  /* 0x00180000b91c783b */ /* 0x000fe40000004200 */
[----:B------:R-:W-:Y:S01]  /*11430*/  MUFU.EX2 R43, R51 ;  /* 0x00000033002b7308 */ /* 0x000fe20000000800 */
[----:B--2---:R-:W-:Y:S05]  /*11440*/  FADD.FTZ R0, R179, R24 ;  /* 0x00000018b3007221 */ /* 0x004fea0000010000 */
[----:B------:R-:W-:Y:S01]  /*11450*/  LDSM.16.MT88.4 R24, [R185+0x1000] ;  /* 0x00100000b918783b */ /* 0x000fe20000004200 */
[----:B------:R-:W-:Y:S02]  /*11460*/  FADD.FTZ R2, R188, R0 ;  /* 0x00000000bc027221 */ /* 0x000fe40000010000 */
[----:B------:R-:W-:Y:S01]  /*11470*/  FFMA.FTZ R0, R128, c[0x0][0x2d0], -R32 ;  /* 0x0000b40080007a23 */ /* 0x000fe20000010820 */
[----:B------:R-:W-:Y:S01]  /*11480*/  MUFU.EX2 R40, R36 ;  /* 0x0000002400287308 */ /* 0x000fe20000000800 */
[----:B------:R-:W-:Y:S04]  /*11490*/  FADD.FTZ R2, R110, R2 ;  /* 0x000000026e027221 */ /* 0x000fe80000010000 */
[C---:B------:R-:W-:Y:S02]  /*114a0*/  FADD.FTZ R34, R112.reuse, R2 ;  /* 0x0000000270227221 */ /* 0x040fe40000010000 */
[----:B------:R-:W-:Y:S02]  /*114b0*/  FFMA.FTZ R2, R177, c[0x0][0x2d0], -R32 ;  /* 0x0000b400b1027a23 */ /* 0x000fe40000010820 */
[----:B---3--:R-:W-:Y:S01]  /*114c0*/  FADD.FTZ R38, R115, R34 ;  /* 0x0000002273267221 */ /* 0x008fe20000010000 */
[----:B------:R2:W3:Y:S01]  /*114d0*/  MUFU.EX2 R135, R0 ;  /* 0x0000000000877308 */ /* 0x0004e20000000800 */
[C---:B-1----:R-:W-:Y:S09]  /*114e0*/  HMMA.16816.F32.BF16 R52, R12.reuse, R16, R52 ;  /* 0x000000100c34723c */ /* 0x042ff20000041834 */
[----:B------:R-:W-:Y:S01]  /*114f0*/  MUFU.EX2 R128, R42 ;  /* 0x0000002a00807308 */ /* 0x000fe20000000800 */
[C---:B------:R-:W-:Y:S01]  /*11500*/  HMMA.16816.F32.BF16 R56, R12.reuse, R18, R56 ;  /* 0x000000120c38723c */ /* 0x040fe20000041838 */
[----:B------:R-:W1:Y:S08]  /*11510*/  LDSM.16.MT88.4 R16, [R187+0x3000] ;  /* 0x00300000bb10783b */ /* 0x000e700000004200 */
[----:B------:R-:W-:Y:S03]  /*11520*/  MUFU.EX2 R42, R108 ;  /* 0x0000006c002a7308 */ /* 0x000fe60000000800 */
[--C-:B--2---:R-:W-:Y:S07]  /*11530*/  FFMA.FTZ R0, R129, c[0x0][0x2d0], -R32.reuse ;  /* 0x0000b40081007a23 */ /* 0x104fee0000010820 */
[----:B------:R2:W4:Y:S10]  /*11540*/  MUFU.EX2 R134, R0 ;  /* 0x0000000000867308 */ /* 0x0005340000000800 */
[----:B------:R-:W-:Y:S10]  /*11550*/  MUFU.EX2 R129, R41 ;  /* 0x0000002900817308 */ /* 0x000ff40000000800 */
[----:B------:R3:W-:Y:S01]  /*11560*/  MUFU.EX2 R41, R2 ;  /* 0x0000000200297308 */ /* 0x0007e20000000800 */
[----:B--2---:R-:W-:Y:S01]  /*11570*/  FFMA.FTZ R0, R147, c[0x0][0x2d0], -R32 ;  /* 0x0000b40093007a23 */ /* 0x004fe20000010820 */
[C---:B-1----:R-:W-:Y:S08]  /*11580*/  HMMA.16816.F32.BF16 R60, R12.reuse, R16, R60 ;  /* 0x000000100c3c723c */ /* 0x042ff0000004183c */
[----:B------:R1:W2:Y:S01]  /*11590*/  MUFU.EX2 R133, R0 ;  /* 0x0000000000857308 */ /* 0x0002a20000000800 */
[----:B------:R-:W-:Y:S01]  /*115a0*/  HMMA.16816.F32.BF16 R64, R12, R18, R64 ;  /* 0x000000120c40723c */ /* 0x000fe20000041840 */
[----:B------:R-:W2:Y:S08]  /*115b0*/  LDSM.16.MT88.4 R16, [R184+0x800] ;  /* 0x00080000b810783b */ /* 0x000eb00000004200 */
[----:B------:R-:W-:Y:S03]  /*115c0*/  MUFU.EX2 R39, R39 ;  /* 0x0000002700277308 */ /* 0x000fe60000000800 */
[----:B------:R-:W-:Y:S01]  /*115d0*/  F2FP.BF16.PACK_AB R12, R112, R110 ;  /* 0x0000006e700c723e */ /* 0x000fe200000010ff */
[C---:B---3--:R-:W-:Y:S01]  /*115e0*/  FADD.FTZ R2, R201.reuse, R38 ;  /* 0x00000026c9027221 */ /* 0x048fe20000010000 */
[----:B------:R-:W-:Y:S02]  /*115f0*/  F2FP.BF16.PACK_AB R14, R201, R115 ;  /* 0x00000073c90e723e */ /* 0x000fe400000010ff */
[----:B-----5:R-:W-:Y:S01]  /*11600*/  F2FP.BF16.PACK_AB R13, R114, R111 ;  /* 0x0000006f720d723e */ /* 0x020fe200000010ff */
[----:B------:R-:W-:Y:S01]  /*11610*/  FADD.FTZ R2, R117, R2 ;  /* 0x0000000275027221 */ /* 0x000fe20000010000 */
[----:B------:R-:W-:Y:S03]  /*11620*/  F2FP.BF16.PACK_AB R15, R200, R113 ;  /* 0x00000071c80f723e */ /* 0x000fe600000010ff */
[----:B------:R-:W-:Y:S02]  /*11630*/  FADD.FTZ R2, R119, R2 ;  /* 0x0000000277027221 */ /* 0x000fe40000010000 */
[--C-:B-1----:R-:W-:Y:S04]  /*11640*/  FFMA.FTZ R0, R148, c[0x0][0x2d0], -R32.reuse ;  /* 0x0000b40094007a23 */ /* 0x102fe80000010820 */
[----:B------:R1:W3:Y:S01]  /*11650*/  MUFU.EX2 R132, R0 ;  /* 0x0000000000847308 */ /* 0x0002e20000000800 */
[C---:B--2---:R-:W-:Y:S03]  /*11660*/  HMMA.16816.F32.BF16 R4, R12.reuse, R16, R4 ;  /* 0x000000100c04723c */ /* 0x044fe60000041804 */
[--C-:B-1----:R-:W-:Y:S05]  /*11670*/  FFMA.FTZ R0, R149, c[0x0][0x2d0], -R32.reuse ;  /* 0x0000b40095007a23 */ /* 0x102fea0000010820 */
[C---:B------:R-:W-:Y:S01]  /*11680*/  HMMA.16816.F32.BF16 R8, R12.reuse, R18, R8 ;  /* 0x000000120c08723c */ /* 0x040fe20000041808 */
[----:B------:R-:W1:Y:S01]  /*11690*/  LDSM.16.MT88.4 R16, [R185+0x800] ;  /* 0x00080000b910783b */ /* 0x000e620000004200 */
[----:B------:R2:W5:Y:S06]  /*116a0*/  MUFU.EX2 R111, R0 ;  /* 0x00000000006f7308 */ /* 0x00056c0000000800 */
[C---:B------:R-:W-:Y:S08]  /*116b0*/  HMMA.16816.F32.BF16 R68, R12.reuse, R20, R68 ;  /* 0x000000140c44723c */ /* 0x040ff00000041844 */
[C---:B------:R-:W-:Y:S01]  /*116c0*/  HMMA.16816.F32.BF16 R72, R12.reuse, R22, R72 ;  /* 0x000000160c48723c */ /* 0x040fe20000041848 */
[----:B------:R-:W3:Y:S03]  /*116d0*/  LDSM.16.MT88.4 R20, [R187+0x800] ;  /* 0x00080000bb14783b */ /* 0x000ee60000004200 */
[--C-:B--2---:R-:W-:Y:S04]  /*116e0*/  FFMA.FTZ R0, R150, c[0x0][0x2d0], -R32.reuse ;  /* 0x0000b40096007a23 */ /* 0x104fe80000010820 */
[----:B------:R2:W2:Y:S01]  /*116f0*/  MUFU.EX2 R110, R0 ;  /* 0x00000000006e7308 */ /* 0x0004a20000000800 */
[C---:B-1----:R-:W-:Y:S08]  /*11700*/  HMMA.16816.F32.BF16 R76, R12.reuse, R16, R76 ;  /* 0x000000100c4c723c */ /* 0x042ff0000004184c */
[C---:B------:R-:W-:Y:S01]  /*11710*/  HMMA.16816.F32.BF16 R80, R12.reuse, R18, R80 ;  /* 0x000000120c50723c */ /* 0x040fe20000041850 */
[----:B------:R-:W1:Y:S03]  /*11720*/  LDSM.16.MT88.4 R16, [R184+0x3800] ;  /* 0x00380000b810783b */ /* 0x000e660000004200 */
[--C-:B--2---:R-:W-:Y:S04]  /*11730*/  FFMA.FTZ R0, R151, c[0x0][0x2d0], -R32.reuse ;  /* 0x0000b40097007a23 */ /* 0x104fe80000010820 */
[C---:B---3--:R-:W-:Y:S01]  /*11740*/  HMMA.16816.F32.BF16 R84, R12.reuse, R20, R84 ;  /* 0x000000140c54723c */ /* 0x048fe20000041854 */
[----:B------:R2:W3:Y:S07]  /*11750*/  MUFU.EX2 R49, R0 ;  /* 0x0000000000317308 */ /* 0x0004ee0000000800 */
[C---:B------:R-:W-:Y:S01]  /*11760*/  HMMA.16816.F32.BF16 R88, R12.reuse, R22, R88 ;  /* 0x000000160c58723c */ /* 0x040fe20000041858 */
[----:B------:R-:W3:Y:S03]  /*11770*/  LDSM.16.MT88.4 R20, [R186+0x3800] ;  /* 0x00380000ba14783b */ /* 0x000ee60000004200 */
[----:B--2---:R-:W-:Y:S04]  /*11780*/  FFMA.FTZ R0, R176, c[0x0][0x2d0], -R32 ;  /* 0x0000b400b0007a23 */ /* 0x004fe80000010820 */
[----:B------:R2:W2:Y:S01]  /*11790*/  MUFU.EX2 R48, R0 ;  /* 0x0000000000307308 */ /* 0x0004a20000000800 */
[C---:B-1----:R-:W-:Y:S08]  /*117a0*/  HMMA.16816.F32.BF16 R92, R12.reuse, R16, R92 ;  /* 0x000000100c5c723c */ /* 0x042ff0000004185c */
[C---:B------:R-:W-:Y:S01]  /*117b0*/  HMMA.16816.F32.BF16 R96, R12.reuse, R18, R96 ;  /* 0x000000120c60723c */ /* 0x040fe20000041860 */
[----:B------:R-:W1:Y:S07]  /*117c0*/  LDSM.16.MT88.4 R16, [R185+0x3800] ;  /* 0x00380000b910783b */ /* 0x000e6e0000004200 */
[C---:B---3--:R-:W-:Y:S04]  /*117d0*/  HMMA.16816.F32.BF16 R100, R12.reuse, R20, R100 ;  /* 0x000000140c64723c */ /* 0x048fe80000041864 */
[----:B--2---:R-:W-:Y:S04]  /*117e0*/  FADD.FTZ R0, R114, R33 ;  /* 0x0000002172007221 */ /* 0x004fe80000010000 */
[C---:B------:R-:W-:Y:S01]  /*117f0*/  HMMA.16816.F32.BF16 R104, R12.reuse, R22, R104 ;  /* 0x000000160c68723c */ /* 0x040fe20000041868 */
[----:B------:R-:W2:Y:S03]  /*11800*/  LDSM.16.MT88.4 R20, [R187+0x3800] ;  /* 0x00380000bb14783b */ /* 0x000ea60000004200 */
[----:B------:R-:W-:Y:S04]  /*11810*/  FADD.FTZ R0, R113, R0 ;  /* 0x0000000071007221 */ /* 0x000fe80000010000 */
[----:B------:R-:W-:Y:S01]  /*11820*/  FADD.FTZ R0, R200, R0 ;  /* 0x00000000c8007221 */ /* 0x000fe20000010000 */
[----:B------:R-:W-:Y:S03]  /*11830*/  LDSM.16.MT88.4 R32, [R187+0x2000] ;  /* 0x00200000bb20783b */ /* 0x000fe60000004200 */
[----:B------:R-:W-:Y:S04]  /*11840*/  FADD.FTZ R0, R116, R0 ;  /* 0x0000000074007221 */ /* 0x000fe80000010000 */
[----:B------:R-:W-:Y:S01]  /*11850*/  FADD.FTZ R36, R118, R0 ;  /* 0x0000000076247221 */ /* 0x000fe20000010000 */
[----:B------:R-:W-:Y:S01]  /*11860*/  LDSM.16.MT88.4 R112, [R184+0x2800] ;  /* 0x00280000b870783b */ /* 0x000fe20000004200 */
[----:B------:R-:W-:Y:S02]  /*11870*/  FADD.FTZ R0, R142, R2 ;  /* 0x000000028e007221 */ /* 0x000fe40000010000 */
[----:B------:R-:W-:Y:S02]  /*11880*/  FADD.FTZ R2, R141, R36 ;  /* 0x000000248d027221 */ /* 0x000fe40000010000 */
[----:B------:R-:W-:Y:S02]  /*11890*/  FADD.FTZ R0, R143, R0 ;  /* 0x000000008f007221 */ /* 0x000fe40000010000 */
[----:B------:R-:W-:Y:S01]  /*118a0*/  FADD.FTZ R2, R140, R2 ;  /* 0x000000028c027221 */ /* 0x000fe20000010000 */
[C---:B-1----:R-:W-:Y:S03]  /*118b0*/  HMMA.16816.F32.BF16 R52, R12.reuse, R16, R52 ;  /* 0x000000100c34723c */ /* 0x042fe60000041834 */
[----:B------:R-:W-:Y:S02]  /*118c0*/  FADD.FTZ R0, R138, R0 ;  /* 0x000000008a007221 */ /* 0x000fe40000010000 */
[----:B------:R-:W-:Y:S02]  /*118d0*/  FADD.FTZ R2, R135, R2 ;  /* 0x0000000287027221 */ /* 0x000fe40000010000 */
[----:B------:R-:W-:Y:S01]  /*118e0*/  FADD.FTZ R0, R139, R0 ;  /* 0x000000008b007221 */ /* 0x000fe20000010000 */
[C---:B------:R-:W-:Y:S01]  /*118f0*/  HMMA.16816.F32.BF16 R56, R12.reuse, R18, R56 ;  /* 0x000000120c38723c */ /* 0x040fe20000041838 */
[----:B------:R-:W1:Y:S03]  /*11900*/  LDSM.16.MT88.4 R16, [R184+0x1000] ;  /* 0x00100000b810783b */ /* 0x000e660000004200 */
[----:B----4-:R-:W-:Y:S02]  /*11910*/  FADD.FTZ R2, R134, R2 ;  /* 0x0000000286027221 */ /* 0x010fe40000010000 */
[----:B------:R-:W-:Y:S02]  /*11920*/  FADD.FTZ R0, R137, R0 ;  /* 0x0000000089007221 */ /* 0x000fe40000010000 */
[C---:B--2---:R-:W-:Y:S04]  /*11930*/  HMMA.16816.F32.BF16 R60, R12.reuse, R20, R60 ;  /* 0x000000140c3c723c */ /* 0x044fe8000004183c */
[----:B------:R-:W-:Y:S02]  /*11940*/  FADD.FTZ R2, R133, R2 ;  /* 0x0000000285027221 */ /* 0x000fe40000010000 */
[----:B------:R-:W-:Y:S02]  /*11950*/  FADD.FTZ R0, R136, R0 ;  /* 0x0000000088007221 */ /* 0x000fe40000010000 */
[----:B------:R-:W-:Y:S01]  /*11960*/  HMMA.16816.F32.BF16 R64, R12, R22, R64 ;  /* 0x000000160c40723c */ /* 0x000fe20000041840 */
[----:B------:R-:W2:Y:S03]  /*11970*/  LDSM.16.MT88.4 R20, [R186+0x1000] ;  /* 0x00100000ba14783b */ /* 0x000ea60000004200 */
[----:B------:R-:W-:Y:S02]  /*11980*/  FADD.FTZ R2, R132, R2 ;  /* 0x0000000284027221 */ /* 0x000fe40000010000 */
[----:B------:R-:W-:Y:S01]  /*11990*/  FADD.FTZ R0, R128, R0 ;  /* 0x0000000080007221 */ /* 0x000fe20000010000 */
[----:B------:R-:W-:Y:S01]  /*119a0*/  F2FP.BF16.PACK_AB R12, R119, R117 ;  /* 0x00000075770c723e */ /* 0x000fe200000010ff */
[----:B-----5:R-:W-:Y:S01]  /*119b0*/  FADD.FTZ R2, R111, R2 ;  /* 0x000000026f027221 */ /* 0x020fe20000010000 */
[----:B------:R-:W-:Y:S03]  /*119c0*/  F2FP.BF16.PACK_AB R14, R143, R142 ;  /* 0x0000008e8f0e723e */ /* 0x000fe600000010ff */
[----:B------:R-:W-:Y:S01]  /*119d0*/  F2FP.BF16.PACK_AB R13, R118, R116 ;  /* 0x00000074760d723e */ /* 0x000fe200000010ff */
[----:B------:R-:W-:Y:S01]  /*119e0*/  FADD.FTZ R0, R130, R0 ;  /* 0x0000000082007221 */ /* 0x000fe20000010000 */
[----:B------:R-:W-:Y:S01]  /*119f0*/  F2FP.BF16.PACK_AB R15, R140, R141 ;  /* 0x0000008d8c0f723e */ /* 0x000fe200000010ff */
[----:B------:R-:W-:Y:S02]  /*11a00*/  FADD.FTZ R2, R110, R2 ;  /* 0x000000026e027221 */ /* 0x000fe40000010000 */
[----:B------:R-:W-:Y:S02]  /*11a10*/  FADD.FTZ R0, R131, R0 ;  /* 0x0000000083007221 */ /* 0x000fe40000010000 */
[----:B------:R-:W-:Y:S02]  /*11a20*/  FADD.FTZ R2, R49, R2 ;  /* 0x0000000231027221 */ /* 0x000fe40000010000 */
[----:B------:R-:W-:Y:S01]  /*11a30*/  FADD.FTZ R0, R129, R0 ;  /* 0x0000000081007221 */ /* 0x000fe20000010000 */
        /* <DEDUP_REMOVED lines=21> */
[C---:B--2---:R-:W-:Y:S08]  /*11b90*/  HMMA.16816.F32.BF16 R60, R12.reuse, R20, R60 ;  /* 0x000000140c3c723c */ /* 0x044ff0000004183c */
[----:B------:R-:W-:Y:S01]  /*11ba0*/  HMMA.16816.F32.BF16 R64, R12, R22, R64 ;  /* 0x000000160c40723c */ /* 0x000fe20000041840 */
[----:B------:R-:W2:Y:S06]  /*11bb0*/  LDSM.16.MT88.4 R20, [R187+0x1800] ;  /* 0x00180000bb14783b */ /* 0x000eac0000004200 */
[----:B------:R-:W-:Y:S02]  /*11bc0*/  F2FP.BF16.PACK_AB R12, R139, R138 ;  /* 0x0000008a8b0c723e */ /* 0x000fe400000010ff */
[----:B------:R-:W-:Y:S03]  /*11bd0*/  F2FP.BF16.PACK_AB R14, R136, R137 ;  /* 0x00000089880e723e */ /* 0x000fe600000010ff */
[----:B------:R-:W-:Y:S02]  /*11be0*/  F2FP.BF16.PACK_AB R13, R134, R135 ;  /* 0x00000087860d723e */ /* 0x000fe400000010ff */
[----:B------:R-:W-:Y:S07]  /*11bf0*/  F2FP.BF16.PACK_AB R15, R132, R133 ;  /* 0x00000085840f723e */ /* 0x000fee00000010ff */
        /* <DEDUP_REMOVED lines=27> */
[----:B------:R-:W-:Y:S02]  /*11db0*/  F2FP.BF16.PACK_AB R15, R48, R49 ;  /* 0x00000031300f723e */ /* 0x000fe400000010ff */
[----:B------:R-:W-:Y:S02]  /*11dc0*/  MOV R110, R109 ;  /* 0x0000006d006e7202 */ /* 0x000fe40000000f00 */
[----:B------:R-:W-:Y:S03]  /*11dd0*/  MOV R111, R3 ;  /* 0x00000003006f7202 */ /* 0x000fe60000000f00 */
        /* <DEDUP_REMOVED lines=22> */
[----:B------:R-:W-:Y:S01]  /*11f40*/  HMMA.16816.F32.BF16 R64, R12, R30, R64 ;  /* 0x0000001e0c40723c */ /* 0x000fe20000041840 */
[----:B------:R-:W3:Y:S06]  /*11f50*/  LDSM.16.MT88.4 R28, [R186+0x5800] ;  /* 0x00580000ba1c783b */ /* 0x000eec0000004200 */
[----:B------:R-:W-:Y:S02]  /*11f60*/  F2FP.BF16.PACK_AB R12, R43, R42 ;  /* 0x0000002a2b0c723e */ /* 0x000fe400000010ff */
[----:B------:R-:W-:Y:S03]  /*11f70*/  F2FP.BF16.PACK_AB R14, R45, R44 ;  /* 0x0000002c2d0e723e */ /* 0x000fe600000010ff */
[----:B------:R-:W-:Y:S02]  /*11f80*/  F2FP.BF16.PACK_AB R13, R40, R41 ;  /* 0x00000029280d723e */ /* 0x000fe400000010ff */
[----:B------:R-:W-:Y:S07]  /*11f90*/  F2FP.BF16.PACK_AB R15, R39, R37 ;  /* 0x00000025270f723e */ /* 0x000fee00000010ff */
[C---:B------:R-:W-:Y:S01]  /*11fa0*/  HMMA.16816.F32.BF16 R116, R12.reuse, R112, R4 ;  /* 0x000000700c74723c */ /* 0x040fe20000041804 */
[----:B------:R-:W5:Y:S07]  /*11fb0*/  LDSM.16.MT88.4 R4, [R185+0x5800] ;  /* 0x00580000b904783b */ /* 0x000f6e0000004200 */
[C---:B------:R-:W-:Y:S01]  /*11fc0*/  HMMA.16816.F32.BF16 R112, R12.reuse, R114, R8 ;  /* 0x000000720c70723c */ /* 0x040fe20000041808 */
[----:B------:R-:W3:Y:S07]  /*11fd0*/  LDSM.16.MT88.4 R8, [R187+0x5800] ;  /* 0x00580000bb08783b */ /* 0x000eee0000004200 */
[C---:B-1----:R-:W-:Y:S08]  /*11fe0*/  HMMA.16816.F32.BF16 R68, R12.reuse, R16, R68 ;  /* 0x000000100c44723c */ /* 0x042ff00000041844 */
[C---:B------:R-:W-:Y:S08]  /*11ff0*/  HMMA.16816.F32.BF16 R72, R12.reuse, R18, R72 ;  /* 0x000000120c48723c */ /* 0x040ff00000041848 */
[C---:B----4-:R-:W-:Y:S08]  /*12000*/  HMMA.16816.F32.BF16 R76, R12.reuse, R20, R76 ;  /* 0x000000140c4c723c */ /* 0x050ff0000004184c */
[C---:B------:R-:W-:Y:S08]  /*12010*/  HMMA.16816.F32.BF16 R80, R12.reuse, R22, R80 ;  /* 0x000000160c50723c */ /* 0x040ff00000041850 */
[C---:B--2---:R-:W-:Y:S08]  /*12020*/  HMMA.16816.F32.BF16 R84, R12.reuse, R24, R84 ;  /* 0x000000180c54723c */ /* 0x044ff00000041854 */
[C---:B------:R-:W-:Y:S08]  /*12030*/  HMMA.16816.F32.BF16 R88, R12.reuse, R26, R88 ;  /* 0x0000001a0c58723c */ /* 0x040ff00000041858 */
[C---:B------:R-:W-:Y:S08]  /*12040*/  HMMA.16816.F32.BF16 R92, R12.reuse, R32, R92 ;  /* 0x000000200c5c723c */ /* 0x040ff0000004185c */
[C---:B------:R-:W-:Y:S08]  /*12050*/  HMMA.16816.F32.BF16 R96, R12.reuse, R34, R96 ;  /* 0x000000220c60723c */ /* 0x040ff00000041860 */
[C---:B---3--:R-:W-:Y:S08]  /*12060*/  HMMA.16816.F32.BF16 R100, R12.reuse, R28, R100 ;  /* 0x0000001c0c64723c */ /* 0x048ff00000041864 */
[C---:B------:R-:W-:Y:S08]  /*12070*/  HMMA.16816.F32.BF16 R104, R12.reuse, R30, R104 ;  /* 0x0000001e0c68723c */ /* 0x040ff00000041868 */
[C---:B-----5:R-:W-:Y:S07]  /*12080*/  HMMA.16816.F32.BF16 R52, R12.reuse, R4, R52 ;  /* 0x000000040c34723c */ /* 0x060fee0000041834 */
[----:B------:R-:W-:Y:S01]  /*12090*/  FADD.FTZ R4, R48, R2 ;  /* 0x0000000230047221 */ /* 0x000fe20000010000 */
[C---:B------:R-:W-:Y:S04]  /*120a0*/  HMMA.16816.F32.BF16 R56, R12.reuse, R6, R56 ;  /* 0x000000060c38723c */ /* 0x040fe80000041838 */
[----:B------:R-:W-:Y:S02]  /*120b0*/  FADD.FTZ R2, R42, R0 ;  /* 0x000000002a027221 */ /* 0x000fe40000010000 */
[----:B------:R-:W-:Y:S02]  /*120c0*/  FADD.FTZ R0, R41, R4 ;  /* 0x0000000429007221 */ /* 0x000fe40000010000 */
[C---:B------:R-:W-:Y:S04]  /*120d0*/  HMMA.16816.F32.BF16 R60, R12.reuse, R8, R60 ;  /* 0x000000080c3c723c */ /* 0x040fe8000004183c */
[----:B------:R-:W-:Y:S02]  /*120e0*/  FADD.FTZ R2, R43, R2 ;  /* 0x000000022b027221 */ /* 0x000fe40000010000 */
[----:B------:R-:W-:Y:S02]  /*120f0*/  FADD.FTZ R0, R40, R0 ;  /* 0x0000000028007221 */ /* 0x000fe40000010000 */
[----:B------:R-:W-:Y:S04]  /*12100*/  HMMA.16816.F32.BF16 R64, R12, R10, R64 ;  /* 0x0000000a0c40723c */ /* 0x000fe80000041840 */
[----:B------:R-:W-:Y:S02]  /*12110*/  FADD.FTZ R4, R44, R2 ;  /* 0x000000022c047221 */ /* 0x000fe40000010000 */
[----:B------:R-:W-:Y:S01]  /*12120*/  FADD.FTZ R2, R37, R0 ;  /* 0x0000000025027221 */ /* 0x000fe20000010000 */
[----:B------:R-:W-:Y:S01]  /*12130*/  IADD3 R0, R196, -0x1, RZ ;  /* 0xffffffffc4007810 */ /* 0x000fe20007ffe0ff */
[----:B------:R-:W-:Y:S01]  /*12140*/  FADD.FTZ R225, R45, R4 ;  /* 0x000000042de17221 */ /* 0x000fe20000010000 */
[----:B------:R-:W-:Y:S03]  /*12150*/  MOV R4, R3 ;  /* 0x0000000300047202 */ /* 0x000fe60000000f00 */
[----:B------:R-:W-:Y:S01]  /*12160*/  MOV R196, R0 ;  /* 0x0000000000c47202 */ /* 0x000fe20000000f00 */
[----:B------:R-:W-:Y:S01]  /*12170*/  FADD.FTZ R226, R39, R2 ;  /* 0x0000000227e27221 */ /* 0x000fe20000010000 */
[----:B------:R-:W-:-:S05]  /*12180*/  @P0 BRA `(.L_x_769) ;  /* 0xffffbf1000000947 */ /* 0x000fca000383ffff */
.L_x_751:
[----:B------:R-:W-:Y:S05]  /*12190*/  BRA.DIV ~URZ, `(.L_x_770) ;  /* 0x000067f27f007947 */ /* 0x000fea000b800000 */
[----:B------:R1:W2:Y:S02]  /*121a0*/  SHFL.BFLY PT, R0, R225, 0x2, 0x1f ;  /* 0x0c401f00e1007f89 */ /* 0x0002a400000e0000 */
.L_x_864:
[----:B--2---:R-:W-:Y:S01]  /*121b0*/  FADD.FTZ R5, R0, R225 ;  /* 0x000000e100057221 */ /* 0x004fe20000010000 */
[----:B------:R-:W-:Y:S05]  /*121c0*/  BRA.DIV ~URZ, `(.L_x_771) ;  /* 0x000068127f007947 */ /* 0x000fea000b800000 */
[----:B------:R-:W2:Y:S04]  /*121d0*/  SHFL.BFLY PT, R0, R226, 0x2, 0x1f ;  /* 0x0c401f00e2007f89 */ /* 0x000ea800000e0000 */
[----:B------:R-:W3:Y:S01]  /*121e0*/  SHFL.BFLY PT, R2, R5, 0x1, 0x1f ;  /* 0x0c201f0005027f89 */ /* 0x000ee200000e0000 */
[----:B--2---:R-:W-:-:S02]  /*121f0*/  FADD.FTZ R6, R0, R226 ;  /* 0x000000e200067221 */ /* 0x004fc40000010000 */
[----:B---3--:R-:W-:-:S03]  /*12200*/  FADD.FTZ R5, R5, R2 ;  /* 0x0000000205057221 */ /* 0x008fc60000010000 */
[----:B------:R2:W3:Y:S04]  /*12210*/  SHFL.BFLY PT, R3, R6, 0x1, 0x1f ;  /* 0x0c201f0006037f89 */ /* 0x0004e800000e0000 */
.L_x_865:
[----:B------:R-:W-:Y:S01]  /*12220*/  FSETP.NE.FTZ.AND P1, PT, R5, RZ, PT ;  /* 0x000000ff0500720b */ /* 0x000fe20003f35000 */
[----:B---3--:R-:W-:Y:S01]  /*12230*/  FADD.FTZ R3, R3, R6 ;  /* 0x0000000603037221 */ /* 0x008fe20000010000 */
[----:B------:R-:W-:Y:S02]  /*12240*/  MOV R2, RZ ;  /* 0x000000ff00027202 */ /* 0x000fe40000000f00 */
[----:B------:R-:W-:Y:S02]  /*12250*/  MOV R0, RZ ;  /* 0x000000ff00007202 */ /* 0x000fe40000000f00 */
[----:B------:R-:W-:Y:S02]  /*12260*/  FSETP.NE.FTZ.AND P0, PT, R3, RZ, PT ;  /* 0x000000ff0300720b */ /* 0x000fe40003f15000 */
[----:B------:R-:W-:Y:S02]  /*12270*/  MOV R23, 0xff800000 ;  /* 0xff80000000177802 */ /* 0x000fe40000000f00 */
[----:B------:R-:W-:-:S03]  /*12280*/  MOV R22, 0xff800000 ;  /* 0xff80000000167802 */ /* 0x000fc60000000f00 */
[----:B------:R-:W3:Y:S08]  /*12290*/  @P1 MUFU.LG2 R7, R5 ;  /* 0x0000000500071308 */ /* 0x000ef00000000c00 */
[----:B------:R4:W5:Y:S01]  /*122a0*/  @P1 MUFU.RCP R2, R5 ;  /* 0x0000000500021308 */ /* 0x0009620000001000 */
[----:B---3--:R-:W-:-:S07]  /*122b0*/  @P1 FMUL.FTZ R7, R7, 0.69314718246459960938 ;  /* 0x3f31721807071820 */ /* 0x008fce0000410000 */
[----:B------:R-:W3:Y:S01]  /*122c0*/  @P0 MUFU.RCP R0, R3 ;  /* 0x0000000300000308 */ /* 0x000ee20000001000 */
[----:B----4-:R-:W-:Y:S01]  /*122d0*/  @P1 MOV R5, 0x3f317218 ;  /* 0x3f31721800051802 */ /* 0x010fe20000000f00 */
[C---:B-----5:R-:W-:Y:S02]  /*122e0*/  FMUL.FTZ R28, R2.reuse, R68 ;  /* 0x00000044021c7220 */ /* 0x060fe40000410000 */
[C---:B------:R-:W-:Y:S02]  /*122f0*/  FMUL.FTZ R29, R2.reuse, R69 ;  /* 0x00000045021d7220 */ /* 0x040fe40000410000 */
[----:B------:R-:W-:Y:S02]  /*12300*/  @P1 FMUL.FTZ R5, R5, c[0x0][0x2d0] ;  /* 0x0000b40005051a20 */ /* 0x000fe40000410000 */
[C---:B------:R-:W-:Y:S02]  /*12310*/  FMUL.FTZ R30, R2.reuse, R72 ;  /* 0x00000048021e7220 */ /* 0x040fe40000410000 */
        /* <DEDUP_REMOVED lines=31> */
[----:B------:R4:W5:Y:S01]  /*12510*/  @P0 MUFU.LG2 R2, R3 ;  /* 0x0000000300020308 */ /* 0x0009620000000c00 */
[C---:B---3--:R-:W-:Y:S02]  /*12520*/  FMUL.FTZ R52, R0.reuse, R82 ;  /* 0x0000005200347220 */ /* 0x048fe40000410000 */
[----:B------:R-:W-:-:S02]  /*12530*/  FMUL.FTZ R53, R0, R83 ;  /* 0x0000005300357220 */ /* 0x000fc40000410000 */
[C---:B------:R-:W-:Y:S02]  /*12540*/  FMUL.FTZ R82, R0.reuse, R86 ;  /* 0x0000005600527220 */ /* 0x040fe40000410000 */
[C---:B------:R-:W-:Y:S02]  /*12550*/  FMUL.FTZ R83, R0.reuse, R87 ;  /* 0x0000005700537220 */ /* 0x040fe40000410000 */
[C---:B------:R-:W-:Y:S02]  /*12560*/  FMUL.FTZ R50, R0.reuse, R70 ;  /* 0x0000004600327220 */ /* 0x040fe40000410000 */
[C---:B------:R-:W-:Y:S02]  /*12570*/  FMUL.FTZ R51, R0.reuse, R71 ;  /* 0x0000004700337220 */ /* 0x040fe40000410000 */
[C---:B------:R-:W-:Y:S02]  /*12580*/  FMUL.FTZ R84, R0.reuse, R74 ;  /* 0x0000004a00547220 */ /* 0x040fe40000410000 */
[----:B------:R-:W-:Y:S01]  /*12590*/  FMUL.FTZ R85, R0, R75 ;  /* 0x0000004b00557220 */ /* 0x000fe20000410000 */
[----:B----4-:R-:W-:Y:S01]  /*125a0*/  @P0 MOV R3, 0x3f317218 ;  /* 0x3f31721800030802 */ /* 0x010fe20000000f00 */
[----:B-----5:R-:W-:-:S02]  /*125b0*/  @P0 FMUL.FTZ R2, R2, 0.69314718246459960938 ;  /* 0x3f31721802020820 */ /* 0x020fc40000410000 */
        /* <DEDUP_REMOVED lines=27> */
.L_x_692:
[----:B------:R-:W3:Y:S01]  /*12770*/  S2R R2, SR_TID.X ;  /* 0x0000000000027919 */ /* 0x000ee20000002100 */
[----:B------:R-:W-:Y:S01]  /*12780*/  BSSY B0, `(.L_x_772) ;  /* 0x0000010000007945 */ /* 0x000fe20003800000 */
[----:B---3--:R-:W-:-:S13]  /*12790*/  LOP3.LUT P0, RZ, R2, 0xff, RZ, 0xc0, !PT ;  /* 0x000000ff02ff7812 */ /* 0x008fda000780c0ff */
[----:B------:R-:W-:Y:S05]  /*127a0*/  @P0 BRA `(.L_x_773) ;  /* 0x000000d000000947 */ /* 0x000fea0003800000 */
[----:B------:R-:W3:Y:S01]  /*127b0*/  S2R R4, SR_LANEID ;  /* 0x0000000000047919 */ /* 0x000ee20000000000 */
[----:B------:R-:W-:Y:S01]  /*127c0*/  VOTEU.ANY UR4, UPT, PT ;  /* 0x0000000000047886 */ /* 0x000fe200038e0100 */
[----:B------:R-:W-:Y:S01]  /*127d0*/  IMAD.MOV.U32 R5, RZ, RZ, c[0x0][0x564] ;  /* 0x00015900ff057624 */ /* 0x000fe200078e00ff */
[----:B------:R-:W3:Y:S08]  /*127e0*/  FLO.U32 R3, UR4 ;  /* 0x0000000400037d00 */ /* 0x000ef000080e0000 */
[----:B------:R-:W4:Y:S01]  /*127f0*/  POPC R2, UR4 ;  /* 0x0000000400027d09 */ /* 0x000f220008000000 */
[----:B---3--:R-:W-:Y:S01]  /*12800*/  ISETP.EQ.U32.AND P0, PT, R3, R4, PT ;  /* 0x000000040300720c */ /* 0x008fe20003f02070 */
[----:B------:R-:W-:-:S12]  /*12810*/  IMAD.MOV.U32 R4, RZ, RZ, c[0x0][0x560] ;  /* 0x00015800ff047624 */ /* 0x000fd800078e00ff */
[----:B----4-:R3:W4:Y:S04]  /*12820*/  @P0 ATOMG.E.ADD.STRONG.GPU PT, R2, [R4.64], R2 ;  /* 0x00000002040209a8 */ /* 0x01072800081ee1c6 */
[----:B---3--:R-:W3:Y:S04]  /*12830*/  S2R R4, SR_LTMASK ;  /* 0x0000000000047919 */ /* 0x008ee80000003900 */
[----:B----4-:R3:W4:Y:S02]  /*12840*/  SHFL.IDX PT, R3, R2, R3, 0x1f ;  /* 0x00001f0302037589 */ /* 0x01072400000e0000 */
[----:B---3--:R-:W-:-:S06]  /*12850*/  LOP3.LUT R2, R4, UR4, RZ, 0xc0, !PT ;  /* 0x0000000404027c12 */ /* 0x008fcc000f8ec0ff */
[----:B------:R-:W4:Y:S02]  /*12860*/  POPC R2, R2 ;  /* 0x0000000200027309 */ /* 0x000f240000000000 */
[----:B----4-:R-:W-:-:S06]  /*12870*/  IADD3 R248, R3, c[0x0][0xc], R2 ;  /* 0x0000030003f87a10 */ /* 0x010fcc0007ffe002 */
.L_x_773:
[----:B------:R-:W-:Y:S05]  /*12880*/  BSYNC B0 ;  /* 0x0000000000007941 */ /* 0x000fea0003800000 */
.L_x_772:
[----:B------:R-:W-:Y:S01]  /*12890*/  PRMT R0, R0, 0x9910, RZ ;  /* 0x0000991000007816 */ /* 0x000fe200000000ff */
[----:B------:R-:W-:Y:S01]  /*128a0*/  BSSY B1, `(.L_x_774) ;  /* 0x00002d9000017945 */ /* 0x000fe20003800000 */
[----:B------:R-:W-:Y:S02]  /*128b0*/  IMAD.MOV.U32 R62, RZ, RZ, R248 ;  /* 0x000000ffff3e7224 */ /* 0x000fe400078e00f8 */
[----:B------:R-:W-:-:S13]  /*128c0*/  ISETP.NE.AND P0, PT, R0, RZ, PT ;  /* 0x000000ff0000720c */ /* 0x000fda0003f05270 */
[----:B------:R-:W-:Y:S05]  /*128d0*/  @!P0 BRA `(.L_x_775) ;  /* 0x0000220000008947 */ /* 0x000fea0003800000 */
[----:B------:R-:W3:Y:S04]  /*128e0*/  LDL R12, [R1] ;  /* 0x00000000010c7983 */ /* 0x000ee80000100800 */
[----:B------:R-:W4:Y:S04]  /*128f0*/  LDL R5, [R1+0x4] ;  /* 0x0000040001057983 */ /* 0x000f280000100800 */
[----:B--2---:R-:W2:Y:S04]  /*12900*/  LDL R11, [R1+0xc] ;  /* 0x00000c00010b7983 */ /* 0x004ea80000100800 */
[----:B------:R-:W2:Y:S04]  /*12910*/  LDL R10, [R1+0x8] ;  /* 0x00000800010a7983 */ /* 0x000ea80000100800 */
[----:B------:R-:W2:Y:S04]  /*12920*/  LDL R9, [R1+0x1c] ;  /* 0x00001c0001097983 */ /* 0x000ea80000100800 */
[----:B------:R-:W2:Y:S04]  /*12930*/  LDL R7, [R1+0x14] ;  /* 0x0000140001077983 */ /* 0x000ea80000100800 */
[----:B------:R-:W2:Y:S04]  /*12940*/  LDL R6, [R1+0x18] ;  /* 0x0000180001067983 */ /* 0x000ea80000100800 */
[----:B------:R-:W2:Y:S01]  /*12950*/  LDL R8, [R1+0x10] ;  /* 0x0000100001087983 */ /* 0x000ea20000100800 */
[----:B------:R-:W-:Y:S01]  /*12960*/  WARPSYNC 0xffffffff ;  /* 0xffffffff00007948 */ /* 0x000fe20003800000 */
[----:B------:R-:W-:Y:S01]  /*12970*/  F2FP.BF16.PACK_AB R0, R109, R108 ;  /* 0x0000006c6d00723e */ /* 0x000fe200000010ff */
[----:B------:R-:W-:Y:S01]  /*12980*/  IMAD.MOV.U32 R15, RZ, RZ, c[0x0][0x388] ;  /* 0x0000e200ff0f7624 */ /* 0x000fe200078e00ff */
[----:B------:R-:W-:Y:S01]  /*12990*/  BAR.SYNC.DEFER_BLOCKING 0x1, 0x100 ;  /* 0x0044000000007b1d */ /* 0x000fe20000010000 */
[----:B------:R-:W-:-:S02]  /*129a0*/  F2FP.BF16.PACK_AB R2, R81, R80 ;  /* 0x000000505102723e */ /* 0x000fc400000010ff */
[----:B------:R-:W-:Y:S02]  /*129b0*/  F2FP.BF16.PACK_AB R3, R27, R26 ;  /* 0x0000001a1b03723e */ /* 0x000fe400000010ff */
[----:B------:R-:W-:Y:S02]  /*129c0*/  F2FP.BF16.PACK_AB R4, R53, R52 ;  /* 0x000000343504723e */ /* 0x000fe400000010ff */
[----:B------:R-:W-:Y:S02]  /*129d0*/  ISETP.NE.U32.AND P0, PT, RZ, c[0x0][0x508], PT ;  /* 0x00014200ff007a0c */ /* 0x000fe40003f05070 */
[----:B------:R-:W-:Y:S02]  /*129e0*/  ISETP.NE.U32.AND P2, PT, RZ, c[0x0][0x500], PT ;  /* 0x00014000ff007a0c */ /* 0x000fe40003f45070 */
[----:B------:R-:W-:Y:S02]  /*129f0*/  ISETP.NE.AND.EX P1, PT, RZ, c[0x0][0x50c], PT, P0 ;  /* 0x00014300ff007a0c */ /* 0x000fe40003f25300 */
[----:B------:R-:W-:Y:S01]  /*12a00*/  ISETP.NE.AND.EX P2, PT, RZ, c[0x0][0x504], PT, P2 ;  /* 0x00014100ff007a0c */ /* 0x000fe20003f45320 */
[----:B---3--:R3:W-:Y:S04]  /*12a10*/  STS [R12], R0 ;  /* 0x000000000c007388 */ /* 0x0087e80000000800 */
[----:B------:R1:W-:Y:S04]  /*12a20*/  STS [R12+0x400], R2 ;  /* 0x000400020c007388 */ /* 0x0003e80000000800 */
[----:B----4-:R4:W-:Y:S01]  /*12a30*/  STS [R5], R3 ;  /* 0x0000000305007388 */ /* 0x0109e20000000800 */
[----:B---3--:R-:W-:-:S02]  /*12a40*/  F2FP.BF16.PACK_AB R0, R61, R60 ;  /* 0x0000003c3d00723e */ /* 0x008fc400000010ff */
[----:B-1----:R-:W-:-:S03]  /*12a50*/  F2FP.BF16.PACK_AB R2, R29, R28 ;  /* 0x0000001c1d02723e */ /* 0x002fc600000010ff */
        /* <DEDUP_REMOVED lines=21> */
[----:B------:R3:W-:Y:S04]  /*12bb0*/  STS [R8], R4 ;  /* 0x0000000408007388 */ /* 0x0007e80000000800 */
[----:B------:R4:W-:Y:S01]  /*12bc0*/  STS [R8+0x400], R2 ;  /* 0x0004000208007388 */ /* 0x0009e20000000800 */
[----:B-1----:R-:W-:Y:S02]  /*12bd0*/  F2FP.BF16.PACK_AB R0, R69, R68 ;  /* 0x000000444500723e */ /* 0x002fe400000010ff */
[----:B--2---:R-:W-:-:S03]  /*12be0*/  F2FP.BF16.PACK_AB R3, R41, R40 ;  /* 0x000000282903723e */ /* 0x004fc600000010ff */
[----:B------:R1:W-:Y:S01]  /*12bf0*/  STS [R12+0x4000], R0 ;  /* 0x004000000c007388 */ /* 0x0003e20000000800 */
[----:B---3--:R-:W-:Y:S02]  /*12c00*/  F2FP.BF16.PACK_AB R4, R57, R56 ;  /* 0x000000383904723e */ /* 0x008fe400000010ff */
[----:B----4-:R-:W-:-:S03]  /*12c10*/  F2FP.BF16.PACK_AB R2, R71, R70 ;  /* 0x000000464702723e */ /* 0x010fc600000010ff */
[----:B------:R2:W-:Y:S04]  /*12c20*/  STS [R12+0x4400], R4 ;  /* 0x004400040c007388 */ /* 0x0005e80000000800 */
[----:B------:R3:W-:Y:S04]  /*12c30*/  STS [R5+0x4000], R3 ;  /* 0x0040000305007388 */ /* 0x0007e80000000800 */
[----:B------:R4:W-:Y:S01]  /*12c40*/  STS [R5+0x4400], R2 ;  /* 0x0044000205007388 */ /* 0x0009e20000000800 */
[----:B-1----:R-:W-:-:S05]  /*12c50*/  F2FP.BF16.PACK_AB R0, R43, R42 ;  /* 0x0000002a2b00723e */ /* 0x002fca00000010ff */
[----:B------:R1:W-:Y:S01]  /*12c60*/  STS [R11+0x4000], R0 ;  /* 0x004000000b007388 */ /* 0x0003e20000000800 */
[----:B--2---:R-:W-:Y:S02]  /*12c70*/  F2FP.BF16.PACK_AB R4, R75, R74 ;  /* 0x0000004a4b04723e */ /* 0x004fe400000010ff */
[----:B---3--:R-:W-:-:S03]  /*12c80*/  F2FP.BF16.PACK_AB R3, R89, R88 ;  /* 0x000000585903723e */ /* 0x008fc600000010ff */
[----:B------:R2:W-:Y:S01]  /*12c90*/  STS [R11+0x4400], R4 ;  /* 0x004400040b007388 */ /* 0x0005e20000000800 */
[----:B----4-:R-:W-:Y:S02]  /*12ca0*/  F2FP.BF16.PACK_AB R5, R45, R44 ;  /* 0x0000002c2d05723e */ /* 0x010fe400000010ff */
[----:B------:R-:W-:-:S03]  /*12cb0*/  F2FP.BF16.PACK_AB R2, R77, R76 ;  /* 0x0000004c4d02723e */ /* 0x000fc600000010ff */
[----:B------:R-:W-:Y:S04]  /*12cc0*/  STS [R10+0x4000], R5 ;  /* 0x004000050a007388 */ /* 0x000fe80000000800 */
[----:B------:R3:W-:Y:S04]  /*12cd0*/  STS [R10+0x4400], R3 ;  /* 0x004400030a007388 */ /* 0x0007e80000000800 */
[----:B------:R4:W-:Y:S01]  /*12ce0*/  STS [R9+0x4000], R2 ;  /* 0x0040000209007388 */ /* 0x0009e20000000800 */
[----:B-1----:R-:W-:-:S05]  /*12cf0*/  F2FP.BF16.PACK_AB R0, R87, R86 ;  /* 0x000000565700723e */ /* 0x002fca00000010ff */
[----:B------:R1:W-:Y:S01]  /*12d00*/  STS [R9+0x4400], R0 ;  /* 0x0044000009007388 */ /* 0x0003e20000000800 */
[----:B--2---:R-:W-:-:S05]  /*12d10*/  F2FP.BF16.PACK_AB R4, R73, R72 ;  /* 0x000000484904723e */ /* 0x004fca00000010ff */
[----:B------:R2:W-:Y:S01]  /*12d20*/  STS [R7+0x4000], R4 ;  /* 0x0040000407007388 */ /* 0x0005e20000000800 */
[----:B---3--:R-:W-:Y:S02]  /*12d30*/  F2FP.BF16.PACK_AB R3, R59, R58 ;  /* 0x0000003a3b03723e */ /* 0x008fe400000010ff */
[----:B----4-:R-:W-:-:S03]  /*12d40*/  F2FP.BF16.PACK_AB R2, R47, R46 ;  /* 0x0000002e2f02723e */ /* 0x010fc600000010ff */
[----:B------:R3:W-:Y:S04]  /*12d50*/  STS [R7+0x4400], R3 ;  /* 0x0044000307007388 */ /* 0x0007e80000000800 */
[----:B------:R4:W-:Y:S01]  /*12d60*/  STS [R6+0x4000], R2 ;  /* 0x0040000206007388 */ /* 0x0009e20000000800 */
[----:B-1----:R-:W-:-:S05]  /*12d70*/  F2FP.BF16.PACK_AB R0, R55, R54 ;  /* 0x000000363700723e */ /* 0x002fca00000010ff */
[----:B------:R1:W-:Y:S01]  /*12d80*/  STS [R6+0x4400], R0 ;  /* 0x0044000006007388 */ /* 0x0003e20000000800 */
[----:B--2---:R-:W-:Y:S01]  /*12d90*/  IMAD.MOV.U32 R4, RZ, RZ, 0x4 ;  /* 0x00000004ff047424 */ /* 0x004fe200078e00ff */
[----:B---3--:R-:W-:Y:S01]  /*12da0*/  F2FP.BF16.PACK_AB R3, R25, R24 ;  /* 0x000000181903723e */ /* 0x008fe200000010ff */
[----:B----4-:R-:W-:-:S04]  /*12db0*/  IMAD.MOV.U32 R2, RZ, RZ, RZ ;  /* 0x000000ffff027224 */ /* 0x010fc800078e00ff */
[----:B------:R2:W-:Y:S01]  /*12dc0*/  STS [R8+0x4000], R3 ;  /* 0x0040000308007388 */ /* 0x0005e20000000800 */
[----:B-1----:R-:W-:Y:S01]  /*12dd0*/  F2FP.BF16.PACK_AB R0, R49, R48 ;  /* 0x000000303100723e */ /* 0x002fe200000010ff */
[----:B------:R-:W-:-:S04]  /*12de0*/  @P1 IMAD.WIDE R6, R251, R4, c[0x0][0x508] ;  /* 0x00014200fb061625 */ /* 0x000fc800078e0204 */
[----:B------:R1:W-:Y:S01]  /*12df0*/  STS [R8+0x4400], R0 ;  /* 0x0044000008007388 */ /* 0x0003e20000000800 */
[----:B------:R-:W-:-:S03]  /*12e00*/  IMAD.WIDE R4, R251, R4, c[0x0][0x500] ;  /* 0x00014000fb047625 */ /* 0x000fc600078e0204 */
[----:B------:R-:W-:Y:S06]  /*12e10*/  BAR.SYNC.DEFER_BLOCKING 0x1, 0x100 ;  /* 0x0044000000007b1d */ /* 0x000fec0000010000 */
[----:B------:R1:W5:Y:S04]  /*12e20*/  @P1 LDG.E R15, [R6.64] ;  /* 0x00000006060f1981 */ /* 0x000368000c1e1900 */
[----:B------:R1:W5:Y:S01]  /*12e30*/  @P2 LDG.E R2, [R4.64] ;  /* 0x0000000604022981 */ /* 0x000362000c1e1900 */
[----:B------:R-:W-:-:S04]  /*12e40*/  ISETP.NE.AND P0, PT, R246, RZ, PT ;  /* 0x000000fff600720c */ /* 0x000fc80003f05270 */
[----:B--2---:R-:W-:Y:S01]  /*12e50*/  SEL R3, R246, c[0x0][0x3d4], P0 ;  /* 0x0000f500f6037a07 */ /* 0x004fe20000000000 */
[----:B------:R-:W-:Y:S05]  /*12e60*/  @P1 BRA `(.L_x_776) ;  /* 0x0000004000001947 */ /* 0x000fea0003800000 */
[----:B------:R-:W-:Y:S05]  /*12e70*/  @!P2 BRA `(.L_x_776) ;  /* 0x000000300000a947 */ /* 0x000fea0003800000 */
[----:B-1----:R1:W2:Y:S04]  /*12e80*/  LDG.E R0, [R4.64] ;  /* 0x0000000604007981 */ /* 0x0022a8000c1e1900 */
[----:B-1----:R-:W2:Y:S02]  /*12e90*/  LDG.E R4, [R4.64+0x4] ;  /* 0x0000040604047981 */ /* 0x002ea4000c1e1900 */
[----:B--2--5:R-:W-:Y:S02]  /*12ea0*/  IADD3 R15, -R0, R4, RZ ;  /* 0x00000004000f7210 */ /* 0x024fe40007ffe1ff */
.L_x_776:
[----:B------:R-:W2:Y:S01]  /*12eb0*/  LDL R66, [R1+0x24] ;  /* 0x0000240001427983 */ /* 0x000ea20000100800 */
[----:B------:R-:W-:Y:S01]  /*12ec0*/  IMAD.MOV.U32 R9, RZ, RZ, 0x368 ;  /* 0x00000368ff097424 */ /* 0x000fe200078e00ff */
[----:B------:R-:W-:Y:S01]  /*12ed0*/  ISETP.GT.AND P2, PT, R3, 0x1, PT ;  /* 0x000000010300780c */ /* 0x000fe20003f44270 */
[----:B-1----:R-:W-:Y:S01]  /*12ee0*/  IMAD.MOV.U32 R0, RZ, RZ, c[0x0][0x4e8] ;  /* 0x00013a00ff007624 */ /* 0x002fe200078e00ff */
[----:B------:R-:W-:Y:S01]  /*12ef0*/  ISETP.NE.U32.AND P0, PT, RZ, c[0x0][0x500], PT ;  /* 0x00014000ff007a0c */ /* 0x000fe20003f05070 */
[----:B------:R-:W-:Y:S01]  /*12f00*/  IMAD.IADD R11, R245, 0x1, R243 ;  /* 0x00000001f50b7824 */ /* 0x000fe200078e02f3 */
[----:B------:R-:W-:Y:S01]  /*12f10*/  SEL R9, R9, 0x328, P2 ;  /* 0x0000032809097807 */ /* 0x000fe20001000000 */
[----:B------:R-:W1:Y:S01]  /*12f20*/  S2R R67, SR_TID.X ;  /* 0x0000000000437919 */ /* 0x000e620000002100 */
[----:B------:R-:W-:-:S02]  /*12f30*/  ISETP.NE.AND P3, PT, R0, 0x1, PT ;  /* 0x000000010000780c */ /* 0x000fc40003f65270 */
[----:B------:R-:W3:Y:S01]  /*12f40*/  LDC.64 R6, c[0x0][R9+0x170] ;  /* 0x00005c0009067b82 */ /* 0x000ee20000000a00 */
[----:B------:R-:W-:Y:S02]  /*12f50*/  ISETP.NE.AND.EX P0, PT, RZ, c[0x0][0x504], PT, P0 ;  /* 0x00014100ff007a0c */ /* 0x000fe40003f05300 */
[----:B------:R-:W-:Y:S02]  /*12f60*/  SHF.R.S32.HI R3, RZ, 0x1f, R251 ;  /* 0x0000001fff037819 */ /* 0x000fe400000114fb */
[----:B------:R-:W-:Y:S02]  /*12f70*/  SEL R0, R251, RZ, !P0 ;  /* 0x000000fffb007207 */ /* 0x000fe40004000000 */
[----:B------:R-:W-:Y:S01]  /*12f80*/  SEL R4, R3, RZ, !P0 ;  /* 0x000000ff03047207 */ /* 0x000fe20004000000 */
[----:B------:R-:W4:Y:S01]  /*12f90*/  LDC.64 R16, c[0x0][R9+0x168] ;  /* 0x00005a0009107b82 */ /* 0x000f220000000a00 */
[----:B------:R-:W-:Y:S02]  /*12fa0*/  LOP3.LUT R10, R250, 0xffff, RZ, 0xc0, !PT ;  /* 0x0000fffffa0a7812 */ /* 0x000fe400078ec0ff */
[----:B------:R-:W-:-:S05]  /*12fb0*/  @P3 IMAD.HI.U32 R8, R11, c[0x0][0x4ec], RZ ;  /* 0x00013b000b083a27 */ /* 0x000fca00078e00ff */
[----:B------:R3:W4:Y:S01]  /*12fc0*/  LDC.64 R18, c[0x0][R9+0x178] ;  /* 0x00005e0009127b82 */ /* 0x0007220000000a00 */
[----:B-1----:R-:W-:-:S07]  /*12fd0*/  SHF.R.S32.HI R63, RZ, 0x1f, R67 ;  /* 0x0000001fff3f7819 */ /* 0x002fce0000011443 */
[----:B------:R1:W1:Y:S01]  /*12fe0*/  LDC.64 R20, c[0x0][R9+0x160] ;  /* 0x0000580009147b82 */ /* 0x0002620000000a00 */
[----:B------:R-:W-:-:S04]  /*12ff0*/  LEA.HI R63, R63, R67, RZ, 0x5 ;  /* 0x000000433f3f7211 */ /* 0x000fc800078f28ff */
[----:B------:R-:W-:-:S05]  /*13000*/  LOP3.LUT R63, R63, 0xffffffe0, RZ, 0xc0, !PT ;  /* 0xffffffe03f3f7812 */ /* 0x000fca00078ec0ff */
[----:B------:R-:W-:Y:S02]  /*13010*/  IMAD.IADD R63, R67, 0x1, -R63 ;  /* 0x00000001433f7824 */ /* 0x000fe400078e0a3f */
[----:B---3--:R-:W-:-:S04]  /*13020*/  IMAD R3, R7, R0, RZ ;  /* 0x0000000007037224 */ /* 0x008fc800078e02ff */
[C---:B------:R-:W-:Y:S02]  /*13030*/  IMAD R12, R6.reuse, R4, R3 ;  /* 0x00000004060c7224 */ /* 0x040fe400078e0203 */
[----:B------:R-:W-:-:S04]  /*13040*/  IMAD.WIDE.U32 R4, R6, R0, RZ ;  /* 0x0000000006047225 */ /* 0x000fc800078e00ff */
[----:B----4-:R-:W-:-:S04]  /*13050*/  IMAD.WIDE.U32 R6, R16, R10, RZ ;  /* 0x0000000a10067225 */ /* 0x010fc800078e00ff */
[----:B------:R-:W-:Y:S01]  /*13060*/  IMAD.MOV.U32 R3, RZ, RZ, R11 ;  /* 0x000000ffff037224 */ /* 0x000fe200078e000b */
[----:B------:R-:W-:Y:S01]  /*13070*/  @P3 SHF.R.U32.HI R3, RZ, c[0x0][0x4f0], R8 ;  /* 0x00013c00ff033a19 */ /* 0x000fe20000011608 */
[----:B-1----:R-:W-:Y:S01]  /*13080*/  IMAD R9, R17, R10, RZ ;  /* 0x0000000a11097224 */ /* 0x002fe200078e02ff */
[----:B------:R-:W-:Y:S01]  /*13090*/  SEL R8, R247, RZ, P2 ;  /* 0x000000fff7087207 */ /* 0x000fe20001000000 */
[----:B------:R-:W-:Y:S01]  /*130a0*/  IMAD.IADD R13, R5, 0x1, R12 ;  /* 0x00000001050d7824 */ /* 0x000fe200078e020c */
[--C-:B-----5:R-:W-:Y:S01]  /*130b0*/  IADD3 R14, P1, P0, R4, R6, R2.reuse ;  /* 0x00000006040e7210 */ /* 0x120fe2000783e002 */
[----:B------:R-:W-:Y:S01]  /*130c0*/  IMAD.IADD R4, R7, 0x1, R9 ;  /* 0x0000000107047824 */ /* 0x000fe200078e0209 */
[----:B------:R-:W-:Y:S01]  /*130d0*/  SHF.R.S32.HI R12, RZ, 0x1f, R2 ;  /* 0x0000001fff0c7819 */ /* 0x000fe20000011402 */
[----:B------:R-:W-:Y:S02]  /*130e0*/  IMAD R9, R19, R8, RZ ;  /* 0x0000000813097224 */ /* 0x000fe400078e02ff */
[----:B------:R-:W-:Y:S01]  /*130f0*/  IMAD.MOV R5, RZ, RZ, -R3 ;  /* 0x000000ffff057224 */ /* 0x000fe200078e0a03 */
[----:B------:R-:W-:Y:S01]  /*13100*/  IADD3.X R13, R13, R4, R12, P1, P0 ;  /* 0x000000040d0d7210 */ /* 0x000fe20000fe040c */
[----:B------:R-:W-:-:S04]  /*13110*/  IMAD.WIDE.U32 R6, R18, R8, RZ ;  /* 0x0000000812067225 */ /* 0x000fc800078e00ff */
        /* <DEDUP_REMOVED lines=11> */
[----:B------:R-:W-:Y:S02]  /*131d0*/  IMAD.MOV.U32 R7, RZ, RZ, c[0x0][0x4ac] ;  /* 0x00012b00ff077624 */ /* 0x000fe400078e00ff */
[----:B------:R-:W-:Y:S01]  /*131e0*/  IMAD.IADD R5, R5, 0x1, R3 ;  /* 0x0000000105057824 */ /* 0x000fe200078e0203 */
[----:B------:R-:W-:Y:S01]  /*131f0*/  LEA R3, P0, R4, R6, 0x2 ;  /* 0x0000000604037211 */ /* 0x000fe200078010ff */
[----:B------:R-:W-:Y:S01]  /*13200*/  IMAD R9, R15, c[0x0][0x4e8], RZ ;  /* 0x00013a000f097a24 */ /* 0x000fe200078e02ff */
[----:B------:R-:W-:-:S03]  /*13210*/  SEL R7, R7, c[0x0][0x454], P2 ;  /* 0x0001150007077a07 */ /* 0x000fc60001000000 */
[----:B------:R-:W-:Y:S01]  /*13220*/  SHFL.IDX PT, R6, R3, RZ, 0x1c1f ;  /* 0x001c1fff03067589 */ /* 0x000fe200000e0000 */
[----:B------:R-:W-:Y:S02]  /*13230*/  LEA.HI.X R5, R4, R7, R5, 0x2, P0 ;  /* 0x0000000704057211 */ /* 0x000fe400000f1405 */
[----:B------:R-:W-:Y:S01]  /*13240*/  LOP3.LUT P0, RZ, R63, 0x3, RZ, 0xc0, !PT ;  /* 0x000000033fff7812 */ /* 0x000fe2000780c0ff */
[----:B------:R2:W-:Y:S04]  /*13250*/  SHFL.IDX PT, R4, R3, 0x1, 0x1c1f ;  /* 0x003c1f0003047f89 */ /* 0x0005e800000e0000 */
[----:B------:R-:W1:Y:S04]  /*13260*/  SHFL.IDX PT, R7, R5, RZ, 0x1c1f ;  /* 0x001c1fff05077589 */ /* 0x000e6800000e0000 */
[----:B------:R-:W3:Y:S01]  /*13270*/  SHFL.IDX PT, R5, R5, 0x1, 0x1c1f ;  /* 0x003c1f0005057f89 */ /* 0x000ee200000e0000 */
[----:B--2---:R-:W-:-:S05]  /*13280*/  IMAD.IADD R3, R66, 0x1, R243 ;  /* 0x0000000142037824 */ /* 0x004fca00078e02f3 */
        /* <DEDUP_REMOVED lines=11> */
[C---:B-1----:R-:W-:Y:S01]  /*13340*/  IMAD.WIDE.U32 R4, R2.reuse, c[0x0][0x3a0], RZ ;  /* 0x0000e80002047a25 */ /* 0x042fe200078e00ff */
[----:B------:R-:W-:Y:S01]  /*13350*/  SHF.R.S32.HI R7, RZ, 0x1f, R0 ;  /* 0x0000001fff077819 */ /* 0x000fe20000011400 */
[----:B------:R1:W2:Y:S01]  /*13360*/  LDS.128 R16, [R197+0x80] ;  /* 0x00008000c5107984 */ /* 0x0002a20000000c00 */
[----:B------:R-:W-:Y:S01]  /*13370*/  IADD3 R6, R63, R243, RZ ;  /* 0x000000f33f067210 */ /* 0x000fe20007ffe0ff */
[----:B------:R-:W-:-:S02]  /*13380*/  IMAD R2, R2, c[0x0][0x3a4], R12 ;  /* 0x0000e90002027a24 */ /* 0x000fc400078e020c */
[----:B------:R1:W3:Y:S03]  /*13390*/  LDS.128 R24, [R197+0x1080] ;  /* 0x00108000c5187984 */ /* 0x0002e60000000c00 */
[----:B------:R-:W-:Y:S01]  /*133a0*/  IADD3 R3, R5, R2, RZ ;  /* 0x0000000205037210 */ /* 0x000fe20007ffe0ff */
[----:B------:R1:W4:Y:S01]  /*133b0*/  LDS.128 R32, [R197+0x2080] ;  /* 0x00208000c5207984 */ /* 0x0003220000000c00 */
[----:B------:R-:W-:-:S03]  /*133c0*/  MOV R2, R4 ;  /* 0x0000000400027202 */ /* 0x000fc60000000f00 */
[----:B------:R1:W1:Y:S02]  /*133d0*/  LDS.128 R36, [R197+0x3080] ;  /* 0x00308000c5247984 */ /* 0x0002640000000c00 */
[----:B------:R-:W-:Y:S01]  /*133e0*/  IMAD.WIDE.U32 R4, R10, c[0x0][0x3e8], R2 ;  /* 0x0000fa000a047a25 */ /* 0x000fe200078e0002 */
[----:B------:R-:W-:Y:S01]  /*133f0*/  MOV R2, R6 ;  /* 0x0000000600027202 */ /* 0x000fe20000000f00 */
[----:B------:R1:W1:Y:S02]  /*13400*/  LDS.128 R12, [R197+0x4080] ;  /* 0x00408000c50c7984 */ /* 0x0002640000000c00 */
[----:B------:R-:W-:Y:S02]  /*13410*/  IMAD R3, R7, c[0x0][0x3f0], RZ ;  /* 0x0000fc0007037a24 */ /* 0x000fe400078e02ff */
[----:B------:R-:W-:Y:S01]  /*13420*/  @P3 IMAD.HI.U32 R7, R6, c[0x0][0x4ec], RZ ;  /* 0x00013b0006073a27 */ /* 0x000fe200078e00ff */
[----:B------:R1:W1:Y:S03]  /*13430*/  LDS.128 R20, [R197+0x5080] ;  /* 0x00508000c5147984 */ /* 0x0002660000000c00 */
[----:B------:R-:W-:Y:S01]  /*13440*/  IMAD R5, R10, c[0x0][0x3ec], R5 ;  /* 0x0000fb000a057a24 */ /* 0x000fe200078e0205 */
[----:B------:R1:W1:Y:S01]  /*13450*/  LDS.128 R28, [R197+0x6080] ;  /* 0x00608000c51c7984 */ /* 0x0002620000000c00 */
[----:B------:R-:W-:Y:S01]  /*13460*/  @P3 SHF.R.U32.HI R2, RZ, c[0x0][0x4f0], R7 ;  /* 0x00013c00ff023a19 */ /* 0x000fe20000011607 */
[----:B------:R-:W-:-:S02]  /*13470*/  IMAD R7, R0, c[0x0][0x3f4], R3 ;  /* 0x0000fd0000077a24 */ /* 0x000fc400078e0203 */
[----:B------:R1:W1:Y:S01]  /*13480*/  LDS.128 R40, [R197+0x7080] ;  /* 0x00708000c5287984 */ /* 0x0002620000000c00 */
[----:B------:R-:W-:Y:S01]  /*13490*/  IMAD.WIDE.U32 R4, R0, c[0x0][0x3f0], R4 ;  /* 0x0000fc0000047a25 */ /* 0x000fe200078e0004 */
[----:B------:R-:W-:Y:S02]  /*134a0*/  SHF.R.S32.HI R3, RZ, 0x1f, R2 ;  /* 0x0000001fff037819 */ /* 0x000fe40000011402 */
[----:B------:R-:W-:Y:S02]  /*134b0*/  IADD3 R0, -R2, RZ, RZ ;  /* 0x000000ff02007210 */ /* 0x000fe40007ffe1ff */
[----:B------:R-:W-:Y:S01]  /*134c0*/  IADD3 R5, R5, R7, RZ ;  /* 0x0000000705057210 */ /* 0x000fe20007ffe0ff */
[----:B------:R-:W-:Y:S02]  /*134d0*/  IMAD R3, R3, c[0x0][0x3e0], RZ ;  /* 0x0000f80003037a24 */ /* 0x000fe400078e02ff */
[----:B------:R-:W-:Y:S02]  /*134e0*/  IMAD R0, R0, c[0x0][0x4e8], R6 ;  /* 0x00013a0000007a24 */ /* 0x000fe400078e0206 */
[----:B------:R-:W-:-:S02]  /*134f0*/  IMAD R6, R2, c[0x0][0x3e4], R3 ;  /* 0x0000f90002067a24 */ /* 0x000fc400078e0203 */
        /* <DEDUP_REMOVED lines=11> */
.L_x_866:
[----:B------:R-:W-:Y:S05]  /*135b0*/  BRA.DIV ~URZ, `(.L_x_779) ;  /* 0x000055927f007947 */ /* 0x000fea000b800000 */
[----:B------:R4:W2:Y:S02]  /*135c0*/  SHFL.IDX PT, R0, R8, RZ, 0x181f ;  /* 0x00181fff08007589 */ /* 0x0008a400000e0000 */
.L_x_867:
[----:B------:R-:W-:Y:S01]  /*135d0*/  IADD3 R6, R244, R243, RZ ;  /* 0x000000f3f4067210 */ /* 0x000fe20007ffe0ff */
[----:B------:R-:W-:Y:S03]  /*135e0*/  BSSY B0, `(.L_x_780) ;  /* 0x000000d000007945 */ /* 0x000fe60003800000 */
[----:B------:R-:W-:-:S13]  /*135f0*/  ISETP.GE.AND P0, PT, R6, R9, PT ;  /* 0x000000090600720c */ /* 0x000fda0003f06270 */
[----:B------:R-:W-:Y:S05]  /*13600*/  @P0 BRA `(.L_x_781) ;  /* 0x000000a000000947 */ /* 0x000fea0003800000 */
[----:B------:R-:W-:Y:S02]  /*13610*/  ISETP.GE.AND P1, PT, R208, c[0x0][0x3c8], PT ;  /* 0x0000f200d0007a0c */ /* 0x000fe40003f26270 */
[----:B------:R-:W-:Y:S02]  /*13620*/  ISETP.GE.AND P0, PT, R216, c[0x0][0x3c8], PT ;  /* 0x0000f200d8007a0c */ /* 0x000fe40003f06270 */
[----:B------:R-:W-:Y:S02]  /*13630*/  SHF.R.S32.HI R44, RZ, 0x1f, R208 ;  /* 0x0000001fff2c7819 */ /* 0x000fe400000114d0 */
[----:B------:R-:W-:-:S07]  /*13640*/  SHF.R.S32.HI R11, RZ, 0x1f, R216 ;  /* 0x0000001fff0b7819 */ /* 0x000fce00000114d8 */
[-C--:B--2---:R-:W-:Y:S02]  /*13650*/  @!P1 LEA R4, P3, R208, R0.reuse, 0x1 ;  /* 0x00000000d0049211 */ /* 0x084fe400078608ff */
[----:B------:R-:W-:Y:S02]  /*13660*/  @!P0 LEA R2, P2, R216, R0, 0x1 ;  /* 0x00000000d8028211 */ /* 0x000fe400078408ff */
[-C--:B---3--:R-:W-:Y:S02]  /*13670*/  @!P1 LEA.HI.X R5, R208, R10.reuse, R44, 0x1, P3 ;  /* 0x0000000ad0059211 */ /* 0x088fe400018f0c2c */
[----:B------:R-:W-:-:S03]  /*13680*/  @!P0 LEA.HI.X R3, R216, R10, R11, 0x1, P2 ;  /* 0x0000000ad8038211 */ /* 0x000fc600010f0c0b */
[----:B------:R2:W-:Y:S04]  /*13690*/  @!P1 ST.E.128 [R4.64], R16 ;  /* 0x0000001004009985 */ /* 0x0005e8000c101d06 */
[----:B-1----:R2:W-:Y:S02]  /*136a0*/  @!P0 ST.E.128 [R2.64], R12 ;  /* 0x0000000c02008985 */ /* 0x0025e4000c101d06 */
.L_x_781:
[----:B------:R-:W-:Y:S05]  /*136b0*/  BSYNC B0 ;  /* 0x0000000000007941 */ /* 0x000fea0003800000 */
.L_x_780:
[----:B------:R-:W-:Y:S05]  /*136c0*/  BRA.DIV ~URZ, `(.L_x_782) ;  /* 0x000054f27f007947 */ /* 0x000fea000b800000 */
[----:B---3--:R3:W4:Y:S04]  /*136d0*/  SHFL.IDX PT, R10, R7, 0x1, 0x181f ;  /* 0x00381f00070a7f89 */ /* 0x00872800000e0000 */
[----:B--2---:R3:W2:Y:S02]  /*136e0*/  SHFL.IDX PT, R0, R8, 0x1, 0x181f ;  /* 0x00381f0008007f89 */ /* 0x0046a400000e0000 */
.L_x_868:
        /* <DEDUP_REMOVED lines=8> */
[-C--:B--2---:R-:W-:Y:S02]  /*13770*/  @!P1 LEA R4, P3, R208, R0.reuse, 0x1 ;  /* 0x00000000d0049211 */ /* 0x084fe400078608ff */
[----:B------:R-:W-:Y:S02]  /*13780*/  @!P0 LEA R2, P2, R216, R0, 0x1 ;  /* 0x00000000d8028211 */ /* 0x000fe400078408ff */
[-C--:B----4-:R-:W-:Y:S02]  /*13790*/  @!P1 LEA.HI.X R5, R208, R10.reuse, R12, 0x1, P3 ;  /* 0x0000000ad0059211 */ /* 0x090fe400018f0c0c */
[----:B------:R-:W-:-:S03]  /*137a0*/  @!P0 LEA.HI.X R3, R216, R10, R11, 0x1, P2 ;  /* 0x0000000ad8038211 */ /* 0x000fc600010f0c0b */
[----:B------:R1:W-:Y:S04]  /*137b0*/  @!P1 ST.E.128 [R4.64], R24 ;  /* 0x0000001804009985 */ /* 0x0003e8000c101d06 */
[----:B------:R1:W-:Y:S02]  /*137c0*/  @!P0 ST.E.128 [R2.64], R20 ;  /* 0x0000001402008985 */ /* 0x0003e4000c101d06 */
.L_x_784:
[----:B------:R-:W-:Y:S05]  /*137d0*/  BSYNC B0 ;  /* 0x0000000000007941 */ /* 0x000fea0003800000 */
.L_x_783:
[----:B------:R-:W-:Y:S05]  /*137e0*/  BRA.DIV ~URZ, `(.L_x_785) ;  /* 0x000054a27f007947 */ /* 0x000fea000b800000 */
[----:B----4-:R4:W3:Y:S02]  /*137f0*/  SHFL.IDX PT, R10, R7, 0x2, 0x181f ;  /* 0x00581f00070a7f89 */ /* 0x0108e400000e0000 */
.L_x_869:
[----:B------:R-:W-:Y:S05]  /*13800*/  BRA.DIV ~URZ, `(.L_x_786) ;  /* 0x000054f27f007947 */ /* 0x000fea000b800000 */
[----:B--2---:R2:W4:Y:S02]  /*13810*/  SHFL.IDX PT, R0, R8, 0x2, 0x181f ;  /* 0x00581f0008007f89 */ /* 0x00452400000e0000 */
.L_x_870:
        /* <DEDUP_REMOVED lines=8> */
[-C--:B----4-:R-:W-:Y:S02]  /*138a0*/  @!P1 LEA R4, P3, R208, R0.reuse, 0x1 ;  /* 0x00000000d0049211 */ /* 0x090fe400078608ff */
[----:B------:R-:W-:Y:S02]  /*138b0*/  @!P0 LEA R2, P2, R216, R0, 0x1 ;  /* 0x00000000d8028211 */ /* 0x000fe400078408ff */
[-C--:B---3--:R-:W-:Y:S02]  /*138c0*/  @!P1 LEA.HI.X R5, R208, R10.reuse, R12, 0x1, P3 ;  /* 0x0000000ad0059211 */ /* 0x088fe400018f0c0c */
[----:B------:R-:W-:-:S03]  /*138d0*/  @!P0 LEA.HI.X R3, R216, R10, R11, 0x1, P2 ;  /* 0x0000000ad8038211 */ /* 0x000fc600010f0c0b */
[----:B------:R1:W-:Y:S04]  /*138e0*/  @!P1 ST.E.128 [R4.64], R32 ;  /* 0x0000002004009985 */ /* 0x0003e8000c101d06 */
[----:B------:R1:W-:Y:S02]  /*138f0*/  @!P0 ST.E.128 [R2.64], R28 ;  /* 0x0000001c02008985 */ /* 0x0003e4000c101d06 */
.L_x_788:
[----:B------:R-:W-:Y:S05]  /*13900*/  BSYNC B0 ;  /* 0x0000000000007941 */ /* 0x000fea0003800000 */
.L_x_787:
[----:B------:R-:W-:Y:S05]  /*13910*/  BRA.DIV ~URZ, `(.L_x_789) ;  /* 0x000054527f007947 */ /* 0x000fea000b800000 */
[----:B---34-:R-:W3:Y:S04]  /*13920*/  SHFL.IDX PT, R7, R7, 0x3, 0x181f ;  /* 0x00781f0007077f89 */ /* 0x018ee800000e0000 */
[----:B------:R4:W1:Y:S02]  /*13930*/  SHFL.IDX PT, R0, R8, 0x3, 0x181f ;  /* 0x00781f0008007f89 */ /* 0x00086400000e0000 */
.L_x_871:
        /* <DEDUP_REMOVED lines=15> */
.L_x_777:
[----:B------:R-:W-:Y:S02]  /*13a30*/  IMAD R12, R12, c[0x0][0x408], RZ ;  /* 0x000102000c0c7a24 */ /* 0x000fe400078e02ff */
[----:B-1----:R-:W-:-:S04]  /*13a40*/  IMAD.WIDE.U32 R4, R2, c[0x0][0x408], RZ ;  /* 0x0001020002047a25 */ /* 0x002fc800078e00ff */
[----:B------:R-:W-:-:S05]  /*13a50*/  IMAD R2, R2, c[0x0][0x40c], R12 ;  /* 0x0001030002027a24 */ /* 0x000fca00078e020c */
[----:B------:R-:W-:Y:S02]  /*13a60*/  IADD3 R3, R5, R2, RZ ;  /* 0x0000000205037210 */ /* 0x000fe40007ffe0ff */
[----:B------:R-:W-:Y:S02]  /*13a70*/  MOV R2, R4 ;  /* 0x0000000400027202 */ /* 0x000fe40000000f00 */
[----:B------:R-:W-:-:S03]  /*13a80*/  SHF.R.S32.HI R5, RZ, 0x1f, R0 ;  /* 0x0000001fff057819 */ /* 0x000fc60000011400 */
[----:B------:R-:W-:-:S04]  /*13a90*/  IMAD.WIDE.U32 R2, R10, c[0x0][0x438], R2 ;  /* 0x00010e000a027a25 */ /* 0x000fc800078e0002 */
[----:B------:R-:W-:Y:S02]  /*13aa0*/  IMAD R4, R5, c[0x0][0x440], RZ ;  /* 0x0001100005047a24 */ /* 0x000fe400078e02ff */
        /* <DEDUP_REMOVED lines=8> */
[----:B------:R-:W-:Y:S01]  /*13b30*/  IADD3 R4, -R0, RZ, RZ ;  /* 0x000000ff00047210 */ /* 0x000fe20007ffe1ff */
[----:B------:R-:W-:-:S04]  /*13b40*/  IMAD.WIDE.U32 R2, R247, c[0x0][0x448], R2 ;  /* 0x00011200f7027a25 */ /* 0x000fc800078e0002 */
[----:B------:R-:W-:Y:S02]  /*13b50*/  IMAD R5, R5, c[0x0][0x430], RZ ;  /* 0x00010c0005057a24 */ /* 0x000fe400078e02ff */
[----:B------:R-:W-:Y:S02]  /*13b60*/  IMAD R3, R247, c[0x0][0x44c], R3 ;  /* 0x00011300f7037a24 */ /* 0x000fe400078e0203 */
        /* <DEDUP_REMOVED lines=13> */
.L_x_872:
[----:B------:R-:W-:Y:S05]  /*13c40*/  BRA.DIV ~URZ, `(.L_x_792) ;  /* 0x000052627f007947 */ /* 0x000fea000b800000 */
[----:B------:R3:W4:Y:S02]  /*13c50*/  SHFL.IDX PT, R0, R12, RZ, 0x1c1f ;  /* 0x001c1fff0c007589 */ /* 0x00072400000e0000 */
.L_x_873:
[----:B------:R-:W-:Y:S01]  /*13c60*/  BSSY B0, `(.L_x_793) ;  /* 0x000006e000007945 */ /* 0x000fe20003800000 */
[----:B------:R-:W-:Y:S05]  /*13c70*/  @P0 BRA `(.L_x_794) ;  /* 0x000006c000000947 */ /* 0x000fea0003800000 */
[C---:B------:R-:W-:Y:S02]  /*13c80*/  IADD3 R9, R231.reuse, 0x8, RZ ;  /* 0x00000008e7097810 */ /* 0x040fe40007ffe0ff */
[----:B------:R-:W-:Y:S02]  /*13c90*/  ISETP.GE.AND P1, PT, R231, c[0x0][0x3c8], PT ;  /* 0x0000f200e7007a0c */ /* 0x000fe40003f26270 */
[----:B------:R-:W-:Y:S02]  /*13ca0*/  ISETP.GE.AND P0, PT, R9, c[0x0][0x3c8], PT ;  /* 0x0000f20009007a0c */ /* 0x000fe40003f06270 */
[C---:B------:R-:W-:Y:S02]  /*13cb0*/  IADD3 R10, R231.reuse, 0x10, RZ ;  /* 0x00000010e70a7810 */ /* 0x040fe40007ffe0ff */
[----:B------:R-:W-:-:S02]  /*13cc0*/  IADD3 R8, R231, 0x18, RZ ;  /* 0x00000018e7087810 */ /* 0x000fc40007ffe0ff */
[----:B------:R-:W-:Y:S02]  /*13cd0*/  IADD3 R11, R231, 0x8, RZ ;  /* 0x00000008e70b7810 */ /* 0x000fe40007ffe0ff */
[----:B------:R-:W-:Y:S02]  /*13ce0*/  ISETP.GE.AND P3, PT, R10, c[0x0][0x3c8], PT ;  /* 0x0000f2000a007a0c */ /* 0x000fe40003f66270 */
[----:B------:R-:W-:Y:S01]  /*13cf0*/  ISETP.GE.AND P4, PT, R8, c[0x0][0x3c8], PT ;  /* 0x0000f20008007a0c */ /* 0x000fe20003f86270 */
[----:B----4-:R-:W-:Y:S01]  /*13d00*/  @!P1 IMAD.MOV.U32 R6, RZ, RZ, R0 ;  /* 0x000000ffff069224 */ /* 0x010fe200078e0000 */
[----:B------:R-:W-:Y:S01]  /*13d10*/  SHF.R.S32.HI R11, RZ, 0x1f, R11 ;  /* 0x0000001fff0b7819 */ /* 0x000fe2000001140b */
[----:B--2---:R-:W-:Y:S01]  /*13d20*/  @!P1 IMAD.MOV.U32 R7, RZ, RZ, R4 ;  /* 0x000000ffff079224 */ /* 0x004fe200078e0004 */
[----:B------:R-:W-:Y:S02]  /*13d30*/  @!P0 LEA R2, P2, R9, R0, 0x2 ;  /* 0x0000000009028211 */ /* 0x000fe400078410ff */
[C---:B------:R-:W-:Y:S01]  /*13d40*/  IADD3 R15, R231.reuse, 0x20, RZ ;  /* 0x00000020e70f7810 */ /* 0x040fe20007ffe0ff */
[----:B------:R-:W-:Y:S01]  /*13d50*/  @!P1 IMAD.WIDE R6, R231, 0x4, R6 ;  /* 0x00000004e7069825 */ /* 0x000fe200078e0206 */
[----:B------:R-:W-:-:S02]  /*13d60*/  @!P0 LEA.HI.X R3, R9, R4, R11, 0x2, P2 ;  /* 0x0000000409038211 */ /* 0x000fc400010f140b */
[C---:B------:R-:W-:Y:S02]  /*13d70*/  IADD3 R9, R231.reuse, 0x28, RZ ;  /* 0x00000028e7097810 */ /* 0x040fe40007ffe0ff */
[----:B------:R-:W-:Y:S01]  /*13d80*/  IADD3 R14, R231, 0x10, RZ ;  /* 0x00000010e70e7810 */ /* 0x000fe20007ffe0ff */
[----:B------:R2:W-:Y:S01]  /*13d90*/  @!P1 ST.E.64 [R6.64], R108 ;  /* 0x0000006c06009985 */ /* 0x0005e2000c101b06 */
[----:B------:R-:W-:Y:S02]  /*13da0*/  ISETP.GE.AND P2, PT, R15, c[0x0][0x3c8], PT ;  /* 0x0000f2000f007a0c */ /* 0x000fe40003f46270 */
[----:B------:R-:W-:Y:S01]  /*13db0*/  IADD3 R11, R231, 0x18, RZ ;  /* 0x00000018e70b7810 */ /* 0x000fe20007ffe0ff */
[----:B------:R4:W-:Y:S01]  /*13dc0*/  @!P0 ST.E.64 [R2.64], R26 ;  /* 0x0000001a02008985 */ /* 0x0009e2000c101b06 */
[----:B------:R-:W-:Y:S02]  /*13dd0*/  ISETP.GE.AND P1, PT, R9, c[0x0][0x3c8], PT ;  /* 0x0000f20009007a0c */ /* 0x000fe40003f26270 */
[----:B------:R-:W-:-:S02]  /*13de0*/  SHF.R.S32.HI R14, RZ, 0x1f, R14 ;  /* 0x0000001fff0e7819 */ /* 0x000fc4000001140e */
[----:B------:R-:W-:Y:S02]  /*13df0*/  SHF.R.S32.HI R11, RZ, 0x1f, R11 ;  /* 0x0000001fff0b7819 */ /* 0x000fe4000001140b */
[C---:B------:R-:W-:Y:S02]  /*13e00*/  IADD3 R16, R231.reuse, 0x20, RZ ;  /* 0x00000020e7107810 */ /* 0x040fe40007ffe0ff */
[C---:B------:R-:W-:Y:S02]  /*13e10*/  IADD3 R17, R231.reuse, 0x40, RZ ;  /* 0x00000040e7117810 */ /* 0x040fe40007ffe0ff */
[----:B------:R-:W-:Y:S02]  /*13e20*/  SHF.R.S32.HI R16, RZ, 0x1f, R16 ;  /* 0x0000001fff107819 */ /* 0x000fe40000011410 */
[----:B------:R-:W-:Y:S02]  /*13e30*/  SHF.R.S32.HI R17, RZ, 0x1f, R17 ;  /* 0x0000001fff117819 */ /* 0x000fe40000011411 */
[----:B------:R-:W-:-:S04]  /*13e40*/  IADD3 R18, R231, 0x68, RZ ;  /* 0x00000068e7127810 */ /* 0x000fc80007ffe0ff */
[----:B------:R-:W-:Y:S02]  /*13e50*/  SHF.R.S32.HI R18, RZ, 0x1f, R18 ;  /* 0x0000001fff127819 */ /* 0x000fe40000011412 */
[-C--:B--2---:R-:W-:Y:S02]  /*13e60*/  @!P3 LEA R6, P5, R10, R0.reuse, 0x2 ;  /* 0x000000000a06b211 */ /* 0x084fe400078a10ff */
[----:B----4-:R-:W-:Y:S02]  /*13e70*/  @!P4 LEA R2, P0, R8, R0, 0x2 ;  /* 0x000000000802c211 */ /* 0x010fe400078010ff */
[-C--:B------:R-:W-:Y:S02]  /*13e80*/  @!P3 LEA.HI.X R7, R10, R4.reuse, R14, 0x2, P5 ;  /* 0x000000040a07b211 */ /* 0x080fe400028f140e */
[----:B------:R-:W-:Y:S02]  /*13e90*/  @!P4 LEA.HI.X R3, R8, R4, R11, 0x2, P0 ;  /* 0x000000040803c211 */ /* 0x000fe400000f140b */
[C---:B------:R-:W-:Y:S01]  /*13ea0*/  IADD3 R10, R231.reuse, 0x30, RZ ;  /* 0x00000030e70a7810 */ /* 0x040fe20007ffe0ff */
[----:B------:R2:W-:Y:S01]  /*13eb0*/  @!P3 ST.E.64 [R6.64], R28 ;  /* 0x0000001c0600b985 */ /* 0x0005e2000c101b06 */
[----:B------:R-:W-:-:S02]  /*13ec0*/  IADD3 R8, R231, 0x38, RZ ;  /* 0x00000038e7087810 */ /* 0x000fc40007ffe0ff */
[C---:B------:R-:W-:Y:S01]  /*13ed0*/  IADD3 R11, R231.reuse, 0x28, RZ ;  /* 0x00000028e70b7810 */ /* 0x040fe20007ffe0ff */
[----:B------:R4:W-:Y:S01]  /*13ee0*/  @!P4 ST.E.64 [R2.64], R30 ;  /* 0x0000001e0200c985 */ /* 0x0009e2000c101b06 */
[----:B------:R-:W-:Y:S02]  /*13ef0*/  ISETP.GE.AND P3, PT, R10, c[0x0][0x3c8], PT ;  /* 0x0000f2000a007a0c */ /* 0x000fe40003f66270 */
[----:B------:R-:W-:Y:S02]  /*13f00*/  ISETP.GE.AND P4, PT, R8, c[0x0][0x3c8], PT ;  /* 0x0000f20008007a0c */ /* 0x000fe40003f86270 */
[----:B------:R-:W-:Y:S02]  /*13f10*/  SHF.R.S32.HI R11, RZ, 0x1f, R11 ;  /* 0x0000001fff0b7819 */ /* 0x000fe4000001140b */
[----:B------:R-:W-:Y:S02]  /*13f20*/  IADD3 R14, R231, 0x40, RZ ;  /* 0x00000040e70e7810 */ /* 0x000fe40007ffe0ff */
[----:B--2---:R-:W-:-:S02]  /*13f30*/  @!P2 LEA R6, P5, R15, R0, 0x2 ;  /* 0x000000000f06a211 */ /* 0x004fc400078a10ff */
[----:B----4-:R-:W-:Y:S02]  /*13f40*/  @!P1 LEA R2, P0, R9, R0, 0x2 ;  /* 0x0000000009029211 */ /* 0x010fe400078010ff */
[-C--:B------:R-:W-:Y:S02]  /*13f50*/  @!P2 LEA.HI.X R7, R15, R4.reuse, R16, 0x2, P5 ;  /* 0x000000040f07a211 */ /* 0x080fe400028f1410 */
[----:B------:R-:W-:Y:S02]  /*13f60*/  @!P1 LEA.HI.X R3, R9, R4, R11, 0x2, P0 ;  /* 0x0000000409039211 */ /* 0x000fe400000f140b */
[C---:B------:R-:W-:Y:S01]  /*13f70*/  IADD3 R15, R231.reuse, 0x48, RZ ;  /* 0x00000048e70f7810 */ /* 0x040fe20007ffe0ff */
[----:B------:R2:W-:Y:S01]  /*13f80*/  @!P2 ST.E.64 [R6.64], R32 ;  /* 0x000000200600a985 */ /* 0x0005e2000c101b06 */
[C---:B------:R-:W-:Y:S02]  /*13f90*/  IADD3 R16, R231.reuse, 0x30, RZ ;  /* 0x00000030e7107810 */ /* 0x040fe40007ffe0ff */
[----:B------:R-:W-:Y:S01]  /*13fa0*/  IADD3 R9, R231, 0x38, RZ ;  /* 0x00000038e7097810 */ /* 0x000fe20007ffe0ff */
[----:B------:R4:W-:Y:S01]  /*13fb0*/  @!P1 ST.E.64 [R2.64], R34 ;  /* 0x0000002202009985 */ /* 0x0009e2000c101b06 */
[----:B------:R-:W-:-:S02]  /*13fc0*/  ISETP.GE.AND P1, PT, R15, c[0x0][0x3c8], PT ;  /* 0x0000f2000f007a0c */ /* 0x000fc40003f26270 */
[----:B------:R-:W-:Y:S02]  /*13fd0*/  ISETP.GE.AND P2, PT, R14, c[0x0][0x3c8], PT ;  /* 0x0000f2000e007a0c */ /* 0x000fe40003f46270 */
[----:B------:R-:W-:Y:S02]  /*13fe0*/  SHF.R.S32.HI R16, RZ, 0x1f, R16 ;  /* 0x0000001fff107819 */ /* 0x000fe40000011410 */
[----:B------:R-:W-:Y:S02]  /*13ff0*/  SHF.R.S32.HI R9, RZ, 0x1f, R9 ;  /* 0x0000001fff097819 */ /* 0x000fe40000011409 */
[----:B------:R-:W-:-:S04]  /*14000*/  IADD3 R11, R231, 0x50, RZ ;  /* 0x00000050e70b7810 */ /* 0x000fc80007ffe0ff */
[----:B------:R-:W-:Y:S02]  /*14010*/  ISETP.GE.AND P6, PT, R11, c[0x0][0x3c8], PT ;  /* 0x0000f2000b007a0c */ /* 0x000fe40003fc6270 */
[-C--:B--2---:R-:W-:Y:S02]  /*14020*/  @!P3 LEA R6, P5, R10, R0.reuse, 0x2 ;  /* 0x000000000a06b211 */ /* 0x084fe400078a10ff */
[----:B----4-:R-:W-:Y:S02]  /*14030*/  @!P4 LEA R2, P0, R8, R0, 0x2 ;  /* 0x000000000802c211 */ /* 0x010fe400078010ff */
[-C--:B------:R-:W-:Y:S02]  /*14040*/  @!P3 LEA.HI.X R7, R10, R4.reuse, R16, 0x2, P5 ;  /* 0x000000040a07b211 */ /* 0x080fe400028f1410 */
[----:B------:R-:W-:Y:S02]  /*14050*/  @!P4 LEA.HI.X R3, R8, R4, R9, 0x2, P0 ;  /* 0x000000040803c211 */ /* 0x000fe400000f1409 */
[C---:B------:R-:W-:Y:S01]  /*14060*/  IADD3 R16, R231.reuse, 0x48, RZ ;  /* 0x00000048e7107810 */ /* 0x040fe20007ffe0ff */
[----:B------:R2:W-:Y:S01]  /*14070*/  @!P3 ST.E.64 [R6.64], R36 ;  /* 0x000000240600b985 */ /* 0x0005e2000c101b06 */
[----:B------:R-:W-:-:S02]  /*14080*/  IADD3 R10, R231, 0x58, RZ ;  /* 0x00000058e70a7810 */ /* 0x000fc40007ffe0ff */
[----:B------:R-:W-:Y:S01]  /*14090*/  SHF.R.S32.HI R16, RZ, 0x1f, R16 ;  /* 0x0000001fff107819 */ /* 0x000fe20000011410 */
[----:B------:R4:W-:Y:S01]  /*140a0*/  @!P4 ST.E.64 [R2.64], R38 ;  /* 0x000000260200c985 */ /* 0x0009e2000c101b06 */
[----:B------:R-:W-:Y:S02]  /*140b0*/  @!P2 LEA R8, P0, R14, R0, 0x2 ;  /* 0x000000000e08a211 */ /* 0x000fe400078010ff */
[----:B------:R-:W-:Y:S02]  /*140c0*/  ISETP.GE.AND P5, PT, R10, c[0x0][0x3c8], PT ;  /* 0x0000f2000a007a0c */ /* 0x000fe40003fa6270 */
[----:B------:R-:W-:Y:S02]  /*140d0*/  @!P2 LEA.HI.X R9, R14, R4, R17, 0x2, P0 ;  /* 0x000000040e09a211 */ /* 0x000fe400000f1411 */
[C---:B------:R-:W-:Y:S02]  /*140e0*/  IADD3 R14, R231.reuse, 0x60, RZ ;  /* 0x00000060e70e7810 */ /* 0x040fe40007ffe0ff */
[----:B------:R-:W-:Y:S01]  /*140f0*/  IADD3 R17, R231, 0x68, RZ ;  /* 0x00000068e7117810 */ /* 0x000fe20007ffe0ff */
[----:B------:R-:W-:Y:S01]  /*14100*/  @!P2 ST.E.64 [R8.64], R68 ;  /* 0x000000440800a985 */ /* 0x000fe2000c101b06 */
[----:B------:R-:W-:-:S02]  /*14110*/  ISETP.GE.AND P4, PT, R14, c[0x0][0x3c8], PT ;  /* 0x0000f2000e007a0c */ /* 0x000fc40003f86270 */
[----:B------:R-:W-:Y:S02]  /*14120*/  ISETP.GE.AND P2, PT, R17, c[0x0][0x3c8], PT ;  /* 0x0000f20011007a0c */ /* 0x000fe40003f46270 */
[-C--:B--2---:R-:W-:Y:S02]  /*14130*/  @!P6 LEA R6, P0, R11, R0.reuse, 0x2 ;  /* 0x000000000b06e211 */ /* 0x084fe400078010ff */
[----:B----4-:R-:W-:-:S04]  /*14140*/  @!P1 LEA R2, P3, R15, R0, 0x2 ;  /* 0x000000000f029211 */ /* 0x010fc800078610ff */
[-C--:B------:R-:W-:Y:S02]  /*14150*/  @!P1 LEA.HI.X R3, R15, R4.reuse, R16, 0x2, P3 ;  /* 0x000000040f039211 */ /* 0x080fe400018f1410 */
[C---:B------:R-:W-:Y:S02]  /*14160*/  IADD3 R16, R231.reuse, 0x50, RZ ;  /* 0x00000050e7107810 */ /* 0x040fe40007ffe0ff */
[----:B------:R-:W-:Y:S01]  /*14170*/  IADD3 R15, R231, 0x70, RZ ;  /* 0x00000070e70f7810 */ /* 0x000fe20007ffe0ff */
[----:B------:R2:W-:Y:S01]  /*14180*/  @!P1 ST.E.64 [R2.64], R40 ;  /* 0x0000002802009985 */ /* 0x0005e2000c101b06 */
[----:B------:R-:W-:Y:S02]  /*14190*/  SHF.R.S32.HI R16, RZ, 0x1f, R16 ;  /* 0x0000001fff107819 */ /* 0x000fe40000011410 */
[----:B------:R-:W-:Y:S02]  /*141a0*/  ISETP.GE.AND P1, PT, R15, c[0x0][0x3c8], PT ;  /* 0x0000f2000f007a0c */ /* 0x000fe40003f26270 */
[----:B------:R-:W-:-:S02]  /*141b0*/  @!P6 LEA.HI.X R7, R11, R4, R16, 0x2, P0 ;  /* 0x000000040b07e211 */ /* 0x000fc400000f1410 */
[C---:B------:R-:W-:Y:S02]  /*141c0*/  IADD3 R11, R231.reuse, 0x58, RZ ;  /* 0x00000058e70b7810 */ /* 0x040fe40007ffe0ff */
[----:B------:R-:W-:Y:S01]  /*141d0*/  IADD3 R16, R231, 0x60, RZ ;  /* 0x00000060e7107810 */ /* 0x000fe20007ffe0ff */
[----:B------:R4:W-:Y:S01]  /*141e0*/  @!P6 ST.E.64 [R6.64], R42 ;  /* 0x0000002a0600e985 */ /* 0x0009e2000c101b06 */
[----:B------:R-:W-:Y:S02]  /*141f0*/  SHF.R.S32.HI R11, RZ, 0x1f, R11 ;  /* 0x0000001fff0b7819 */ /* 0x000fe4000001140b */
[----:B------:R-:W-:Y:S02]  /*14200*/  ISETP.GE.AND P0, PT, R252, c[0x0][0x3c8], PT ;  /* 0x0000f200fc007a0c */ /* 0x000fe40003f06270 */
[----:B------:R-:W-:Y:S02]  /*14210*/  SHF.R.S32.HI R16, RZ, 0x1f, R16 ;  /* 0x0000001fff107819 */ /* 0x000fe40000011410 */
[----:B--2---:R-:W-:-:S04]  /*14220*/  @!P5 LEA R2, P3, R10, R0, 0x2 ;  /* 0x000000000a02d211 */ /* 0x004fc800078610ff */
[----:B------:R-:W-:Y:S02]  /*14230*/  @!P5 LEA.HI.X R3, R10, R4, R11, 0x2, P3 ;  /* 0x000000040a03d211 */ /* 0x000fe400018f140b */
[CC--:B------:R-:W-:Y:S02]  /*14240*/  @!P4 LEA R10, P6, R14.reuse, R0.reuse, 0x2 ;  /* 0x000000000e0ac211 */ /* 0x0c0fe400078c10ff */
[----:B------:R-:W-:Y:S01]  /*14250*/  @!P2 LEA R8, P3, R17, R0, 0x2 ;  /* 0x000000001108a211 */ /* 0x000fe200078610ff */
[----:B------:R2:W-:Y:S01]  /*14260*/  @!P5 ST.E.64 [R2.64], R44 ;  /* 0x0000002c0200d985 */ /* 0x0005e2000c101b06 */
[----:B------:R-:W-:Y:S02]  /*14270*/  @!P4 LEA.HI.X R11, R14, R4, R16, 0x2, P6 ;  /* 0x000000040e0bc211 */ /* 0x000fe400030f1410 */
[----:B------:R-:W-:Y:S02]  /*14280*/  IADD3 R16, R231, 0x70, RZ ;  /* 0x00000070e7107810 */ /* 0x000fe40007ffe0ff */
[----:B----4-:R-:W-:Y:S01]  /*14290*/  @!P1 LEA R6, P5, R15, R0, 0x2 ;  /* 0x000000000f069211 */ /* 0x010fe200078a10ff */
[----:B------:R4:W-:Y:S01]  /*142a0*/  @!P4 ST.E.64 [R10.64], R76 ;  /* 0x0000004c0a00c985 */ /* 0x0009e2000c101b06 */
[----:B------:R-:W-:-:S02]  /*142b0*/  SHF.R.S32.HI R16, RZ, 0x1f, R16 ;  /* 0x0000001fff107819 */ /* 0x000fc40000011410 */
[-C--:B------:R-:W-:Y:S02]  /*142c0*/  @!P2 LEA.HI.X R9, R17, R4.reuse, R18, 0x2, P3 ;  /* 0x000000041109a211 */ /* 0x080fe400018f1412 */
[----:B------:R-:W-:Y:S02]  /*142d0*/  SHF.R.S32.HI R14, RZ, 0x1f, R252 ;  /* 0x0000001fff0e7819 */ /* 0x000fe400000114fc */
[----:B------:R-:W-:Y:S01]  /*142e0*/  @!P1 LEA.HI.X R7, R15, R4, R16, 0x2, P5 ;  /* 0x000000040f079211 */ /* 0x000fe200028f1410 */
[----:B------:R4:W-:Y:S04]  /*142f0*/  @!P2 ST.E.64 [R8.64], R72 ;  /* 0x000000480800a985 */ /* 0x0009e8000c101b06 */
[----:B------:R4:W-:Y:S01]  /*14300*/  @!P1 ST.E.64 [R6.64], R46 ;  /* 0x0000002e06009985 */ /* 0x0009e2000c101b06 */
[----:B--2---:R-:W-:-:S04]  /*14310*/  @!P0 LEA R2, P3, R252, R0, 0x2 ;  /* 0x00000000fc028211 */ /* 0x004fc800078610ff */
[----:B------:R-:W-:-:S05]  /*14320*/  @!P0 LEA.HI.X R3, R252, R4, R14, 0x2, P3 ;  /* 0x00000004fc038211 */ /* 0x000fca00018f140e */
[----:B------:R4:W-:Y:S04]  /*14330*/  @!P0 ST.E.64 [R2.64], R24 ;  /* 0x0000001802008985 */ /* 0x0009e8000c101b06 */
.L_x_794:
[----:B------:R-:W-:Y:S05]  /*14340*/  BSYNC B0 ;  /* 0x0000000000007941 */ /* 0x000fea0003800000 */
.L_x_793:
[----:B------:R-:W-:Y:S05]  /*14350*/  BRA.DIV ~URZ, `(.L_x_795) ;  /* 0x00004bc27f007947 */ /* 0x000fea000b800000 */
[----:B--2---:R2:W1:Y:S04]  /*14360*/  SHFL.IDX PT, R4, R5, 0x1, 0x1c1f ;  /* 0x003c1f0005047f89 */ /* 0x00446800000e0000 */
[----:B----4-:R2:W4:Y:S02]  /*14370*/  SHFL.IDX PT, R0, R12, 0x1, 0x1c1f ;  /* 0x003c1f000c007f89 */ /* 0x01052400000e0000 */
.L_x_874:
[----:B------:R-:W-:-:S13]  /*14380*/  ISETP.NE.AND P0, PT, R13, RZ, PT ;  /* 0x000000ff0d00720c */ /* 0x000fda0003f05270 */
[----:B------:R-:W-:Y:S05]  /*14390*/  @P0 BRA `(.L_x_790) ;  /* 0x0000129000000947 */ /* 0x000fea0003800000 */
[C---:B------:R-:W-:Y:S02]  /*143a0*/  IADD3 R14, R231.reuse, 0x8, RZ ;  /* 0x00000008e70e7810 */ /* 0x040fe40007ffe0ff */
[C---:B------:R-:W-:Y:S02]  /*143b0*/  ISETP.GE.AND P2, PT, R231.reuse, c[0x0][0x3c8], PT ;  /* 0x0000f200e7007a0c */ /* 0x040fe40003f46270 */
[----:B------:R-:W-:Y:S02]  /*143c0*/  ISETP.GE.AND P1, PT, R14, c[0x0][0x3c8], PT ;  /* 0x0000f2000e007a0c */ /* 0x000fe40003f26270 */
[C---:B------:R-:W-:Y:S02]  /*143d0*/  IADD3 R11, R231.reuse, 0x10, RZ ;  /* 0x00000010e70b7810 */ /* 0x040fe40007ffe0ff */
[----:B------:R-:W-:Y:S02]  /*143e0*/  IADD3 R15, R231, 0x20, RZ ;  /* 0x00000020e70f7810 */ /* 0x000fe40007ffe0ff */
[----:B------:R-:W-:-:S02]  /*143f0*/  ISETP.GE.AND P0, PT, R11, c[0x0][0x3c8], PT ;  /* 0x0000f2000b007a0c */ /* 0x000fc40003f06270 */
[----:B------:R-:W-:Y:S02]  /*14400*/  IADD3 R16, R231, 0x8, RZ ;  /* 0x00000008e7107810 */ /* 0x000fe40007ffe0ff */
[----:B------:R-:W-:Y:S01]  /*14410*/  ISETP.GE.AND P4, PT, R15, c[0x0][0x3c8], PT ;  /* 0x0000f2000f007a0c */ /* 0x000fe20003f86270 */
[----:B----4-:R-:W-:Y:S01]  /*14420*/  @!P2 IMAD.MOV.U32 R8, RZ, RZ, R0 ;  /* 0x000000ffff08a224 */ /* 0x010fe200078e0000 */
[----:B------:R-:W-:Y:S01]  /*14430*/  SHF.R.S32.HI R16, RZ, 0x1f, R16 ;  /* 0x0000001fff107819 */ /* 0x000fe20000011410 */
[----:B-1----:R-:W-:Y:S01]  /*14440*/  @!P2 IMAD.MOV.U32 R9, RZ, RZ, R4 ;  /* 0x000000ffff09a224 */ /* 0x002fe200078e0004 */
[C---:B------:R-:W-:Y:S02]  /*14450*/  @!P1 LEA R6, P3, R14.reuse, R0, 0x2 ;  /* 0x000000000e069211 */ /* 0x040fe400078610ff */
[C---:B--23--:R-:W-:Y:S01]  /*14460*/  IADD3 R12, R231.reuse, 0x10, RZ ;  /* 0x00000010e70c7810 */ /* 0x04cfe20007ffe0ff */
[----:B------:R-:W-:Y:S01]  /*14470*/  @!P2 IMAD.WIDE R8, R231, 0x4, R8 ;  /* 0x00000004e708a825 */ /* 0x000fe200078e0208 */
[----:B------:R-:W-:-:S02]  /*14480*/  @!P1 LEA.HI.X R7, R14, R4, R16, 0x2, P3 ;  /* 0x000000040e079211 */ /* 0x000fc400018f1410 */
[----:B------:R-:W-:Y:S02]  /*14490*/  IADD3 R5, R231, 0x18, RZ ;  /* 0x00000018e7057810 */ /* 0x000fe40007ffe0ff */
[----:B------:R-:W-:Y:S01]  /*144a0*/  @!P0 LEA R2, P6, R11, R0, 0x2 ;  /* 0x000000000b028211 */ /* 0x000fe200078c10ff */
[----:B------:R1:W-:Y:S01]  /*144b0*/  @!P2 ST.E.64 [R8.64], R80 ;  /* 0x000000500800a985 */ /* 0x0003e2000c101b06 */
[----:B------:R-:W-:Y:S02]  /*144c0*/  SHF.R.S32.HI R12, RZ, 0x1f, R12 ;  /* 0x0000001fff0c7819 */ /* 0x000fe4000001140c */
[----:B------:R-:W-:Y:S01]  /*144d0*/  ISETP.GE.AND P5, PT, R5, c[0x0][0x3c8], PT ;  /* 0x0000f20005007a0c */ /* 0x000fe20003fa6270 */
[----:B------:R2:W-:Y:S01]  /*144e0*/  @!P1 ST.E.64 [R6.64], R60 ;  /* 0x0000003c06009985 */ /* 0x0005e2000c101b06 */
[----:B------:R-:W-:Y:S02]  /*144f0*/  @!P0 LEA.HI.X R3, R11, R4, R12, 0x2, P6 ;  /* 0x000000040b038211 */ /* 0x000fe400030f140c */
[----:B------:R-:W-:-:S02]  /*14500*/  IADD3 R14, R231, 0x18, RZ ;  /* 0x00000018e70e7810 */ /* 0x000fc40007ffe0ff */
[C---:B------:R-:W-:Y:S01]  /*14510*/  IADD3 R10, R231.reuse, 0x28, RZ ;  /* 0x00000028e70a7810 */ /* 0x040fe20007ffe0ff */
[----:B------:R3:W-:Y:S01]  /*14520*/  @!P0 ST.E.64 [R2.64], R50 ;  /* 0x0000003202008985 */ /* 0x0007e2000c101b06 */
[C---:B------:R-:W-:Y:S02]  /*14530*/  IADD3 R12, R231.reuse, 0x38, RZ ;  /* 0x00000038e70c7810 */ /* 0x040fe40007ffe0ff */
[----:B------:R-:W-:Y:S02]  /*14540*/  SHF.R.S32.HI R14, RZ, 0x1f, R14 ;  /* 0x0000001fff0e7819 */ /* 0x000fe4000001140e */
[----:B------:R-:W-:Y:S02]  /*14550*/  IADD3 R16, R231, 0x20, RZ ;  /* 0x00000020e7107810 */ /* 0x000fe40007ffe0ff */
[----:B------:R-:W-:Y:S02]  /*14560*/  ISETP.GE.AND P3, PT, R10, c[0x0][0x3c8], PT ;  /* 0x0000f2000a007a0c */ /* 0x000fe40003f66270 */
[----:B------:R-:W-:-:S02]  /*14570*/  ISETP.GE.AND P1, PT, R12, c[0x0][0x3c8], PT ;  /* 0x0000f2000c007a0c */ /* 0x000fc40003f26270 */
[----:B------:R-:W-:Y:S02]  /*14580*/  SHF.R.S32.HI R16, RZ, 0x1f, R16 ;  /* 0x0000001fff107819 */ /* 0x000fe40000011410 */
[C---:B------:R-:W-:Y:S02]  /*14590*/  IADD3 R11, R231.reuse, 0x30, RZ ;  /* 0x00000030e70b7810 */ /* 0x040fe40007ffe0ff */
[----:B------:R-:W-:Y:S02]  /*145a0*/  IADD3 R13, R231, 0x38, RZ ;  /* 0x00000038e70d7810 */ /* 0x000fe40007ffe0ff */
[----:B------:R-:W-:Y:S02]  /*145b0*/  ISETP.GE.AND P2, PT, R11, c[0x0][0x3c8], PT ;  /* 0x0000f2000b007a0c */ /* 0x000fe40003f46270 */
[----:B-1----:R-:W-:Y:S02]  /*145c0*/  @!P5 LEA R8, P0, R5, R0, 0x2 ;  /* 0x000000000508d211 */ /* 0x002fe400078010ff */
[----:B------:R-:W-:-:S02]  /*145d0*/  SHF.R.S32.HI R13, RZ, 0x1f, R13 ;  /* 0x0000001fff0d7819 */ /* 0x000fc4000001140d */
[----:B--2---:R-:W-:Y:S02]  /*145e0*/  @!P4 LEA R6, P6, R15, R0, 0x2 ;  /* 0x000000000f06c211 */ /* 0x004fe400078c10ff */
[----:B------:R-:W-:Y:S02]  /*145f0*/  @!P5 LEA.HI.X R9, R5, R4, R14, 0x2, P0 ;  /* 0x000000040509d211 */ /* 0x000fe400000f140e */
[C---:B------:R-:W-:Y:S02]  /*14600*/  IADD3 R14, R231.reuse, 0x28, RZ ;  /* 0x00000028e70e7810 */ /* 0x040fe40007ffe0ff */
[----:B------:R-:W-:Y:S01]  /*14610*/  IADD3 R5, R231, 0x40, RZ ;  /* 0x00000040e7057810 */ /* 0x000fe20007ffe0ff */
[----:B------:R1:W-:Y:S01]  /*14620*/  @!P5 ST.E.64 [R8.64], R84 ;  /* 0x000000540800d985 */ /* 0x0003e2000c101b06 */
[----:B------:R-:W-:-:S05]  /*14630*/  SHF.R.S32.HI R14, RZ, 0x1f, R14 ;  /* 0x0000001fff0e7819 */ /* 0x000fca000001140e */
[----:B---3--:R-:W-:-:S04]  /*14640*/  P2R R2, PR, RZ, 0x40 ;  /* 0x00000040ff027803 */ /* 0x008fc80000000000 */
[----:B------:R-:W-:Y:S02]  /*14650*/  ISETP.NE.AND P0, PT, R2, RZ, PT ;  /* 0x000000ff0200720c */ /* 0x000fe40003f05270 */
[C---:B------:R-:W-:Y:S02]  /*14660*/  @!P3 LEA R2, P6, R10.reuse, R0, 0x2 ;  /* 0x000000000a02b211 */ /* 0x040fe400078c10ff */
[-C--:B------:R-:W-:Y:S02]  /*14670*/  @!P4 LEA.HI.X R7, R15, R4.reuse, R16, 0x2, P0 ;  /* 0x000000040f07c211 */ /* 0x080fe400000f1410 */
[----:B------:R-:W-:Y:S02]  /*14680*/  @!P3 LEA.HI.X R3, R10, R4, R14, 0x2, P6 ;  /* 0x000000040a03b211 */ /* 0x000fe400030f140e */
[----:B------:R-:W-:Y:S01]  /*14690*/  ISETP.GE.AND P0, PT, R5, c[0x0][0x3c8], PT ;  /* 0x0000f20005007a0c */ /* 0x000fe20003f06270 */
[----:B------:R2:W-:Y:S01]  /*146a0*/  @!P4 ST.E.64 [R6.64], R64 ;  /* 0x000000400600c985 */ /* 0x0005e2000c101b06 */
[----:B------:R-:W-:-:S02]  /*146b0*/  IADD3 R15, R231, 0x30, RZ ;  /* 0x00000030e70f7810 */ /* 0x000fc40007ffe0ff */
[C---:B------:R-:W-:Y:S01]  /*146c0*/  IADD3 R14, R231.reuse, 0x48, RZ ;  /* 0x00000048e70e7810 */ /* 0x040fe20007ffe0ff */
[----:B------:R3:W-:Y:S01]  /*146d0*/  @!P3 ST.E.64 [R2.64], R52 ;  /* 0x000000340200b985 */ /* 0x0007e2000c101b06 */
[----:B------:R-:W-:Y:S02]  /*146e0*/  SHF.R.S32.HI R15, RZ, 0x1f, R15 ;  /* 0x0000001fff0f7819 */ /* 0x000fe4000001140f */
[----:B------:R-:W-:Y:S02]  /*146f0*/  ISETP.GE.AND P5, PT, R14, c[0x0][0x3c8], PT ;  /* 0x0000f2000e007a0c */ /* 0x000fe40003fa6270 */
[----:B------:R-:W-:Y:S02]  /*14700*/  IADD3 R10, R231, 0x50, RZ ;  /* 0x00000050e70a7810 */ /* 0x000fe40007ffe0ff */
[----:B-1----:R-:W-:Y:S02]  /*14710*/  @!P2 LEA R8, P3, R11, R0, 0x2 ;  /* 0x000000000b08a211 */ /* 0x002fe400078610ff */
[----:B------:R-:W-:-:S02]  /*14720*/  IADD3 R16, R231, 0x48, RZ ;  /* 0x00000048e7107810 */ /* 0x000fc40007ffe0ff */
[----:B------:R-:W-:Y:S02]  /*14730*/  @!P2 LEA.HI.X R9, R11, R4, R15, 0x2, P3 ;  /* 0x000000040b09a211 */ /* 0x000fe400018f140f */
[C---:B------:R-:W-:Y:S02]  /*14740*/  IADD3 R11, R231.reuse, 0x40, RZ ;  /* 0x00000040e70b7810 */ /* 0x040fe40007ffe0ff */
[----:B------:R-:W-:Y:S01]  /*14750*/  SHF.R.S32.HI R16, RZ, 0x1f, R16 ;  /* 0x0000001fff107819 */ /* 0x000fe20000011410 */
[----:B------:R-:W-:Y:S01]  /*14760*/  @!P2 ST.E.64 [R8.64], R82 ;  /* 0x000000520800a985 */ /* 0x000fe2000c101b06 */
[----:B------:R-:W-:Y:S02]  /*14770*/  SHF.R.S32.HI R11, RZ, 0x1f, R11 ;  /* 0x0000001fff0b7819 */ /* 0x000fe4000001140b */
[----:B------:R-:W-:-:S04]  /*14780*/  IADD3 R15, R231, 0x60, RZ ;  /* 0x00000060e70f7810 */ /* 0x000fc80007ffe0ff */
[----:B------:R-:W-:Y:S02]  /*14790*/  ISETP.GE.AND P2, PT, R15, c[0x0][0x3c8], PT ;  /* 0x0000f2000f007a0c */ /* 0x000fe40003f46270 */
[-C--:B--2---:R-:W-:Y:S02]  /*147a0*/  @!P1 LEA R6, P4, R12, R0.reuse, 0x2 ;  /* 0x000000000c069211 */ /* 0x084fe400078810ff */
[----:B---3--:R-:W-:-:S11]  /*147b0*/  @!P0 LEA R2, P6, R5, R0, 0x2 ;  /* 0x0000000005028211 */ /* 0x008fd600078c10ff */
[----:B------:R-:W-:Y:S02]  /*147c0*/  P2R R3, PR, RZ, 0x10 ;  /* 0x00000010ff037803 */ /* 0x000fe40000000000 */
[----:B------:R-:W-:Y:S02]  /*147d0*/  ISETP.GE.AND P4, PT, R10, c[0x0][0x3c8], PT ;  /* 0x0000f2000a007a0c */ /* 0x000fe40003f86270 */
[----:B------:R-:W-:Y:S02]  /*147e0*/  ISETP.NE.AND P3, PT, R3, RZ, PT ;  /* 0x000000ff0300720c */ /* 0x000fe40003f65270 */
[-C--:B------:R-:W-:Y:S02]  /*147f0*/  @!P0 LEA.HI.X R3, R5, R4.reuse, R11, 0x2, P6 ;  /* 0x0000000405038211 */ /* 0x080fe400030f140b */
[----:B------:R-:W-:Y:S02]  /*14800*/  @!P1 LEA.HI.X R7, R12, R4, R13, 0x2, P3 ;  /* 0x000000040c079211 */ /* 0x000fe400018f140d */
[----:B------:R-:W-:-:S02]  /*14810*/  IADD3 R12, R231, 0x58, RZ ;  /* 0x00000058e70c7810 */ /* 0x000fc40007ffe0ff */
[C---:B------:R-:W-:Y:S01]  /*14820*/  IADD3 R11, R231.reuse, 0x50, RZ ;  /* 0x00000050e70b7810 */ /* 0x040fe20007ffe0ff */
[----:B------:R1:W-:Y:S01]  /*14830*/  @!P1 ST.E.64 [R6.64], R78 ;  /* 0x0000004e06009985 */ /* 0x0003e2000c101b06 */
[----:B------:R-:W-:Y:S02]  /*14840*/  ISETP.GE.AND P3, PT, R12, c[0x0][0x3c8], PT ;  /* 0x0000f2000c007a0c */ /* 0x000fe40003f66270 */
[----:B------:R-:W-:Y:S01]  /*14850*/  SHF.R.S32.HI R11, RZ, 0x1f, R11 ;  /* 0x0000001fff0b7819 */ /* 0x000fe2000001140b */
[----:B------:R2:W-:Y:S01]  /*14860*/  @!P0 ST.E.64 [R2.64], R56 ;  /* 0x0000003802008985 */ /* 0x0005e2000c101b06 */
[C---:B------:R-:W-:Y:S02]  /*14870*/  IADD3 R13, R231.reuse, 0x68, RZ ;  /* 0x00000068e70d7810 */ /* 0x040fe40007ffe0ff */
[----:B------:R-:W-:Y:S02]  /*14880*/  IADD3 R5, R231, 0x70, RZ ;  /* 0x00000070e7057810 */ /* 0x000fe40007ffe0ff */
[----:B------:R-:W-:-:S02]  /*14890*/  ISETP.GE.AND P1, PT, R13, c[0x0][0x3c8], PT ;  /* 0x0000f2000d007a0c */ /* 0x000fc40003f26270 */
[----:B-1----:R-:W-:-:S04]  /*148a0*/  @!P5 LEA R6, P0, R14, R0, 0x2 ;  /* 0x000000000e06d211 */ /* 0x002fc800078010ff */
[----:B------:R-:W-:Y:S02]  /*148b0*/  @!P5 LEA.HI.X R7, R14, R4, R16, 0x2, P0 ;  /* 0x000000040e07d211 */ /* 0x000fe400000f1410 */
[C---:B--2---:R-:W-:Y:S02]  /*148c0*/  @!P4 LEA R2, P6, R10.reuse, R0, 0x2 ;  /* 0x000000000a02c211 */ /* 0x044fe400078c10ff */
[----:B------:R-:W-:Y:S01]  /*148d0*/  IADD3 R14, R231, 0x58, RZ ;  /* 0x00000058e70e7810 */ /* 0x000fe20007ffe0ff */
[----:B------:R-:W-:Y:S01]  /*148e0*/  @!P5 ST.E.64 [R6.64], R70 ;  /* 0x000000460600d985 */ /* 0x000fe2000c101b06 */
[----:B------:R-:W-:Y:S02]  /*148f0*/  @!P4 LEA.HI.X R3, R10, R4, R11, 0x2, P6 ;  /* 0x000000040a03c211 */ /* 0x000fe400030f140b */
[----:B------:R-:W-:Y:S02]  /*14900*/  @!P3 LEA R10, P5, R12, R0, 0x2 ;  /* 0x000000000c0ab211 */ /* 0x000fe400078a10ff */
[----:B------:R-:W-:Y:S01]  /*14910*/  ISETP.GE.AND P0, PT, R5, c[0x0][0x3c8], PT ;  /* 0x0000f20005007a0c */ /* 0x000fe20003f06270 */
[----:B------:R1:W-:Y:S01]  /*14920*/  @!P4 ST.E.64 [R2.64], R74 ;  /* 0x0000004a0200c985 */ /* 0x0003e2000c101b06 */
[----:B------:R-:W-:-:S02]  /*14930*/  SHF.R.S32.HI R14, RZ, 0x1f, R14 ;  /* 0x0000001fff0e7819 */ /* 0x000fc4000001140e */
[----:B------:R-:W-:Y:S02]  /*14940*/  IADD3 R16, R231, 0x60, RZ ;  /* 0x00000060e7107810 */ /* 0x000fe40007ffe0ff */
[----:B------:R-:W-:Y:S02]  /*14950*/  @!P2 LEA R8, P6, R15, R0, 0x2 ;  /* 0x000000000f08a211 */ /* 0x000fe400078c10ff */
[----:B------:R-:W-:-:S04]  /*14960*/  SHF.R.S32.HI R16, RZ, 0x1f, R16 ;  /* 0x0000001fff107819 */ /* 0x000fc80000011410 */
[----:B------:R-:W-:Y:S02]  /*14970*/  @!P2 LEA.HI.X R9, R15, R4, R16, 0x2, P6 ;  /* 0x000000040f09a211 */ /* 0x000fe400030f1410 */
[----:B-1----:R-:W-:Y:S02]  /*14980*/  P2R R2, PR, RZ, 0x20 ;  /* 0x00000020ff027803 */ /* 0x002fe40000000000 */
[----:B------:R-:W-:Y:S02]  /*14990*/  @!P1 LEA R6, P5, R13, R0, 0x2 ;  /* 0x000000000d069211 */ /* 0x000fe400078a10ff */
[----:B------:R-:W-:-:S04]  /*149a0*/  ISETP.NE.AND P4, PT, R2, RZ, PT ;  /* 0x000000ff0200720c */ /* 0x000fc80003f85270 */
[----:B------:R-:W-:Y:S02]  /*149b0*/  @!P3 LEA.HI.X R11, R12, R4, R14, 0x2, P4 ;  /* 0x000000040c0bb211 */ /* 0x000fe400020f140e */
[C---:B------:R-:W-:Y:S02]  /*149c0*/  IADD3 R14, R231.reuse, 0x68, RZ ;  /* 0x00000068e70e7810 */ /* 0x040fe40007ffe0ff */
[----:B------:R-:W-:Y:S01]  /*149d0*/  IADD3 R12, R231, 0x70, RZ ;  /* 0x00000070e70c7810 */ /* 0x000fe20007ffe0ff */
[----:B------:R1:W-:Y:S01]  /*149e0*/  @!P3 ST.E.64 [R10.64], R88 ;  /* 0x000000580a00b985 */ /* 0x0003e2000c101b06 */
[----:B------:R-:W-:Y:S02]  /*149f0*/  SHF.R.S32.HI R14, RZ, 0x1f, R14 ;  /* 0x0000001fff0e7819 */ /* 0x000fe4000001140e */
[----:B------:R-:W-:Y:S01]  /*14a00*/  SHF.R.S32.HI R12, RZ, 0x1f, R12 ;  /* 0x0000001fff0c7819 */ /* 0x000fe2000001140c */
[----:B------:R1:W-:Y:S01]  /*14a10*/  @!P2 ST.E.64 [R8.64], R86 ;  /* 0x000000560800a985 */ /* 0x0003e2000c101b06 */
[----:B------:R-:W-:-:S02]  /*14a20*/  @!P0 LEA R2, P4, R5, R0, 0x2 ;  /* 0x0000000005028211 */ /* 0x000fc400078810ff */
[-C--:B------:R-:W-:Y:S02]  /*14a30*/  @!P1 LEA.HI.X R7, R13, R4.reuse, R14, 0x2, P5 ;  /* 0x000000040d079211 */ /* 0x080fe400028f140e */
[----:B------:R-:W-:-:S03]  /*14a40*/  @!P0 LEA.HI.X R3, R5, R4, R12, 0x2, P4 ;  /* 0x0000000405038211 */ /* 0x000fc600020f140c */
[----:B------:R1:W-:Y:S04]  /*14a50*/  @!P1 ST.E.64 [R6.64], R58 ;  /* 0x0000003a06009985 */ /* 0x0003e8000c101b06 */
[----:B------:R1:W-:Y:S01]  /*14a60*/  @!P0 ST.E.64 [R2.64], R54 ;  /* 0x0000003602008985 */ /* 0x0003e2000c101b06 */
[----:B------:R-:W-:-:S13]  /*14a70*/  ISETP.GE.AND P0, PT, R252, c[0x0][0x3c8], PT ;  /* 0x0000f200fc007a0c */ /* 0x000fda0003f06270 */
[----:B------:R-:W-:Y:S05]  /*14a80*/  @P0 BRA `(.L_x_790) ;  /* 0x00000ba000000947 */ /* 0x000fea0003800000 */
[----:B------:R-:W-:Y:S02]  /*14a90*/  SHF.R.S32.HI R5, RZ, 0x1f, R252 ;  /* 0x0000001fff057819 */ /* 0x000fe400000114fc */
[----:B-1----:R-:W-:-:S04]  /*14aa0*/  LEA R2, P0, R252, R0, 0x2 ;  /* 0x00000000fc027211 */ /* 0x002fc800078010ff */
[----:B------:R-:W-:-:S05]  /*14ab0*/  LEA.HI.X R3, R252, R4, R5, 0x2, P0 ;  /* 0x00000004fc037211 */ /* 0x000fca00000f1405 */
[----:B------:R1:W-:Y:S01]  /*14ac0*/  ST.E.64 [R2.64], R48 ;  /* 0x0000003002007985 */ /* 0x0003e2000c101b06 */
[----:B------:R-:W-:Y:S05]  /*14ad0*/  BRA `(.L_x_790) ;  /* 0x00000b5000007947 */ /* 0x000fea0003800000 */
.L_x_775:
[----:B------:R-:W-:Y:S01]  /*14ae0*/  ISETP.NE.U32.AND P0, PT, RZ, c[0x0][0x508], PT ;  /* 0x00014200ff007a0c */ /* 0x000fe20003f05070 */
[----:B------:R-:W-:Y:S01]  /*14af0*/  IMAD.MOV.U32 R4, RZ, RZ, 0x4 ;  /* 0x00000004ff047424 */ /* 0x000fe200078e00ff */
[----:B------:R-:W-:Y:S01]  /*14b00*/  ISETP.NE.U32.AND P2, PT, RZ, c[0x0][0x500], PT ;  /* 0x00014000ff007a0c */ /* 0x000fe20003f45070 */
[----:B------:R-:W-:Y:S01]  /*14b10*/  IMAD.MOV.U32 R20, RZ, RZ, c[0x0][0x388] ;  /* 0x0000e200ff147624 */ /* 0x000fe200078e00ff */
[----:B------:R-:W-:Y:S01]  /*14b20*/  ISETP.NE.AND.EX P0, PT, RZ, c[0x0][0x50c], PT, P0 ;  /* 0x00014300ff007a0c */ /* 0x000fe20003f05300 */
[----:B--2---:R-:W-:Y:S01]  /*14b30*/  IMAD.MOV.U32 R6, RZ, RZ, RZ ;  /* 0x000000ffff067224 */ /* 0x004fe200078e00ff */
[----:B------:R-:W-:Y:S01]  /*14b40*/  ISETP.NE.AND.EX P2, PT, RZ, c[0x0][0x504], PT, P2 ;  /* 0x00014100ff007a0c */ /* 0x000fe20003f45320 */
[----:B------:R-:W-:-:S10]  /*14b50*/  IMAD.WIDE R2, R251, R4, c[0x0][0x500] ;  /* 0x00014000fb027625 */ /* 0x000fd400078e0204 */
[----:B------:R-:W-:Y:S02]  /*14b60*/  @P0 IMAD.WIDE R4, R251, R4, c[0x0][0x508] ;  /* 0x00014200fb040625 */ /* 0x000fe400078e0204 */
[----:B------:R2:W5:Y:S04]  /*14b70*/  @P2 LDG.E R6, [R2.64] ;  /* 0x0000000602062981 */ /* 0x000568000c1e1900 */
[----:B------:R2:W5:Y:S01]  /*14b80*/  @P0 LDG.E R20, [R4.64] ;  /* 0x0000000604140981 */ /* 0x000562000c1e1900 */
[----:B------:R-:W-:-:S04]  /*14b90*/  ISETP.NE.AND P1, PT, R246, RZ, PT ;  /* 0x000000fff600720c */ /* 0x000fc80003f25270 */
[----:B------:R-:W-:Y:S01]  /*14ba0*/  SEL R19, R246, c[0x0][0x3d4], P1 ;  /* 0x0000f500f6137a07 */ /* 0x000fe20000800000 */
[----:B------:R-:W-:Y:S05]  /*14bb0*/  @P0 BRA `(.L_x_796) ;  /* 0x0000004000000947 */ /* 0x000fea0003800000 */
[----:B------:R-:W-:Y:S05]  /*14bc0*/  @!P2 BRA `(.L_x_796) ;  /* 0x000000300000a947 */ /* 0x000fea0003800000 */
[----:B------:R3:W4:Y:S04]  /*14bd0*/  LDG.E R0, [R2.64] ;  /* 0x0000000602007981 */ /* 0x000728000c1e1900 */
[----:B--23--:R-:W4:Y:S02]  /*14be0*/  LDG.E R2, [R2.64+0x4] ;  /* 0x0000040602027981 */ /* 0x00cf24000c1e1900 */
[----:B----45:R-:W-:Y:S02]  /*14bf0*/  IADD3 R20, -R0, R2, RZ ;  /* 0x0000000200147210 */ /* 0x030fe40007ffe1ff */
.L_x_796:
[----:B--2---:R-:W2:Y:S01]  /*14c00*/  S2R R2, SR_TID.X ;  /* 0x0000000000027919 */ /* 0x004ea20000002100 */
[----:B------:R-:W-:Y:S01]  /*14c10*/  SHF.R.S32.HI R0, RZ, 0x1f, R251 ;  /* 0x0000001fff007819 */ /* 0x000fe200000114fb */
[----:B------:R-:W-:Y:S01]  /*14c20*/  BSSY B0, `(.L_x_797) ;  /* 0x0000036000007945 */ /* 0x000fe20003800000 */
[----:B------:R-:W-:-:S02]  /*14c30*/  LOP3.LUT R15, R250, 0xffff, RZ, 0xc0, !PT ;  /* 0x0000fffffa0f7812 */ /* 0x000fc400078ec0ff */
[----:B-----5:R-:W-:Y:S02]  /*14c40*/  SHF.R.S32.HI R18, RZ, 0x1f, R6 ;  /* 0x0000001fff127819 */ /* 0x020fe40000011406 */
[----:B------:R-:W-:Y:S02]  /*14c50*/  SEL R16, R251, RZ, !P2 ;  /* 0x000000fffb107207 */ /* 0x000fe40005000000 */
[----:B------:R-:W-:Y:S02]  /*14c60*/  SEL R21, R0, RZ, !P2 ;  /* 0x000000ff00157207 */ /* 0x000fe40005000000 */
[----:B--2---:R-:W-:-:S13]  /*14c70*/  ISETP.GT.AND P0, PT, R2, 0x7f, PT ;  /* 0x0000007f0200780c */ /* 0x004fda0003f04270 */
[----:B------:R-:W-:Y:S05]  /*14c80*/  @P0 BRA `(.L_x_798) ;  /* 0x000002f000000947 */ /* 0x000fea0003800000 */
[----:B------:R-:W-:Y:S01]  /*14c90*/  IMAD R0, R20, c[0x0][0x4e8], RZ ;  /* 0x00013a0014007a24 */ /* 0x000fe200078e02ff */
[----:B------:R-:W-:-:S04]  /*14ca0*/  IADD3 R14, R243, R2, RZ ;  /* 0x00000002f30e7210 */ /* 0x000fc80007ffe0ff */
[----:B------:R-:W-:-:S13]  /*14cb0*/  ISETP.GE.AND P0, PT, R14, R0, PT ;  /* 0x000000000e00720c */ /* 0x000fda0003f06270 */
[----:B------:R-:W-:Y:S05]  /*14cc0*/  @P0 BRA `(.L_x_798) ;  /* 0x000002b000000947 */ /* 0x000fea0003800000 */
[----:B------:R-:W-:Y:S01]  /*14cd0*/  IMAD.MOV.U32 R0, RZ, RZ, 0x368 ;  /* 0x00000368ff007424 */ /* 0x000fe200078e00ff */
[----:B------:R-:W-:-:S04]  /*14ce0*/  ISETP.GT.AND P2, PT, R19, 0x1, PT ;  /* 0x000000011300780c */ /* 0x000fc80003f44270 */
[----:B------:R-:W-:-:S04]  /*14cf0*/  SEL R0, R0, 0x328, P2 ;  /* 0x0000032800007807 */ /* 0x000fc80001000000 */
[----:B------:R2:W3:Y:S08]  /*14d00*/  LDC.64 R8, c[0x0][R0+0x170] ;  /* 0x00005c0000087b82 */ /* 0x0004f00000000a00 */
[----:B------:R2:W4:Y:S08]  /*14d10*/  LDC.64 R4, c[0x0][R0+0x168] ;  /* 0x00005a0000047b82 */ /* 0x0005300000000a00 */
[----:B------:R2:W5:Y:S08]  /*14d20*/  LDC.64 R12, c[0x0][R0+0x178] ;  /* 0x00005e00000c7b82 */ /* 0x0005700000000a00 */
[----:B------:R2:W1:Y:S02]  /*14d30*/  LDC.64 R10, c[0x0][R0+0x160] ;  /* 0x00005800000a7b82 */ /* 0x0004640000000a00 */
[----:B--2---:R-:W-:-:S02]  /*14d40*/  IMAD.MOV.U32 R0, RZ, RZ, c[0x0][0x4e8] ;  /* 0x00013a00ff007624 */ /* 0x004fc400078e00ff */
[-C--:B---3--:R-:W-:Y:S02]  /*14d50*/  IMAD R7, R9, R16.reuse, RZ ;  /* 0x0000001009077224 */ /* 0x088fe400078e02ff */
[----:B------:R-:W-:Y:S01]  /*14d60*/  IMAD.WIDE.U32 R2, R8, R16, RZ ;  /* 0x0000001008027225 */ /* 0x000fe200078e00ff */
[----:B------:R-:W-:Y:S02]  /*14d70*/  ISETP.NE.AND P0, PT, R0, 0x1, PT ;  /* 0x000000010000780c */ /* 0x000fe40003f05270 */
[----:B------:R-:W-:Y:S01]  /*14d80*/  MOV R0, R14 ;  /* 0x0000000e00007202 */ /* 0x000fe20000000f00 */
[----:B------:R-:W-:Y:S01]  /*14d90*/  IMAD R8, R8, R21, R7 ;  /* 0x0000001508087224 */ /* 0x000fe200078e0207 */
[----:B------:R-:W-:Y:S01]  /*14da0*/  SEL R7, R247, RZ, P2 ;  /* 0x000000fff7077207 */ /* 0x000fe20001000000 */
[-C--:B----4-:R-:W-:Y:S02]  /*14db0*/  IMAD R9, R5, R15.reuse, RZ ;  /* 0x0000000f05097224 */ /* 0x090fe400078e02ff */
[----:B------:R-:W-:Y:S01]  /*14dc0*/  IMAD.WIDE.U32 R4, R4, R15, RZ ;  /* 0x0000000f04047225 */ /* 0x000fe200078e00ff */
[----:B------:R-:W-:-:S03]  /*14dd0*/  IADD3 R3, R3, R8, RZ ;  /* 0x0000000803037210 */ /* 0x000fc60007ffe0ff */
[----:B------:R-:W-:Y:S02]  /*14de0*/  IMAD.IADD R9, R5, 0x1, R9 ;  /* 0x0000000105097824 */ /* 0x000fe400078e0209 */
[----:B------:R-:W-:-:S04]  /*14df0*/  @P0 IMAD.HI.U32 R17, R14, c[0x0][0x4ec], RZ ;  /* 0x00013b000e110a27 */ /* 0x000fc800078e00ff */
[-C--:B-----5:R-:W-:Y:S01]  /*14e00*/  IMAD R8, R13, R7.reuse, RZ ;  /* 0x000000070d087224 */ /* 0x0a0fe200078e02ff */
[----:B------:R-:W-:Y:S02]  /*14e10*/  @P0 SHF.R.U32.HI R0, RZ, c[0x0][0x4f0], R17 ;  /* 0x00013c00ff000a19 */ /* 0x000fe40000011611 */
[----:B------:R-:W-:Y:S01]  /*14e20*/  IADD3 R17, P1, P0, R2, R4, R6 ;  /* 0x0000000402117210 */ /* 0x000fe2000783e006 */
[----:B------:R-:W-:-:S03]  /*14e30*/  IMAD.WIDE.U32 R4, R12, R7, RZ ;  /* 0x000000070c047225 */ /* 0x000fc600078e00ff */
[----:B------:R-:W-:Y:S01]  /*14e40*/  IADD3.X R9, R3, R9, R18, P1, P0 ;  /* 0x0000000903097210 */ /* 0x000fe20000fe0412 */
[----:B------:R-:W-:Y:S01]  /*14e50*/  IMAD.MOV R2, RZ, RZ, -R0 ;  /* 0x000000ffff027224 */ /* 0x000fe200078e0a00 */
[----:B------:R-:W-:Y:S01]  /*14e60*/  IADD3 R5, R5, R8, RZ ;  /* 0x0000000805057210 */ /* 0x000fe20007ffe0ff */
[----:B------:R-:W-:Y:S01]  /*14e70*/  IMAD.MOV.U32 R8, RZ, RZ, c[0x0][0x4a8] ;  /* 0x00012a00ff087624 */ /* 0x000fe200078e00ff */
[----:B------:R-:W-:Y:S01]  /*14e80*/  IADD3 R4, P1, P0, R0, R17, R4 ;  /* 0x0000001100047210 */ /* 0x000fe2000783e004 */
[----:B------:R-:W-:Y:S01]  /*14e90*/  IMAD R2, R2, c[0x0][0x4e8], R14 ;  /* 0x00013a0002027a24 */ /* 0x000fe200078e020e */
[----:B------:R-:W-:-:S03]  /*14ea0*/  SHF.R.S32.HI R3, RZ, 0x1f, R0 ;  /* 0x0000001fff037819 */ /* 0x000fc60000011400 */
[----:B-1----:R-:W-:Y:S01]  /*14eb0*/  IMAD R0, R11, R2, RZ ;  /* 0x000000020b007224 */ /* 0x002fe200078e02ff */
[----:B------:R-:W-:Y:S02]  /*14ec0*/  SHF.R.S32.HI R7, RZ, 0x1f, R2 ;  /* 0x0000001fff077819 */ /* 0x000fe40000011402 */
        /* <DEDUP_REMOVED lines=11> */
.L_x_798:
[----:B------:R-:W-:Y:S05]  /*14f80*/  BSYNC B0 ;  /* 0x0000000000007941 */ /* 0x000fea0003800000 */
.L_x_797:
        /* <DEDUP_REMOVED lines=8> */
[----:B------:R-:W-:-:S03]  /*15010*/  IADD3 R4, R4, R243, RZ ;  /* 0x000000f304047210 */ /* 0x000fc60007ffe0ff */
        /* <DEDUP_REMOVED lines=26> */
.L_x_875:
[----:B------:R-:W-:Y:S05]  /*151c0*/  BRA.DIV ~URZ, `(.L_x_800) ;  /* 0x00003e927f007947 */ /* 0x000fea000b800000 */
[----:B------:R3:W4:Y:S02]  /*151d0*/  SHFL.IDX PT, R0, R10, RZ, 0x181f ;  /* 0x00181fff0a007589 */ /* 0x00072400000e0000 */
.L_x_876:
[----:B------:R-:W-:Y:S01]  /*151e0*/  IMAD R8, R20, c[0x0][0x4e8], RZ ;  /* 0x00013a0014087a24 */ /* 0x000fe200078e02ff */
        /* <DEDUP_REMOVED lines=10> */
[-C--:B--2---:R-:W-:Y:S02]  /*15290*/  @!P1 LEA.HI.X R5, R208, R9.reuse, R12, 0x1, P3 ;  /* 0x00000009d0059211 */ /* 0x084fe400018f0c0c */
[----:B------:R-:W-:-:S03]  /*152a0*/  @!P0 LEA.HI.X R3, R216, R9, R11, 0x1, P2 ;  /* 0x00000009d8038211 */ /* 0x000fc600010f0c0b */
[----:B------:R2:W-:Y:S04]  /*152b0*/  @!P1 ST.E.128 [R4.64], RZ ;  /* 0x000000ff04009985 */ /* 0x0005e8000c101d06 */
[----:B------:R2:W-:Y:S02]  /*152c0*/  @!P0 ST.E.128 [R2.64], RZ ;  /* 0x000000ff02008985 */ /* 0x0005e4000c101d06 */
.L_x_802:
[----:B------:R-:W-:Y:S05]  /*152d0*/  BSYNC B0 ;  /* 0x0000000000007941 */ /* 0x000fea0003800000 */
.L_x_801:
[----:B------:R-:W-:Y:S05]  /*152e0*/  BRA.DIV ~URZ, `(.L_x_803) ;  /* 0x00003de27f007947 */ /* 0x000fea000b800000 */
[----:B--2---:R2:W1:Y:S04]  /*152f0*/  SHFL.IDX PT, R9, R7, 0x1, 0x181f ;  /* 0x00381f0007097f89 */ /* 0x00446800000e0000 */
[----:B----4-:R2:W4:Y:S02]  /*15300*/  SHFL.IDX PT, R0, R10, 0x1, 0x181f ;  /* 0x00381f000a007f89 */ /* 0x01052400000e0000 */
.L_x_877:
        /* <DEDUP_REMOVED lines=10> */
[-C--:B-1----:R-:W-:Y:S02]  /*153b0*/  @!P1 LEA.HI.X R5, R208, R9.reuse, R12, 0x1, P3 ;  /* 0x00000009d0059211 */ /* 0x082fe400018f0c0c */
[----:B------:R-:W-:-:S03]  /*153c0*/  @!P0 LEA.HI.X R3, R216, R9, R11, 0x1, P2 ;  /* 0x00000009d8038211 */ /* 0x000fc600010f0c0b */
[----:B------:R1:W-:Y:S04]  /*153d0*/  @!P1 ST.E.128 [R4.64], RZ ;  /* 0x000000ff04009985 */ /* 0x0003e8000c101d06 */
[----:B------:R1:W-:Y:S02]  /*153e0*/  @!P0 ST.E.128 [R2.64], RZ ;  /* 0x000000ff02008985 */ /* 0x0003e4000c101d06 */
.L_x_805:
[----:B------:R-:W-:Y:S05]  /*153f0*/  BSYNC B0 ;  /* 0x0000000000007941 */ /* 0x000fea0003800000 */
.L_x_804:
[----:B------:R-:W-:Y:S05]  /*15400*/  BRA.DIV ~URZ, `(.L_x_806) ;  /* 0x00003d927f007947 */ /* 0x000fea000b800000 */
[----:B-1----:R1:W2:Y:S02]  /*15410*/  SHFL.IDX PT, R9, R7, 0x2, 0x181f ;  /* 0x00581f0007097f89 */ /* 0x0022a400000e0000 */
.L_x_878:
[----:B------:R-:W-:Y:S05]  /*15420*/  BRA.DIV ~URZ, `(.L_x_807) ;  /* 0x00003de27f007947 */ /* 0x000fea000b800000 */
[----:B----4-:R4:W1:Y:S02]  /*15430*/  SHFL.IDX PT, R0, R10, 0x2, 0x181f ;  /* 0x00581f000a007f89 */ /* 0x01086400000e0000 */
.L_x_879:
        /* <DEDUP_REMOVED lines=8> */
[-C--:B-1----:R-:W-:Y:S02]  /*154c0*/  @!P1 LEA R4, P3, R208, R0.reuse, 0x1 ;  /* 0x00000000d0049211 */ /* 0x082fe400078608ff */
[----:B------:R-:W-:Y:S02]  /*154d0*/  @!P0 LEA R2, P2, R216, R0, 0x1 ;  /* 0x00000000d8028211 */ /* 0x000fe400078408ff */
[-C--:B--2---:R-:W-:Y:S02]  /*154e0*/  @!P1 LEA.HI.X R5, R208, R9.reuse, R12, 0x1, P3 ;  /* 0x00000009d0059211 */ /* 0x084fe400018f0c0c */
[----:B------:R-:W-:-:S03]  /*154f0*/  @!P0 LEA.HI.X R3, R216, R9, R11, 0x1, P2 ;  /* 0x00000009d8038211 */ /* 0x000fc600010f0c0b */
[----:B------:R1:W-:Y:S04]  /*15500*/  @!P1 ST.E.128 [R4.64], RZ ;  /* 0x000000ff04009985 */ /* 0x0003e8000c101d06 */
[----:B------:R1:W-:Y:S02]  /*15510*/  @!P0 ST.E.128 [R2.64], RZ ;  /* 0x000000ff02008985 */ /* 0x0003e4000c101d06 */
.L_x_809:
[----:B------:R-:W-:Y:S05]  /*15520*/  BSYNC B0 ;  /* 0x0000000000007941 */ /* 0x000fea0003800000 */
.L_x_808:
[----:B------:R-:W-:Y:S05]  /*15530*/  BRA.DIV ~URZ, `(.L_x_810) ;  /* 0x00003d427f007947 */ /* 0x000fea000b800000 */
[----:B-12---:R-:W1:Y:S04]  /*15540*/  SHFL.IDX PT, R7, R7, 0x3, 0x181f ;  /* 0x00781f0007077f89 */ /* 0x006e6800000e0000 */
[----:B------:R2:W3:Y:S02]  /*15550*/  SHFL.IDX PT, R0, R10, 0x3, 0x181f ;  /* 0x00781f000a007f89 */ /* 0x0004e400000e0000 */
.L_x_880:
[----:B------:R-:W-:-:S04]  /*15560*/  IADD3 R6, R6, 0x60, RZ ;  /* 0x0000006006067810 */ /* 0x000fc80007ffe0ff */
[----:B------:R-:W-:-:S13]  /*15570*/  ISETP.GE.AND P0, PT, R6, R8, PT ;  /* 0x000000080600720c */ /* 0x000fda0003f06270 */
[----:B------:R-:W-:Y:S05]  /*15580*/  @P0 BRA `(.L_x_790) ;  /* 0x000000a000000947 */ /* 0x000fea0003800000 */
[----:B------:R-:W-:Y:S02]  /*15590*/  ISETP.GE.AND P1, PT, R208, c[0x0][0x3c8], PT ;  /* 0x0000f200d0007a0c */ /* 0x000fe40003f26270 */
[----:B------:R-:W-:Y:S02]  /*155a0*/  ISETP.GE.AND P0, PT, R216, c[0x0][0x3c8], PT ;  /* 0x0000f200d8007a0c */ /* 0x000fe40003f06270 */
[----:B--234-:R-:W-:Y:S02]  /*155b0*/  SHF.R.S32.HI R10, RZ, 0x1f, R208 ;  /* 0x0000001fff0a7819 */ /* 0x01cfe400000114d0 */
[----:B------:R-:W-:-:S07]  /*155c0*/  SHF.R.S32.HI R9, RZ, 0x1f, R216 ;  /* 0x0000001fff097819 */ /* 0x000fce00000114d8 */
[-C--:B------:R-:W-:Y:S02]  /*155d0*/  @!P1 LEA R4, P3, R208, R0.reuse, 0x1 ;  /* 0x00000000d0049211 */ /* 0x080fe400078608ff */
[----:B------:R-:W-:Y:S02]  /*155e0*/  @!P0 LEA R2, P2, R216, R0, 0x1 ;  /* 0x00000000d8028211 */ /* 0x000fe400078408ff */
[-C--:B-1----:R-:W-:Y:S02]  /*155f0*/  @!P1 LEA.HI.X R5, R208, R7.reuse, R10, 0x1, P3 ;  /* 0x00000007d0059211 */ /* 0x082fe400018f0c0a */
[----:B------:R-:W-:-:S03]  /*15600*/  @!P0 LEA.HI.X R3, R216, R7, R9, 0x1, P2 ;  /* 0x00000007d8038211 */ /* 0x000fc600010f0c09 */
[----:B------:R1:W-:Y:S04]  /*15610*/  @!P1 ST.E.128 [R4.64], RZ ;  /* 0x000000ff04009985 */ /* 0x0003e8000c101d06 */
[----:B------:R1:W-:Y:S02]  /*15620*/  @!P0 ST.E.128 [R2.64], RZ ;  /* 0x000000ff02008985 */ /* 0x0003e4000c101d06 */
.L_x_790:
[----:B------:R-:W-:Y:S05]  /*15630*/  BSYNC B1 ;  /* 0x0000000000017941 */ /* 0x000fea0003800000 */
.L_x_774:
[----:B-1-34-:R-:W3:Y:S02]  /*15640*/  LDL R0, [R1+0x20] ;  /* 0x0000200001007983 */ /* 0x01aee40000100800 */
[----:B---3--:R-:W-:-:S13]  /*15650*/  ISETP.NE.AND P0, PT, R0, RZ, PT ;  /* 0x000000ff0000720c */ /* 0x008fda0003f05270 */
[----:B------:R-:W-:Y:S01]  /*15660*/  @P0 WARPSYNC 0xffffffff ;  /* 0xffffffff00000948 */ /* 0x000fe20003800000 */
[----:B------:R-:W-:Y:S06]  /*15670*/  @P0 BAR.SYNC.DEFER_BLOCKING 0x5, 0x100 ;  /* 0x0144000000000b1d */ /* 0x000fec0000010000 */
[----:B------:R-:W1:Y:S04]  /*15680*/  @P0 LDS.128 R248, [0xe100] ;  /* 0x00e10000fff80984 */ /* 0x000e680000000c00 */
[----:B------:R-:W-:Y:S06]  /*15690*/  @P0 BAR.ARV 0x4, 0x100 ;  /* 0x0104000000000b1d */ /* 0x000fec0000002000 */
[----:B------:R-:W-:Y:S05]  /*156a0*/  @P0 BRA `(.L_x_811) ;  /* 0x00000f6000000947 */ /* 0x000fea0003800000 */
[----:B------:R-:W3:Y:S01]  /*156b0*/  S2R R0, SR_TID.X ;  /* 0x0000000000007919 */ /* 0x000ee20000002100 */
[----:B------:R-:W-:Y:S01]  /*156c0*/  IMAD.MOV.U32 R7, RZ, RZ, RZ ;  /* 0x000000ffff077224 */ /* 0x000fe200078e00ff */
[----:B--23--:R-:W-:-:S04]  /*156d0*/  LOP3.LUT R12, R0, 0x1f, RZ, 0xc0, !PT ;  /* 0x0000001f000c7812 */ /* 0x00cfc800078ec0ff */
[----:B------:R-:W-:Y:S01]  /*156e0*/  ISETP.NE.AND P6, PT, R12, 0x1f, PT ;  /* 0x0000001f0c00780c */ /* 0x000fe20003fc5270 */
[----:B------:R-:W-:Y:S10]  /*156f0*/  BRA.DIV ~URZ, `(.L_x_812) ;  /* 0x00003c527f007947 */ /* 0x000ff4000b800000 */
[----:B------:R2:W3:Y:S02]  /*15700*/  SHFL.IDX PT, R9, R62, RZ, 0x1f ;  /* 0x00001fff3e097589 */ /* 0x0004e400000e0000 */
.L_x_881:
[----:B------:R-:W-:Y:S05]  /*15710*/  BRA.DIV ~URZ, `(.L_x_813) ;  /* 0x00003ca27f007947 */ /* 0x000fea000b800000 */
[----:B------:R4:W2:Y:S02]  /*15720*/  SHFL.IDX PT, R8, R62, 0x1, 0x1f ;  /* 0x00201f003e087f89 */ /* 0x0008a400000e0000 */
.L_x_882:
[----:B-1----:R-:W-:Y:S02]  /*15730*/  IMAD.IADD R0, R251, 0x1, R12 ;  /* 0x00000001fb007824 */ /* 0x002fe400078e020c */
        /* <DEDUP_REMOVED lines=16> */
[----:B------:R1:W4:Y:S02]  /*15840*/  SHFL.UP PT, R4, R0, 0x1, RZ ;  /* 0x0420000000047989 */ /* 0x00032400000e00ff */
.L_x_883:
[----:B----4-:R-:W-:-:S04]  /*15850*/  SEL R4, R4, RZ, P5 ;  /* 0x000000ff04047207 */ /* 0x010fc80002800000 */
        /* <DEDUP_REMOVED lines=14> */
[----:B------:R1:W4:Y:S02]  /*15940*/  SHFL.IDX PT, R0, R4, 0x1f, 0x1f ;  /* 0x03e01f0004007f89 */ /* 0x00032400000e0000 */
.L_x_884:
[----:B----4-:R-:W-:Y:S01]  /*15950*/  IMAD R0, R0, c[0x0][0x538], RZ ;  /* 0x00014e0000007a24 */ /* 0x010fe200078e02ff */
[----:B------:R-:W-:Y:S04]  /*15960*/  BSSY B1, `(.L_x_816) ;  /* 0x00000c5000017945 */ /* 0x000fe80003800000 */
[----:B--2---:R-:W-:-:S04]  /*15970*/  IADD3 R8, R0, R8, RZ ;  /* 0x0000000800087210 */ /* 0x004fc80007ffe0ff */
[----:B---3--:R-:W-:-:S13]  /*15980*/  ISETP.GT.AND P0, PT, R8, R9, PT ;  /* 0x000000090800720c */ /* 0x008fda0003f04270 */
[----:B------:R-:W-:Y:S05]  /*15990*/  @P0 BRA `(.L_x_817) ;  /* 0x0000024000000947 */ /* 0x000fea0003800000 */
.L_x_821:
        /* <DEDUP_REMOVED lines=16> */
.L_x_885:
        /* <DEDUP_REMOVED lines=16> */
.L_x_886:
[----:B--2---:R-:W-:-:S05]  /*15ba0*/  IMAD R0, R0, c[0x0][0x538], RZ ;  /* 0x00014e0000007a24 */ /* 0x004fca00078e02ff */
[----:B------:R-:W-:-:S04]  /*15bb0*/  IADD3 R8, R0, R8, RZ ;  /* 0x0000000800087210 */ /* 0x000fc80007ffe0ff */
[----:B------:R-:W-:-:S13]  /*15bc0*/  ISETP.GT.AND P0, PT, R8, R9, PT ;  /* 0x000000090800720c */ /* 0x000fda0003f04270 */
[----:B-1----:R-:W-:Y:S05]  /*15bd0*/  @!P0 BRA `(.L_x_821) ;  /* 0xfffffdc000008947 */ /* 0x002fea000383ffff */
.L_x_817:
[----:B------:R-:W-:-:S05]  /*15be0*/  IADD3 R8, -R0, R8, RZ ;  /* 0x0000000800087210 */ /* 0x000fca0007ffe1ff */
[----:B------:R-:W-:-:S05]  /*15bf0*/  IMAD R0, R4, c[0x0][0x538], R8 ;  /* 0x00014e0004007a24 */ /* 0x000fca00078e0208 */
[----:B------:R-:W-:Y:S01]  /*15c00*/  ISETP.GT.AND P0, PT, R0, R9, PT ;  /* 0x000000090000720c */ /* 0x000fe20003f04270 */
[----:B------:R-:W-:-:S12]  /*15c10*/  BRA.DIV ~URZ, `(.L_x_822) ;  /* 0x00003c027f007947 */ /* 0x000fd8000b800000 */
[----:B------:R-:W-:-:S04]  /*15c20*/  VOTE.ANY R5, PT, !P0 ;  /* 0x0000000000057806 */ /* 0x000fc800040e0100 */
.L_x_887:
[----:B------:R-:W2:Y:S02]  /*15c30*/  POPC R0, R5 ;  /* 0x0000000500007309 */ /* 0x000ea40000000000 */
[----:B--2---:R-:W-:Y:S01]  /*15c40*/  IADD3 R251, R0, R251, RZ ;  /* 0x000000fb00fb7210 */ /* 0x004fe20007ffe0ff */
[----:B------:R-:W-:Y:S05]  /*15c50*/  BRA.DIV ~URZ, `(.L_x_823) ;  /* 0x00003c127f007947 */ /* 0x000fea000b800000 */
[----:B------:R2:W3:Y:S04]  /*15c60*/  SHFL.IDX PT, R10, R6, R0, 0x1f ;  /* 0x00001f00060a7589 */ /* 0x0004e800000e0000 */
[----:B------:R2:W4:Y:S02]  /*15c70*/  SHFL.IDX PT, R7, R7, R0, 0x1f ;  /* 0x00001f0007077589 */ /* 0x00052400000e0000 */
.L_x_888:
[----:B------:R-:W-:Y:S01]  /*15c80*/  ISETP.NE.AND P0, PT, R5, RZ, PT ;  /* 0x000000ff0500720c */ /* 0x000fe20003f05270 */
[----:B------:R-:W-:-:S12]  /*15c90*/  BSSY B0, `(.L_x_824) ;  /* 0x0000005000007945 */ /* 0x000fd80003800000 */
[----:B------:R-:W-:Y:S05]  /*15ca0*/  @!P0 BRA `(.L_x_825) ;  /* 0x0000003000008947 */ /* 0x000fea0003800000 */
[----:B--2---:R-:W-:Y:S01]  /*15cb0*/  IADD3 R0, R0, -0x1, RZ ;  /* 0xffffffff00007810 */ /* 0x004fe20007ffe0ff */
[----:B------:R-:W-:Y:S05]  /*15cc0*/  BRA.DIV ~URZ, `(.L_x_826) ;  /* 0x00003c727f007947 */ /* 0x000fea000b800000 */
[----:B------:R2:W1:Y:S02]  /*15cd0*/  SHFL.IDX PT, R11, R4, R0, 0x1f ;  /* 0x00001f00040b7589 */ /* 0x00046400000e0000 */
.L_x_825:
[----:B------:R-:W-:Y:S05]  /*15ce0*/  BSYNC B0 ;  /* 0x0000000000007941 */ /* 0x000fea0003800000 */
.L_x_824:
[----:B----4-:R-:W-:Y:S01]  /*15cf0*/  ISETP.NE.AND P0, PT, R7, 0x1, PT ;  /* 0x000000010700780c */ /* 0x010fe20003f05270 */
[----:B-1----:R-:W-:Y:S01]  /*15d00*/  IMAD R248, R11, c[0x0][0x538], R8 ;  /* 0x00014e000bf87a24 */ /* 0x002fe200078e0208 */
[----:B------:R-:W-:Y:S04]  /*15d10*/  BSSY B0, `(.L_x_827) ;  /* 0x0000082000007945 */ /* 0x000fe80003800000 */
[----:B------:R-:W-:-:S07]  /*15d20*/  IADD3 R8, -R248, R9, RZ ;  /* 0x00000009f8087210 */ /* 0x000fce0007ffe1ff */
[----:B------:R-:W-:Y:S05]  /*15d30*/  @!P0 BRA `(.L_x_828) ;  /* 0x000003d000008947 */ /* 0x000fea0003800000 */
[-C--:B---3--:R-:W-:Y:S02]  /*15d40*/  IABS R2, R10.reuse ;  /* 0x0000000a00027213 */ /* 0x088fe40000000000 */
[----:B------:R-:W-:Y:S02]  /*15d50*/  IABS R9, R10 ;  /* 0x0000000a00097213 */ /* 0x000fe40000000000 */
[----:B--2---:R-:W1:Y:S08]  /*15d60*/  I2F.RP R0, R2 ;  /* 0x0000000200007306 */ /* 0x004e700000209400 */
[----:B-1----:R-:W1:Y:S02]  /*15d70*/  MUFU.RCP R0, R0 ;  /* 0x0000000000007308 */ /* 0x002e640000001000 */
[----:B-1----:R-:W-:-:S06]  /*15d80*/  IADD3 R0, R0, 0xffffffe, RZ ;  /* 0x0ffffffe00007810 */ /* 0x002fcc0007ffe0ff */
[----:B------:R-:W1:Y:S02]  /*15d90*/  F2I.FTZ.U32.TRUNC.NTZ R5, R0 ;  /* 0x0000000000057305 */ /* 0x000e64000021f000 */
[----:B-1----:R-:W-:Y:S01]  /*15da0*/  IMAD.MOV R3, RZ, RZ, -R5 ;  /* 0x000000ffff037224 */ /* 0x002fe200078e0a05 */
[----:B------:R-:W-:-:S03]  /*15db0*/  IABS R0, R7 ;  /* 0x0000000700007213 */ /* 0x000fc60000000000 */
[----:B------:R-:W-:Y:S01]  /*15dc0*/  IMAD.MOV.U32 R4, RZ, RZ, R3 ;  /* 0x000000ffff047224 */ /* 0x000fe200078e0003 */
[----:B------:R-:W-:Y:S01]  /*15dd0*/  IABS R3, R8 ;  /* 0x0000000800037213 */ /* 0x000fe20000000000 */
[----:B------:R-:W-:Y:S02]  /*15de0*/  IMAD.MOV.U32 R6, RZ, RZ, R0 ;  /* 0x000000ffff067224 */ /* 0x000fe400078e0000 */
[----:B------:R-:W-:Y:S02]  /*15df0*/  IMAD R0, R4, R2, RZ ;  /* 0x0000000204007224 */ /* 0x000fe400078e02ff */
[----:B------:R-:W-:Y:S01]  /*15e00*/  IMAD.MOV.U32 R4, RZ, RZ, RZ ;  /* 0x000000ffff047224 */ /* 0x000fe200078e00ff */
[----:B------:R-:W1:Y:S03]  /*15e10*/  I2F.RP R11, R6 ;  /* 0x00000006000b7306 */ /* 0x000e660000209400 */
[----:B------:R-:W-:-:S04]  /*15e20*/  IMAD.HI.U32 R5, R5, R0, R4 ;  /* 0x0000000005057227 */ /* 0x000fc800078e0004 */
[----:B------:R-:W-:-:S05]  /*15e30*/  IMAD.MOV R0, RZ, RZ, -R9 ;  /* 0x000000ffff007224 */ /* 0x000fca00078e0a09 */
[----:B------:R-:W-:Y:S01]  /*15e40*/  MOV R4, R0 ;  /* 0x0000000000047202 */ /* 0x000fe20000000f00 */
[----:B------:R-:W-:-:S04]  /*15e50*/  IMAD.HI.U32 R0, R5, R3, RZ ;  /* 0x0000000305007227 */ /* 0x000fc800078e00ff */
[----:B------:R-:W-:Y:S02]  /*15e60*/  IMAD R3, R0, R4, R3 ;  /* 0x0000000400037224 */ /* 0x000fe400078e0203 */
[----:B-1----:R-:W1:Y:S03]  /*15e70*/  MUFU.RCP R4, R11 ;  /* 0x0000000b00047308 */ /* 0x002e660000001000 */
[----:B------:R-:W-:-:S13]  /*15e80*/  ISETP.GT.U32.AND P0, PT, R2, R3, PT ;  /* 0x000000030200720c */ /* 0x000fda0003f04070 */
[----:B------:R-:W-:Y:S01]  /*15e90*/  @!P0 IMAD.IADD R3, R3, 0x1, -R2 ;  /* 0x0000000103038824 */ /* 0x000fe200078e0a02 */
[----:B-1----:R-:W-:Y:S02]  /*15ea0*/  IADD3 R4, R4, 0xffffffe, RZ ;  /* 0x0ffffffe04047810 */ /* 0x002fe40007ffe0ff */
[----:B------:R-:W-:Y:S02]  /*15eb0*/  @!P0 IADD3 R0, R0, 0x1, RZ ;  /* 0x0000000100008810 */ /* 0x000fe40007ffe0ff */
[----:B------:R-:W-:Y:S02]  /*15ec0*/  ISETP.GE.U32.AND P2, PT, R3, R2, PT ;  /* 0x000000020300720c */ /* 0x000fe40003f46070 */
[----:B------:R-:W1:Y:S01]  /*15ed0*/  F2I.FTZ.U32.TRUNC.NTZ R3, R4 ;  /* 0x0000000400037305 */ /* 0x000e62000021f000 */
[----:B------:R-:W-:Y:S02]  /*15ee0*/  LOP3.LUT R2, R8, R10, RZ, 0x3c, !PT ;  /* 0x0000000a08027212 */ /* 0x000fe400078e3cff */
[----:B------:R-:W-:-:S02]  /*15ef0*/  ISETP.NE.AND P0, PT, R10, RZ, PT ;  /* 0x000000ff0a00720c */ /* 0x000fc40003f05270 */
[----:B------:R-:W-:-:S06]  /*15f00*/  ISETP.GE.AND P1, PT, R2, RZ, PT ;  /* 0x000000ff0200720c */ /* 0x000fcc0003f26270 */
[----:B------:R-:W-:Y:S01]  /*15f10*/  @P2 IADD3 R0, R0, 0x1, RZ ;  /* 0x0000000100002810 */ /* 0x000fe20007ffe0ff */
[----:B-1----:R-:W-:-:S06]  /*15f20*/  IMAD.MOV R2, RZ, RZ, -R3 ;  /* 0x000000ffff027224 */ /* 0x002fcc00078e0a03 */
[----:B------:R-:W-:Y:S01]  /*15f30*/  @!P1 IMAD.MOV R0, RZ, RZ, -R0 ;  /* 0x000000ffff009224 */ /* 0x000fe200078e0a00 */
[----:B------:R-:W-:Y:S02]  /*15f40*/  @!P0 LOP3.LUT R0, RZ, R10, RZ, 0x33, !PT ;  /* 0x0000000aff008212 */ /* 0x000fe400078e33ff */
[----:B------:R-:W-:Y:S02]  /*15f50*/  MOV R4, R2 ;  /* 0x0000000200047202 */ /* 0x000fe40000000f00 */
[----:B------:R-:W-:Y:S02]  /*15f60*/  IABS R2, R7 ;  /* 0x0000000700027213 */ /* 0x000fe40000000000 */
[----:B------:R-:W-:Y:S01]  /*15f70*/  IABS R9, R0 ;  /* 0x0000000000097213 */ /* 0x000fe20000000000 */
[----:B------:R-:W-:Y:S02]  /*15f80*/  IMAD R4, R4, R6, RZ ;  /* 0x0000000604047224 */ /* 0x000fe400078e02ff */
[----:B------:R-:W-:-:S02]  /*15f90*/  IMAD.MOV R5, RZ, RZ, -R2 ;  /* 0x000000ffff057224 */ /* 0x000fc400078e0a02 */
[----:B------:R-:W-:-:S04]  /*15fa0*/  IMAD.MOV.U32 R2, RZ, RZ, RZ ;  /* 0x000000ffff027224 */ /* 0x000fc800078e00ff */
[----:B------:R-:W-:Y:S01]  /*15fb0*/  IMAD.HI.U32 R2, R3, R4, R2 ;  /* 0x0000000403027227 */ /* 0x000fe200078e0002 */
[----:B------:R-:W-:-:S03]  /*15fc0*/  MOV R4, R5 ;  /* 0x0000000500047202 */ /* 0x000fc60000000f00 */
[----:B------:R-:W-:-:S04]  /*15fd0*/  IMAD.MOV.U32 R3, RZ, RZ, R9 ;  /* 0x000000ffff037224 */ /* 0x000fc800078e0009 */
[----:B------:R-:W-:-:S04]  /*15fe0*/  IMAD.HI.U32 R2, R2, R3, RZ ;  /* 0x0000000302027227 */ /* 0x000fc800078e00ff */
[----:B------:R-:W-:Y:S01]  /*15ff0*/  IMAD R3, R2, R4, R3 ;  /* 0x0000000402037224 */ /* 0x000fe200078e0203 */
[----:B------:R-:W-:-:S04]  /*16000*/  IADD3 R4, -R0, RZ, RZ ;  /* 0x000000ff00047210 */ /* 0x000fc80007ffe1ff */
        /* <DEDUP_REMOVED lines=9> */
[----:B------:R-:W-:-:S05]  /*160a0*/  @!P0 LOP3.LUT R2, RZ, R7, RZ, 0x33, !PT ;  /* 0x00000007ff028212 */ /* 0x000fca00078e33ff */
[----:B------:R-:W-:-:S04]  /*160b0*/  IMAD.MOV R3, RZ, RZ, -R2 ;  /* 0x000000ffff037224 */ /* 0x000fc800078e0a02 */
[C---:B------:R-:W-:Y:S02]  /*160c0*/  IMAD R3, R7.reuse, R3, R0 ;  /* 0x0000000307037224 */ /* 0x040fe400078e0200 */
[----:B------:R-:W-:Y:S02]  /*160d0*/  IMAD R0, R7, 0x1000000, R2 ;  /* 0x0100000007007824 */ /* 0x000fe400078e0202 */
[----:B------:R-:W-:Y:S02]  /*160e0*/  IMAD R2, R10, R4, R8 ;  /* 0x000000040a027224 */ /* 0x000fe400078e0208 */
[----:B------:R-:W-:Y:S01]  /*160f0*/  IMAD R250, R3, 0x10000, R0 ;  /* 0x0001000003fa7824 */ /* 0x000fe200078e0200 */
[----:B------:R-:W-:Y:S05]  /*16100*/  BRA `(.L_x_829) ;  /* 0x0000042000007947 */ /* 0x000fea0003800000 */
.L_x_828:
[----:B------:R-:W-:-:S04]  /*16110*/  IMAD.MOV.U32 R2, RZ, RZ, 0x4 ;  /* 0x00000004ff027424 */ /* 0x000fc800078e00ff */
[----:B------:R-:W-:-:S05]  /*16120*/  IMAD.WIDE R2, R251, R2, c[0x0][0x590] ;  /* 0x00016400fb027625 */ /* 0x000fca00078e0202 */
[----:B--2---:R-:W2:Y:S02]  /*16130*/  LDG.E R4, [R2.64] ;  /* 0x0000000602047981 */ /* 0x004ea4000c1e1900 */
[----:B--23--:R-:W-:-:S05]  /*16140*/  IMAD R9, R4, R10, RZ ;  /* 0x0000000a04097224 */ /* 0x00cfca00078e02ff */
        /* <DEDUP_REMOVED lines=28> */
[----:B------:R-:W-:Y:S02]  /*16310*/  IMAD R11, R4, R2, RZ ;  /* 0x00000002040b7224 */ /* 0x000fe400078e02ff */
[----:B------:R-:W-:-:S03]  /*16320*/  IMAD.MOV R2, RZ, RZ, -R2 ;  /* 0x000000ffff027224 */ /* 0x000fc600078e0a02 */
[----:B------:R-:W-:Y:S01]  /*16330*/  IADD3 R0, -R11, c[0x0][0x538], RZ ;  /* 0x00014e000b007a10 */ /* 0x000fe20007ffe1ff */
[----:B------:R-:W-:-:S03]  /*16340*/  IMAD R6, R9, R2, R8 ;  /* 0x0000000209067224 */ /* 0x000fc600078e0208 */
[----:B------:R-:W-:Y:S02]  /*16350*/  IMNMX R0, R4, R0, PT ;  /* 0x0000000004007217 */ /* 0x000fe40003800200 */
[----:B------:R-:W-:Y:S02]  /*16360*/  IABS R2, R6 ;  /* 0x0000000600027213 */ /* 0x000fe40000000000 */
[-C--:B------:R-:W-:Y:S02]  /*16370*/  IABS R3, R0.reuse ;  /* 0x0000000000037213 */ /* 0x080fe40000000000 */
[----:B------:R-:W-:Y:S02]  /*16380*/  IABS R9, R0 ;  /* 0x0000000000097213 */ /* 0x000fe40000000000 */
[----:B------:R-:W1:Y:S01]  /*16390*/  I2F.RP R4, R3 ;  /* 0x0000000300047306 */ /* 0x000e620000209400 */
[----:B------:R-:W-:Y:S02]  /*163a0*/  MOV R7, R2 ;  /* 0x0000000200077202 */ /* 0x000fe40000000f00 */
[----:B------:R-:W-:-:S05]  /*163b0*/  IMAD.MOV R2, RZ, RZ, -R9 ;  /* 0x000000ffff027224 */ /* 0x000fca00078e0a09 */
[----:B-1----:R-:W1:Y:S02]  /*163c0*/  MUFU.RCP R4, R4 ;  /* 0x0000000400047308 */ /* 0x002e640000001000 */
[----:B-1----:R-:W-:-:S06]  /*163d0*/  IADD3 R4, R4, 0xffffffe, RZ ;  /* 0x0ffffffe04047810 */ /* 0x002fcc0007ffe0ff */
[----:B------:R-:W1:Y:S02]  /*163e0*/  F2I.FTZ.U32.TRUNC.NTZ R5, R4 ;  /* 0x0000000400057305 */ /* 0x000e64000021f000 */
[----:B-1----:R-:W-:-:S04]  /*163f0*/  IMAD.MOV R4, RZ, RZ, -R5 ;  /* 0x000000ffff047224 */ /* 0x002fc800078e0a05 */
[----:B------:R-:W-:Y:S02]  /*16400*/  IMAD R8, R4, R3, RZ ;  /* 0x0000000304087224 */ /* 0x000fe400078e02ff */
[----:B------:R-:W-:-:S04]  /*16410*/  IMAD.MOV.U32 R4, RZ, RZ, RZ ;  /* 0x000000ffff047224 */ /* 0x000fc800078e00ff */
[----:B------:R-:W-:-:S04]  /*16420*/  IMAD.HI.U32 R5, R5, R8, R4 ;  /* 0x0000000805057227 */ /* 0x000fc800078e0004 */
[----:B------:R-:W-:Y:S02]  /*16430*/  IMAD.MOV.U32 R4, RZ, RZ, R2 ;  /* 0x000000ffff047224 */ /* 0x000fe400078e0002 */
[----:B------:R-:W-:-:S04]  /*16440*/  IMAD.HI.U32 R2, R5, R7, RZ ;  /* 0x0000000705027227 */ /* 0x000fc800078e00ff */
[----:B------:R-:W-:-:S05]  /*16450*/  IMAD R4, R2, R4, R7 ;  /* 0x0000000402047224 */ /* 0x000fca00078e0207 */
[----:B------:R-:W-:-:S13]  /*16460*/  ISETP.GT.U32.AND P0, PT, R3, R4, PT ;  /* 0x000000040300720c */ /* 0x000fda0003f04070 */
[-C--:B------:R-:W-:Y:S02]  /*16470*/  @!P0 IADD3 R4, R4, -R3.reuse, RZ ;  /* 0x8000000304048210 */ /* 0x080fe40007ffe0ff */
[----:B------:R-:W-:Y:S02]  /*16480*/  @!P0 IADD3 R2, R2, 0x1, RZ ;  /* 0x0000000102028810 */ /* 0x000fe40007ffe0ff */
[----:B------:R-:W-:Y:S02]  /*16490*/  ISETP.GE.U32.AND P2, PT, R4, R3, PT ;  /* 0x000000030400720c */ /* 0x000fe40003f46070 */
[----:B------:R-:W-:Y:S02]  /*164a0*/  LOP3.LUT R3, R6, R0, RZ, 0x3c, !PT ;  /* 0x0000000006037212 */ /* 0x000fe400078e3cff */
[----:B------:R-:W-:Y:S02]  /*164b0*/  ISETP.NE.AND P0, PT, R0, RZ, PT ;  /* 0x000000ff0000720c */ /* 0x000fe40003f05270 */
[----:B------:R-:W-:Y:S01]  /*164c0*/  ISETP.GE.AND P1, PT, R3, RZ, PT ;  /* 0x000000ff0300720c */ /* 0x000fe20003f26270 */
[----:B------:R-:W-:Y:S01]  /*164d0*/  IMAD.MOV R3, RZ, RZ, -R0 ;  /* 0x000000ffff037224 */ /* 0x000fe200078e0a00 */
[----:B------:R-:W-:-:S05]  /*164e0*/  IADD3 R6, R11, 0x1000000, R6 ;  /* 0x010000000b067810 */ /* 0x000fca0007ffe006 */
[----:B------:R-:W-:-:S06]  /*164f0*/  @P2 IADD3 R2, R2, 0x1, RZ ;  /* 0x0000000102022810 */ /* 0x000fcc0007ffe0ff */
[----:B------:R-:W-:Y:S01]  /*16500*/  @!P1 IMAD.MOV R2, RZ, RZ, -R2 ;  /* 0x000000ffff029224 */ /* 0x000fe200078e0a02 */
[----:B------:R-:W-:-:S05]  /*16510*/  @!P0 LOP3.LUT R2, RZ, R0, RZ, 0x33, !PT ;  /* 0x00000000ff028212 */ /* 0x000fca00078e33ff */
[----:B------:R-:W-:Y:S02]  /*16520*/  IMAD R250, R2, R3, R6 ;  /* 0x0000000302fa7224 */ /* 0x000fe400078e0206 */
.L_x_829:
[----:B------:R-:W-:Y:S05]  /*16530*/  BSYNC B0 ;  /* 0x0000000000007941 */ /* 0x000fea0003800000 */
.L_x_827:
[----:B------:R-:W-:-:S04]  /*16540*/  LOP3.LUT R2, RZ, R2, RZ, 0x33, !PT ;  /* 0x00000002ff027212 */ /* 0x000fc800078e33ff */
[----:B------:R-:W-:Y:S01]  /*16550*/  IADD3 R249, R2, R10, RZ ;  /* 0x0000000a02f97210 */ /* 0x000fe20007ffe0ff */
[----:B------:R-:W-:Y:S05]  /*16560*/  BRA `(.L_x_830) ;  /* 0x0000004000007947 */ /* 0x000fea0003800000 */
.L_x_818:
[----:B------:R-:W-:Y:S01]  /*16570*/  IMAD.MOV.U32 R248, RZ, RZ, R9 ;  /* 0x000000fffff87224 */ /* 0x000fe200078e0009 */
[----:B------:R-:W-:Y:S01]  /*16580*/  MOV R250, RZ ;  /* 0x000000ff00fa7202 */ /* 0x000fe20000000f00 */
[----:B------:R-:W-:Y:S01]  /*16590*/  IMAD.MOV.U32 R249, RZ, RZ, RZ ;  /* 0x000000fffff97224 */ /* 0x000fe200078e00ff */
[----:B------:R-:W-:Y:S02]  /*165a0*/  MOV R251, c[0x0][0x53c] ;  /* 0x00014f0000fb7a02 */ /* 0x000fe40000000f00 */
.L_x_830:
[----:B------:R-:W-:Y:S05]  /*165b0*/  BSYNC B1 ;  /* 0x0000000000017941 */ /* 0x000fea0003800000 */
.L_x_816:
[----:B------:R-:W-:Y:S01]  /*165c0*/  WARPSYNC 0xffffffff ;  /* 0xffffffff00007948 */ /* 0x000fe20003800000 */
[----:B------:R-:W-:Y:S01]  /*165d0*/  BAR.SYNC.DEFER_BLOCKING 0x4, 0x100 ;  /* 0x0104000000007b1d */ /* 0x000fe20000010000 */
[----:B------:R-:W-:-:S13]  /*165e0*/  ISETP.NE.AND P0, PT, R12, RZ, PT ;  /* 0x000000ff0c00720c */ /* 0x000fda0003f05270 */
[----:B------:R2:W-:Y:S04]  /*165f0*/  @!P0 STS.128 [0xe100], R248 ;  /* 0x00e100f8ff008388 */ /* 0x0005e80000000c00 */
[----:B------:R-:W-:Y:S06]  /*16600*/  BAR.ARV 0x5, 0x100 ;  /* 0x0144000000007b1d */ /* 0x000fec0000002000 */
.L_x_811:
[----:B-1----:R-:W-:-:S13]  /*16610*/  ISETP.GE.AND P0, PT, R251, c[0x0][0x53c], PT ;  /* 0x00014f00fb007a0c */ /* 0x002fda0003f06270 */
[----:B--2---:R-:W-:Y:S01]  /*16620*/  @P0 CALL.REL.NOINC `(.L_x_831) ;  /* 0x0000001000000944 */ /* 0x004fe20003c00000 */
[----:B------:R-:W-:Y:S05]  /*16630*/  BRA `(.L_x_832) ;  /* 0xfffeb34000007947 */ /* 0x000fea000383ffff */
.L_x_831:
[----:B------:R-:W-:Y:S05]  /*16640*/  EXIT ;  /* 0x000000000000794d */ /* 0x000fea0003800000 */
.L_x_667:
[----:B------:R-:W-:Y:S01]  /*16650*/  IMAD.MOV.U32 R0, RZ, RZ, R5 ;  /* 0x000000ffff007224 */ /* 0x000fe200078e0005 */
[----:B------:R-:W-:Y:S02]  /*16660*/  MOV R2, 0x1 ;  /* 0x0000000100027802 */ /* 0x000fe40000000f00 */
[----:B------:R-:W-:Y:S02]  /*16670*/  MOV R3, 0x16690 ;  /* 0x0001669000037802 */ /* 0x000fe40000000f00 */
[----:B--2---:R-:W-:Y:S05]  /*16680*/  CALL.REL.NOINC `($__internal_12_$__cuda_sm70_shflsync_up_p) ;  /* 0x000033e000007944 */ /* 0x004fea0003c00000 */
[----:B------:R-:W-:Y:S01]  /*16690*/  MOV R0, R4 ;  /* 0x0000000400007202 */ /* 0x000fe20000000f00 */
[----:B------:R-:W-:Y:S05]  /*166a0*/  BRA `(.L_x_833) ;  /* 0xfffe9d9000007947 */ /* 0x000fea000383ffff */
.L_x_668:
[----:B------:R-:W-:Y:S01]  /*166b0*/  IMAD.MOV.U32 R0, RZ, RZ, R5 ;  /* 0x000000ffff007224 */ /* 0x000fe200078e0005 */
[----:B------:R-:W-:Y:S02]  /*166c0*/  MOV R2, 0x2 ;  /* 0x0000000200027802 */ /* 0x000fe40000000f00 */
[----:B------:R-:W-:Y:S02]  /*166d0*/  MOV R3, 0x166f0 ;  /* 0x000166f000037802 */ /* 0x000fe40000000f00 */
[----:B--2---:R-:W-:Y:S05]  /*166e0*/  CALL.REL.NOINC `($__internal_12_$__cuda_sm70_shflsync_up_p) ;  /* 0x0000338000007944 */ /* 0x004fea0003c00000 */
[----:B------:R-:W-:Y:S01]  /*166f0*/  SEL R0, R4, RZ, P4 ;  /* 0x000000ff04007207 */ /* 0x000fe20002000000 */
[----:B------:R-:W-:Y:S01]  /*16700*/  IMAD.MOV.U32 R2, RZ, RZ, 0x4 ;  /* 0x00000004ff027424 */ /* 0x000fe200078e00ff */
[----:B------:R-:W-:-:S03]  /*16710*/  MOV R3, 0x16740 ;  /* 0x0001674000037802 */ /* 0x000fc60000000f00 */
[----:B------:R-:W-:Y:S02]  /*16720*/  IMAD.IADD R0, R5, 0x1, R0 ;  /* 0x0000000105007824 */ /* 0x000fe400078e0200 */
[----:B------:R-:W-:Y:S05]  /*16730*/  CALL.REL.NOINC `($__internal_12_$__cuda_sm70_shflsync_up_p) ;  /* 0x0000333000007944 */ /* 0x000fea0003c00000 */
        /* <DEDUP_REMOVED lines=12> */
[----:B------:R-:W-:Y:S02]  /*16800*/  MOV R179, 0x1f ;  /* 0x0000001f00b37802 */ /* 0x000fe40000000f00 */
[----:B------:R-:W-:Y:S01]  /*16810*/  MOV R3, 0x16850 ;  /* 0x0001685000037802 */ /* 0x000fe20000000f00 */
[----:B------:R-:W-:-:S04]  /*16820*/  IMAD.IADD R4, R0, 0x1, R4 ;  /* 0x0000000100047824 */ /* 0x000fc800078e0204 */
[----:B------:R-:W-:Y:S02]  /*16830*/  IMAD.MOV.U32 R178, RZ, RZ, R4 ;  /* 0x000000ffffb27224 */ /* 0x000fe400078e0004 */
[----:B------:R-:W-:Y:S05]  /*16840*/  CALL.REL.NOINC `($__internal_11_$__cuda_sm70_shflsync_idx_p) ;  /* 0x000031c000007944 */ /* 0x000fea0003c00000 */
[----:B------:R-:W-:Y:S01]  /*16850*/  MOV R0, R179 ;  /* 0x000000b300007202 */ /* 0x000fe20000000f00 */
[----:B------:R-:W-:Y:S05]  /*16860*/  BRA `(.L_x_834) ;  /* 0xfffe9cd000007947 */ /* 0x000fea000383ffff */
.L_x_670:
[----:B------:R-:W-:Y:S02]  /*16870*/  SEL R0, RZ, 0x1, P0 ;  /* 0x00000001ff007807 */ /* 0x000fe40000000000 */
[----:B------:R-:W-:Y:S02]  /*16880*/  MOV R2, 0x168a0 ;  /* 0x000168a000027802 */ /* 0x000fe40000000f00 */
[----:B--2---:R-:W-:Y:S05]  /*16890*/  CALL.REL.NOINC `($__internal_13_$__cuda_sm70_votesync_ballot) ;  /* 0x0000324000007944 */ /* 0x004fea0003c00000 */
[----:B------:R-:W-:Y:S01]  /*168a0*/  MOV R6, R0 ;  /* 0x0000000000067202 */ /* 0x000fe20000000f00 */
[----:B------:R-:W-:Y:S05]  /*168b0*/  BRA `(.L_x_835) ;  /* 0xfffe9d1000007947 */ /* 0x000fea000383ffff */
.L_x_671:
[----:B------:R-:W-:Y:S01]  /*168c0*/  IMAD.MOV.U32 R178, RZ, RZ, R9 ;  /* 0x000000ffffb27224 */ /* 0x000fe200078e0009 */
[----:B------:R-:W-:Y:S01]  /*168d0*/  MOV R2, R0 ;  /* 0x0000000000027202 */ /* 0x000fe20000000f00 */
[----:B------:R-:W-:Y:S01]  /*168e0*/  IMAD.MOV.U32 R179, RZ, RZ, 0x1f ;  /* 0x0000001fffb37424 */ /* 0x000fe200078e00ff */
[----:B------:R-:W-:Y:S02]  /*168f0*/  MOV R3, 0x16910 ;  /* 0x0001691000037802 */ /* 0x000fe40000000f00 */
[----:B------:R-:W-:Y:S05]  /*16900*/  CALL.REL.NOINC `($__internal_11_$__cuda_sm70_shflsync_idx_p) ;  /* 0x0000310000007944 */ /* 0x000fea0003c00000 */
[----:B------:R-:W-:Y:S01]  /*16910*/  IMAD.MOV.U32 R12, RZ, RZ, R179 ;  /* 0x000000ffff0c7224 */ /* 0x000fe200078e00b3 */
[----:B------:R-:W-:Y:S01]  /*16920*/  MOV R178, R8 ;  /* 0x0000000800b27202 */ /* 0x000fe20000000f00 */
[----:B------:R-:W-:Y:S01]  /*16930*/  IMAD.MOV.U32 R5, RZ, RZ, RZ ;  /* 0x000000ffff057224 */ /* 0x000fe200078e00ff */
[----:B------:R-:W-:Y:S01]  /*16940*/  MOV R2, R0 ;  /* 0x0000000000027202 */ /* 0x000fe20000000f00 */
[----:B------:R-:W-:Y:S01]  /*16950*/  IMAD.MOV.U32 R179, RZ, RZ, 0x1f ;  /* 0x0000001fffb37424 */ /* 0x000fe200078e00ff */
[----:B------:R-:W-:-:S02]  /*16960*/  MOV R3, 0x16980 ;  /* 0x0001698000037802 */ /* 0x000fc40000000f00 */
[----:B------:R-:W-:Y:S05]  /*16970*/  CALL.REL.NOINC `($__internal_11_$__cuda_sm70_shflsync_idx_p) ;  /* 0x0000309000007944 */ /* 0x000fea0003c00000 */
[----:B------:R-:W-:Y:S01]  /*16980*/  MOV R9, R179 ;  /* 0x000000b300097202 */ /* 0x000fe20000000f00 */
[----:B------:R-:W-:Y:S05]  /*16990*/  BRA `(.L_x_836) ;  /* 0xfffe9c9000007947 */ /* 0x000fea000383ffff */
.L_x_674:
[----:B------:R-:W-:Y:S01]  /*169a0*/  IMAD.MOV.U32 R178, RZ, RZ, R4 ;  /* 0x000000ffffb27224 */ /* 0x000fe200078e0004 */
[----:B------:R-:W-:Y:S01]  /*169b0*/  MOV R2, R0 ;  /* 0x0000000000027202 */ /* 0x000fe20000000f00 */
[----:B------:R-:W-:Y:S01]  /*169c0*/  IMAD.MOV.U32 R179, RZ, RZ, 0x1f ;  /* 0x0000001fffb37424 */ /* 0x000fe200078e00ff */
[----:B------:R-:W-:-:S02]  /*169d0*/  MOV R3, 0x169f0 ;  /* 0x000169f000037802 */ /* 0x000fc40000000f00 */
[----:B--23--:R-:W-:Y:S05]  /*169e0*/  CALL.REL.NOINC `($__internal_11_$__cuda_sm70_shflsync_idx_p) ;  /* 0x0000302000007944 */ /* 0x00cfea0003c00000 */
[----:B------:R-:W-:Y:S01]  /*169f0*/  MOV R5, R179 ;  /* 0x000000b300057202 */ /* 0x000fe20000000f00 */
[----:B------:R-:W-:Y:S05]  /*16a00*/  BRA `(.L_x_673) ;  /* 0xfffe9c8000007947 */ /* 0x000fea000383ffff */
.L_x_695:
[----:B------:R-:W-:Y:S01]  /*16a10*/  IMAD.MOV.U32 R178, RZ, RZ, R0 ;  /* 0x000000ffffb27224 */ /* 0x000fe200078e0000 */
[----:B------:R-:W-:Y:S01]  /*16a20*/  MOV R2, RZ ;  /* 0x000000ff00027202 */ /* 0x000fe20000000f00 */
[----:B------:R-:W-:Y:S01]  /*16a30*/  IMAD.MOV.U32 R179, RZ, RZ, 0x181f ;  /* 0x0000181fffb37424 */ /* 0x000fe200078e00ff */
[----:B------:R-:W-:-:S02]  /*16a40*/  MOV R3, 0x16a60 ;  /* 0x00016a6000037802 */ /* 0x000fc40000000f00 */
[----:B------:R-:W-:Y:S05]  /*16a50*/  CALL.REL.NOINC `($__internal_11_$__cuda_sm70_shflsync_idx_p) ;  /* 0x00002fb000007944 */ /* 0x000fea0003c00000 */
[----:B------:R-:W-:Y:S01]  /*16a60*/  MOV R9, R179 ;  /* 0x000000b300097202 */ /* 0x000fe20000000f00 */
[----:B------:R-:W-:Y:S05]  /*16a70*/  BRA `(.L_x_837) ;  /* 0xfffed51000007947 */ /* 0x000fea000383ffff */
.L_x_696:
[----:B------:R-:W-:Y:S01]  /*16a80*/  IMAD.MOV.U32 R178, RZ, RZ, R7 ;  /* 0x000000ffffb27224 */ /* 0x000fe200078e0007 */
[----:B------:R-:W-:Y:S01]  /*16a90*/  MOV R2, RZ ;  /* 0x000000ff00027202 */ /* 0x000fe20000000f00 */
[----:B------:R-:W-:Y:S01]  /*16aa0*/  IMAD.MOV.U32 R179, RZ, RZ, 0x181f ;  /* 0x0000181fffb37424 */ /* 0x000fe200078e00ff */
[----:B------:R-:W-:-:S02]  /*16ab0*/  MOV R3, 0x16ad0 ;  /* 0x00016ad000037802 */ /* 0x000fc40000000f00 */
[----:B-12---:R-:W-:Y:S05]  /*16ac0*/  CALL.REL.NOINC `($__internal_11_$__cuda_sm70_shflsync_idx_p) ;  /* 0x00002f4000007944 */ /* 0x006fea0003c00000 */
[----:B------:R-:W-:Y:S01]  /*16ad0*/  IADD3 R10, P2, R179, R200, RZ ;  /* 0x000000c8b30a7210 */ /* 0x000fe20007f5e0ff */
[----:B------:R-:W-:Y:S01]  /*16ae0*/  IMAD.MOV.U32 R178, RZ, RZ, R0 ;  /* 0x000000ffffb27224 */ /* 0x000fe200078e0000 */
[----:B------:R-:W-:-:S02]  /*16af0*/  ISETP.GE.AND P1, PT, R208, c[0x0][0x1d4], PT ;  /* 0x00007500d0007a0c */ /* 0x000fc40003f26270 */
[----:B------:R-:W-:Y:S01]  /*16b00*/  ISETP.GE.AND P0, PT, R216, c[0x0][0x1d4], PT ;  /* 0x00007500d8007a0c */ /* 0x000fe20003f06270 */
[----:B------:R-:W-:Y:S01]  /*16b10*/  IMAD.X R11, R9, 0x1, R5, P2 ;  /* 0x00000001090b7824 */ /* 0x000fe200010e0605 */
[----:B------:R-:W-:Y:S01]  /*16b20*/  IADD3 R2, P2, R179, R202, RZ ;  /* 0x000000cab3027210 */ /* 0x000fe20007f5e0ff */
[----:B------:R-:W-:-:S04]  /*16b30*/  IMAD.MOV.U32 R179, RZ, RZ, 0x181f ;  /* 0x0000181fffb37424 */ /* 0x000fc800078e00ff */
[----:B------:R-:W-:-:S04]  /*16b40*/  IMAD.X R3, R9, 0x1, R6, P2 ;  /* 0x0000000109037824 */ /* 0x000fc800010e0606 */
[----:B------:R-:W-:Y:S01]  /*16b50*/  @!PT LDS RZ, [RZ] ;  /* 0x00000000fffff984 */ /* 0x000fe20000000800 */
[----:B------:R-:W-:Y:S01]  /*16b60*/  @!PT LDS RZ, [RZ] ;  /* 0x00000000fffff984 */ /* 0x000fe20000000800 */
[----:B------:R-:W-:Y:S01]  /*16b70*/  @!PT LDS RZ, [RZ] ;  /* 0x00000000fffff984 */ /* 0x000fe20000000800 */
[----:B------:R1:W-:Y:S04]  /*16b80*/  LDGSTS.E.BYPASS.LTC128B.128 [R197+0x8100], [R10.64], !P1 ;  /* 0x081000000ac57fae */ /* 0x0003e8000c901d46 */
[----:B------:R2:W-:Y:S01]  /*16b90*/  LDGSTS.E.BYPASS.LTC128B.128 [R197+0xb100], [R2.64], !P0 ;  /* 0x0b10000002c57fae */ /* 0x0005e2000c101d46 */
[----:B-1----:R-:W-:Y:S02]  /*16ba0*/  SEL R11, RZ, 0x10, P1 ;  /* 0x00000010ff0b7807 */ /* 0x002fe40000800000 */
[----:B------:R-:W-:Y:S01]  /*16bb0*/  SEL R10, RZ, 0x10, P0 ;  /* 0x00000010ff0a7807 */ /* 0x000fe20000000000 */
[----:B--2---:R-:W-:Y:S01]  /*16bc0*/  IMAD.MOV.U32 R2, RZ, RZ, 0x1 ;  /* 0x00000001ff027424 */ /* 0x004fe200078e00ff */
[----:B------:R-:W-:Y:S02]  /*16bd0*/  MOV R3, 0x16bf0 ;  /* 0x00016bf000037802 */ /* 0x000fe40000000f00 */
[----:B------:R-:W-:Y:S05]  /*16be0*/  CALL.REL.NOINC `($__internal_11_$__cuda_sm70_shflsync_idx_p) ;  /* 0x00002e2000007944 */ /* 0x000fea0003c00000 */
[----:B------:R-:W-:Y:S01]  /*16bf0*/  IMAD.MOV.U32 R12, RZ, RZ, R179 ;  /* 0x000000ffff0c7224 */ /* 0x000fe200078e00b3 */
[----:B------:R-:W-:Y:S01]  /*16c00*/  MOV R2, 0x1 ;  /* 0x0000000100027802 */ /* 0x000fe20000000f00 */
[----:B------:R-:W-:Y:S01]  /*16c10*/  IMAD.MOV.U32 R178, RZ, RZ, R7 ;  /* 0x000000ffffb27224 */ /* 0x000fe200078e0007 */
[----:B------:R-:W-:-:S02]  /*16c20*/  MOV R179, 0x181f ;  /* 0x0000181f00b37802 */ /* 0x000fc40000000f00 */
[----:B------:R-:W-:Y:S02]  /*16c30*/  MOV R3, 0x16c50 ;  /* 0x00016c5000037802 */ /* 0x000fe40000000f00 */
[----:B------:R-:W-:Y:S05]  /*16c40*/  CALL.REL.NOINC `($__internal_11_$__cuda_sm70_shflsync_idx_p) ;  /* 0x00002dc000007944 */ /* 0x000fea0003c00000 */
[C---:B------:R-:W-:Y:S01]  /*16c50*/  IADD3 R8, -R11.reuse, 0x10, RZ ;  /* 0x000000100b087810 */ /* 0x040fe20007ffe1ff */
[----:B------:R-:W-:Y:S01]  /*16c60*/  IMAD.MOV.U32 R178, RZ, RZ, R0 ;  /* 0x000000ffffb27224 */ /* 0x000fe200078e0000 */
[----:B------:R-:W-:Y:S02]  /*16c70*/  IADD3 R2, -R10, 0x10, RZ ;  /* 0x000000100a027810 */ /* 0x000fe40007ffe1ff */
[----:B------:R-:W-:Y:S02]  /*16c80*/  LOP3.LUT R8, R8, 0xf, RZ, 0xc0, !PT ;  /* 0x0000000f08087812 */ /* 0x000fe400078ec0ff */
[----:B------:R-:W-:Y:S02]  /*16c90*/  LOP3.LUT R2, R2, 0xf, RZ, 0xc0, !PT ;  /* 0x0000000f02027812 */ /* 0x000fe400078ec0ff */
[----:B------:R-:W-:Y:S02]  /*16ca0*/  IADD3 R8, P1, P0, R8, R179, R200 ;  /* 0x000000b308087210 */ /* 0x000fe4000783e0c8 */
[----:B------:R-:W-:-:S02]  /*16cb0*/  ISETP.NE.U32.AND P2, PT, R11, RZ, PT ;  /* 0x000000ff0b00720c */ /* 0x000fc40003f45070 */
[----:B------:R-:W-:Y:S02]  /*16cc0*/  IADD3.X R9, RZ, R12, R5, P1, P0 ;  /* 0x0000000cff097210 */ /* 0x000fe40000fe0405 */
[----:B------:R-:W-:Y:S01]  /*16cd0*/  IADD3 R2, P1, P0, R2, R179, R202 ;  /* 0x000000b302027210 */ /* 0x000fe2000783e0ca */
[----:B------:R-:W-:-:S03]  /*16ce0*/  IMAD.MOV.U32 R179, RZ, RZ, 0x181f ;  /* 0x0000181fffb37424 */ /* 0x000fc600078e00ff */
[----:B------:R-:W-:Y:S02]  /*16cf0*/  IADD3.X R3, RZ, R12, R6, P1, P0 ;  /* 0x0000000cff037210 */ /* 0x000fe40000fe0406 */
[----:B------:R-:W-:-:S03]  /*16d00*/  ISETP.NE.U32.AND P0, PT, R10, RZ, PT ;  /* 0x000000ff0a00720c */ /* 0x000fc60003f05070 */
[----:B------:R-:W-:Y:S01]  /*16d10*/  @!PT LDS RZ, [RZ] ;  /* 0x00000000fffff984 */ /* 0x000fe20000000800 */
[----:B------:R-:W-:Y:S01]  /*16d20*/  @!PT LDS RZ, [RZ] ;  /* 0x00000000fffff984 */ /* 0x000fe20000000800 */
[----:B------:R-:W-:Y:S01]  /*16d30*/  @!PT LDS RZ, [RZ] ;  /* 0x00000000fffff984 */ /* 0x000fe20000000800 */
[----:B------:R1:W-:Y:S10]  /*16d40*/  LDGSTS.E.BYPASS.LTC128B.128.ZFILL [R197+0x9100], [R8.64], P2 ;  /* 0x0910000008c57fae */ /* 0x0003f40009141d46 */
[----:B------:R2:W-:Y:S02]  /*16d50*/  LDGSTS.E.BYPASS.LTC128B.128.ZFILL [R197+0xc100], [R2.64], P0 ;  /* 0x0c10000002c57fae */ /* 0x0005e40008141d46 */
[----:B--2---:R-:W-:Y:S01]  /*16d60*/  IMAD.MOV.U32 R2, RZ, RZ, 0x2 ;  /* 0x00000002ff027424 */ /* 0x004fe200078e00ff */
[----:B------:R-:W-:-:S02]  /*16d70*/  MOV R3, 0x16d90 ;  /* 0x00016d9000037802 */ /* 0x000fc40000000f00 */
[----:B-1----:R-:W-:Y:S05]  /*16d80*/  CALL.REL.NOINC `($__internal_11_$__cuda_sm70_shflsync_idx_p) ;  /* 0x00002c8000007944 */ /* 0x002fea0003c00000 */
[----:B------:R-:W-:Y:S01]  /*16d90*/  IMAD.MOV.U32 R0, RZ, RZ, R179 ;  /* 0x000000ffff007224 */ /* 0x000fe200078e00b3 */
[----:B------:R-:W-:Y:S01]  /*16da0*/  MOV R2, 0x2 ;  /* 0x0000000200027802 */ /* 0x000fe20000000f00 */
[----:B------:R-:W-:Y:S01]  /*16db0*/  IMAD.MOV.U32 R178, RZ, RZ, R7 ;  /* 0x000000ffffb27224 */ /* 0x000fe200078e0007 */
[----:B------:R-:W-:-:S02]  /*16dc0*/  MOV R179, 0x181f ;  /* 0x0000181f00b37802 */ /* 0x000fc40000000f00 */
[----:B------:R-:W-:Y:S02]  /*16dd0*/  MOV R3, 0x16df0 ;  /* 0x00016df000037802 */ /* 0x000fe40000000f00 */
[----:B------:R-:W-:Y:S05]  /*16de0*/  CALL.REL.NOINC `($__internal_11_$__cuda_sm70_shflsync_idx_p) ;  /* 0x00002c2000007944 */ /* 0x000fea0003c00000 */
[----:B------:R-:W-:Y:S01]  /*16df0*/  MOV R2, R179 ;  /* 0x000000b300027202 */ /* 0x000fe20000000f00 */
[----:B------:R-:W-:Y:S05]  /*16e00*/  BRA `(.L_x_838) ;  /* 0xfffed2e000007947 */ /* 0x000fea000383ffff */
.L_x_697:
[----:B------:R-:W-:Y:S01]  /*16e10*/  IMAD.MOV.U32 R178, RZ, RZ, R5 ;  /* 0x000000ffffb27224 */ /* 0x000fe200078e0005 */
[----:B------:R-:W-:Y:S01]  /*16e20*/  MOV R2, RZ ;  /* 0x000000ff00027202 */ /* 0x000fe20000000f00 */
[----:B------:R-:W-:Y:S01]  /*16e30*/  IMAD.MOV.U32 R179, RZ, RZ, 0x1c1f ;  /* 0x00001c1fffb37424 */ /* 0x000fe200078e00ff */
[----:B------:R-:W-:Y:S02]  /*16e40*/  MOV R3, 0x16e60 ;  /* 0x00016e6000037802 */ /* 0x000fe40000000f00 */
[----:B------:R-:W-:Y:S05]  /*16e50*/  CALL.REL.NOINC `($__internal_11_$__cuda_sm70_shflsync_idx_p) ;  /* 0x00002bb000007944 */ /* 0x000fea0003c00000 */
[----:B------:R-:W-:Y:S01]  /*16e60*/  MOV R3, R179 ;  /* 0x000000b300037202 */ /* 0x000fe20000000f00 */
[----:B------:R-:W-:Y:S05]  /*16e70*/  BRA `(.L_x_839) ;  /* 0xfffed48000007947 */ /* 0x000fea000383ffff */
.L_x_702:
[----:B------:R-:W-:Y:S01]  /*16e80*/  IMAD.MOV.U32 R178, RZ, RZ, R5 ;  /* 0x000000ffffb27224 */ /* 0x000fe200078e0005 */
[----:B------:R-:W-:Y:S01]  /*16e90*/  MOV R2, 0x1 ;  /* 0x0000000100027802 */ /* 0x000fe20000000f00 */
[----:B------:R-:W-:Y:S01]  /*16ea0*/  IMAD.MOV.U32 R179, RZ, RZ, 0x1c1f ;  /* 0x00001c1fffb37424 */ /* 0x000fe200078e00ff */
[----:B------:R-:W-:Y:S02]  /*16eb0*/  MOV R3, 0x16ed0 ;  /* 0x00016ed000037802 */ /* 0x000fe40000000f00 */
[----:B-1----:R-:W-:Y:S05]  /*16ec0*/  CALL.REL.NOINC `($__internal_11_$__cuda_sm70_shflsync_idx_p) ;  /* 0x00002b4000007944 */ /* 0x002fea0003c00000 */
[----:B------:R-:W-:Y:S01]  /*16ed0*/  MOV R3, R179 ;  /* 0x000000b300037202 */ /* 0x000fe20000000f00 */
[----:B------:R-:W-:Y:S05]  /*16ee0*/  BRA `(.L_x_840) ;  /* 0xfffede0000007947 */ /* 0x000fea000383ffff */
.L_x_707:
[----:B------:R-:W-:Y:S01]  /*16ef0*/  IMAD.MOV.U32 R108, RZ, RZ, R4 ;  /* 0x000000ffff6c7224 */ /* 0x000fe200078e0004 */
[----:B------:R-:W-:-:S02]  /*16f00*/  MOV R0, 0x2 ;  /* 0x0000000200007802 */ /* 0x000fc40000000f00 */
[----:B------:R-:W-:Y:S02]  /*16f10*/  MOV R2, 0x16f30 ;  /* 0x00016f3000027802 */ /* 0x000fe40000000f00 */
[----:B------:R-:W-:Y:S05]  /*16f20*/  CALL.REL.NOINC `($__internal_10_$__cuda_sm70_shflsync_bfly_p) ;  /* 0x00002a8000007944 */ /* 0x000fea0003c00000 */
[----:B------:R-:W-:Y:S05]  /*16f30*/  BRA `(.L_x_841) ;  /* 0xfffee7e000007947 */ /* 0x000fea000383ffff */
.L_x_708:
[----:B------:R-:W-:Y:S01]  /*16f40*/  IMAD.MOV.U32 R108, RZ, RZ, R4 ;  /* 0x000000ffff6c7224 */ /* 0x000fe200078e0004 */
[----:B------:R-:W-:Y:S02]  /*16f50*/  MOV R0, 0x1 ;  /* 0x0000000100007802 */ /* 0x000fe40000000f00 */
[----:B------:R-:W-:Y:S02]  /*16f60*/  MOV R2, 0x16f80 ;  /* 0x00016f8000027802 */ /* 0x000fe40000000f00 */
[----:B------:R-:W-:Y:S05]  /*16f70*/  CALL.REL.NOINC `($__internal_10_$__cuda_sm70_shflsync_bfly_p) ;  /* 0x00002a3000007944 */ /* 0x000fea0003c00000 */
[----:B------:R-:W-:Y:S01]  /*16f80*/  FMNMX.FTZ R109, R4, R0, !PT ;  /* 0x00000000046d7209 */ /* 0x000fe20007810000 */
[----:B------:R-:W-:Y:S01]  /*16f90*/  IMAD.MOV.U32 R108, RZ, RZ, R5 ;  /* 0x000000ffff6c7224 */ /* 0x000fe200078e0005 */
[----:B------:R-:W-:Y:S01]  /*16fa0*/  MOV R2, 0x16fd0 ;  /* 0x00016fd000027802 */ /* 0x000fe20000000f00 */
[----:B------:R-:W-:Y:S02]  /*16fb0*/  IMAD.MOV.U32 R0, RZ, RZ, 0x2 ;  /* 0x00000002ff007424 */ /* 0x000fe400078e00ff */
[----:B------:R-:W-:Y:S05]  /*16fc0*/  CALL.REL.NOINC `($__internal_10_$__cuda_sm70_shflsync_bfly_p) ;  /* 0x000029e000007944 */ /* 0x000fea0003c00000 */
[----:B------:R-:W-:Y:S01]  /*16fd0*/  FMNMX.FTZ R5, R5, R0, !PT ;  /* 0x0000000005057209 */ /* 0x000fe20007810000 */
[----:B------:R-:W-:Y:S01]  /*16fe0*/  IMAD.MOV.U32 R0, RZ, RZ, 0x1 ;  /* 0x00000001ff007424 */ /* 0x000fe200078e00ff */
[----:B------:R-:W-:-:S03]  /*16ff0*/  MOV R2, 0x17020 ;  /* 0x0001702000027802 */ /* 0x000fc60000000f00 */
[----:B------:R-:W-:Y:S02]  /*17000*/  IMAD.MOV.U32 R108, RZ, RZ, R5 ;  /* 0x000000ffff6c7224 */ /* 0x000fe400078e0005 */
[----:B------:R-:W-:Y:S05]  /*17010*/  CALL.REL.NOINC `($__internal_10_$__cuda_sm70_shflsync_bfly_p) ;  /* 0x0000299000007944 */ /* 0x000fea0003c00000 */
[----:B------:R-:W-:Y:S01]  /*17020*/  MOV R3, R0 ;  /* 0x0000000000037202 */ /* 0x000fe20000000f00 */
[----:B------:R-:W-:Y:S05]  /*17030*/  BRA `(.L_x_842) ;  /* 0xfffee75000007947 */ /* 0x000fea000383ffff */
.L_x_716:
[----:B------:R-:W-:Y:S01]  /*17040*/  MOV R2, RZ ;  /* 0x000000ff00027202 */ /* 0x000fe20000000f00 */
[----:B------:R-:W-:Y:S01]  /*17050*/  IMAD.MOV.U32 R178, RZ, RZ, R0 ;  /* 0x000000ffffb27224 */ /* 0x000fe200078e0000 */
[----:B------:R-:W-:Y:S01]  /*17060*/  MOV R3, 0x17090 ;  /* 0x0001709000037802 */ /* 0x000fe20000000f00 */
[----:B------:R-:W-:Y:S02]  /*17070*/  IMAD.MOV.U32 R179, RZ, RZ, 0x181f ;  /* 0x0000181fffb37424 */ /* 0x000fe400078e00ff */
[----:B-1--4-:R-:W-:Y:S05]  /*17080*/  CALL.REL.NOINC `($__internal_11_$__cuda_sm70_shflsync_idx_p) ;  /* 0x0000298000007944 */ /* 0x012fea0003c00000 */
[----:B------:R-:W-:Y:S01]  /*17090*/  MOV R7, R179 ;  /* 0x000000b300077202 */ /* 0x000fe20000000f00 */
[----:B------:R-:W-:-:S05]  /*170a0*/  BRA `(.L_x_843) ;  /* 0xfffeff8000007947 */ /* 0x000fca000383ffff */
.L_x_717:
[----:B------:R-:W-:Y:S01]  /*170b0*/  MOV R2, RZ ;  /* 0x000000ff00027202 */ /* 0x000fe20000000f00 */
[----:B------:R-:W-:Y:S01]  /*170c0*/  IMAD.MOV.U32 R178, RZ, RZ, R4 ;  /* 0x000000ffffb27224 */ /* 0x000fe200078e0004 */
[----:B------:R-:W-:Y:S01]  /*170d0*/  MOV R3, 0x17100 ;  /* 0x0001710000037802 */ /* 0x000fe20000000f00 */
[----:B------:R-:W-:Y:S02]  /*170e0*/  IMAD.MOV.U32 R179, RZ, RZ, 0x181f ;  /* 0x0000181fffb37424 */ /* 0x000fe400078e00ff */
[----:B-1234-:R-:W-:Y:S05]  /*170f0*/  CALL.REL.NOINC `($__internal_11_$__cuda_sm70_shflsync_idx_p) ;  /* 0x0000291000007944 */ /* 0x01efea0003c00000 */
[----:B------:R-:W-:Y:S01]  /*17100*/  ISETP.GE.AND P1, PT, R208, c[0x0][0x1d4], PT ;  /* 0x00007500d0007a0c */ /* 0x000fe20003f26270 */
[----:B------:R-:W-:Y:S01]  /*17110*/  IMAD.MOV.U32 R178, RZ, RZ, R0 ;  /* 0x000000ffffb27224 */ /* 0x000fe200078e0000 */
[----:B------:R-:W-:Y:S02]  /*17120*/  IADD3 R12, P2, R179, R14, RZ ;  /* 0x0000000eb30c7210 */ /* 0x000fe40007f5e0ff */
[----:B------:R-:W-:Y:S03]  /*17130*/  ISETP.GE.AND P0, PT, R216, c[0x0][0x1d4], PT ;  /* 0x00007500d8007a0c */ /* 0x000fe60003f06270 */
[----:B------:R-:W-:Y:S01]  /*17140*/  IMAD.X R13, R7, 0x1, R5, P2 ;  /* 0x00000001070d7824 */ /* 0x000fe200010e0605 */
        /* <DEDUP_REMOVED lines=12> */
[----:B------:R-:W-:Y:S05]  /*17210*/  CALL.REL.NOINC `($__internal_11_$__cuda_sm70_shflsync_idx_p) ;  /* 0x000027f000007944 */ /* 0x000fea0003c00000 */
[----:B------:R-:W-:Y:S01]  /*17220*/  MOV R2, 0x1 ;  /* 0x0000000100027802 */ /* 0x000fe20000000f00 */
[----:B------:R-:W-:Y:S01]  /*17230*/  IMAD.MOV.U32 R13, RZ, RZ, R179 ;  /* 0x000000ffff0d7224 */ /* 0x000fe200078e00b3 */
[----:B------:R-:W-:Y:S01]  /*17240*/  MOV R179, 0x181f ;  /* 0x0000181f00b37802 */ /* 0x000fe20000000f00 */
[----:B------:R-:W-:Y:S01]  /*17250*/  IMAD.MOV.U32 R178, RZ, RZ, R4 ;  /* 0x000000ffffb27224 */ /* 0x000fe200078e0004 */
[----:B------:R-:W-:Y:S02]  /*17260*/  MOV R3, 0x17280 ;  /* 0x0001728000037802 */ /* 0x000fe40000000f00 */
[----:B------:R-:W-:Y:S05]  /*17270*/  CALL.REL.NOINC `($__internal_11_$__cuda_sm70_shflsync_idx_p) ;  /* 0x0000279000007944 */ /* 0x000fea0003c00000 */
[C---:B------:R-:W-:Y:S01]  /*17280*/  IADD3 R2, -R7.reuse, 0x10, RZ ;  /* 0x0000001007027810 */ /* 0x040fe20007ffe1ff */
[----:B------:R-:W-:Y:S01]  /*17290*/  IMAD.MOV.U32 R178, RZ, RZ, R0 ;  /* 0x000000ffffb27224 */ /* 0x000fe200078e0000 */
[----:B------:R-:W-:Y:S02]  /*172a0*/  ISETP.NE.U32.AND P2, PT, R7, RZ, PT ;  /* 0x000000ff0700720c */ /* 0x000fe40003f45070 */
[----:B------:R-:W-:Y:S04]  /*172b0*/  LOP3.LUT R2, R2, 0xf, RZ, 0xc0, !PT ;  /* 0x0000000f02027812 */ /* 0x000fe800078ec0ff */
[----:B------:R-:W-:Y:S04]  /*172c0*/  IADD3 R2, P1, P0, R2, R179, R14 ;  /* 0x000000b302027210 */ /* 0x000fe8000783e00e */
[----:B------:R-:W-:Y:S05]  /*172d0*/  IADD3.X R3, RZ, R13, R5, P1, P0 ;  /* 0x0000000dff037210 */ /* 0x000fea0000fe0405 */
        /* <DEDUP_REMOVED lines=13> */
[----:B------:R-:W-:Y:S05]  /*173b0*/  CALL.REL.NOINC `($__internal_11_$__cuda_sm70_shflsync_idx_p) ;  /* 0x0000265000007944 */ /* 0x000fea0003c00000 */
[----:B------:R-:W-:Y:S01]  /*173c0*/  MOV R2, 0x2 ;  /* 0x0000000200027802 */ /* 0x000fe20000000f00 */
[----:B------:R-:W-:Y:S01]  /*173d0*/  IMAD.MOV.U32 R13, RZ, RZ, R179 ;  /* 0x000000ffff0d7224 */ /* 0x000fe200078e00b3 */
[----:B------:R-:W-:Y:S01]  /*173e0*/  MOV R179, 0x181f ;  /* 0x0000181f00b37802 */ /* 0x000fe20000000f00 */
[----:B------:R-:W-:Y:S01]  /*173f0*/  IMAD.MOV.U32 R178, RZ, RZ, R4 ;  /* 0x000000ffffb27224 */ /* 0x000fe200078e0004 */
[----:B------:R-:W-:Y:S02]  /*17400*/  MOV R3, 0x17420 ;  /* 0x0001742000037802 */ /* 0x000fe40000000f00 */
[----:B------:R-:W-:Y:S05]  /*17410*/  CALL.REL.NOINC `($__internal_11_$__cuda_sm70_shflsync_idx_p) ;  /* 0x000025f000007944 */ /* 0x000fea0003c00000 */
[----:B------:R-:W-:Y:S01]  /*17420*/  MOV R0, R179 ;  /* 0x000000b300007202 */ /* 0x000fe20000000f00 */
[----:B------:R-:W-:-:S05]  /*17430*/  BRA `(.L_x_844) ;  /* 0xfffefd7000007947 */ /* 0x000fca000383ffff */
.L_x_720:
[----:B------:R-:W-:Y:S01]  /*17440*/  MOV R2, RZ ;  /* 0x000000ff00027202 */ /* 0x000fe20000000f00 */
[----:B------:R-:W-:Y:S01]  /*17450*/  IMAD.MOV.U32 R178, RZ, RZ, R0 ;  /* 0x000000ffffb27224 */ /* 0x000fe200078e0000 */
[----:B------:R-:W-:Y:S01]  /*17460*/  MOV R3, 0x17490 ;  /* 0x0001749000037802 */ /* 0x000fe20000000f00 */
[----:B------:R-:W-:Y:S02]  /*17470*/  IMAD.MOV.U32 R179, RZ, RZ, 0x181f ;  /* 0x0000181fffb37424 */ /* 0x000fe400078e00ff */
[----:B------:R-:W-:Y:S05]  /*17480*/  CALL.REL.NOINC `($__internal_11_$__cuda_sm70_shflsync_idx_p) ;  /* 0x0000258000007944 */ /* 0x000fea0003c00000 */
[----:B------:R-:W-:Y:S01]  /*17490*/  MOV R129, R179 ;  /* 0x000000b300817202 */ /* 0x000fe20000000f00 */
[----:B------:R-:W-:-:S05]  /*174a0*/  BRA `(.L_x_845) ;  /* 0xffff093000007947 */ /* 0x000fca000383ffff */
.L_x_721:
[----:B------:R-:W-:Y:S01]  /*174b0*/  MOV R2, RZ ;  /* 0x000000ff00027202 */ /* 0x000fe20000000f00 */
[----:B------:R-:W-:Y:S01]  /*174c0*/  IMAD.MOV.U32 R178, RZ, RZ, R108 ;  /* 0x000000ffffb27224 */ /* 0x000fe200078e006c */
[----:B------:R-:W-:Y:S01]  /*174d0*/  MOV R3, 0x17500 ;  /* 0x0001750000037802 */ /* 0x000fe20000000f00 */
[----:B------:R-:W-:Y:S02]  /*174e0*/  IMAD.MOV.U32 R179, RZ, RZ, 0x181f ;  /* 0x0000181fffb37424 */ /* 0x000fe400078e00ff */
[----:B-12---:R-:W-:Y:S05]  /*174f0*/  CALL.REL.NOINC `($__internal_11_$__cuda_sm70_shflsync_idx_p) ;  /* 0x0000251000007944 */ /* 0x006fea0003c00000 */
        /* <DEDUP_REMOVED lines=52> */
.L_x_722:
[----:B------:R-:W-:Y:S01]  /*17840*/  MOV R2, RZ ;  /* 0x000000ff00027202 */ /* 0x000fe20000000f00 */
[----:B------:R-:W-:Y:S01]  /*17850*/  IMAD.MOV.U32 R178, RZ, RZ, R109 ;  /* 0x000000ffffb27224 */ /* 0x000fe200078e006d */
[----:B------:R-:W-:Y:S01]  /*17860*/  MOV R3, 0x17890 ;  /* 0x0001789000037802 */ /* 0x000fe20000000f00 */
[----:B------:R-:W-:Y:S02]  /*17870*/  IMAD.MOV.U32 R179, RZ, RZ, 0x1c1f ;  /* 0x00001c1fffb37424 */ /* 0x000fe400078e00ff */
[----:B------:R-:W-:Y:S05]  /*17880*/  CALL.REL.NOINC `($__internal_11_$__cuda_sm70_shflsync_idx_p) ;  /* 0x0000218000007944 */ /* 0x000fea0003c00000 */
[----:B------:R-:W-:Y:S01]  /*17890*/  MOV R3, R179 ;  /* 0x000000b300037202 */ /* 0x000fe20000000f00 */
[----:B------:R-:W-:-:S05]  /*178a0*/  BRA `(.L_x_847) ;  /* 0xffff089000007947 */ /* 0x000fca000383ffff */
.L_x_727:
[----:B------:R-:W-:Y:S01]  /*178b0*/  MOV R2, 0x1 ;  /* 0x0000000100027802 */ /* 0x000fe20000000f00 */
[----:B------:R-:W-:Y:S01]  /*178c0*/  IMAD.MOV.U32 R178, RZ, RZ, R109 ;  /* 0x000000ffffb27224 */ /* 0x000fe200078e006d */
[----:B------:R-:W-:Y:S01]  /*178d0*/  MOV R3, 0x17900 ;  /* 0x0001790000037802 */ /* 0x000fe20000000f00 */
[----:B------:R-:W-:Y:S02]  /*178e0*/  IMAD.MOV.U32 R179, RZ, RZ, 0x1c1f ;  /* 0x00001c1fffb37424 */ /* 0x000fe400078e00ff */
[----:B-1----:R-:W-:Y:S05]  /*178f0*/  CALL.REL.NOINC `($__internal_11_$__cuda_sm70_shflsync_idx_p) ;  /* 0x0000211000007944 */ /* 0x002fea0003c00000 */
[----:B------:R-:W-:Y:S01]  /*17900*/  MOV R3, R179 ;  /* 0x000000b300037202 */ /* 0x000fe20000000f00 */
[----:B------:R-:W-:-:S05]  /*17910*/  BRA `(.L_x_848) ;  /* 0xffff126000007947 */ /* 0x000fca000383ffff */
.L_x_732:
[----:B------:R-:W-:Y:S02]  /*17920*/  MOV R0, 0x2 ;  /* 0x0000000200007802 */ /* 0x000fe40000000f00 */
[----:B------:R-:W-:Y:S02]  /*17930*/  MOV R2, 0x17950 ;  /* 0x0001795000027802 */ /* 0x000fe40000000f00 */
[----:B-12---:R-:W-:Y:S05]  /*17940*/  CALL.REL.NOINC `($__internal_10_$__cuda_sm70_shflsync_bfly_p) ;  /* 0x0000206000007944 */ /* 0x006fea0003c00000 */
[----:B------:R-:W-:-:S05]  /*17950*/  BRA `(.L_x_849) ;  /* 0xffff1ca000007947 */ /* 0x000fca000383ffff */
.L_x_733:
[----:B------:R-:W-:Y:S01]  /*17960*/  MOV R0, 0x1 ;  /* 0x0000000100007802 */ /* 0x000fe20000000f00 */
[----:B---3--:R-:W-:Y:S01]  /*17970*/  IMAD.MOV.U32 R108, RZ, RZ, R4 ;  /* 0x000000ffff6c7224 */ /* 0x008fe200078e0004 */
[----:B------:R-:W-:Y:S02]  /*17980*/  MOV R2, 0x179a0 ;  /* 0x000179a000027802 */ /* 0x000fe40000000f00 */
[----:B-12---:R-:W-:Y:S05]  /*17990*/  CALL.REL.NOINC `($__internal_10_$__cuda_sm70_shflsync_bfly_p) ;  /* 0x0000201000007944 */ /* 0x006fea0003c00000 */
[----:B------:R-:W-:Y:S01]  /*179a0*/  IMAD.MOV.U32 R108, RZ, RZ, R5 ;  /* 0x000000ffff6c7224 */ /* 0x000fe200078e0005 */
[----:B------:R-:W-:Y:S01]  /*179b0*/  FMNMX.FTZ R109, R4, R0, !PT ;  /* 0x00000000046d7209 */ /* 0x000fe20007810000 */
[----:B------:R-:W-:Y:S01]  /*179c0*/  IMAD.MOV.U32 R0, RZ, RZ, 0x2 ;  /* 0x00000002ff007424 */ /* 0x000fe200078e00ff */
[----:B------:R-:W-:Y:S02]  /*179d0*/  MOV R2, 0x179f0 ;  /* 0x000179f000027802 */ /* 0x000fe40000000f00 */
[----:B------:R-:W-:Y:S05]  /*179e0*/  CALL.REL.NOINC `($__internal_10_$__cuda_sm70_shflsync_bfly_p) ;  /* 0x00001fc000007944 */ /* 0x000fea0003c00000 */
[----:B------:R-:W-:Y:S01]  /*179f0*/  FMNMX.FTZ R108, R5, R0, !PT ;  /* 0x00000000056c7209 */ /* 0x000fe20007810000 */
[----:B------:R-:W-:Y:S01]  /*17a00*/  IMAD.MOV.U32 R0, RZ, RZ, 0x1 ;  /* 0x00000001ff007424 */ /* 0x000fe200078e00ff */
[----:B------:R-:W-:Y:S02]  /*17a10*/  MOV R2, 0x17a30 ;  /* 0x00017a3000027802 */ /* 0x000fe40000000f00 */
[----:B------:R-:W-:Y:S05]  /*17a20*/  CALL.REL.NOINC `($__internal_10_$__cuda_sm70_shflsync_bfly_p) ;  /* 0x00001f8000007944 */ /* 0x000fea0003c00000 */
[----:B------:R-:W-:-:S05]  /*17a30*/  BRA `(.L_x_850) ;  /* 0xffff1c3000007947 */ /* 0x000fca000383ffff */
.L_x_742:
[----:B------:R-:W-:Y:S01]  /*17a40*/  MOV R2, RZ ;  /* 0x000000ff00027202 */ /* 0x000fe20000000f00 */
[----:B------:R-:W-:Y:S01]  /*17a50*/  IMAD.MOV.U32 R178, RZ, RZ, R0 ;  /* 0x000000ffffb27224 */ /* 0x000fe200078e0000 */
[----:B------:R-:W-:Y:S01]  /*17a60*/  MOV R3, 0x17a90 ;  /* 0x00017a9000037802 */ /* 0x000fe20000000f00 */
[----:B------:R-:W-:Y:S02]  /*17a70*/  IMAD.MOV.U32 R179, RZ, RZ, 0x181f ;  /* 0x0000181fffb37424 */ /* 0x000fe400078e00ff */
[----:B-1--4-:R-:W-:Y:S05]  /*17a80*/  CALL.REL.NOINC `($__internal_11_$__cuda_sm70_shflsync_idx_p) ;  /* 0x00001f8000007944 */ /* 0x012fea0003c00000 */
[----:B------:R-:W-:Y:S01]  /*17a90*/  MOV R7, R179 ;  /* 0x000000b300077202 */ /* 0x000fe20000000f00 */
[----:B------:R-:W-:-:S05]  /*17aa0*/  BRA `(.L_x_851) ;  /* 0xffff395000007947 */ /* 0x000fca000383ffff */
.L_x_743:
        /* <DEDUP_REMOVED lines=57> */
.L_x_746:
[----:B------:R-:W-:Y:S01]  /*17e40*/  MOV R2, RZ ;  /* 0x000000ff00027202 */ /* 0x000fe20000000f00 */
[----:B------:R-:W-:Y:S01]  /*17e50*/  IMAD.MOV.U32 R178, RZ, RZ, R0 ;  /* 0x000000ffffb27224 */ /* 0x000fe200078e0000 */
[----:B------:R-:W-:Y:S01]  /*17e60*/  MOV R3, 0x17e90 ;  /* 0x00017e9000037802 */ /* 0x000fe20000000f00 */
[----:B------:R-:W-:Y:S02]  /*17e70*/  IMAD.MOV.U32 R179, RZ, RZ, 0x181f ;  /* 0x0000181fffb37424 */ /* 0x000fe400078e00ff */
[----:B------:R-:W-:Y:S05]  /*17e80*/  CALL.REL.NOINC `($__internal_11_$__cuda_sm70_shflsync_idx_p) ;  /* 0x00001b8000007944 */ /* 0x000fea0003c00000 */
[----:B------:R-:W-:Y:S01]  /*17e90*/  MOV R129, R179 ;  /* 0x000000b300817202 */ /* 0x000fe20000000f00 */
[----:B------:R-:W-:-:S05]  /*17ea0*/  BRA `(.L_x_853) ;  /* 0xffff430000007947 */ /* 0x000fca000383ffff */
.L_x_747:
        /* <DEDUP_REMOVED lines=57> */
.L_x_748:
[----:B------:R-:W-:Y:S02]  /*18240*/  MOV R0, 0x2 ;  /* 0x0000000200007802 */ /* 0x000fe40000000f00 */
[----:B------:R-:W-:Y:S02]  /*18250*/  MOV R2, 0x18270 ;  /* 0x0001827000027802 */ /* 0x000fe40000000f00 */
[----:B------:R-:W-:Y:S05]  /*18260*/  CALL.REL.NOINC `($__internal_10_$__cuda_sm70_shflsync_bfly_p) ;  /* 0x0000174000007944 */ /* 0x000fea0003c00000 */
[----:B------:R-:W-:-:S05]  /*18270*/  BRA `(.L_x_855) ;  /* 0xffff44f000007947 */ /* 0x000fca000383ffff */
.L_x_749:
[----:B------:R-:W-:Y:S01]  /*18280*/  MOV R0, 0x1 ;  /* 0x0000000100007802 */ /* 0x000fe20000000f00 */
[----:B-1----:R-:W-:Y:S01]  /*18290*/  IMAD.MOV.U32 R108, RZ, RZ, R109 ;  /* 0x000000ffff6c7224 */ /* 0x002fe200078e006d */
[----:B------:R-:W-:Y:S02]  /*182a0*/  MOV R2, 0x182c0 ;  /* 0x000182c000027802 */ /* 0x000fe40000000f00 */
[----:B------:R-:W-:Y:S05]  /*182b0*/  CALL.REL.NOINC `($__internal_10_$__cuda_sm70_shflsync_bfly_p) ;  /* 0x000016f000007944 */ /* 0x000fea0003c00000 */
        /* <DEDUP_REMOVED lines=10> */
.L_x_752:
[----:B--23--:R-:W-:Y:S01]  /*18360*/  MOV R2, RZ ;  /* 0x000000ff00027202 */ /* 0x00cfe20000000f00 */
[----:B------:R-:W-:Y:S01]  /*18370*/  IMAD.MOV.U32 R178, RZ, RZ, R4 ;  /* 0x000000ffffb27224 */ /* 0x000fe200078e0004 */
[----:B------:R-:W-:Y:S01]  /*18380*/  MOV R3, 0x183b0 ;  /* 0x000183b000037802 */ /* 0x000fe20000000f00 */
[----:B------:R-:W-:Y:S02]  /*18390*/  IMAD.MOV.U32 R179, RZ, RZ, 0x181f ;  /* 0x0000181fffb37424 */ /* 0x000fe400078e00ff */
[----:B-1--4-:R-:W-:Y:S05]  /*183a0*/  CALL.REL.NOINC `($__internal_11_$__cuda_sm70_shflsync_idx_p) ;  /* 0x0000166000007944 */ /* 0x012fea0003c00000 */
[----:B------:R-:W-:Y:S01]  /*183b0*/  MOV R12, R179 ;  /* 0x000000b3000c7202 */ /* 0x000fe20000000f00 */
[----:B------:R-:W-:-:S05]  /*183c0*/  BRA `(.L_x_857) ;  /* 0xffff5f7000007947 */ /* 0x000fca000383ffff */
.L_x_755:
[----:B------:R-:W-:Y:S01]  /*183d0*/  MOV R2, RZ ;  /* 0x000000ff00027202 */ /* 0x000fe20000000f00 */
[----:B------:R-:W-:Y:S01]  /*183e0*/  IMAD.MOV.U32 R178, RZ, RZ, R0 ;  /* 0x000000ffffb27224 */ /* 0x000fe200078e0000 */
[----:B------:R-:W-:Y:S01]  /*183f0*/  MOV R3, 0x18420 ;  /* 0x0001842000037802 */ /* 0x000fe20000000f00 */
[----:B------:R-:W-:Y:S02]  /*18400*/  IMAD.MOV.U32 R179, RZ, RZ, 0x181f ;  /* 0x0000181fffb37424 */ /* 0x000fe400078e00ff */
[----:B------:R-:W-:Y:S05]  /*18410*/  CALL.REL.NOINC `($__internal_11_$__cuda_sm70_shflsync_idx_p) ;  /* 0x000015f000007944 */ /* 0x000fea0003c00000 */
[----:B------:R-:W-:Y:S01]  /*18420*/  MOV R129, R179 ;  /* 0x000000b300817202 */ /* 0x000fe20000000f00 */
[----:B------:R-:W-:-:S05]  /*18430*/  BRA `(.L_x_858) ;  /* 0xffff6c2000007947 */ /* 0x000fca000383ffff */
.L_x_756:
[----:B------:R-:W-:Y:S01]  /*18440*/  MOV R2, RZ ;  /* 0x000000ff00027202 */ /* 0x000fe20000000f00 */
[----:B------:R-:W-:Y:S01]  /*18450*/  IMAD.MOV.U32 R178, RZ, RZ, R108 ;  /* 0x000000ffffb27224 */ /* 0x000fe200078e006c */
[----:B------:R-:W-:Y:S01]  /*18460*/  MOV R3, 0x18490 ;  /* 0x0001849000037802 */ /* 0x000fe20000000f00 */
[----:B------:R-:W-:Y:S02]  /*18470*/  IMAD.MOV.U32 R179, RZ, RZ, 0x181f ;  /* 0x0000181fffb37424 */ /* 0x000fe400078e00ff */
[----:B-12---:R-:W-:Y:S05]  /*18480*/  CALL.REL.NOINC `($__internal_11_$__cuda_sm70_shflsync_idx_p) ;  /* 0x0000158000007944 */ /* 0x006fea0003c00000 */
[C---:B------:R-:W-:Y:S01]  /*18490*/  IADD3 R130, -R195.reuse, 0x10, RZ ;  /* 0x00000010c3827810 */ /* 0x040fe20007ffe1ff */
[----:B------:R-:W-:Y:S03]  /*184a0*/  IMAD.MOV.U32 R178, RZ, RZ, R0 ;  /* 0x000000ffffb27224 */ /* 0x000fe600078e0000 */
[----:B------:R-:W-:Y:S04]  /*184b0*/  LOP3.LUT R130, R130, 0xf, RZ, 0xc0, !PT ;  /* 0x0000000f82827812 */ /* 0x000fe800078ec0ff */
[----:B------:R-:W-:Y:S04]  /*184c0*/  IADD3 R130, P1, P0, R130, R179, R133 ;  /* 0x000000b382827210 */ /* 0x000fe8000783e085 */
[----:B------:R-:W-:Y:S02]  /*184d0*/  IADD3.X R131, RZ, R129, R109, P1, P0 ;  /* 0x00000081ff837210 */ /* 0x000fe40000fe046d */
[----:B------:R-:W-:Y:S02]  /*184e0*/  ISETP.NE.U32.AND P1, PT, R195, RZ, PT ;  /* 0x000000ffc300720c */ /* 0x000fe40003f25070 */
[----:B------:R-:W-:Y:S01]  /*184f0*/  IADD3 R2, P0, R179, R134, RZ ;  /* 0x00000086b3027210 */ /* 0x000fe20007f1e0ff */
[----:B------:R-:W-:Y:S04]  /*18500*/  IMAD.MOV.U32 R179, RZ, RZ, 0x181f ;  /* 0x0000181fffb37424 */ /* 0x000fe800078e00ff */
[----:B------:R-:W-:Y:S06]  /*18510*/  IMAD.X R3, R129, 0x1, R128, P0 ;  /* 0x0000000181037824 */ /* 0x000fec00000e0680 */
[----:B------:R-:W-:Y:S01]  /*18520*/  @!PT LDS RZ, [RZ] ;  /* 0x00000000fffff984 */ /* 0x000fe20000000800 */
[----:B------:R-:W-:Y:S01]  /*18530*/  @!PT LDS RZ, [RZ] ;  /* 0x00000000fffff984 */ /* 0x000fe20000000800 */
[----:B------:R-:W-:Y:S01]  /*18540*/  @!PT LDS RZ, [RZ] ;  /* 0x00000000fffff984 */ /* 0x000fe20000000800 */
[----:B------:R1:W-:Y:S04]  /*18550*/  LDGSTS.E.BYPASS.LTC128B.128.ZFILL [R197+0x8100], [R130.64], P1 ;  /* 0x0810000082c57fae */ /* 0x0003e80008941d46 */
[----:B------:R2:W-:Y:S02]  /*18560*/  LDGSTS.E.BYPASS.LTC128B.128 [R197+0xb100], [R2.64], !P3 ;  /* 0x0b10000002c57fae */ /* 0x0005e4000d901d46 */
[----:B--2---:R-:W-:Y:S01]  /*18570*/  MOV R3, 0x185a0 ;  /* 0x000185a000037802 */ /* 0x004fe20000000f00 */
[----:B------:R-:W-:Y:S02]  /*18580*/  IMAD.MOV.U32 R2, RZ, RZ, 0x1 ;  /* 0x00000001ff027424 */ /* 0x000fe400078e00ff */
[----:B-1----:R-:W-:Y:S05]  /*18590*/  CALL.REL.NOINC `($__internal_11_$__cuda_sm70_shflsync_idx_p) ;  /* 0x0000147000007944 */ /* 0x002fea0003c00000 */
[----:B------:R-:W-:Y:S01]  /*185a0*/  MOV R2, 0x1 ;  /* 0x0000000100027802 */ /* 0x000fe20000000f00 */
[----:B------:R-:W-:Y:S01]  /*185b0*/  IMAD.MOV.U32 R129, RZ, RZ, R179 ;  /* 0x000000ffff817224 */ /* 0x000fe200078e00b3 */
[----:B------:R-:W-:Y:S01]  /*185c0*/  MOV R179, 0x181f ;  /* 0x0000181f00b37802 */ /* 0x000fe20000000f00 */
[----:B------:R-:W-:Y:S01]  /*185d0*/  IMAD.MOV.U32 R178, RZ, RZ, R108 ;  /* 0x000000ffffb27224 */ /* 0x000fe200078e006c */
[----:B------:R-:W-:Y:S02]  /*185e0*/  MOV R3, 0x18600 ;  /* 0x0001860000037802 */ /* 0x000fe40000000f00 */
[----:B------:R-:W-:Y:S05]  /*185f0*/  CALL.REL.NOINC `($__internal_11_$__cuda_sm70_shflsync_idx_p) ;  /* 0x0000141000007944 */ /* 0x000fea0003c00000 */
        /* <DEDUP_REMOVED lines=25> */
.L_x_757:
[----:B------:R-:W-:Y:S01]  /*18790*/  MOV R2, RZ ;  /* 0x000000ff00027202 */ /* 0x000fe20000000f00 */
[----:B------:R-:W-:Y:S01]  /*187a0*/  IMAD.MOV.U32 R178, RZ, RZ, R109 ;  /* 0x000000ffffb27224 */ /* 0x000fe200078e006d */
[----:B------:R-:W-:Y:S01]  /*187b0*/  MOV R3, 0x187e0 ;  /* 0x000187e000037802 */ /* 0x000fe20000000f00 */
[----:B------:R-:W-:Y:S02]  /*187c0*/  IMAD.MOV.U32 R179, RZ, RZ, 0x1c1f ;  /* 0x00001c1fffb37424 */ /* 0x000fe400078e00ff */
[----:B------:R-:W-:Y:S05]  /*187d0*/  CALL.REL.NOINC `($__internal_11_$__cuda_sm70_shflsync_idx_p) ;  /* 0x0000123000007944 */ /* 0x000fea0003c00000 */
[----:B------:R-:W-:Y:S01]  /*187e0*/  MOV R3, R179 ;  /* 0x000000b300037202 */ /* 0x000fe20000000f00 */
[----:B------:R-:W-:-:S05]  /*187f0*/  BRA `(.L_x_860) ;  /* 0xffff6b7000007947 */ /* 0x000fca000383ffff */
.L_x_762:
[----:B------:R-:W-:Y:S01]  /*18800*/  MOV R2, 0x1 ;  /* 0x0000000100027802 */ /* 0x000fe20000000f00 */
[----:B------:R-:W-:Y:S01]  /*18810*/  IMAD.MOV.U32 R178, RZ, RZ, R109 ;  /* 0x000000ffffb27224 */ /* 0x000fe200078e006d */
[----:B------:R-:W-:Y:S01]  /*18820*/  MOV R3, 0x18850 ;  /* 0x0001885000037802 */ /* 0x000fe20000000f00 */
[----:B------:R-:W-:Y:S02]  /*18830*/  IMAD.MOV.U32 R179, RZ, RZ, 0x1c1f ;  /* 0x00001c1fffb37424 */ /* 0x000fe400078e00ff */
[----:B-1----:R-:W-:Y:S05]  /*18840*/  CALL.REL.NOINC `($__internal_11_$__cuda_sm70_shflsync_idx_p) ;  /* 0x000011c000007944 */ /* 0x002fea0003c00000 */
[----:B------:R-:W-:Y:S01]  /*18850*/  MOV R3, R179 ;  /* 0x000000b300037202 */ /* 0x000fe20000000f00 */
[----:B------:R-:W-:-:S05]  /*18860*/  BRA `(.L_x_861) ;  /* 0xffff754000007947 */ /* 0x000fca000383ffff */
.L_x_767:
[----:B------:R-:W-:Y:S02]  /*18870*/  MOV R0, 0x2 ;  /* 0x0000000200007802 */ /* 0x000fe40000000f00 */
[----:B------:R-:W-:Y:S02]  /*18880*/  MOV R2, 0x188a0 ;  /* 0x000188a000027802 */ /* 0x000fe40000000f00 */
[----:B-12---:R-:W-:Y:S05]  /*18890*/  CALL.REL.NOINC `($__internal_10_$__cuda_sm70_shflsync_bfly_p) ;  /* 0x0000111000007944 */ /* 0x006fea0003c00000 */
[----:B------:R-:W-:-:S05]  /*188a0*/  BRA `(.L_x_862) ;  /* 0xffff7f8000007947 */ /* 0x000fca000383ffff */
.L_x_768:
[----:B------:R-:W-:Y:S02]  /*188b0*/  MOV R0, 0x1 ;  /* 0x0000000100007802 */ /* 0x000fe40000000f00 */
[----:B------:R-:W-:Y:S02]  /*188c0*/  MOV R2, 0x188e0 ;  /* 0x000188e000027802 */ /* 0x000fe40000000f00 */
[----:B-12---:R-:W-:Y:S05]  /*188d0*/  CALL.REL.NOINC `($__internal_10_$__cuda_sm70_shflsync_bfly_p) ;  /* 0x000010d000007944 */ /* 0x006fea0003c00000 */
[----:B------:R-:W-:Y:S01]  /*188e0*/  FMNMX.FTZ R109, R108, R0, !PT ;  /* 0x000000006c6d7209 */ /* 0x000fe20007810000 */
[----:B------:R-:W-:Y:S01]  /*188f0*/  IMAD.MOV.U32 R108, RZ, RZ, R4 ;  /* 0x000000ffff6c7224 */ /* 0x000fe200078e0004 */
[----:B------:R-:W-:Y:S01]  /*18900*/  MOV R2, 0x18930 ;  /* 0x0001893000027802 */ /* 0x000fe20000000f00 */
[----:B------:R-:W-:Y:S02]  /*18910*/  IMAD.MOV.U32 R0, RZ, RZ, 0x2 ;  /* 0x00000002ff007424 */ /* 0x000fe400078e00ff */
[----:B------:R-:W-:Y:S05]  /*18920*/  CALL.REL.NOINC `($__internal_10_$__cuda_sm70_shflsync_bfly_p) ;  /* 0x0000108000007944 */ /* 0x000fea0003c00000 */
[----:B------:R-:W-:Y:S01]  /*18930*/  FMNMX.FTZ R4, R4, R0, !PT ;  /* 0x0000000004047209 */ /* 0x000fe20007810000 */
[----:B------:R-:W-:Y:S01]  /*18940*/  IMAD.MOV.U32 R0, RZ, RZ, 0x1 ;  /* 0x00000001ff007424 */ /* 0x000fe200078e00ff */
[----:B------:R-:W-:Y:S03]  /*18950*/  MOV R2, 0x18980 ;  /* 0x0001898000027802 */ /* 0x000fe60000000f00 */
[----:B------:R-:W-:Y:S02]  /*18960*/  IMAD.MOV.U32 R108, RZ, RZ, R4 ;  /* 0x000000ffff6c7224 */ /* 0x000fe400078e0004 */
[----:B------:R-:W-:Y:S05]  /*18970*/  CALL.REL.NOINC `($__internal_10_$__cuda_sm70_shflsync_bfly_p) ;  /* 0x0000103000007944 */ /* 0x000fea0003c00000 */
[----:B------:R-:W-:-:S05]  /*18980*/  BRA `(.L_x_863) ;  /* 0xffff7f1000007947 */ /* 0x000fca000383ffff */
.L_x_770:
[----:B------:R-:W-:Y:S01]  /*18990*/  IMAD.MOV.U32 R108, RZ, RZ, R225 ;  /* 0x000000ffff6c7224 */ /* 0x000fe200078e00e1 */
[----:B------:R-:W-:-:S02]  /*189a0*/  MOV R0, 0x2 ;  /* 0x0000000200007802 */ /* 0x000fc40000000f00 */
[----:B------:R-:W-:Y:S02]  /*189b0*/  MOV R2, 0x189d0 ;  /* 0x000189d000027802 */ /* 0x000fe40000000f00 */
[----:B------:R-:W-:Y:S05]  /*189c0*/  CALL.REL.NOINC `($__internal_10_$__cuda_sm70_shflsync_bfly_p) ;  /* 0x00000fe000007944 */ /* 0x000fea0003c00000 */
[----:B------:R-:W-:Y:S05]  /*189d0*/  BRA `(.L_x_864) ;  /* 0xffff97d000007947 */ /* 0x000fea000383ffff */
.L_x_771:
[----:B------:R-:W-:Y:S01]  /*189e0*/  IMAD.MOV.U32 R108, RZ, RZ, R5 ;  /* 0x000000ffff6c7224 */ /* 0x000fe200078e0005 */
[----:B------:R-:W-:Y:S02]  /*189f0*/  MOV R0, 0x1 ;  /* 0x0000000100007802 */ /* 0x000fe40000000f00 */
[----:B------:R-:W-:Y:S02]  /*18a00*/  MOV R2, 0x18a20 ;  /* 0x00018a2000027802 */ /* 0x000fe40000000f00 */
[----:B-1----:R-:W-:Y:S05]  /*18a10*/  CALL.REL.NOINC `($__internal_10_$__cuda_sm70_shflsync_bfly_p) ;  /* 0x00000f9000007944 */ /* 0x002fea0003c00000 */
[----:B------:R-:W-:Y:S01]  /*18a20*/  FADD.FTZ R5, R5, R0 ;  /* 0x0000000005057221 */ /* 0x000fe20000010000 */
[----:B------:R-:W-:Y:S02]  /*18a30*/  MOV R108, R226 ;  /* 0x000000e2006c7202 */ /* 0x000fe40000000f00 */
[----:B------:R-:W-:Y:S02]  /*18a40*/  MOV R0, 0x2 ;  /* 0x0000000200007802 */ /* 0x000fe40000000f00 */
[----:B------:R-:W-:Y:S02]  /*18a50*/  MOV R2, 0x18a70 ;  /* 0x00018a7000027802 */ /* 0x000fe40000000f00 */
[----:B------:R-:W-:Y:S05]  /*18a60*/  CALL.REL.NOINC `($__internal_10_$__cuda_sm70_shflsync_bfly_p) ;  /* 0x00000f4000007944 */ /* 0x000fea0003c00000 */
[----:B------:R-:W-:Y:S01]  /*18a70*/  FADD.FTZ R6, R226, R0 ;  /* 0x00000000e2067221 */ /* 0x000fe20000010000 */
[----:B------:R-:W-:Y:S02]  /*18a80*/  MOV R0, 0x1 ;  /* 0x0000000100007802 */ /* 0x000fe40000000f00 */
[----:B------:R-:W-:-:S02]  /*18a90*/  MOV R2, 0x18ac0 ;  /* 0x00018ac000027802 */ /* 0x000fc40000000f00 */
[----:B------:R-:W-:Y:S02]  /*18aa0*/  MOV R108, R6 ;  /* 0x00000006006c7202 */ /* 0x000fe40000000f00 */
[----:B------:R-:W-:Y:S05]  /*18ab0*/  CALL.REL.NOINC `($__internal_10_$__cuda_sm70_shflsync_bfly_p) ;  /* 0x00000ef000007944 */ /* 0x000fea0003c00000 */
[----:B------:R-:W-:Y:S01]  /*18ac0*/  MOV R3, R0 ;  /* 0x0000000000037202 */ /* 0x000fe20000000f00 */
[----:B------:R-:W-:Y:S05]  /*18ad0*/  BRA `(.L_x_865) ;  /* 0xffff974000007947 */ /* 0x000fea000383ffff */
.L_x_778:
[----:B--234-:R-:W-:Y:S01]  /*18ae0*/  IMAD.MOV.U32 R178, RZ, RZ, R7 ;  /* 0x000000ffffb27224 */ /* 0x01cfe200078e0007 */
[----:B------:R-:W-:Y:S01]  /*18af0*/  MOV R2, RZ ;  /* 0x000000ff00027202 */ /* 0x000fe20000000f00 */
[----:B------:R-:W-:Y:S01]  /*18b00*/  IMAD.MOV.U32 R179, RZ, RZ, 0x181f ;  /* 0x0000181fffb37424 */ /* 0x000fe200078e00ff */
[----:B------:R-:W-:Y:S02]  /*18b10*/  MOV R3, 0x18b30 ;  /* 0x00018b3000037802 */ /* 0x000fe40000000f00 */
[----:B-1----:R-:W-:Y:S05]  /*18b20*/  CALL.REL.NOINC `($__internal_11_$__cuda_sm70_shflsync_idx_p) ;  /* 0x00000ee000007944 */ /* 0x002fea0003c00000 */
[----:B------:R-:W-:Y:S01]  /*18b30*/  MOV R10, R179 ;  /* 0x000000b3000a7202 */ /* 0x000fe20000000f00 */
[----:B------:R-:W-:Y:S05]  /*18b40*/  BRA `(.L_x_866) ;  /* 0xffffaa6000007947 */ /* 0x000fea000383ffff */
.L_x_779:
[----:B------:R-:W-:Y:S01]  /*18b50*/  IMAD.MOV.U32 R178, RZ, RZ, R8 ;  /* 0x000000ffffb27224 */ /* 0x000fe200078e0008 */
[----:B------:R-:W-:Y:S01]  /*18b60*/  MOV R2, RZ ;  /* 0x000000ff00027202 */ /* 0x000fe20000000f00 */
[----:B------:R-:W-:Y:S01]  /*18b70*/  IMAD.MOV.U32 R179, RZ, RZ, 0x181f ;  /* 0x0000181fffb37424 */ /* 0x000fe200078e00ff */
[----:B------:R-:W-:Y:S02]  /*18b80*/  MOV R3, 0x18ba0 ;  /* 0x00018ba000037802 */ /* 0x000fe40000000f00 */
[----:B-123--:R-:W-:Y:S05]  /*18b90*/  CALL.REL.NOINC `($__internal_11_$__cuda_sm70_shflsync_idx_p) ;  /* 0x00000e7000007944 */ /* 0x00efea0003c00000 */
[----:B------:R-:W-:Y:S01]  /*18ba0*/  MOV R0, R179 ;  /* 0x000000b300007202 */ /* 0x000fe20000000f00 */
[----:B------:R-:W-:Y:S05]  /*18bb0*/  BRA `(.L_x_867) ;  /* 0xffffaa1000007947 */ /* 0x000fea000383ffff */
.L_x_782:
[----:B------:R-:W-:Y:S01]  /*18bc0*/  IMAD.MOV.U32 R178, RZ, RZ, R7 ;  /* 0x000000ffffb27224 */ /* 0x000fe200078e0007 */
[----:B--2---:R-:W-:Y:S01]  /*18bd0*/  MOV R2, 0x1 ;  /* 0x0000000100027802 */ /* 0x004fe20000000f00 */
[----:B------:R-:W-:Y:S01]  /*18be0*/  IMAD.MOV.U32 R179, RZ, RZ, 0x181f ;  /* 0x0000181fffb37424 */ /* 0x000fe200078e00ff */
[----:B------:R-:W-:-:S02]  /*18bf0*/  MOV R3, 0x18c10 ;  /* 0x00018c1000037802 */ /* 0x000fc40000000f00 */
[----:B-1-34-:R-:W-:Y:S05]  /*18c00*/  CALL.REL.NOINC `($__internal_11_$__cuda_sm70_shflsync_idx_p) ;  /* 0x00000e0000007944 */ /* 0x01afea0003c00000 */
        /* <DEDUP_REMOVED lines=8> */
.L_x_785:
[----:B------:R-:W-:Y:S01]  /*18c90*/  IMAD.MOV.U32 R178, RZ, RZ, R7 ;  /* 0x000000ffffb27224 */ /* 0x000fe200078e0007 */
[----:B-1----:R-:W-:Y:S01]  /*18ca0*/  MOV R2, 0x2 ;  /* 0x0000000200027802 */ /* 0x002fe20000000f00 */
[----:B------:R-:W-:Y:S01]  /*18cb0*/  IMAD.MOV.U32 R179, RZ, RZ, 0x181f ;  /* 0x0000181fffb37424 */ /* 0x000fe200078e00ff */
[----:B------:R-:W-:Y:S02]  /*18cc0*/  MOV R3, 0x18ce0 ;  /* 0x00018ce000037802 */ /* 0x000fe40000000f00 */
[----:B--234-:R-:W-:Y:S05]  /*18cd0*/  CALL.REL.NOINC `($__internal_11_$__cuda_sm70_shflsync_idx_p) ;  /* 0x00000d3000007944 */ /* 0x01cfea0003c00000 */
[----:B------:R-:W-:Y:S01]  /*18ce0*/  MOV R10, R179 ;  /* 0x000000b3000a7202 */ /* 0x000fe20000000f00 */
[----:B------:R-:W-:Y:S05]  /*18cf0*/  BRA `(.L_x_869) ;  /* 0xffffab0000007947 */ /* 0x000fea000383ffff */
.L_x_786:
[----:B------:R-:W-:Y:S01]  /*18d00*/  IMAD.MOV.U32 R178, RZ, RZ, R8 ;  /* 0x000000ffffb27224 */ /* 0x000fe200078e0008 */
[----:B-1----:R-:W-:Y:S01]  /*18d10*/  MOV R2, 0x2 ;  /* 0x0000000200027802 */ /* 0x002fe20000000f00 */
[----:B------:R-:W-:Y:S01]  /*18d20*/  IMAD.MOV.U32 R179, RZ, RZ, 0x181f ;  /* 0x0000181fffb37424 */ /* 0x000fe200078e00ff */
[----:B------:R-:W-:Y:S02]  /*18d30*/  MOV R3, 0x18d50 ;  /* 0x00018d5000037802 */ /* 0x000fe40000000f00 */
[----:B--234-:R-:W-:Y:S05]  /*18d40*/  CALL.REL.NOINC `($__internal_11_$__cuda_sm70_shflsync_idx_p) ;  /* 0x00000cc000007944 */ /* 0x01cfea0003c00000 */
[----:B------:R-:W-:Y:S01]  /*18d50*/  MOV R0, R179 ;  /* 0x000000b300007202 */ /* 0x000fe20000000f00 */
[----:B------:R-:W-:Y:S05]  /*18d60*/  BRA `(.L_x_870) ;  /* 0xffffaab000007947 */ /* 0x000fea000383ffff */
.L_x_789:
[----:B------:R-:W-:Y:S01]  /*18d70*/  IMAD.MOV.U32 R178, RZ, RZ, R7 ;  /* 0x000000ffffb27224 */ /* 0x000fe200078e0007 */
[----:B-1----:R-:W-:Y:S01]  /*18d80*/  MOV R2, 0x3 ;  /* 0x0000000300027802 */ /* 0x002fe20000000f00 */
[----:B------:R-:W-:Y:S01]  /*18d90*/  IMAD.MOV.U32 R179, RZ, RZ, 0x181f ;  /* 0x0000181fffb37424 */ /* 0x000fe200078e00ff */
[----:B------:R-:W-:-:S02]  /*18da0*/  MOV R3, 0x18dc0 ;  /* 0x00018dc000037802 */ /* 0x000fc40000000f00 */
[----:B--234-:R-:W-:Y:S05]  /*18db0*/  CALL.REL.NOINC `($__internal_11_$__cuda_sm70_shflsync_idx_p) ;  /* 0x00000c5000007944 */ /* 0x01cfea0003c00000 */
        /* <DEDUP_REMOVED lines=8> */
.L_x_791:
[----:B------:R-:W-:Y:S01]  /*18e40*/  IMAD.MOV.U32 R178, RZ, RZ, R5 ;  /* 0x000000ffffb27224 */ /* 0x000fe200078e0005 */
[----:B------:R-:W-:Y:S01]  /*18e50*/  MOV R2, RZ ;  /* 0x000000ff00027202 */ /* 0x000fe20000000f00 */
[----:B------:R-:W-:Y:S01]  /*18e60*/  IMAD.MOV.U32 R179, RZ, RZ, 0x1c1f ;  /* 0x00001c1fffb37424 */ /* 0x000fe200078e00ff */
[----:B------:R-:W-:Y:S02]  /*18e70*/  MOV R3, 0x18e90 ;  /* 0x00018e9000037802 */ /* 0x000fe40000000f00 */
[----:B------:R-:W-:Y:S05]  /*18e80*/  CALL.REL.NOINC `($__internal_11_$__cuda_sm70_shflsync_idx_p) ;  /* 0x00000b8000007944 */ /* 0x000fea0003c00000 */
[----:B------:R-:W-:Y:S01]  /*18e90*/  MOV R4, R179 ;  /* 0x000000b300047202 */ /* 0x000fe20000000f00 */
[----:B------:R-:W-:Y:S05]  /*18ea0*/  BRA `(.L_x_872) ;  /* 0xffffad9000007947 */ /* 0x000fea000383ffff */
.L_x_792:
[----:B------:R-:W-:Y:S01]  /*18eb0*/  IMAD.MOV.U32 R178, RZ, RZ, R12 ;  /* 0x000000ffffb27224 */ /* 0x000fe200078e000c */
[----:B------:R-:W-:Y:S01]  /*18ec0*/  MOV R2, RZ ;  /* 0x000000ff00027202 */ /* 0x000fe20000000f00 */
[----:B------:R-:W-:Y:S01]  /*18ed0*/  IMAD.MOV.U32 R179, RZ, RZ, 0x1c1f ;  /* 0x00001c1fffb37424 */ /* 0x000fe200078e00ff */
[----:B------:R-:W-:Y:S02]  /*18ee0*/  MOV R3, 0x18f00 ;  /* 0x00018f0000037802 */ /* 0x000fe40000000f00 */
[----:B-12---:R-:W-:Y:S05]  /*18ef0*/  CALL.REL.NOINC `($__internal_11_$__cuda_sm70_shflsync_idx_p) ;  /* 0x00000b1000007944 */ /* 0x006fea0003c00000 */
[----:B------:R-:W-:Y:S01]  /*18f00*/  MOV R0, R179 ;  /* 0x000000b300007202 */ /* 0x000fe20000000f00 */
[----:B------:R-:W-:Y:S05]  /*18f10*/  BRA `(.L_x_873) ;  /* 0xffffad4000007947 */ /* 0x000fea000383ffff */
.L_x_795:
[----:B------:R-:W-:Y:S01]  /*18f20*/  IMAD.MOV.U32 R178, RZ, RZ, R5 ;  /* 0x000000ffffb27224 */ /* 0x000fe200078e0005 */
[----:B----4-:R-:W-:Y:S01]  /*18f30*/  MOV R2, 0x1 ;  /* 0x0000000100027802 */ /* 0x010fe20000000f00 */
[----:B------:R-:W-:Y:S01]  /*18f40*/  IMAD.MOV.U32 R179, RZ, RZ, 0x1c1f ;  /* 0x00001c1fffb37424 */ /* 0x000fe200078e00ff */
[----:B------:R-:W-:-:S02]  /*18f50*/  MOV R3, 0x18f70 ;  /* 0x00018f7000037802 */ /* 0x000fc40000000f00 */
[----:B-123--:R-:W-:Y:S05]  /*18f60*/  CALL.REL.NOINC `($__internal_11_$__cuda_sm70_shflsync_idx_p) ;  /* 0x00000aa000007944 */ /* 0x00efea0003c00000 */
        /* <DEDUP_REMOVED lines=8> */
.L_x_799:
[----:B------:R-:W-:Y:S01]  /*18ff0*/  IMAD.MOV.U32 R178, RZ, RZ, R7 ;  /* 0x000000ffffb27224 */ /* 0x000fe200078e0007 */
[----:B------:R-:W-:Y:S01]  /*19000*/  MOV R2, RZ ;  /* 0x000000ff00027202 */ /* 0x000fe20000000f00 */
[----:B------:R-:W-:Y:S01]  /*19010*/  IMAD.MOV.U32 R179, RZ, RZ, 0x181f ;  /* 0x0000181fffb37424 */ /* 0x000fe200078e00ff */
[----:B------:R-:W-:Y:S02]  /*19020*/  MOV R3, 0x19040 ;  /* 0x0001904000037802 */ /* 0x000fe40000000f00 */
[----:B------:R-:W-:Y:S05]  /*19030*/  CALL.REL.NOINC `($__internal_11_$__cuda_sm70_shflsync_idx_p) ;  /* 0x000009d000007944 */ /* 0x000fea0003c00000 */
[----:B------:R-:W-:Y:S01]  /*19040*/  MOV R9, R179 ;  /* 0x000000b300097202 */ /* 0x000fe20000000f00 */
[----:B------:R-:W-:Y:S05]  /*19050*/  BRA `(.L_x_875) ;  /* 0xffffc16000007947 */ /* 0x000fea000383ffff */
.L_x_800:
[----:B------:R-:W-:Y:S01]  /*19060*/  IMAD.MOV.U32 R178, RZ, RZ, R10 ;  /* 0x000000ffffb27224 */ /* 0x000fe200078e000a */
[----:B------:R-:W-:Y:S01]  /*19070*/  MOV R2, RZ ;  /* 0x000000ff00027202 */ /* 0x000fe20000000f00 */
[----:B------:R-:W-:Y:S01]  /*19080*/  IMAD.MOV.U32 R179, RZ, RZ, 0x181f ;  /* 0x0000181fffb37424 */ /* 0x000fe200078e00ff */
[----:B------:R-:W-:Y:S02]  /*19090*/  MOV R3, 0x190b0 ;  /* 0x000190b000037802 */ /* 0x000fe40000000f00 */
[----:B-12---:R-:W-:Y:S05]  /*190a0*/  CALL.REL.NOINC `($__internal_11_$__cuda_sm70_shflsync_idx_p) ;  /* 0x0000096000007944 */ /* 0x006fea0003c00000 */
[----:B------:R-:W-:Y:S01]  /*190b0*/  MOV R0, R179 ;  /* 0x000000b300007202 */ /* 0x000fe20000000f00 */
[----:B------:R-:W-:Y:S05]  /*190c0*/  BRA `(.L_x_876) ;  /* 0xffffc11000007947 */ /* 0x000fea000383ffff */
.L_x_803:
        /* <DEDUP_REMOVED lines=13> */
.L_x_806:
[----:B------:R-:W-:Y:S01]  /*191a0*/  IMAD.MOV.U32 R178, RZ, RZ, R7 ;  /* 0x000000ffffb27224 */ /* 0x000fe200078e0007 */
[----:B-1----:R-:W-:Y:S01]  /*191b0*/  MOV R2, 0x2 ;  /* 0x0000000200027802 */ /* 0x002fe20000000f00 */
[----:B------:R-:W-:Y:S01]  /*191c0*/  IMAD.MOV.U32 R179, RZ, RZ, 0x181f ;  /* 0x0000181fffb37424 */ /* 0x000fe200078e00ff */
[----:B------:R-:W-:Y:S02]  /*191d0*/  MOV R3, 0x191f0 ;  /* 0x000191f000037802 */ /* 0x000fe40000000f00 */
[----:B--234-:R-:W-:Y:S05]  /*191e0*/  CALL.REL.NOINC `($__internal_11_$__cuda_sm70_shflsync_idx_p) ;  /* 0x0000082000007944 */ /* 0x01cfea0003c00000 */
[----:B------:R-:W-:Y:S01]  /*191f0*/  MOV R9, R179 ;  /* 0x000000b300097202 */ /* 0x000fe20000000f00 */
[----:B------:R-:W-:Y:S05]  /*19200*/  BRA `(.L_x_878) ;  /* 0xffffc21000007947 */ /* 0x000fea000383ffff */
.L_x_807:
[----:B------:R-:W-:Y:S01]  /*19210*/  IMAD.MOV.U32 R178, RZ, RZ, R10 ;  /* 0x000000ffffb27224 */ /* 0x000fe200078e000a */
[----:B------:R-:W-:Y:S01]  /*19220*/  MOV R2, 0x2 ;  /* 0x0000000200027802 */ /* 0x000fe20000000f00 */
[----:B------:R-:W-:Y:S01]  /*19230*/  IMAD.MOV.U32 R179, RZ, RZ, 0x181f ;  /* 0x0000181fffb37424 */ /* 0x000fe200078e00ff */
[----:B------:R-:W-:Y:S02]  /*19240*/  MOV R3, 0x19260 ;  /* 0x0001926000037802 */ /* 0x000fe40000000f00 */
[----:B-1234-:R-:W-:Y:S05]  /*19250*/  CALL.REL.NOINC `($__internal_11_$__cuda_sm70_shflsync_idx_p) ;  /* 0x000007b000007944 */ /* 0x01efea0003c00000 */
[----:B------:R-:W-:Y:S01]  /*19260*/  MOV R0, R179 ;  /* 0x000000b300007202 */ /* 0x000fe20000000f00 */
[----:B------:R-:W-:Y:S05]  /*19270*/  BRA `(.L_x_879) ;  /* 0xffffc1c000007947 */ /* 0x000fea000383ffff */
.L_x_810:
        /* <DEDUP_REMOVED lines=13> */
.L_x_812:
[----:B------:R-:W-:Y:S01]  /*19350*/  IMAD.MOV.U32 R178, RZ, RZ, R62 ;  /* 0x000000ffffb27224 */ /* 0x000fe200078e003e */
[----:B------:R-:W-:Y:S01]  /*19360*/  MOV R2, RZ ;  /* 0x000000ff00027202 */ /* 0x000fe20000000f00 */
[----:B------:R-:W-:Y:S01]  /*19370*/  IMAD.MOV.U32 R179, RZ, RZ, 0x1f ;  /* 0x0000001fffb37424 */ /* 0x000fe200078e00ff */
[----:B------:R-:W-:Y:S02]  /*19380*/  MOV R3, 0x193a0 ;  /* 0x000193a000037802 */ /* 0x000fe40000000f00 */
[----:B-1----:R-:W-:Y:S05]  /*19390*/  CALL.REL.NOINC `($__internal_11_$__cuda_sm70_shflsync_idx_p) ;  /* 0x0000067000007944 */ /* 0x002fea0003c00000 */
[----:B------:R-:W-:Y:S01]  /*193a0*/  MOV R9, R179 ;  /* 0x000000b300097202 */ /* 0x000fe20000000f00 */
[----:B------:R-:W-:Y:S05]  /*193b0*/  BRA `(.L_x_881) ;  /* 0xffffc35000007947 */ /* 0x000fea000383ffff */
.L_x_813:
[----:B------:R-:W-:Y:S01]  /*193c0*/  IMAD.MOV.U32 R178, RZ, RZ, R62 ;  /* 0x000000ffffb27224 */ /* 0x000fe200078e003e */
[----:B------:R-:W-:Y:S01]  /*193d0*/  MOV R2, 0x1 ;  /* 0x0000000100027802 */ /* 0x000fe20000000f00 */
[----:B------:R-:W-:Y:S01]  /*193e0*/  IMAD.MOV.U32 R179, RZ, RZ, 0x1f ;  /* 0x0000001fffb37424 */ /* 0x000fe200078e00ff */
[----:B------:R-:W-:Y:S02]  /*193f0*/  MOV R3, 0x19410 ;  /* 0x0001941000037802 */ /* 0x000fe40000000f00 */
[----:B-123--:R-:W-:Y:S05]  /*19400*/  CALL.REL.NOINC `($__internal_11_$__cuda_sm70_shflsync_idx_p) ;  /* 0x0000060000007944 */ /* 0x00efea0003c00000 */
[----:B------:R-:W-:Y:S01]  /*19410*/  MOV R8, R179 ;  /* 0x000000b300087202 */ /* 0x000fe20000000f00 */
[----:B------:R-:W-:Y:S05]  /*19420*/  BRA `(.L_x_882) ;  /* 0xffffc30000007947 */ /* 0x000fea000383ffff */
.L_x_814:
[----:B------:R-:W-:Y:S02]  /*19430*/  MOV R2, 0x1 ;  /* 0x0000000100027802 */ /* 0x000fe40000000f00 */
[----:B------:R-:W-:-:S02]  /*19440*/  MOV R3, 0x19460 ;  /* 0x0001946000037802 */ /* 0x000fc40000000f00 */
[----:B--234-:R-:W-:Y:S05]  /*19450*/  CALL.REL.NOINC `($__internal_12_$__cuda_sm70_shflsync_up_p) ;  /* 0x0000061000007944 */ /* 0x01cfea0003c00000 */
[----:B------:R-:W-:Y:S05]  /*19460*/  BRA `(.L_x_883) ;  /* 0xffffc3e000007947 */ /* 0x000fea000383ffff */
.L_x_815:
[----:B------:R-:W-:Y:S02]  /*19470*/  MOV R2, 0x2 ;  /* 0x0000000200027802 */ /* 0x000fe40000000f00 */
[----:B------:R-:W-:-:S02]  /*19480*/  MOV R3, 0x194a0 ;  /* 0x000194a000037802 */ /* 0x000fc40000000f00 */
[----:B--23--:R-:W-:Y:S05]  /*19490*/  CALL.REL.NOINC `($__internal_12_$__cuda_sm70_shflsync_up_p) ;  /* 0x000005d000007944 */ /* 0x00cfea0003c00000 */
        /* <DEDUP_REMOVED lines=24> */
.L_x_819:
[----:B------:R-:W-:Y:S02]  /*19620*/  MOV R2, 0x1 ;  /* 0x0000000100027802 */ /* 0x000fe40000000f00 */
[----:B------:R-:W-:Y:S02]  /*19630*/  MOV R3, 0x19650 ;  /* 0x0001965000037802 */ /* 0x000fe40000000f00 */
[----:B------:R-:W-:Y:S05]  /*19640*/  CALL.REL.NOINC `($__internal_12_$__cuda_sm70_shflsync_up_p) ;  /* 0x0000042000007944 */ /* 0x000fea0003c00000 */
[----:B------:R-:W-:Y:S01]  /*19650*/  MOV R2, R4 ;  /* 0x0000000400027202 */ /* 0x000fe20000000f00 */
[----:B------:R-:W-:Y:S05]  /*19660*/  BRA `(.L_x_885) ;  /* 0xffffc43000007947 */ /* 0x000fea000383ffff */
.L_x_820:
[----:B------:R-:W-:Y:S02]  /*19670*/  MOV R2, 0x2 ;  /* 0x0000000200027802 */ /* 0x000fe40000000f00 */
[----:B------:R-:W-:Y:S02]  /*19680*/  MOV R3, 0x196a0 ;  /* 0x000196a000037802 */ /* 0x000fe40000000f00 */
        /* <DEDUP_REMOVED lines=25> */
.L_x_822:
[----:B------:R-:W-:Y:S02]  /*19820*/  SEL R0, RZ, 0x1, P0 ;  /* 0x00000001ff007807 */ /* 0x000fe40000000000 */
[----:B------:R-:W-:Y:S02]  /*19830*/  MOV R2, 0x19850 ;  /* 0x0001985000027802 */ /* 0x000fe40000000f00 */
[----:B-1----:R-:W-:Y:S05]  /*19840*/  CALL.REL.NOINC `($__internal_13_$__cuda_sm70_votesync_ballot) ;  /* 0x0000029000007944 */ /* 0x002fea0003c00000 */
[----:B------:R-:W-:Y:S01]  /*19850*/  MOV R5, R0 ;  /* 0x0000000000057202 */ /* 0x000fe20000000f00 */
[----:B------:R-:W-:Y:S05]  /*19860*/  BRA `(.L_x_887) ;  /* 0xffffc3c000007947 */ /* 0x000fea000383ffff */
.L_x_823:
[----:B------:R-:W-:Y:S01]  /*19870*/  IMAD.MOV.U32 R178, RZ, RZ, R6 ;  /* 0x000000ffffb27224 */ /* 0x000fe200078e0006 */
[----:B------:R-:W-:Y:S01]  /*19880*/  MOV R2, R0 ;  /* 0x0000000000027202 */ /* 0x000fe20000000f00 */
[----:B------:R-:W-:Y:S01]  /*19890*/  IMAD.MOV.U32 R179, RZ, RZ, 0x1f ;  /* 0x0000001fffb37424 */ /* 0x000fe200078e00ff */
[----:B------:R-:W-:Y:S02]  /*198a0*/  MOV R3, 0x198c0 ;  /* 0x000198c000037802 */ /* 0x000fe40000000f00 */
[----:B-1----:R-:W-:Y:S05]  /*198b0*/  CALL.REL.NOINC `($__internal_11_$__cuda_sm70_shflsync_idx_p) ;  /* 0x0000015000007944 */ /* 0x002fea0003c00000 */
[----:B------:R-:W-:Y:S01]  /*198c0*/  IMAD.MOV.U32 R10, RZ, RZ, R179 ;  /* 0x000000ffff0a7224 */ /* 0x000fe200078e00b3 */
[----:B------:R-:W-:Y:S01]  /*198d0*/  MOV R2, R0 ;  /* 0x0000000000027202 */ /* 0x000fe20000000f00 */
[----:B------:R-:W-:Y:S01]  /*198e0*/  IMAD.MOV.U32 R178, RZ, RZ, R7 ;  /* 0x000000ffffb27224 */ /* 0x000fe200078e0007 */
[----:B------:R-:W-:-:S02]  /*198f0*/  MOV R179, 0x1f ;  /* 0x0000001f00b37802 */ /* 0x000fc40000000f00 */
[----:B------:R-:W-:Y:S02]  /*19900*/  MOV R3, 0x19920 ;  /* 0x0001992000037802 */ /* 0x000fe40000000f00 */
[----:B------:R-:W-:Y:S05]  /*19910*/  CALL.REL.NOINC `($__internal_11_$__cuda_sm70_shflsync_idx_p) ;  /* 0x000000f000007944 */ /* 0x000fea0003c00000 */
[----:B------:R-:W-:Y:S01]  /*19920*/  MOV R7, R179 ;  /* 0x000000b300077202 */ /* 0x000fe20000000f00 */
[----:B------:R-:W-:Y:S05]  /*19930*/  BRA `(.L_x_888) ;  /* 0xffffc34000007947 */ /* 0x000fea000383ffff */
.L_x_826:
[----:B------:R-:W-:Y:S01]  /*19940*/  IMAD.MOV.U32 R178, RZ, RZ, R4 ;  /* 0x000000ffffb27224 */ /* 0x000fe200078e0004 */
[----:B------:R-:W-:Y:S01]  /*19950*/  MOV R2, R0 ;  /* 0x0000000000027202 */ /* 0x000fe20000000f00 */
[----:B------:R-:W-:Y:S01]  /*19960*/  IMAD.MOV.U32 R179, RZ, RZ, 0x1f ;  /* 0x0000001fffb37424 */ /* 0x000fe200078e00ff */
[----:B------:R-:W-:Y:S02]  /*19970*/  MOV R3, 0x19990 ;  /* 0x0001999000037802 */ /* 0x000fe40000000f00 */
[----:B-1-34-:R-:W-:Y:S05]  /*19980*/  CALL.REL.NOINC `($__internal_11_$__cuda_sm70_shflsync_idx_p) ;  /* 0x0000008000007944 */ /* 0x01afea0003c00000 */
[----:B------:R-:W-:Y:S01]  /*19990*/  MOV R11, R179 ;  /* 0x000000b3000b7202 */ /* 0x000fe20000000f00 */
[----:B------:R-:W-:Y:S05]  /*199a0*/  BRA `(.L_x_825) ;  /* 0xffffc33000007947 */ /* 0x000fea000383ffff */
        .weak           $__internal_10_$__cuda_sm70_shflsync_bfly_p
        .type           $__internal_10_$__cuda_sm70_shflsync_bfly_p,@function
        .size           $__internal_10_$__cuda_sm70_shflsync_bfly_p,($__internal_11_$__cuda_sm70_shflsync_idx_p - $__internal_10_$__cuda_sm70_shflsync_bfly_p)
$__internal_10_$__cuda_sm70_shflsync_bfly_p:
[----:B------:R-:W-:Y:S02]  /*199b0*/  MOV R204, 0xffffffff ;  /* 0xffffffff00cc7802 */ /* 0x000fe40000000f00 */
[----:B------:R-:W-:Y:S02]  /*199c0*/  MOV R3, 0x1f ;  /* 0x0000001f00037802 */ /* 0x000fe40000000f00 */
[----:B------:R-:W-:Y:S04]  /*199d0*/  WARPSYNC R204 ;  /* 0x000000cc00007348 */ /* 0x000fe80003800000 */
[----:B------:R1:W2:Y:S02]  /*199e0*/  SHFL.BFLY PT, R0, R108, R0, R3 ;  /* 0x0c0000006c007389 */ /* 0x0002a400000e0003 */
[----:B-1----:R-:W-:-:S04]  /*199f0*/  MOV R3, 0x0 ;  /* 0x0000000000037802 */ /* 0x002fc80000000f00 */
[----:B--2---:R-:W-:Y:S05]  /*19a00*/  RET.REL.NODEC R2 `(_ZN7cutlass13device_kernelIN5flash19enable_sm80_to_sm89INS1_16FlashAttnFwdSm80INS1_25CollectiveMainloopFwdSm80ILi8ELi1ELb1EN4cute5tupleIJNS5_1CILi128EEENS7_ILi96EEES8_EEELi128ENS_10bfloat16_tEfNS_4arch4Sm80ELb0ELb1ELb0ELb1ELb1ELb0ELb1ELb1EEENS1_21CollectiveEpilogueFwdINS6_IJS8_S8_S9_EEENS6_IJNS7_ILi1EEESH_SH_EEESB_SD_Li256ELb1ELb1ELb1ELb0EEENS1_36VarlenDynamicPersistentTileSchedulerILi128ELi96ELi256ELi256ELb1ELb1ELb0ELb1ELb0ELb1EEEEEEEEEvNT_6ParamsE) ;  /* 0xfffe65f002007950 */ /* 0x004fea0003c3ffff */
        .weak           $__internal_11_$__cuda_sm70_shflsync_idx_p
        .type           $__internal_11_$__cuda_sm70_shflsync_idx_p,@function
        .size           $__internal_11_$__cuda_sm70_shflsync_idx_p,($__internal_12_$__cuda_sm70_shflsync_up_p - $__internal_11_$__cuda_sm70_shflsync_idx_p)
$__internal_11_$__cuda_sm70_shflsync_idx_p:
[----:B------:R-:W-:-:S04]  /*19a10*/  MOV R203, 0xffffffff ;  /* 0xffffffff00cb7802 */ /* 0x000fc80000000f00 */
[----:B------:R-:W-:Y:S04]  /*19a20*/  WARPSYNC R203 ;  /* 0x000000cb00007348 */ /* 0x000fe80003800000 */
[----:B------:R1:W2:Y:S02]  /*19a30*/  SHFL.IDX PT, R179, R178, R2, R179 ;  /* 0x00000002b2b37389 */ /* 0x0002a400000e00b3 */
[----:B-1----:R-:W-:Y:S02]  /*19a40*/  MOV R2, R3 ;  /* 0x0000000300027202 */ /* 0x002fe40000000f00 */
[----:B------:R-:W-:-:S04]  /*19a50*/  MOV R3, 0x0 ;  /* 0x0000000000037802 */ /* 0x000fc80000000f00 */
[----:B--2---:R-:W-:Y:S05]  /*19a60*/  RET.REL.NODEC R2 `(_ZN7cutlass13device_kernelIN5flash19enable_sm80_to_sm89INS1_16FlashAttnFwdSm80INS1_25CollectiveMainloopFwdSm80ILi8ELi1ELb1EN4cute5tupleIJNS5_1CILi128EEENS7_ILi96EEES8_EEELi128ENS_10bfloat16_tEfNS_4arch4Sm80ELb0ELb1ELb0ELb1ELb1ELb0ELb1ELb1EEENS1_21CollectiveEpilogueFwdINS6_IJS8_S8_S9_EEENS6_IJNS7_ILi1EEESH_SH_EEESB_SD_Li256ELb1ELb1ELb1ELb0EEENS1_36VarlenDynamicPersistentTileSchedulerILi128ELi96ELi256ELi256ELb1ELb1ELb0ELb1ELb0ELb1EEEEEEEEEvNT_6ParamsE) ;  /* 0xfffe659002007950 */ /* 0x004fea0003c3ffff */
        .weak           $__internal_12_$__cuda_sm70_shflsync_up_p
        .type           $__internal_12_$__cuda_sm70_shflsync_up_p,@function
        .size           $__internal_12_$__cuda_sm70_shflsync_up_p,($__internal_13_$__cuda_sm70_votesync_ballot - $__internal_12_$__cuda_sm70_shflsync_up_p)
$__internal_12_$__cuda_sm70_shflsync_up_p:
[----:B------:R-:W-:Y:S02]  /*19a70*/  IMAD.MOV.U32 R4, RZ, RZ, RZ ;  /* 0x000000ffff047224 */ /* 0x000fe400078e00ff */
[----:B------:R-:W-:-:S04]  /*19a80*/  IMAD.MOV.U32 R10, RZ, RZ, -0x1 ;  /* 0xffffffffff0a7424 */ /* 0x000fc800078e00ff */
[----:B------:R-:W-:Y:S04]  /*19a90*/  WARPSYNC R10 ;  /* 0x0000000a00007348 */ /* 0x000fe80003800000 */
[----:B------:R1:W2:Y:S02]  /*19aa0*/  SHFL.UP PT, R4, R0, R2, R4 ;  /* 0x0400000200047389 */ /* 0x0002a400000e0004 */
[----:B-1----:R-:W-:Y:S02]  /*19ab0*/  MOV R2, R3 ;  /* 0x0000000300027202 */ /* 0x002fe40000000f00 */
[----:B------:R-:W-:-:S04]  /*19ac0*/  MOV R3, 0x0 ;  /* 0x0000000000037802 */ /* 0x000fc80000000f00 */
[----:B--2---:R-:W-:Y:S05]  /*19ad0*/  RET.REL.NODEC R2 `(_ZN7cutlass13device_kernelIN5flash19enable_sm80_to_sm89INS1_16FlashAttnFwdSm80INS1_25CollectiveMainloopFwdSm80ILi8ELi1ELb1EN4cute5tupleIJNS5_1CILi128EEENS7_ILi96EEES8_EEELi128ENS_10bfloat16_tEfNS_4arch4Sm80ELb0ELb1ELb0ELb1ELb1ELb0ELb1ELb1EEENS1_21CollectiveEpilogueFwdINS6_IJS8_S8_S9_EEENS6_IJNS7_ILi1EEESH_SH_EEESB_SD_Li256ELb1ELb1ELb1ELb0EEENS1_36VarlenDynamicPersistentTileSchedulerILi128ELi96ELi256ELi256ELb1ELb1ELb0ELb1ELb0ELb1EEEEEEEEEvNT_6ParamsE) ;  /* 0xfffe652002007950 */ /* 0x004fea0003c3ffff */
        .weak           $__internal_13_$__cuda_sm70_votesync_ballot
        .type           $__internal_13_$__cuda_sm70_votesync_ballot,@function
        .size           $__internal_13_$__cuda_sm70_votesync_ballot,(.L_x_1801 - $__internal_13_$__cuda_sm70_votesync_ballot)
$__internal_13_$__cuda_sm70_votesync_ballot:
[----:B------:R-:W-:Y:S01]  /*19ae0*/  ISETP.NE.U32.AND P0, PT, R0, 0x1, PT ;  /* 0x000000010000780c */ /* 0x000fe20003f05070 */
[----:B------:R-:W-:-:S04]  /*19af0*/  IMAD.MOV.U32 R3, RZ, RZ, -0x1 ;  /* 0xffffffffff037424 */ /* 0x000fc800078e00ff */
[----:B------:R-:W-:Y:S08]  /*19b00*/  WARPSYNC R3 ;  /* 0x0000000300007348 */ /* 0x000ff00003800000 */
[----:B------:R-:W-:-:S04]  /*19b10*/  VOTE.ANY R0, PT, !P0 ;  /* 0x0000000000007806 */ /* 0x000fc800040e0100 */
[----:B------:R-:W-:Y:S01]  /*19b20*/  LOP3.LUT R0, R0, R3, RZ, 0xc0, !PT ;  /* 0x0000000300007212 */ /* 0x000fe200078ec0ff */
[----:B------:R-:W-:-:S04]  /*19b30*/  IMAD.MOV.U32 R3, RZ, RZ, 0x0 ;  /* 0x00000000ff037424 */ /* 0x000fc800078e00ff */
[----:B------:R-:W-:Y:S05]  /*19b40*/  RET.REL.NODEC R2 `(_ZN7cutlass13device_kernelIN5flash19enable_sm80_to_sm89INS1_16FlashAttnFwdSm80INS1_25CollectiveMainloopFwdSm80ILi8ELi1ELb1EN4cute5tupleIJNS5_1CILi128EEENS7_ILi96EEES8_EEELi128ENS_10bfloat16_tEfNS_4arch4Sm80ELb0ELb1ELb0ELb1ELb1ELb0ELb1ELb1EEENS1_21CollectiveEpilogueFwdINS6_IJS8_S8_S9_EEENS6_IJNS7_ILi1EEESH_SH_EEESB_SD_Li256ELb1ELb1ELb1ELb0EEENS1_36VarlenDynamicPersistentTileSchedulerILi128ELi96ELi256ELi256ELb1ELb1ELb0ELb1ELb0ELb1EEEEEEEEEvNT_6ParamsE) ;  /* 0xfffe64b002007950 */ /* 0x000fea0003c3ffff */
.L_x_889:
        /* <DEDUP_REMOVED lines=11> */
.L_x_1801:


//--------------------- .text._ZN7cutlass13device_kernelIN5flash19enable_sm80_to_sm89INS1_16FlashAttnFwdSm80INS1_25CollectiveMainloopFwdSm80ILi8ELi1ELb1EN4cute5tupleIJNS5_1CILi128EEENS7_ILi96EEES8_EEELi128ENS_10bfloat16_tEfNS_4arch4Sm80ELb0ELb1ELb0ELb1ELb1ELb1ELb1ELb1EEENS1_21CollectiveEpilogueFwdINS6_IJS8_S8_S9_EEENS6_IJNS7_ILi1EEESH_SH_EEESB_SD_Li256ELb1ELb1ELb1ELb0EEENS1_36VarlenDynamicPersistentTileSchedulerILi128ELi96ELi256ELi256ELb1ELb1ELb0ELb1ELb0ELb1EEEEEEEEEvNT_6ParamsE --------------------------
	.section	.text._ZN7cutlass13device_kernelIN5flash19enable_sm80_to_sm89INS1_16FlashAttnFwdSm80INS1_25CollectiveMainloopFwdSm80ILi8ELi1ELb1EN4cute5tupleIJNS5_1CILi128EEENS7_ILi96EEES8_EEELi128ENS_10bfloat16_tEfNS_4arch4Sm80ELb0ELb1ELb0ELb1ELb1ELb1ELb1ELb1EEENS1_21CollectiveEpilogueFwdINS6_IJS8_S8_S9_EEENS6_IJNS7_ILi1EEESH_SH_EEESB_SD_Li256ELb1ELb1ELb1ELb0EEENS1_36VarlenDynamicPersistentTileSchedulerILi128ELi96ELi256ELi256ELb1ELb1ELb0ELb1ELb0ELb1EEEEEEEEEvNT_6ParamsE,"ax",@progbits
	.sectioninfo	@"SHI_REGISTERS=255"
	.align	128
.text._ZN7cutlass13device_kernelIN5flash19enable_sm80_to_sm89INS1_16FlashAttnFwdSm80INS1_25CollectiveMainloopFwdSm80ILi8ELi1ELb1EN4cute5tupleIJNS5_1CILi128EEENS7_ILi96EEES8_EEELi128ENS_10bfloat16_tEfNS_4arch4Sm80ELb0ELb1ELb0ELb1ELb1ELb1ELb1ELb1EEENS1_21CollectiveEpilogueFwdINS6_IJS8_S8_S9_EEENS6_IJNS7_ILi1EEESH_SH_EEESB_SD_Li256ELb1ELb1ELb1ELb0EEENS1_36VarlenDynamicPersistentTileSchedulerILi128ELi96ELi256ELi256ELb1ELb1ELb0ELb1ELb0ELb1EEEEEEEEEvNT_6ParamsE:
        .type           _ZN7cutlass13device_kernelIN5flash19enable_sm80_to_sm89INS1_16FlashAttnFwdSm80INS1_25CollectiveMainloopFwdSm80ILi8ELi1ELb1EN4cute5tupleIJNS5_1CILi128EEENS7_ILi96EEES8_EEELi128ENS_10bfloat16_tEfNS_4arch4Sm80ELb0ELb1ELb0ELb1ELb1ELb1ELb1ELb1EEENS1_21CollectiveEpilogueFwdINS6_IJS8_S8_S9_EEENS6_IJNS7_ILi1EEESH_SH_EEESB_SD_Li256ELb1ELb1ELb1ELb0EEENS1_36VarlenDynamicPersistentTileSchedulerILi128ELi96ELi256ELi256ELb1ELb1ELb0ELb1ELb0ELb1EEEEEEEEEvNT_6ParamsE,@function
        .size           _ZN7cutlass13device_kernelIN5flash19enable_sm80_to_sm89INS1_16FlashAttnFwdSm80INS1_25CollectiveMainloopFwdSm80ILi8ELi1ELb1EN4cute5tupleIJNS5_1CILi128EEENS7_ILi96EEES8_EEELi128ENS_10bfloat16_tEfNS_4arch4Sm80ELb0ELb1ELb0ELb1ELb1ELb1ELb1ELb1EEENS1_21CollectiveEpilogueFwdINS6_IJS8_S8_S9_EEENS6_IJNS7_ILi1EEESH_SH_EEESB_SD_Li256ELb1ELb1ELb1ELb0EEENS1_36VarlenDynamicPersistentTileSchedulerILi128ELi96ELi256ELi256ELb1ELb1ELb0ELb1ELb0ELb1EEEEEEEEEvNT_6ParamsE,(.L_x_1806 - _ZN7cutlass13device_kernelIN5flash19enable_sm80_to_sm89INS1_16FlashAttnFwdSm80INS1_25CollectiveMainloopFwdSm80ILi8ELi1ELb1EN4cute5tupleIJNS5_1CILi128EEENS7_ILi96EEES8_EEELi128ENS_10bfloat16_tEfNS_4arch4Sm80ELb0ELb1ELb0ELb1ELb1ELb1ELb1ELb1EEENS1_21CollectiveEpilogueFwdINS6_IJS8_S8_S9_EEENS6_IJNS7_ILi1EEESH_SH_EEESB_SD_Li256ELb1ELb1ELb1ELb0EEENS1_36VarlenDynamicPersistentTileSchedulerILi128ELi96ELi256ELi256ELb1ELb1ELb0ELb1ELb0ELb1EEEEEEEEEvNT_6ParamsE)
        .other          _ZN7cutlass13device_kernelIN5flash19enable_sm80_to_sm89INS1_16FlashAttnFwdSm80INS1_25CollectiveMainloopFwdSm80ILi8ELi1ELb1EN4cute5tupleIJNS5_1CILi128EEENS7_ILi96EEES8_EEELi128ENS_10bfloat16_tEfNS_4arch4Sm80ELb0ELb1ELb0ELb1ELb1ELb1ELb1ELb1EEENS1_21CollectiveEpilogueFwdINS6_IJS8_S8_S9_EEENS6_IJNS7_ILi1EEESH_SH_EEESB_SD_Li256ELb1ELb1ELb1ELb0EEENS1_36VarlenDynamicPersistentTileSchedulerILi128ELi96ELi256ELi256ELb1ELb1ELb0ELb1ELb0ELb1EEEEEEEEEvNT_6ParamsE,@"STO_CUDA_ENTRY STV_DEFAULT"
_ZN7cutlass13device_kernelIN5flash19enable_sm80_to_sm89INS1_16FlashAttnFwdSm80INS1_25CollectiveMainloopFwdSm80ILi8ELi1ELb1EN4cute5tupleIJNS5_1CILi128EEENS7_ILi96EEES8_EEELi128ENS_10bfloat16_tEfNS_4arch4Sm80ELb0ELb1ELb0ELb1ELb1ELb1ELb1ELb1EEENS1_21CollectiveEpilogueFwdINS6_IJS8_S8_S9_EEENS6_IJNS7_ILi1EEESH_SH_EEESB_SD_Li256ELb1ELb1ELb1ELb0EEENS1_36VarlenDynamicPersistentTileSchedulerILi128ELi96ELi256ELi256ELb1ELb1ELb0ELb1ELb0ELb1EEEEEEEEEvNT_6ParamsE:
[----:B------:R-:W-:-:S03]  /*0000*/  MOV R1, c[0x0][0x28] ;  /* 0x00000a0000017a02 */ /* 0x000fc60000000f00 */
[----:B------:R-:W1:Y:S01]  /*0010*/  S2R R2, SR_TID.X ;  /* 0x0000000000027919 */ /* 0x000e620000002100 */
[----:B------:R-:W-:Y:S01]  /*0020*/  IADD3 R1, R1, -0x70, RZ ;  /* 0xffffff9001017810 */ /* 0x000fe20007ffe0ff */
[----:B------:R-:W-:Y:S01]  /*0030*/  ULDC.64 UR8, c[0x0][0x118] ;  /* 0x0000460000087ab9 */ /* 0x000fe20000000a00 */
[----:B-1----:R-:W-:-:S05]  /*0040*/  SHF.R.U32.HI R0, RZ, 0x5, R2 ;  /* 0x00000005ff007819 */ /* 0x002fca0000011602 */
[----:B------:R-:W1:Y:S02]  /*0050*/  SHFL.IDX PT, R3, R0, RZ, 0x1f ;  /* 0x00001fff00037589 */ /* 0x000e6400000e0000 */
[----:B-1----:R-:W-:Y:S02]  /*0060*/  ISETP.NE.AND P0, PT, R3, RZ, PT ;  /* 0x000000ff0300720c */ /* 0x002fe40003f05270 */
[----:B------:R-:W-:Y:S11]  /*0070*/  STL [R1+0x5c], R3 ;  /* 0x00005c0301007387 */ /* 0x000ff60000100800 */
[----:B------:R-:W-:Y:S06]  /*0080*/  @P0 BAR.SYNC.DEFER_BLOCKING 0x5, 0x100 ;  /* 0x0144000000000b1d */ /* 0x000fec0000010000 */
[----:B------:R-:W1:Y:S04]  /*0090*/  @P0 LDS.128 R4, [0xe100] ;  /* 0x00e10000ff040984 */ /* 0x000e680000000c00 */
[----:B-1----:R1:W-:Y:S04]  /*00a0*/  @P0 STL.64 [R1+0x18], R4 ;  /* 0x0000180401000387 */ /* 0x0023e80000100a00 */
[----:B------:R1:W-:Y:S04]  /*00b0*/  @P0 STL.64 [R1+0x20], R6 ;  /* 0x0000200601000387 */ /* 0x0003e80000100a00 */
[----:B------:R-:W-:Y:S06]  /*00c0*/  @P0 BAR.ARV 0x4, 0x100 ;  /* 0x0104000000000b1d */ /* 0x000fec0000002000 */
[----:B------:R-:W-:Y:S05]  /*00d0*/  @P0 BRA `(.L_x_890) ;  /* 0x00000fd000000947 */ /* 0x000fea0003800000 */
[----:B------:R-:W-:Y:S01]  /*00e0*/  LOP3.LUT R13, R2, 0x1f, RZ, 0xc0, !PT ;  /* 0x0000001f020d7812 */ /* 0x000fe200078ec0ff */
[----:B------:R-:W-:-:S03]  /*00f0*/  CS2R R8, SRZ ;  /* 0x0000000000087805 */ /* 0x000fc6000001ff00 */
[----:B------:R-:W-:-:S04]  /*0100*/  ISETP.NE.AND P6, PT, R13, 0x1f, PT ;  /* 0x0000001f0d00780c */ /* 0x000fc80003fc5270 */
[----:B------:R-:W-:-:S13]  /*0110*/  ISETP.GE.OR P0, PT, R13, c[0x0][0x53c], !P6 ;  /* 0x00014f000d007a0c */ /* 0x000fda0007706670 */
[----:B-1----:R-:W-:Y:S02]  /*0120*/  @!P0 IMAD.MOV.U32 R4, RZ, RZ, 0x4 ;  /* 0x00000004ff048424 */ /* 0x002fe400078e00ff */
[----:B------:R-:W-:Y:S02]  /*0130*/  @!P0 IMAD.MOV.U32 R2, RZ, RZ, 0x4 ;  /* 0x00000004ff028424 */ /* 0x000fe400078e00ff */
[----:B------:R-:W-:-:S04]  /*0140*/  @!P0 IMAD.WIDE.U32 R4, R13, R4, c[0x0][0x580] ;  /* 0x000160000d048625 */ /* 0x000fc800078e0004 */
[C---:B------:R-:W-:Y:S01]  /*0150*/  @!P0 IMAD.WIDE.U32 R2, R13.reuse, R2, c[0x0][0x578] ;  /* 0x00015e000d028625 */ /* 0x040fe200078e0002 */
[----:B------:R-:W2:Y:S04]  /*0160*/  @!P0 LDG.E R9, [R4.64] ;  /* 0x0000000804098981 */ /* 0x000ea8000c1e1900 */
[----:B------:R-:W2:Y:S01]  /*0170*/  @!P0 LDG.E R8, [R2.64] ;  /* 0x0000000802088981 */ /* 0x000ea2000c1e1900 */
[C---:B------:R-:W-:Y:S01]  /*0180*/  ISETP.NE.AND P5, PT, R13.reuse, RZ, PT ;  /* 0x000000ff0d00720c */ /* 0x040fe20003fa5270 */
[----:B------:R-:W1:Y:S01]  /*0190*/  S2UR UR4, SR_CTAID.X ;  /* 0x00000000000479c3 */ /* 0x000e620000002500 */
[C---:B------:R-:W-:Y:S01]  /*01a0*/  ISETP.GE.U32.AND P4, PT, R13.reuse, 0x2, PT ;  /* 0x000000020d00780c */ /* 0x040fe20003f86070 */
[----:B------:R-:W-:Y:S01]  /*01b0*/  IMAD.MOV.U32 R6, RZ, RZ, RZ ;  /* 0x000000ffff067224 */ /* 0x000fe200078e00ff */
        /* <DEDUP_REMOVED lines=26> */
.L_x_895:
        /* <DEDUP_REMOVED lines=16> */
.L_x_1141:
        /* <DEDUP_REMOVED lines=16> */
.L_x_1142:
[----:B--2---:R-:W-:-:S05]  /*0560*/  IMAD R0, R0, c[0x0][0x538], RZ ;  /* 0x00014e0000007a24 */ /* 0x004fca00078e02ff */
[----:B------:R-:W-:-:S04]  /*0570*/  IADD3 R7, R0, R7, RZ ;  /* 0x0000000700077210 */ /* 0x000fc80007ffe0ff */
[----:B------:R-:W-:-:S13]  /*0580*/  ISETP.GT.AND P0, PT, R7, UR4, PT ;  /* 0x0000000407007c0c */ /* 0x000fda000bf04270 */
[----:B-1----:R-:W-:Y:S05]  /*0590*/  @!P0 BRA `(.L_x_895) ;  /* 0xfffffdc000008947 */ /* 0x002fea000383ffff */
.L_x_891:
[----:B------:R-:W-:-:S05]  /*05a0*/  IADD3 R7, -R0, R7, RZ ;  /* 0x0000000700077210 */ /* 0x000fca0007ffe1ff */
[----:B------:R-:W-:-:S05]  /*05b0*/  IMAD R0, R4, c[0x0][0x538], R7 ;  /* 0x00014e0004007a24 */ /* 0x000fca00078e0207 */
[----:B------:R-:W-:Y:S01]  /*05c0*/  ISETP.GT.AND P0, PT, R0, UR4, PT ;  /* 0x0000000400007c0c */ /* 0x000fe2000bf04270 */
[----:B------:R-:W-:-:S12]  /*05d0*/  BRA.DIV ~URZ, `(.L_x_896) ;  /* 0x000214627f007947 */ /* 0x000fd8000b800000 */
[----:B------:R-:W-:-:S04]  /*05e0*/  VOTE.ANY R15, PT, !P0 ;  /* 0x00000000000f7806 */ /* 0x000fc800040e0100 */
.L_x_1143:
[----:B------:R-:W1:Y:S02]  /*05f0*/  POPC R0, R15 ;  /* 0x0000000f00007309 */ /* 0x000e640000000000 */
[----:B-1----:R-:W-:-:S05]  /*0600*/  IADD3 R2, R0, R6, RZ ;  /* 0x0000000600027210 */ /* 0x002fca0007ffe0ff */
[----:B------:R1:W-:Y:S01]  /*0610*/  STL [R1+0x24], R2 ;  /* 0x0000240201007387 */ /* 0x0003e20000100800 */
[----:B------:R-:W-:Y:S05]  /*0620*/  BRA.DIV ~URZ, `(.L_x_897) ;  /* 0x000214527f007947 */ /* 0x000fea000b800000 */
[----:B------:R2:W3:Y:S01]  /*0630*/  SHFL.IDX PT, R12, R9, R0, 0x1f ;  /* 0x00001f00090c7589 */ /* 0x0004e200000e0000 */
[----:B------:R-:W-:-:S03]  /*0640*/  MOV R6, RZ ;  /* 0x000000ff00067202 */ /* 0x000fc60000000f00 */
[----:B------:R2:W4:Y:S04]  /*0650*/  SHFL.IDX PT, R9, R8, R0, 0x1f ;  /* 0x00001f0008097589 */ /* 0x00052800000e0000 */
.L_x_1144:
[----:B------:R-:W-:Y:S01]  /*0660*/  ISETP.NE.AND P0, PT, R15, RZ, PT ;  /* 0x000000ff0f00720c */ /* 0x000fe20003f05270 */
[----:B------:R-:W-:-:S12]  /*0670*/  BSSY B0, `(.L_x_898) ;  /* 0x0000005000007945 */ /* 0x000fd80003800000 */
[----:B------:R-:W-:Y:S05]  /*0680*/  @!P0 BRA `(.L_x_899) ;  /* 0x0000003000008947 */ /* 0x000fea0003800000 */
[----:B--2---:R-:W-:Y:S01]  /*0690*/  IADD3 R0, R0, -0x1, RZ ;  /* 0xffffffff00007810 */ /* 0x004fe20007ffe0ff */
[----:B------:R-:W-:Y:S05]  /*06a0*/  BRA.DIV ~URZ, `(.L_x_900) ;  /* 0x000214b27f007947 */ /* 0x000fea000b800000 */
[----:B------:R2:W1:Y:S02]  /*06b0*/  SHFL.IDX PT, R6, R4, R0, 0x1f ;  /* 0x00001f0004067589 */ /* 0x00046400000e0000 */
.L_x_899:
[----:B------:R-:W-:Y:S05]  /*06c0*/  BSYNC B0 ;  /* 0x0000000000007941 */ /* 0x000fea0003800000 */
.L_x_898:
[----:B-12---:R-:W-:Y:S01]  /*06d0*/  IMAD R0, R6, c[0x0][0x538], R7 ;  /* 0x00014e0006007a24 */ /* 0x006fe200078e0207 */
[----:B----4-:R-:W-:Y:S01]  /*06e0*/  ISETP.NE.AND P0, PT, R9, 0x1, PT ;  /* 0x000000010900780c */ /* 0x010fe20003f05270 */
[----:B------:R-:W-:Y:S03]  /*06f0*/  BSSY B0, `(.L_x_901) ;  /* 0x0000089000007945 */ /* 0x000fe60003800000 */
[----:B------:R1:W-:Y:S01]  /*0700*/  STL [R1+0x18], R0 ;  /* 0x0000180001007387 */ /* 0x0003e20000100800 */
[----:B------:R-:W-:-:S08]  /*0710*/  IADD3 R11, -R0, UR4, RZ ;  /* 0x00000004000b7c10 */ /* 0x000fd0000fffe1ff */
[----:B------:R-:W-:Y:S05]  /*0720*/  @!P0 BRA `(.L_x_902) ;  /* 0x000003f000008947 */ /* 0x000fea0003800000 */
[-C--:B-1-3--:R-:W-:Y:S02]  /*0730*/  IABS R0, R12.reuse ;  /* 0x0000000c00007213 */ /* 0x08afe40000000000 */
        /* <DEDUP_REMOVED lines=59> */
[----:B------:R-:W-:-:S05]  /*0af0*/  IMAD R2, R3, 0x10000, R2 ;  /* 0x0001000003027824 */ /* 0x000fca00078e0202 */
[----:B------:R1:W-:Y:S01]  /*0b00*/  STL [R1+0x20], R2 ;  /* 0x0000200201007387 */ /* 0x0003e20000100800 */
[----:B------:R-:W-:Y:S05]  /*0b10*/  BRA `(.L_x_903) ;  /* 0x0000046000007947 */ /* 0x000fea0003800000 */
.L_x_902:
[----:B------:R-:W2:Y:S01]  /*0b20*/  LDL R3, [R1+0x24] ;  /* 0x0000240001037983 */ /* 0x000ea20000100800 */
[----:B------:R-:W-:-:S04]  /*0b30*/  IMAD.MOV.U32 R2, RZ, RZ, 0x4 ;  /* 0x00000004ff027424 */ /* 0x000fc800078e00ff */
[----:B--2---:R-:W-:-:S05]  /*0b40*/  IMAD.WIDE R2, R3, R2, c[0x0][0x590] ;  /* 0x0001640003027625 */ /* 0x004fca00078e0202 */
[----:B------:R-:W2:Y:S02]  /*0b50*/  LDG.E R7, [R2.64] ;  /* 0x0000000802077981 */ /* 0x000ea4000c1e1900 */
[----:B--23--:R-:W-:-:S05]  /*0b60*/  IMAD R9, R7, R12, RZ ;  /* 0x0000000c07097224 */ /* 0x00cfca00078e02ff */
[-C--:B-1----:R-:W-:Y:S02]  /*0b70*/  IABS R0, R9.reuse ;  /* 0x0000000900007213 */ /* 0x082fe40000000000 */
        /* <DEDUP_REMOVED lines=62> */
[----:B------:R-:W-:-:S05]  /*0f60*/  IMAD R2, R0, R2, R3 ;  /* 0x0000000200027224 */ /* 0x000fca00078e0203 */
[----:B------:R1:W-:Y:S02]  /*0f70*/  STL [R1+0x20], R2 ;  /* 0x0000200201007387 */ /* 0x0003e40000100800 */
.L_x_903:
[----:B------:R-:W-:Y:S05]  /*0f80*/  BSYNC B0 ;  /* 0x0000000000007941 */ /* 0x000fea0003800000 */
.L_x_901:
[----:B------:R-:W-:-:S04]  /*0f90*/  LOP3.LUT R0, RZ, R0, RZ, 0x33, !PT ;  /* 0x00000000ff007212 */ /* 0x000fc800078e33ff */
[----:B------:R-:W-:-:S05]  /*0fa0*/  IADD3 R0, R0, R12, RZ ;  /* 0x0000000c00007210 */ /* 0x000fca0007ffe0ff */
[----:B------:R2:W-:Y:S01]  /*0fb0*/  STL [R1+0x1c], R0 ;  /* 0x00001c0001007387 */ /* 0x0005e20000100800 */
[----:B------:R-:W-:Y:S05]  /*0fc0*/  BRA `(.L_x_904) ;  /* 0x0000006000007947 */ /* 0x000fea0003800000 */
.L_x_892:
[----:B------:R-:W-:Y:S01]  /*0fd0*/  MOV R0, UR4 ;  /* 0x0000000400007c02 */ /* 0x000fe20008000f00 */
[----:B------:R-:W-:Y:S04]  /*0fe0*/  STL [R1+0x1c], RZ ;  /* 0x00001cff01007387 */ /* 0x000fe80000100800 */
[----:B------:R-:W-:Y:S04]  /*0ff0*/  STL [R1+0x20], RZ ;  /* 0x000020ff01007387 */ /* 0x000fe80000100800 */
[----:B------:R1:W-:Y:S02]  /*1000*/  STL [R1+0x18], R0 ;  /* 0x0000180001007387 */ /* 0x0003e40000100800 */
[----:B-1----:R-:W-:-:S05]  /*1010*/  MOV R0, c[0x0][0x53c] ;  /* 0x00014f0000007a02 */ /* 0x002fca0000000f00 */
[----:B------:R1:W-:Y:S02]  /*1020*/  STL [R1+0x24], R0 ;  /* 0x0000240001007387 */ /* 0x0003e40000100800 */
.L_x_904:
[----:B------:R-:W3:Y:S04]  /*1030*/  LDL R4, [R1+0x18] ;  /* 0x0000180001047983 */ /* 0x000ee80000100800 */
[----:B------:R-:W3:Y:S04]  /*1040*/  LDL R5, [R1+0x1c] ;  /* 0x00001c0001057983 */ /* 0x000ee80000100800 */
[----:B------:R-:W3:Y:S04]  /*1050*/  LDL R6, [R1+0x20] ;  /* 0x0000200001067983 */ /* 0x000ee80000100800 */
[----:B------:R-:W3:Y:S01]  /*1060*/  LDL R7, [R1+0x24] ;  /* 0x0000240001077983 */ /* 0x000ee20000100800 */
[----:B------:R-:W-:Y:S01]  /*1070*/  ISETP.NE.AND P0, PT, R13, RZ, PT ;  /* 0x000000ff0d00720c */ /* 0x000fe20003f05270 */
[----:B------:R-:W-:-:S12]  /*1080*/  WARPSYNC 0xffffffff ;  /* 0xffffffff00007948 */ /* 0x000fd80003800000 */
[----:B---3--:R3:W-:Y:S04]  /*1090*/  @!P0 STS.128 [0xe100], R4 ;  /* 0x00e10004ff008388 */ /* 0x0087e80000000c00 */
[----:B------:R-:W-:Y:S06]  /*10a0*/  BAR.ARV 0x5, 0x100 ;  /* 0x0144000000007b1d */ /* 0x000fec0000002000 */
.L_x_890:
[----:B-12---:R-:W2:Y:S02]  /*10b0*/  LDL R0, [R1+0x24] ;  /* 0x0000240001007983 */ /* 0x006ea40000100800 */
[----:B--2---:R-:W-:-:S13]  /*10c0*/  ISETP.GE.AND P0, PT, R0, c[0x0][0x53c], PT ;  /* 0x00014f0000007a0c */ /* 0x004fda0003f06270 */
[----:B------:R-:W-:Y:S05]  /*10d0*/  @P0 EXIT ;  /* 0x000000000000094d */ /* 0x000fea0003800000 */
[----:B------:R-:W1:Y:S01]  /*10e0*/  S2R R17, SR_TID.X ;  /* 0x0000000000117919 */ /* 0x000e620000002100 */
[----:B------:R-:W-:Y:S01]  /*10f0*/  IMAD.MOV.U32 R18, RZ, RZ, 0x20 ;  /* 0x00000020ff127424 */ /* 0x000fe200078e00ff */
[----:B------:R-:W-:Y:S02]  /*1100*/  ULDC UR4, c[0x0][0x2ac] ;  /* 0x0000ab0000047ab9 */ /* 0x000fe40000000800 */
[----:B------:R-:W-:Y:S02]  /*1110*/  ULDC UR6, c[0x0][0x1d0] ;  /* 0x0000740000067ab9 */ /* 0x000fe40000000800 */
[----:B------:R-:W-:Y:S01]  /*1120*/  UIMAD UR6, UR4, UR6, URZ ;  /* 0x00000006040672a4 */ /* 0x000fe2000f8e023f */
[----:B-1----:R-:W-:-:S04]  /*1130*/  SHF.R.S32.HI R14, RZ, 0x1f, R17 ;  /* 0x0000001fff0e7819 */ /* 0x002fc80000011411 */
[CC--:B------:R-:W-:Y:S02]  /*1140*/  LEA.HI R2, R14.reuse, R17.reuse, RZ, 0x4 ;  /* 0x000000110e027211 */ /* 0x0c0fe400078f20ff */
[----:B---3--:R-:W-:Y:S02]  /*1150*/  LEA.HI R7, R14, R17, RZ, 0x2 ;  /* 0x000000110e077211 */ /* 0x008fe400078f10ff */
        /* <DEDUP_REMOVED lines=46> */
[----:B------:R-:W-:Y:S02]  /*1440*/  LEA.HI R13, R4, R21, RZ, 0x2 ;  /* 0x00000015040d7211 */ /* 0x000fe400078f10ff */
[----:B------:R-:W-:Y:S01]  /*1450*/  LOP3.LUT R0, R3, 0x1c0, RZ, 0xc0, !PT ;  /* 0x000001c003007812 */ /* 0x000fe200078ec0ff */
[----:B------:R-:W-:Y:S01]  /*1460*/  IMAD.IADD R2, R7, 0x1, R2 ;  /* 0x0000000107027824 */ /* 0x000fe200078e0202 */
[----:B------:R-:W-:Y:S02]  /*1470*/  SHF.R.S32.HI R4, RZ, 0x2, R13 ;  /* 0x00000002ff047819 */ /* 0x000fe4000001140d */
[----:B------:R-:W-:Y:S01]  /*1480*/  LOP3.LUT R3, R0, 0x8, R5, 0xf8, !PT ;  /* 0x0000000800037812 */ /* 0x000fe200078ef805 */
[----:B------:R-:W-:Y:S01]  /*1490*/  IMAD.SHL.U32 R20, R2, 0x2, RZ ;  /* 0x0000000202147824 */ /* 0x000fe200078e00ff */
[----:B------:R-:W-:Y:S01]  /*14a0*/  SHF.R.U32.HI R0, RZ, 0x3, R0 ;  /* 0x00000003ff007819 */ /* 0x000fe20000011600 */
[----:B------:R-:W-:Y:S01]  /*14b0*/  IMAD.SHL.U32 R2, R12, 0x40, RZ ;  /* 0x000000400c027824 */ /* 0x000fe200078e00ff */
[----:B------:R-:W-:Y:S01]  /*14c0*/  R2P PR, R6, 0x6 ;  /* 0x0000000606007804 */ /* 0x000fe20000000000 */
[----:B------:R-:W-:Y:S01]  /*14d0*/  IMAD R25, R10, 0x10, R4 ;  /* 0x000000100a197824 */ /* 0x000fe200078e0204 */
[----:B------:R-:W-:Y:S01]  /*14e0*/  LOP3.LUT R0, R3, R0, RZ, 0x3c, !PT ;  /* 0x0000000003007212 */ /* 0x000fe200078e3cff */
[----:B------:R-:W-:Y:S01]  /*14f0*/  IMAD R5, R11, 0x200, R8 ;  /* 0x000002000b057824 */ /* 0x000fe200078e0208 */
[----:B------:R-:W-:-:S02]  /*1500*/  LOP3.LUT R6, R6, 0x1, RZ, 0xc0, !PT ;  /* 0x0000000106067812 */ /* 0x000fc400078ec0ff */
[----:B------:R-:W-:Y:S01]  /*1510*/  LOP3.LUT R4, R0, 0xfffffe00, R2, 0xf8, !PT ;  /* 0xfffffe0000047812 */ /* 0x000fe200078ef802 */
[----:B------:R-:W-:Y:S01]  /*1520*/  STL [R1+0x68], R25 ;  /* 0x0000681901007387 */ /* 0x000fe20000100800 */
[----:B------:R-:W-:Y:S01]  /*1530*/  LEA.HI R0, R14, R17, RZ, 0x6 ;  /* 0x000000110e007211 */ /* 0x000fe200078f30ff */
[----:B------:R-:W-:Y:S01]  /*1540*/  IMAD.MOV.U32 R17, RZ, RZ, 0x40 ;  /* 0x00000040ff117424 */ /* 0x000fe200078e00ff */
[----:B------:R-:W-:Y:S01]  /*1550*/  ISETP.NE.U32.AND P0, PT, R6, 0x1, PT ;  /* 0x000000010600780c */ /* 0x000fe20003f05070 */
[----:B------:R-:W-:Y:S01]  /*1560*/  STL [R1+0x30], R20 ;  /* 0x0000301401007387 */ /* 0x000fe20000100800 */
[----:B------:R-:W-:Y:S01]  /*1570*/  SHF.R.S32.HI R101, RZ, 0x3, R101 ;  /* 0x00000003ff657819 */ /* 0x000fe20000011465 */
[----:B------:R-:W-:Y:S01]  /*1580*/  IMAD.SHL.U32 R0, R0, 0x8, RZ ;  /* 0x0000000800007824 */ /* 0x000fe200078e00ff */
[----:B------:R-:W-:Y:S02]  /*1590*/  IADD3 R3, R20, 0x80, RZ ;  /* 0x0000008014037810 */ /* 0x000fe40007ffe0ff */
[----:B------:R-:W-:-:S02]  /*15a0*/  IADD3 R22, R101, 0x20, RZ ;  /* 0x0000002065167810 */ /* 0x000fc40007ffe0ff */
[----:B------:R-:W-:Y:S01]  /*15b0*/  LOP3.LUT R7, R0, 0xfffffe00, RZ, 0xc0, !PT ;  /* 0xfffffe0000077812 */ /* 0x000fe200078ec0ff */
[C---:B------:R-:W-:Y:S01]  /*15c0*/  IMAD.SHL.U32 R0, R101.reuse, 0x40, RZ ;  /* 0x0000004065007824 */ /* 0x040fe200078e00ff */
[C---:B------:R-:W-:Y:S01]  /*15d0*/  IADD3 R23, R101.reuse, 0x40, RZ ;  /* 0x0000004065177810 */ /* 0x040fe20007ffe0ff */
[----:B------:R-:W-:Y:S01]  /*15e0*/  IMAD.SHL.U32 R6, R22, 0x40, RZ ;  /* 0x0000004016067824 */ /* 0x000fe200078e00ff */
[----:B------:R-:W-:Y:S02]  /*15f0*/  IADD3 R12, R101, 0x60, RZ ;  /* 0x00000060650c7810 */ /* 0x000fe40007ffe0ff */
[C---:B------:R-:W-:Y:S02]  /*1600*/  LOP3.LUT P4, RZ, R9.reuse, 0x2, RZ, 0xc0, !PT ;  /* 0x0000000209ff7812 */ /* 0x040fe4000788c0ff */
[----:B------:R-:W-:Y:S02]  /*1610*/  LOP3.LUT P3, RZ, R9, 0x4, RZ, 0xc0, !PT ;  /* 0x0000000409ff7812 */ /* 0x000fe4000786c0ff */
[----:B------:R-:W-:-:S02]  /*1620*/  SHF.R.S32.HI R9, RZ, 0x1f, R22 ;  /* 0x0000001fff097819 */ /* 0x000fc40000011416 */
[----:B------:R-:W-:Y:S02]  /*1630*/  IADD3 R19, R20, 0x70, RZ ;  /* 0x0000007014137810 */ /* 0x000fe40007ffe0ff */
[----:B------:R-:W-:Y:S02]  /*1640*/  SHF.R.S32.HI R8, RZ, 0x1f, R23 ;  /* 0x0000001fff087819 */ /* 0x000fe40000011417 */
[----:B------:R-:W-:Y:S01]  /*1650*/  @P0 IADD3 R19, R3, 0x10, RZ ;  /* 0x0000001003130810 */ /* 0x000fe20007ffe0ff */
[----:B------:R-:W-:Y:S01]  /*1660*/  IMAD.SHL.U32 R3, R23, 0x40, RZ ;  /* 0x0000004017037824 */ /* 0x000fe200078e00ff */
[--C-:B------:R-:W-:Y:S01]  /*1670*/  SHF.R.S32.HI R2, RZ, 0x1f, R101.reuse ;  /* 0x0000001fff027819 */ /* 0x100fe20000011465 */
[----:B------:R-:W-:Y:S01]  /*1680*/  IMAD.SHL.U32 R2, R12, 0x40, RZ ;  /* 0x000000400c027824 */ /* 0x000fe200078e00ff */
[----:B------:R-:W-:Y:S01]  /*1690*/  SHF.R.S32.HI R10, RZ, 0x1f, R12 ;  /* 0x0000001fff0a7819 */ /* 0x000fe2000001140c */
[----:B------:R-:W-:Y:S01]  /*16a0*/  STL [R1+0x34], R19 ;  /* 0x0000341301007387 */ /* 0x000fe20000100800 */
[----:B------:R-:W-:Y:S01]  /*16b0*/  LOP3.LUT R11, R0, 0x1c0, RZ, 0xc0, !PT ;  /* 0x000001c0000b7812 */ /* 0x000fe200078ec0ff */
[----:B------:R-:W-:Y:S01]  /*16c0*/  IMAD R0, R102, 0x20, R101 ;  /* 0x0000002066007824 */ /* 0x000fe200078e0265 */
[----:B------:R-:W-:-:S02]  /*16d0*/  LEA.HI R9, R9, R22, RZ, 0x3 ;  /* 0x0000001609097211 */ /* 0x000fc400078f18ff */
[----:B------:R-:W-:Y:S02]  /*16e0*/  LOP3.LUT R22, R6, 0x1c0, RZ, 0xc0, !PT ;  /* 0x000001c006167812 */ /* 0x000fe400078ec0ff */
[----:B------:R-:W-:Y:S02]  /*16f0*/  LEA.HI R8, R8, R23, RZ, 0x3 ;  /* 0x0000001708087211 */ /* 0x000fe400078f18ff */
[----:B------:R-:W-:Y:S02]  /*1700*/  LEA.HI R6, R10, R12, RZ, 0x3 ;  /* 0x0000000c0a067211 */ /* 0x000fe400078f18ff */
[----:B------:R-:W-:Y:S02]  /*1710*/  LOP3.LUT R10, R11, 0x38, R76, 0xf8, !PT ;  /* 0x000000380b0a7812 */ /* 0x000fe400078ef84c */
[----:B------:R-:W-:Y:S01]  /*1720*/  SHF.R.U32.HI R23, RZ, 0x3, R11 ;  /* 0x00000003ff177819 */ /* 0x000fe2000001160b */
[----:B------:R-:W-:Y:S01]  /*1730*/  IMAD.SHL.U32 R6, R6, 0x40, RZ ;  /* 0x0000004006067824 */ /* 0x000fe200078e00ff */
[----:B------:R-:W-:Y:S01]  /*1740*/  LOP3.LUT R14, R3, 0x1c0, RZ, 0xc0, !PT ;  /* 0x000001c0030e7812 */ /* 0x000fe200078ec0ff */
[----:B------:R-:W-:Y:S01]  /*1750*/  IMAD.SHL.U32 R3, R8, 0x40, RZ ;  /* 0x0000004008037824 */ /* 0x000fe200078e00ff */
[----:B------:R-:W-:Y:S01]  /*1760*/  LOP3.LUT R12, R2, 0x1c0, RZ, 0xc0, !PT ;  /* 0x000001c0020c7812 */ /* 0x000fe200078ec0ff */
[----:B------:R-:W-:Y:S01]  /*1770*/  IMAD.SHL.U32 R2, R9, 0x40, RZ ;  /* 0x0000004009027824 */ /* 0x000fe200078e00ff */
[----:B------:R-:W-:-:S02]  /*1780*/  LOP3.LUT R11, R13, 0x7ffffffc, RZ, 0xc0, !PT ;  /* 0x7ffffffc0d0b7812 */ /* 0x000fc400078ec0ff */
[----:B------:R-:W-:Y:S02]  /*1790*/  LOP3.LUT R26, R10, R23, RZ, 0x3c, !PT ;  /* 0x000000170a1a7212 */ /* 0x000fe400078e3cff */
[----:B------:R-:W-:Y:S01]  /*17a0*/  LOP3.LUT R9, R22, 0x38, R76, 0xf8, !PT ;  /* 0x0000003816097812 */ /* 0x000fe200078ef84c */
[----:B------:R-:W-:Y:S01]  /*17b0*/  IMAD.IADD R11, R21, 0x1, -R11 ;  /* 0x00000001150b7824 */ /* 0x000fe200078e0a0b */
[----:B------:R-:W-:Y:S01]  /*17c0*/  SHF.R.U32.HI R24, RZ, 0x3, R22 ;  /* 0x00000003ff187819 */ /* 0x000fe20000011616 */
[----:B------:R1:W-:Y:S01]  /*17d0*/  STL [R1+0x60], R26 ;  /* 0x0000601a01007387 */ /* 0x0003e20000100800 */
[----:B------:R-:W-:Y:S01]  /*17e0*/  LOP3.LUT R10, R14, 0x38, R76, 0xf8, !PT ;  /* 0x000000380e0a7812 */ /* 0x000fe200078ef84c */
[----:B------:R-:W-:Y:S01]  /*17f0*/  IMAD.SHL.U32 R245, R11, 0x2, RZ ;  /* 0x000000020bf57824 */ /* 0x000fe200078e00ff */
[----:B------:R-:W-:Y:S02]  /*1800*/  SHF.R.U32.HI R23, RZ, 0x3, R14 ;  /* 0x00000003ff177819 */ /* 0x000fe4000001160e */
[----:B------:R-:W-:-:S02]  /*1810*/  LOP3.LUT R14, R12, 0x38, R76, 0xf8, !PT ;  /* 0x000000380c0e7812 */ /* 0x000fc400078ef84c */
[----:B------:R-:W-:Y:S02]  /*1820*/  SHF.R.U32.HI R22, RZ, 0x3, R12 ;  /* 0x00000003ff167819 */ /* 0x000fe4000001160c */
[----:B------:R-:W-:Y:S02]  /*1830*/  IADD3 R100, R78, 0x20, RZ ;  /* 0x000000204e647810 */ /* 0x000fe40007ffe0ff */
[----:B------:R-:W-:Y:S02]  /*1840*/  LOP3.LUT R12, R2, 0xfffffe00, RZ, 0xc0, !PT ;  /* 0xfffffe00020c7812 */ /* 0x000fe400078ec0ff */
[----:B------:R-:W-:Y:S01]  /*1850*/  LOP3.LUT R13, R3, 0xfffffe00, RZ, 0xc0, !PT ;  /* 0xfffffe00030d7812 */ /* 0x000fe200078ec0ff */
[----:B------:R-:W-:Y:S01]  /*1860*/  IMAD R3, R16, 0x8, R25 ;  /* 0x0000000810037824 */ /* 0x000fe200078e0219 */
[----:B------:R-:W-:Y:S02]  /*1870*/  LOP3.LUT R21, R6, 0xfffffe00, RZ, 0xc0, !PT ;  /* 0xfffffe0006157812 */ /* 0x000fe400078ec0ff */
[----:B------:R-:W-:-:S02]  /*1880*/  SHF.R.S32.HI R8, RZ, 0x1f, R100 ;  /* 0x0000001fff087819 */ /* 0x000fc40000011464 */
[----:B------:R-:W-:Y:S02]  /*1890*/  LOP3.LUT R11, R12, R9, R24, 0xf6, !PT ;  /* 0x000000090c0b7212 */ /* 0x000fe400078ef618 */
[----:B------:R-:W-:Y:S01]  /*18a0*/  LOP3.LUT R10, R13, R10, R23, 0xf6, !PT ;  /* 0x0000000a0d0a7212 */ /* 0x000fe200078ef617 */
[----:B------:R2:W-:Y:S01]  /*18b0*/  STL [R1+0x2c], R8 ;  /* 0x00002c0801007387 */ /* 0x0005e20000100800 */
[----:B------:R-:W-:Y:S02]  /*18c0*/  LOP3.LUT R9, R21, R14, R22, 0xf6, !PT ;  /* 0x0000000e15097212 */ /* 0x000fe400078ef616 */
[----:B------:R-:W-:Y:S01]  /*18d0*/  LEA R11, R11, 0x100, 0x1 ;  /* 0x000001000b0b7811 */ /* 0x000fe200078e08ff */
[----:B------:R-:W-:Y:S01]  /*18e0*/  STL [R1+0x64], R21 ;  /* 0x0000641501007387 */ /* 0x000fe20000100800 */
[----:B------:R-:W-:Y:S02]  /*18f0*/  LEA R188, R5, 0x8100, 0x1 ;  /* 0x0000810005bc7811 */ /* 0x000fe400078e08ff */
[----:B------:R-:W-:Y:S01]  /*1900*/  LEA R10, R10, 0x100, 0x1 ;  /* 0x000001000a0a7811 */ /* 0x000fe200078e08ff */
[----:B------:R3:W-:Y:S01]  /*1910*/  STL [R1+0x14], R3 ;  /* 0x0000140301007387 */ /* 0x0007e20000100800 */
[----:B------:R-:W-:-:S02]  /*1920*/  LOP3.LUT R2, R26, R7, RZ, 0xfc, !PT ;  /* 0x000000071a027212 */ /* 0x000fc400078efcff */
[----:B------:R-:W-:Y:S01]  /*1930*/  LEA R5, R9, 0x100, 0x1 ;  /* 0x0000010009057811 */ /* 0x000fe200078e08ff */
[----:B------:R4:W-:Y:S01]  /*1940*/  STL [R1+0x58], R11 ;  /* 0x0000580b01007387 */ /* 0x0009e20000100800 */
[C---:B------:R-:W-:Y:S01]  /*1950*/  IADD3 R28, R245.reuse, 0x8, RZ ;  /* 0x00000008f51c7810 */ /* 0x040fe20007ffe0ff */
[----:B------:R-:W-:Y:S01]  /*1960*/  IMAD.SHL.U32 R241, R2, 0x2, RZ ;  /* 0x0000000202f17824 */ /* 0x000fe200078e00ff */
[C---:B-1----:R-:W-:Y:S01]  /*1970*/  IADD3 R26, R245.reuse, 0x18, RZ ;  /* 0x00000018f51a7810 */ /* 0x042fe20007ffe0ff */
[----:B------:R1:W-:Y:S01]  /*1980*/  STL [R1+0x54], R10 ;  /* 0x0000540a01007387 */ /* 0x0003e20000100800 */
[----:B------:R-:W-:Y:S02]  /*1990*/  SEL R6, R18, 0xffffffe0, !P1 ;  /* 0xffffffe012067807 */ /* 0x000fe40004800000 */
[C---:B------:R-:W-:Y:S01]  /*19a0*/  IADD3 R23, R245.reuse, 0x30, RZ ;  /* 0x00000030f5177810 */ /* 0x040fe20007ffe0ff */
[----:B------:R5:W-:Y:S01]  /*19b0*/  STL [R1+0x50], R5 ;  /* 0x0000500501007387 */ /* 0x000be20000100800 */
[----:B------:R-:W-:-:S02]  /*19c0*/  IADD3 R14, R245, 0x60, RZ ;  /* 0x00000060f50e7810 */ /* 0x000fc40007ffe0ff */
[----:B------:R-:W-:Y:S02]  /*19d0*/  SHF.R.S32.HI R9, RZ, 0x1f, R28 ;  /* 0x0000001fff097819 */ /* 0x000fe4000001141c */
[----:B------:R-:W-:Y:S02]  /*19e0*/  SHF.R.S32.HI R9, RZ, 0x1f, R26 ;  /* 0x0000001fff097819 */ /* 0x000fe4000001141a */
[----:B------:R-:W-:Y:S02]  /*19f0*/  SHF.R.S32.HI R9, RZ, 0x1f, R23 ;  /* 0x0000001fff097819 */ /* 0x000fe40000011417 */
[----:B--2---:R-:W-:Y:S02]  /*1a00*/  SEL R8, R17, 0xffffffc0, !P2 ;  /* 0xffffffc011087807 */ /* 0x004fe40005000000 */
[----:B------:R-:W-:Y:S02]  /*1a10*/  LEA R189, R4, 0x100, 0x1 ;  /* 0x0000010004bd7811 */ /* 0x000fe400078e08ff */
[----:B---3--:R-:W-:-:S02]  /*1a20*/  SEL R3, R18, 0xffffffe0, !P4 ;  /* 0xffffffe012037807 */ /* 0x008fc40006000000 */
[C---:B------:R-:W-:Y:S02]  /*1a30*/  IADD3 R18, R245.reuse, 0x48, RZ ;  /* 0x00000048f5127810 */ /* 0x040fe40007ffe0ff */
[----:B----4-:R-:W-:Y:S01]  /*1a40*/  IADD3 R11, R245, 0x68, RZ ;  /* 0x00000068f50b7810 */ /* 0x010fe20007ffe0ff */
[----:B------:R-:W-:Y:S01]  /*1a50*/  IMAD.IADD R190, R3, 0x1, R189 ;  /* 0x0000000103be7824 */ /* 0x000fe200078e02bd */
[----:B------:R-:W-:Y:S02]  /*1a60*/  SHF.R.S32.HI R9, RZ, 0x1f, R18 ;  /* 0x0000001fff097819 */ /* 0x000fe40000011412 */
[----:B------:R-:W-:Y:S01]  /*1a70*/  SHF.R.S32.HI R9, RZ, 0x1f, R14 ;  /* 0x0000001fff097819 */ /* 0x000fe2000001140e */
[----:B------:R-:W-:Y:S01]  /*1a80*/  IMAD.IADD R9, R20, 0x1, R6 ;  /* 0x0000000114097824 */ /* 0x000fe200078e0206 */
[C---:B-1----:R-:W-:Y:S01]  /*1a90*/  IADD3 R10, R245.reuse, 0x70, RZ ;  /* 0x00000070f50a7810 */ /* 0x042fe20007ffe0ff */
[----:B------:R-:W-:Y:S01]  /*1aa0*/  IMAD.IADD R6, R6, 0x1, R19 ;  /* 0x0000000106067824 */ /* 0x000fe200078e0213 */
[----:B-----5:R-:W-:-:S02]  /*1ab0*/  IADD3 R5, R245, 0x78, RZ ;  /* 0x00000078f5057810 */ /* 0x020fc40007ffe0ff */
[----:B------:R-:W-:Y:S01]  /*1ac0*/  SHF.R.S32.HI R11, RZ, 0x1f, R11 ;  /* 0x0000001fff0b7819 */ /* 0x000fe2000001140b */
[----:B------:R1:W-:Y:S01]  /*1ad0*/  STL [R1+0x3c], R9 ;  /* 0x00003c0901007387 */ /* 0x0003e20000100800 */
[----:B------:R-:W-:Y:S01]  /*1ae0*/  SHF.R.S32.HI R11, RZ, 0x1f, R5 ;  /* 0x0000001fff0b7819 */ /* 0x000fe20000011405 */
[----:B------:R-:W-:Y:S01]  /*1af0*/  IMAD.IADD R5, R4, 0x1, R15 ;  /* 0x0000000104057824 */ /* 0x000fe200078e020f */
[----:B------:R-:W-:Y:S01]  /*1b00*/  SHF.R.S32.HI R10, RZ, 0x1f, R10 ;  /* 0x0000001fff0a7819 */ /* 0x000fe2000001140a */
[--C-:B------:R-:W-:Y:S01]  /*1b10*/  IMAD.IADD R10, R20, 0x1, R8.reuse ;  /* 0x00000001140a7824 */ /* 0x100fe200078e0208 */
[----:B------:R-:W-:Y:S01]  /*1b20*/  SEL R2, R17, 0xffffffc0, !P3 ;  /* 0xffffffc011027807 */ /* 0x000fe20005800000 */
[----:B------:R-:W-:Y:S01]  /*1b30*/  IMAD.IADD R4, R6, 0x1, R8 ;  /* 0x0000000106047824 */ /* 0x000fe200078e0208 */
[----:B------:R-:W-:Y:S01]  /*1b40*/  LEA R205, R5, 0x100, 0x1 ;  /* 0x0000010005cd7811 */ /* 0x000fe200078e08ff */
[----:B------:R-:W-:Y:S01]  /*1b50*/  IMAD.IADD R5, R8, 0x1, R19 ;  /* 0x0000000108057824 */ /* 0x000fe200078e0213 */
[----:B------:R2:W-:Y:S01]  /*1b60*/  STL [R1+0x4c], R10 ;  /* 0x00004c0a01007387 */ /* 0x0005e20000100800 */
[----:B------:R-:W-:Y:S01]  /*1b70*/  IADD3 R211, R76, 0x40, RZ ;  /* 0x000000404cd37810 */ /* 0x000fe20007ffe0ff */
[C---:B------:R-:W-:Y:S01]  /*1b80*/  IMAD.IADD R192, R2.reuse, 0x1, R189 ;  /* 0x0000000102c07824 */ /* 0x040fe200078e02bd */
[----:B------:R-:W-:Y:S01]  /*1b90*/  IADD3 R27, R245, 0x10, RZ ;  /* 0x00000010f51b7810 */ /* 0x000fe20007ffe0ff */
[----:B------:R-:W-:Y:S01]  /*1ba0*/  IMAD.IADD R206, R205, 0x1, R3 ;  /* 0x00000001cdce7824 */ /* 0x000fe200078e0203 */
[----:B------:R-:W-:Y:S01]  /*1bb0*/  IADD3 R25, R245, 0x20, RZ ;  /* 0x00000020f5197810 */ /* 0x000fe20007ffe0ff */
[----:B------:R-:W-:Y:S01]  /*1bc0*/  IMAD.IADD R208, R205, 0x1, R2 ;  /* 0x00000001cdd07824 */ /* 0x000fe200078e0202 */
[C---:B------:R-:W-:Y:S01]  /*1bd0*/  IADD3 R24, R245.reuse, 0x28, RZ ;  /* 0x00000028f5187810 */ /* 0x040fe20007ffe0ff */
[----:B------:R-:W-:Y:S01]  /*1be0*/  IMAD.IADD R191, R2, 0x1, R190 ;  /* 0x0000000102bf7824 */ /* 0x000fe200078e02be */
[C---:B------:R-:W-:Y:S01]  /*1bf0*/  IADD3 R22, R245.reuse, 0x38, RZ ;  /* 0x00000038f5167810 */ /* 0x040fe20007ffe0ff */
[----:B------:R-:W-:Y:S01]  /*1c00*/  IMAD.IADD R207, R206, 0x1, R2 ;  /* 0x00000001cecf7824 */ /* 0x000fe200078e0202 */
[----:B------:R-:W-:-:S02]  /*1c10*/  IADD3 R21, R245, 0x40, RZ ;  /* 0x00000040f5157810 */ /* 0x000fc40007ffe0ff */
[C---:B------:R-:W-:Y:S02]  /*1c20*/  IADD3 R17, R245.reuse, 0x50, RZ ;  /* 0x00000050f5117810 */ /* 0x040fe40007ffe0ff */
[----:B------:R-:W-:Y:S01]  /*1c30*/  IADD3 R16, R245, 0x58, RZ ;  /* 0x00000058f5107810 */ /* 0x000fe20007ffe0ff */
[----:B-1----:R-:W-:Y:S01]  /*1c40*/  IMAD.IADD R9, R8, 0x1, R9 ;  /* 0x0000000108097824 */ /* 0x002fe200078e0209 */
[----:B------:R-:W-:Y:S02]  /*1c50*/  SHF.R.S32.HI R77, RZ, 0x1f, R76 ;  /* 0x0000001fff4d7819 */ /* 0x000fe4000001144c */
[----:B------:R-:W-:Y:S02]  /*1c60*/  SHF.R.S32.HI R79, RZ, 0x1f, R78 ;  /* 0x0000001fff4f7819 */ /* 0x000fe4000001144e */
[----:B------:R2:W-:Y:S01]  /*1c70*/  STL [R1+0x48], R9 ;  /* 0x0000480901007387 */ /* 0x0005e20000100800 */
[----:B------:R-:W-:Y:S02]  /*1c80*/  SHF.R.S32.HI R237, RZ, 0x1f, R211 ;  /* 0x0000001fffed7819 */ /* 0x000fe400000114d3 */
[----:B------:R-:W-:Y:S01]  /*1c90*/  SHF.R.S32.HI R27, RZ, 0x1f, R27 ;  /* 0x0000001fff1b7819 */ /* 0x000fe2000001141b */
[----:B------:R2:W-:Y:S01]  /*1ca0*/  STL [R1+0x38], R6 ;  /* 0x0000380601007387 */ /* 0x0005e20000100800 */
[----:B------:R-:W-:-:S02]  /*1cb0*/  SHF.R.S32.HI R25, RZ, 0x1f, R25 ;  /* 0x0000001fff197819 */ /* 0x000fc40000011419 */
[----:B------:R-:W-:Y:S01]  /*1cc0*/  SHF.R.S32.HI R24, RZ, 0x1f, R24 ;  /* 0x0000001fff187819 */ /* 0x000fe20000011418 */
[----:B------:R2:W-:Y:S01]  /*1cd0*/  STL [R1+0x44], R5 ;  /* 0x0000440501007387 */ /* 0x0005e20000100800 */
[----:B------:R-:W-:Y:S02]  /*1ce0*/  SHF.R.S32.HI R22, RZ, 0x1f, R22 ;  /* 0x0000001fff167819 */ /* 0x000fe40000011416 */
[----:B------:R-:W-:Y:S01]  /*1cf0*/  SHF.R.S32.HI R21, RZ, 0x1f, R21 ;  /* 0x0000001fff157819 */ /* 0x000fe20000011415 */
[----:B------:R2:W-:Y:S01]  /*1d00*/  STL [R1+0x40], R4 ;  /* 0x0000400401007387 */ /* 0x0005e20000100800 */
[----:B------:R-:W-:Y:S02]  /*1d10*/  SHF.R.S32.HI R17, RZ, 0x1f, R17 ;  /* 0x0000001fff117819 */ /* 0x000fe40000011411 */
[----:B------:R-:W-:Y:S02]  /*1d20*/  SHF.R.S32.HI R16, RZ, 0x1f, R16 ;  /* 0x0000001fff107819 */ /* 0x000fe40000011410 */
.L_x_1140:
[----:B------:R-:W3:Y:S01]  /*1d30*/  LDL R27, [R1+0x24] ;  /* 0x00002400011b7983 */ /* 0x000ee20000100800 */
[----:B------:R-:W-:Y:S01]  /*1d40*/  ISETP.NE.U32.AND P0, PT, RZ, c[0x0][0x370], PT ;  /* 0x0000dc00ff007a0c */ /* 0x000fe20003f05070 */
[----:B------:R-:W-:Y:S01]  /*1d50*/  IMAD.MOV.U32 R20, RZ, RZ, 0x4 ;  /* 0x00000004ff147424 */ /* 0x000fe200078e00ff */
[----:B------:R-:W-:Y:S01]  /*1d60*/  ISETP.NE.U32.AND P1, PT, RZ, c[0x0][0x360], PT ;  /* 0x0000d800ff007a0c */ /* 0x000fe20003f25070 */
[----:B------:R-:W-:Y:S01]  /*1d70*/  IMAD.MOV.U32 R16, RZ, RZ, RZ ;  /* 0x000000ffff107224 */ /* 0x000fe200078e00ff */
[----:B------:R-:W-:Y:S01]  /*1d80*/  ISETP.NE.AND.EX P2, PT, RZ, c[0x0][0x374], PT, P0 ;  /* 0x0000dd00ff007a0c */ /* 0x000fe20003f45300 */
[----:B------:R-:W-:Y:S01]  /*1d90*/  IMAD.MOV.U32 R144, RZ, RZ, RZ ;  /* 0x000000ffff907224 */ /* 0x000fe200078e00ff */
[----:B------:R-:W-:Y:S01]  /*1da0*/  ISETP.NE.AND.EX P0, PT, RZ, c[0x0][0x364], PT, P1 ;  /* 0x0000d900ff007a0c */ /* 0x000fe20003f05310 */
[----:B------:R-:W-:Y:S01]  /*1db0*/  CS2R R18, SRZ ;  /* 0x0000000000127805 */ /* 0x000fe2000001ff00 */
[----:B------:R-:W-:-:S02]  /*1dc0*/  ISETP.NE.U32.AND P1, PT, RZ, c[0x0][0x348], PT ;  /* 0x0000d200ff007a0c */ /* 0x000fc40003f25070 */
[----:B------:R-:W-:Y:S02]  /*1dd0*/  ISETP.NE.U32.AND P3, PT, RZ, c[0x0][0x350], PT ;  /* 0x0000d400ff007a0c */ /* 0x000fe40003f65070 */
[----:B------:R-:W-:Y:S02]  /*1de0*/  ISETP.NE.U32.AND P4, PT, RZ, c[0x0][0x358], PT ;  /* 0x0000d600ff007a0c */ /* 0x000fe40003f85070 */
[----:B------:R-:W-:Y:S02]  /*1df0*/  ISETP.NE.AND.EX P1, PT, RZ, c[0x0][0x34c], PT, P1 ;  /* 0x0000d300ff007a0c */ /* 0x000fe40003f25310 */
[----:B------:R-:W-:Y:S02]  /*1e00*/  ISETP.NE.AND.EX P3, PT, RZ, c[0x0][0x354], PT, P3 ;  /* 0x0000d500ff007a0c */ /* 0x000fe40003f65330 */
[----:B------:R-:W-:Y:S01]  /*1e10*/  ISETP.NE.AND.EX P4, PT, RZ, c[0x0][0x35c], PT, P4 ;  /* 0x0000d700ff007a0c */ /* 0x000fe20003f85340 */
[----:B---3--:R-:W-:-:S04]  /*1e20*/  @P2 IMAD.WIDE R14, R27, R20, c[0x0][0x370] ;  /* 0x0000dc001b0e2625 */ /* 0x008fc800078e0214 */
[CC--:B--2---:R-:W-:Y:S01]  /*1e30*/  @P0 IMAD.WIDE R10, R27.reuse, R20.reuse, c[0x0][0x360] ;  /* 0x0000d8001b0a0625 */ /* 0x0c4fe200078e0214 */
[----:B------:R-:W2:Y:S03]  /*1e40*/  @P2 LDG.E R16, [R14.64] ;  /* 0x000000080e102981 */ /* 0x000ea6000c1e1900 */
[CC--:B------:R-:W-:Y:S01]  /*1e50*/  IMAD.WIDE R8, R27.reuse, R20.reuse, c[0x0][0x348] ;  /* 0x0000d2001b087625 */ /* 0x0c0fe200078e0214 */
[----:B------:R1:W5:Y:S03]  /*1e60*/  @P0 LDG.E R243, [R10.64] ;  /* 0x000000080af30981 */ /* 0x000366000c1e1900 */
[CC--:B------:R-:W-:Y:S01]  /*1e70*/  IMAD.WIDE R4, R27.reuse, R20.reuse, c[0x0][0x350] ;  /* 0x0000d4001b047625 */ /* 0x0c0fe200078e0214 */
[----:B------:R1:W5:Y:S03]  /*1e80*/  @P1 LDG.E R144, [R8.64] ;  /* 0x0000000808901981 */ /* 0x000366000c1e1900 */
[----:B------:R-:W-:Y:S01]  /*1e90*/  IMAD.WIDE R2, R27, R20, c[0x0][0x358] ;  /* 0x0000d6001b027625 */ /* 0x000fe200078e0214 */
[----:B------:R1:W5:Y:S04]  /*1ea0*/  @P3 LDG.E R19, [R4.64] ;  /* 0x0000000804133981 */ /* 0x000368000c1e1900 */
[----:B------:R1:W5:Y:S01]  /*1eb0*/  @P4 LDG.E R18, [R2.64] ;  /* 0x0000000802124981 */ /* 0x000362000c1e1900 */
[----:B------:R-:W-:Y:S03]  /*1ec0*/  YIELD ;  /* 0x0000000000007946 */ /* 0x000fe60003800000 */
[----:B--2---:R1:W-:Y:S01]  /*1ed0*/  STL [R1+0x10], R16 ;  /* 0x0000101001007387 */ /* 0x0043e20000100800 */
[----:B------:R-:W-:Y:S05]  /*1ee0*/  @P0 BRA `(.L_x_905) ;  /* 0x0000005000000947 */ /* 0x000fea0003800000 */
[----:B-----5:R-:W-:Y:S01]  /*1ef0*/  MOV R243, c[0x0][0x168] ;  /* 0x00005a0000f37a02 */ /* 0x020fe20000000f00 */
[----:B------:R-:W-:Y:S05]  /*1f00*/  @!P1 BRA `(.L_x_905) ;  /* 0x0000003000009947 */ /* 0x000fea0003800000 */
[----:B-1----:R-:W2:Y:S04]  /*1f10*/  LDG.E R10, [R8.64] ;  /* 0x00000008080a7981 */ /* 0x002ea8000c1e1900 */
[----:B------:R-:W2:Y:S02]  /*1f20*/  LDG.E R6, [R8.64+0x4] ;  /* 0x0000040808067981 */ /* 0x000ea4000c1e1900 */
[----:B--2---:R-:W-:-:S02]  /*1f30*/  IADD3 R243, -R10, R6, RZ ;  /* 0x000000060af37210 */ /* 0x004fc40007ffe1ff */
.L_x_905:
[----:B------:R-:W-:-:S04]  /*1f40*/  ISETP.NE.U32.AND P0, PT, RZ, c[0x0][0x368], PT ;  /* 0x0000da00ff007a0c */ /* 0x000fc80003f05070 */
[----:B------:R-:W-:-:S13]  /*1f50*/  ISETP.NE.AND.EX P0, PT, RZ, c[0x0][0x36c], PT, P0 ;  /* 0x0000db00ff007a0c */ /* 0x000fda0003f05300 */
[----:B------:R-:W-:Y:S05]  /*1f60*/  @!P0 BRA `(.L_x_906) ;  /* 0x0000003000008947 */ /* 0x000fea0003800000 */
[----:B-1----:R-:W-:-:S05]  /*1f70*/  IMAD.WIDE R4, R27, R20, c[0x0][0x368] ;  /* 0x0000da001b047625 */ /* 0x002fca00078e0214 */
[----:B------:R1:W5:Y:S01]  /*1f80*/  LDG.E R17, [R4.64] ;  /* 0x0000000804117981 */ /* 0x000362000c1e1900 */
[----:B------:R-:W-:Y:S05]  /*1f90*/  BRA `(.L_x_907) ;  /* 0x0000005000007947 */ /* 0x000fea0003800000 */
.L_x_906:
[----:B------:R-:W-:Y:S01]  /*1fa0*/  MOV R17, UR6 ;  /* 0x0000000600117c02 */ /* 0x000fe20008000f00 */
[----:B------:R-:W-:Y:S05]  /*1fb0*/  @!P3 BRA `(.L_x_907) ;  /* 0x000000300000b947 */ /* 0x000fea0003800000 */
[----:B------:R2:W3:Y:S04]  /*1fc0*/  LDG.E R6, [R4.64] ;  /* 0x0000000804067981 */ /* 0x0004e8000c1e1900 */
[----:B-12---:R-:W3:Y:S02]  /*1fd0*/  LDG.E R4, [R4.64+0x4] ;  /* 0x0000040804047981 */ /* 0x006ee4000c1e1900 */
[----:B---3--:R-:W-:Y:S02]  /*1fe0*/  IADD3 R17, -R6, R4, RZ ;  /* 0x0000000406117210 */ /* 0x008fe40007ffe1ff */
.L_x_907:
[----:B------:R-:W2:Y:S04]  /*1ff0*/  LDL.LU R6, [R1+0x1c] ;  /* 0x00001c0001067983 */ /* 0x000ea80000300800 */
[----:B-1----:R1:W3:Y:S04]  /*2000*/  @P4 LDG.E R5, [R2.64] ;  /* 0x0000000802054981 */ /* 0x0022e8000c1e1900 */
[----:B------:R1:W3:Y:S01]  /*2010*/  @P4 LDG.E R4, [R2.64+0x4] ;  /* 0x0000040802044981 */ /* 0x0002e2000c1e1900 */
[----:B------:R-:W-:Y:S01]  /*2020*/  ISETP.NE.U32.AND P0, PT, RZ, c[0x0][0x378], PT ;  /* 0x0000de00ff007a0c */ /* 0x000fe20003f05070 */
[----:B-----5:R-:W-:-:S03]  /*2030*/  IMAD.MOV.U32 R133, RZ, RZ, R17 ;  /* 0x000000ffff857224 */ /* 0x020fc600078e0011 */
[----:B------:R-:W-:Y:S01]  /*2040*/  ISETP.NE.AND.EX P0, PT, RZ, c[0x0][0x37c], PT, P0 ;  /* 0x0000df00ff007a0c */ /* 0x000fe20003f05300 */
[----:B------:R-:W-:-:S05]  /*2050*/  IMAD.MOV.U32 R8, RZ, RZ, c[0x0][0x2c4] ;  /* 0x0000b100ff087624 */ /* 0x000fca00078e00ff */
[----:B------:R-:W-:Y:S01]  /*2060*/  ISETP.NE.AND P2, PT, R8, 0x1, PT ;  /* 0x000000010800780c */ /* 0x000fe20003f45270 */
[----:B------:R-:W-:Y:S02]  /*2070*/  IMAD.IADD R16, R17, 0x1, -R16 ;  /* 0x0000000111107824 */ /* 0x000fe400078e0a10 */
[----:B------:R-:W-:-:S04]  /*2080*/  IMAD.MOV.U32 R8, RZ, RZ, c[0x0][0x32c] ;  /* 0x0000cb00ff087624 */ /* 0x000fc800078e00ff */
[----:B-1----:R-:W-:-:S05]  /*2090*/  @P0 IMAD.WIDE R2, R27, R20, c[0x0][0x378] ;  /* 0x0000de001b020625 */ /* 0x002fca00078e0214 */
[----:B------:R1:W5:Y:S01]  /*20a0*/  @P0 LDG.E R133, [R2.64] ;  /* 0x0000000802850981 */ /* 0x000362000c1e1900 */
[----:B------:R-:W-:Y:S02]  /*20b0*/  ISETP.GE.AND P1, PT, R8, 0x1, PT ;  /* 0x000000010800780c */ /* 0x000fe40003f26270 */
[----:B------:R-:W-:-:S04]  /*20c0*/  LOP3.LUT R209, R209, 0xffefffff, RZ, 0xc0, !PT ;  /* 0xffefffffd1d17812 */ /* 0x000fc800078ec0ff */
[----:B------:R-:W-:-:S04]  /*20d0*/  @P2 LOP3.LUT R209, R209, 0x100000, RZ, 0xfc, !PT ;  /* 0x00100000d1d12812 */ /* 0x000fc800078efcff */
[----:B------:R-:W-:-:S04]  /*20e0*/  LOP3.LUT R209, R209, 0xffdfffff, RZ, 0xc0, !PT ;  /* 0xffdfffffd1d17812 */ /* 0x000fc800078ec0ff */
[----:B------:R-:W-:Y:S01]  /*20f0*/  @P1 LOP3.LUT R209, R209, 0x200000, RZ, 0xfc, !PT ;  /* 0x00200000d1d11812 */ /* 0x000fe200078efcff */
[----:B-1----:R-:W-:Y:S02]  /*2100*/  IMAD.MOV.U32 R2, RZ, RZ, c[0x0][0x228] ;  /* 0x00008a00ff027624 */ /* 0x002fe400078e00ff */
[----:B--2---:R-:W-:-:S05]  /*2110*/  IMAD.SHL.U32 R9, R6, 0x80, RZ ;  /* 0x0000008006097824 */ /* 0x004fca00078e00ff */
[----:B------:R-:W-:Y:S01]  /*2120*/  IADD3 R3, R9, 0x7f, RZ ;  /* 0x0000007f09037810 */ /* 0x000fe20007ffe0ff */
[----:B------:R1:W-:Y:S01]  /*2130*/  STL [R1+0xc], R9 ;  /* 0x00000c0901007387 */ /* 0x0003e20000100800 */
[----:B---3--:R-:W-:-:S03]  /*2140*/  @P4 IMAD.IADD R2, R4, 0x1, -R5 ;  /* 0x0000000104024824 */ /* 0x008fc600078e0a05 */
[----:B------:R-:W-:-:S04]  /*2150*/  @P2 IMAD.HI.U32 R5, R3, c[0x0][0x2c8], RZ ;  /* 0x0000b20003052a27 */ /* 0x000fc800078e00ff */
[----:B------:R-:W-:Y:S01]  /*2160*/  IMAD.IADD R244, R16, 0x1, R2 ;  /* 0x0000000110f47824 */ /* 0x000fe200078e0202 */
[----:B------:R-:W-:-:S04]  /*2170*/  @P2 SHF.R.U32.HI R3, RZ, c[0x0][0x2cc], R5 ;  /* 0x0000b300ff032a19 */ /* 0x000fc80000011605 */
[C---:B------:R-:W-:Y:S02]  /*2180*/  IADD3 R4, R244.reuse, 0x5f, RZ ;  /* 0x0000005ff4047810 */ /* 0x040fe40007ffe0ff */
[----:B------:R-:W-:-:S03]  /*2190*/  IADD3 R5, R244, 0x1, -R243 ;  /* 0x00000001f4057810 */ /* 0x000fc60007ffe8f3 */
[----:B------:R-:W-:-:S04]  /*21a0*/  IMAD.HI R4, R4, 0x2aaaaaab, RZ ;  /* 0x2aaaaaab04047827 */ /* 0x000fc800078e02ff */
[----:B------:R-:W-:Y:S01]  /*21b0*/  IMAD.IADD R3, R5, 0x1, R3 ;  /* 0x0000000105037824 */ /* 0x000fe200078e0203 */
[----:B------:R-:W-:-:S04]  /*21c0*/  SHF.R.U32.HI R6, RZ, 0x1f, R4 ;  /* 0x0000001fff067819 */ /* 0x000fc80000011604 */
[----:B------:R-:W-:Y:S02]  /*21d0*/  LEA.HI.SX32 R145, R4, R6, 0x1c ;  /* 0x0000000604917211 */ /* 0x000fe400078fe2ff */
[----:B------:R-:W-:Y:S01]  /*21e0*/  IADD3 R5, R3, c[0x0][0x328], RZ ;  /* 0x0000ca0003057a10 */ /* 0x000fe20007ffe0ff */
[----:B------:R-:W-:Y:S05]  /*21f0*/  @!P1 BRA `(.L_x_908) ;  /* 0x0000010000009947 */ /* 0x000fea0003800000 */
[C---:B-1----:R-:W-:Y:S01]  /*2200*/  ISETP.GT.AND P0, PT, R3.reuse, RZ, PT ;  /* 0x000000ff0300720c */ /* 0x042fe20003f04270 */
        /* <DEDUP_REMOVED lines=9> */
.L_x_910:
[----:B------:R-:W-:-:S13]  /*22a0*/  ISETP.NE.AND P0, PT, R8, 0x1, PT ;  /* 0x000000010800780c */ /* 0x000fda0003f05270 */
[----:B------:R-:W-:-:S05]  /*22b0*/  @P0 IMAD.HI.U32 R3, R4, c[0x0][0x330], RZ ;  /* 0x0000cc0004030a27 */ /* 0x000fca00078e00ff */
[----:B------:R-:W-:Y:S02]  /*22c0*/  @P0 SHF.R.U32.HI R4, RZ, c[0x0][0x334], R3 ;  /* 0x0000cd00ff040a19 */ /* 0x000fe40000011603 */
.L_x_911:
[----:B------:R-:W-:Y:S05]  /*22d0*/  BSYNC B0 ;  /* 0x0000000000007941 */ /* 0x000fea0003800000 */
.L_x_909:
[----:B------:R-:W-:-:S05]  /*22e0*/  IMAD R3, R4, R8, c[0x0][0x32c] ;  /* 0x0000cb0004037624 */ /* 0x000fca00078e0208 */
[----:B------:R-:W-:-:S04]  /*22f0*/  IMNMX R5, R5, R3, PT ;  /* 0x0000000305057217 */ /* 0x000fc80003800200 */
.L_x_908:
[----:B-1----:R-:W-:Y:S01]  /*2300*/  IADD3 R5, R5, 0x5f, RZ ;  /* 0x0000005f05057810 */ /* 0x002fe20007ffe0ff */
[----:B------:R-:W-:-:S04]  /*2310*/  @P2 IMAD.HI.U32 R4, R9, c[0x0][0x2c8], RZ ;  /* 0x0000b20009042a27 */ /* 0x000fc800078e00ff */
[----:B------:R-:W-:-:S04]  /*2320*/  IMAD.HI R5, R5, 0x2aaaaaab, RZ ;  /* 0x2aaaaaab05057827 */ /* 0x000fc800078e02ff */
[----:B------:R-:W-:Y:S01]  /*2330*/  IMAD.MOV.U32 R3, RZ, RZ, R9 ;  /* 0x000000ffff037224 */ /* 0x000fe200078e0009 */
[----:B------:R-:W-:Y:S01]  /*2340*/  @P2 SHF.R.U32.HI R3, RZ, c[0x0][0x2cc], R4 ;  /* 0x0000b300ff032a19 */ /* 0x000fe20000011604 */
[----:B------:R-:W-:Y:S01]  /*2350*/  IMAD.IADD R155, R244, 0x1, -R243 ;  /* 0x00000001f49b7824 */ /* 0x000fe200078e0af3 */
[----:B------:R-:W-:-:S03]  /*2360*/  SHF.R.U32.HI R4, RZ, 0x1f, R5 ;  /* 0x0000001fff047819 */ /* 0x000fc60000011605 */
[----:B------:R-:W-:Y:S01]  /*2370*/  IMAD.IADD R3, R155, 0x1, R3 ;  /* 0x000000019b037824 */ /* 0x000fe200078e0203 */
[----:B------:R-:W-:-:S04]  /*2380*/  LEA.HI.SX32 R5, R5, R4, 0x1c ;  /* 0x0000000405057211 */ /* 0x000fc800078fe2ff */
[----:B------:R-:W-:Y:S02]  /*2390*/  IADD3 R4, R3, -c[0x0][0x324], RZ ;  /* 0x8000c90003047a10 */ /* 0x000fe40007ffe0ff */
        /* <DEDUP_REMOVED lines=11> */
.L_x_914:
[----:B------:R-:W-:-:S13]  /*2450*/  ISETP.NE.AND P0, PT, R8, 0x1, PT ;  /* 0x000000010800780c */ /* 0x000fda0003f05270 */
[----:B------:R-:W-:-:S05]  /*2460*/  @P0 IMAD.HI.U32 R5, R3, c[0x0][0x330], RZ ;  /* 0x0000cc0003050a27 */ /* 0x000fca00078e00ff */
[----:B------:R-:W-:Y:S02]  /*2470*/  @P0 SHF.R.U32.HI R3, RZ, c[0x0][0x334], R5 ;  /* 0x0000cd00ff030a19 */ /* 0x000fe40000011605 */
.L_x_915:
[----:B------:R-:W-:Y:S05]  /*2480*/  BSYNC B0 ;  /* 0x0000000000007941 */ /* 0x000fea0003800000 */
.L_x_913:
[----:B------:R-:W-:-:S05]  /*2490*/  IMAD R3, R3, c[0x0][0x32c], RZ ;  /* 0x0000cb0003037a24 */ /* 0x000fca00078e02ff */
[----:B------:R-:W-:-:S04]  /*24a0*/  IMNMX R4, R4, R3, !PT ;  /* 0x0000000304047217 */ /* 0x000fc80007800200 */
.L_x_912:
[----:B------:R-:W2:Y:S01]  /*24b0*/  LDL R21, [R1+0x20] ;  /* 0x0000200001157983 */ /* 0x000ea20000100800 */
[----:B------:R-:W-:Y:S01]  /*24c0*/  IMAD.HI R3, R4, 0x2aaaaaab, RZ ;  /* 0x2aaaaaab04037827 */ /* 0x000fe200078e02ff */
[----:B------:R-:W-:Y:S04]  /*24d0*/  BSSY B0, `(.L_x_916) ;  /* 0x000002f000007945 */ /* 0x000fe80003800000 */
[----:B------:R-:W-:-:S04]  /*24e0*/  SHF.R.U32.HI R4, RZ, 0x1f, R3 ;  /* 0x0000001fff047819 */ /* 0x000fc80000011603 */
[----:B------:R-:W-:Y:S02]  /*24f0*/  LEA.HI.SX32 R3, R3, R4, 0x1c ;  /* 0x0000000403037211 */ /* 0x000fe400078fe2ff */
[C---:B--2---:R-:W-:Y:S02]  /*2500*/  LOP3.LUT R5, R21.reuse, 0xff000000, RZ, 0xc0, !PT ;  /* 0xff00000015057812 */ /* 0x044fe400078ec0ff */
[----:B------:R-:W-:Y:S02]  /*2510*/  LOP3.LUT R6, R21, 0xff0000, RZ, 0xc0, !PT ;  /* 0x00ff000015067812 */ /* 0x000fe400078ec0ff */
[----:B------:R-:W-:-:S04]  /*2520*/  SHF.R.U32.HI R5, RZ, 0x8, R5 ;  /* 0x00000008ff057819 */ /* 0x000fc80000011605 */
[----:B------:R-:W-:Y:S02]  /*2530*/  LEA.HI R4, R6, R5, RZ, 0x10 ;  /* 0x0000000506047211 */ /* 0x000fe400078f80ff */
[----:B------:R-:W-:Y:S01]  /*2540*/  IMNMX R6, RZ, R3, !PT ;  /* 0x00000003ff067217 */ /* 0x000fe20007800200 */
[----:B------:R-:W-:Y:S01]  /*2550*/  IMAD.MOV.U32 R3, RZ, RZ, RZ ;  /* 0x000000ffff037224 */ /* 0x000fe200078e00ff */
[----:B------:R-:W-:Y:S02]  /*2560*/  SHF.R.U32.HI R9, RZ, 0x10, R4 ;  /* 0x00000010ff097819 */ /* 0x000fe40000011604 */
[----:B------:R-:W-:Y:S02]  /*2570*/  LOP3.LUT R22, R4, 0xff, RZ, 0xc0, !PT ;  /* 0x000000ff04167812 */ /* 0x000fe400078ec0ff */
[----:B------:R-:W-:Y:S01]  /*2580*/  ISETP.GT.AND P0, PT, R10, R6, PT ;  /* 0x000000060a00720c */ /* 0x000fe20003f04270 */
[----:B------:R1:W-:Y:S01]  /*2590*/  STL [R1+0x1c], R9 ;  /* 0x00001c0901007387 */ /* 0x0003e20000100800 */
[----:B------:R-:W-:-:S03]  /*25a0*/  ISETP.NE.AND P1, PT, R9, RZ, PT ;  /* 0x000000ff0900720c */ /* 0x000fc60003f25270 */
[----:B------:R1:W-:Y:S01]  /*25b0*/  STL [R1+0x28], R22 ;  /* 0x0000281601007387 */ /* 0x0003e20000100800 */
[----:B------:R-:W-:-:S07]  /*25c0*/  SEL R132, R9, c[0x0][0x338], P1 ;  /* 0x0000ce0009847a07 */ /* 0x000fce0000800000 */
[----:B------:R-:W-:Y:S05]  /*25d0*/  @!P0 BRA `(.L_x_917) ;  /* 0x000001e000008947 */ /* 0x000fea0003800000 */
[----:B------:R-:W-:Y:S02]  /*25e0*/  IABS R3, R132 ;  /* 0x0000008400037213 */ /* 0x000fe40000000000 */
[----:B------:R-:W-:-:S03]  /*25f0*/  IADD3 R5, R132, -0x1, R10 ;  /* 0xffffffff84057810 */ /* 0x000fc60007ffe00a */
[----:B------:R-:W-:Y:S02]  /*2600*/  IMAD.MOV.U32 R4, RZ, RZ, R3 ;  /* 0x000000ffff047224 */ /* 0x000fe400078e0003 */
[----:B------:R-:W-:Y:S02]  /*2610*/  IMAD.IADD R11, R5, 0x1, -R6 ;  /* 0x00000001050b7824 */ /* 0x000fe400078e0a06 */
[----:B------:R-:W2:Y:S03]  /*2620*/  I2F.RP R3, R4 ;  /* 0x0000000400037306 */ /* 0x000ea60000209400 */
[----:B------:R-:W-:-:S05]  /*2630*/  IABS R15, R11 ;  /* 0x0000000b000f7213 */ /* 0x000fca0000000000 */
[----:B--2---:R-:W2:Y:S02]  /*2640*/  MUFU.RCP R3, R3 ;  /* 0x0000000300037308 */ /* 0x004ea40000001000 */
[----:B--2---:R-:W-:-:S06]  /*2650*/  IADD3 R3, R3, 0xffffffe, RZ ;  /* 0x0ffffffe03037810 */ /* 0x004fcc0007ffe0ff */
[----:B-1----:R-:W1:Y:S02]  /*2660*/  F2I.FTZ.U32.TRUNC.NTZ R9, R3 ;  /* 0x0000000300097305 */ /* 0x002e64000021f000 */
[----:B-1----:R-:W-:-:S04]  /*2670*/  IMAD.MOV R3, RZ, RZ, -R9 ;  /* 0x000000ffff037224 */ /* 0x002fc800078e0a09 */
[----:B------:R-:W-:Y:S01]  /*2680*/  IMAD.MOV.U32 R8, RZ, RZ, R3 ;  /* 0x000000ffff087224 */ /* 0x000fe200078e0003 */
[----:B------:R-:W-:-:S03]  /*2690*/  IABS R3, R132 ;  /* 0x0000008400037213 */ /* 0x000fc60000000000 */
[----:B------:R-:W-:Y:S01]  /*26a0*/  IMAD R5, R8, R4, RZ ;  /* 0x0000000408057224 */ /* 0x000fe200078e02ff */
[----:B------:R-:W-:Y:S01]  /*26b0*/  MOV R8, RZ ;  /* 0x000000ff00087202 */ /* 0x000fe20000000f00 */
[----:B------:R-:W-:-:S04]  /*26c0*/  IMAD.MOV R14, RZ, RZ, -R3 ;  /* 0x000000ffff0e7224 */ /* 0x000fc800078e0a03 */
[----:B------:R-:W-:-:S04]  /*26d0*/  IMAD.HI.U32 R3, R9, R5, R8 ;  /* 0x0000000509037227 */ /* 0x000fc800078e0008 */
[----:B------:R-:W-:Y:S02]  /*26e0*/  IMAD.MOV.U32 R5, RZ, RZ, R15 ;  /* 0x000000ffff057224 */ /* 0x000fe400078e000f */
        /* <DEDUP_REMOVED lines=9> */
[----:B------:R-:W-:-:S07]  /*2780*/  ISETP.GE.AND P1, PT, R4, RZ, PT ;  /* 0x000000ff0400720c */ /* 0x000fce0003f26270 */
[----:B------:R-:W-:-:S06]  /*2790*/  @P2 IADD3 R3, R3, 0x1, RZ ;  /* 0x0000000103032810 */ /* 0x000fcc0007ffe0ff */
[----:B------:R-:W-:Y:S01]  /*27a0*/  @!P1 IMAD.MOV R3, RZ, RZ, -R3 ;  /* 0x000000ffff039224 */ /* 0x000fe200078e0a03 */
[----:B------:R-:W-:Y:S02]  /*27b0*/  @!P0 LOP3.LUT R3, RZ, R132, RZ, 0x33, !PT ;  /* 0x00000084ff038212 */ /* 0x000fe400078e33ff */
.L_x_917:
[----:B------:R-:W-:Y:S05]  /*27c0*/  BSYNC B0 ;  /* 0x0000000000007941 */ /* 0x000fea0003800000 */
.L_x_916:
[----:B------:R-:W2:Y:S01]  /*27d0*/  LDL R8, [R1+0x60] ;  /* 0x0000600001087983 */ /* 0x000ea20000100800 */
[----:B------:R-:W-:-:S04]  /*27e0*/  IMAD R6, R22, R3, R6 ;  /* 0x0000000316067224 */ /* 0x000fc800078e0206 */
[----:B------:R-:W-:-:S05]  /*27f0*/  IMAD.IADD R3, R6, 0x1, R3 ;  /* 0x0000000106037824 */ /* 0x000fca00078e0203 */
[----:B------:R-:W-:Y:S01]  /*2800*/  IMNMX R5, R10, R3, PT ;  /* 0x000000030a057217 */ /* 0x000fe20003800200 */
[----:B------:R-:W-:-:S04]  /*2810*/  IMAD R3, R6, 0x60, -R16 ;  /* 0x0000006006037824 */ /* 0x000fc800078e0a10 */
[----:B------:R-:W-:Y:S01]  /*2820*/  IMAD R5, R5, 0x60, -R16 ;  /* 0x0000006005057824 */ /* 0x000fe200078e0a10 */
[----:B------:R-:W-:-:S04]  /*2830*/  IMNMX R4, RZ, R3, !PT ;  /* 0x00000003ff047217 */ /* 0x000fc80007800200 */
[----:B------:R-:W-:-:S04]  /*2840*/  IMNMX R3, R5, R2, PT ;  /* 0x0000000205037217 */ /* 0x000fc80003800200 */
[----:B------:R-:W-:Y:S01]  /*2850*/  ISETP.GT.AND P0, PT, R3, R4, PT ;  /* 0x000000040300720c */ /* 0x000fe20003f04270 */
[----:B------:R-:W-:-:S05]  /*2860*/  IMAD.WIDE.U32 R4, R4, -0x55555555, RZ ;  /* 0xaaaaaaab04047825 */ /* 0x000fca00078e00ff */
[----:B------:R-:W-:-:S07]  /*2870*/  SHF.R.U32.HI R122, RZ, 0x6, R5 ;  /* 0x00000006ff7a7819 */ /* 0x000fce0000011605 */
[----:B------:R-:W-:-:S05]  /*2880*/  @P0 IADD3 R3, R3, 0x5f, RZ ;  /* 0x0000005f03030810 */ /* 0x000fca0007ffe0ff */
[----:B------:R-:W-:-:S04]  /*2890*/  @P0 IMAD.HI R4, R3, 0x2aaaaaab, RZ ;  /* 0x2aaaaaab03040827 */ /* 0x000fc800078e02ff */
[----:B------:R-:W-:Y:S01]  /*28a0*/  IMAD.MOV.U32 R3, RZ, RZ, R122 ;  /* 0x000000ffff037224 */ /* 0x000fe200078e007a */
[----:B------:R-:W-:-:S04]  /*28b0*/  @P0 SHF.R.U32.HI R5, RZ, 0x1f, R4 ;  /* 0x0000001fff050819 */ /* 0x000fc80000011604 */
[----:B------:R-:W-:-:S04]  /*28c0*/  @P0 LEA.HI.SX32 R3, R4, R5, 0x1c ;  /* 0x0000000504030211 */ /* 0x000fc800078fe2ff */
[----:B------:R-:W-:Y:S01]  /*28d0*/  ISETP.GT.AND P0, PT, R3, R122, PT ;  /* 0x0000007a0300720c */ /* 0x000fe20003f04270 */
[----:B--2---:R-:W-:-:S04]  /*28e0*/  IMAD.IADD R4, R7, 0x1, R8 ;  /* 0x0000000107047824 */ /* 0x004fc800078e0208 */
[----:B------:R-:W-:-:S08]  /*28f0*/  IMAD.SHL.U32 R210, R4, 0x2, RZ ;  /* 0x0000000204d27824 */ /* 0x000fd000078e00ff */
[----:B------:R-:W-:Y:S05]  /*2900*/  @!P0 BRA `(.L_x_918) ;  /* 0x000055f000008947 */ /* 0x000fea0003800000 */
[----:B------:R-:W-:Y:S02]  /*2910*/  ISETP.NE.U32.AND P0, PT, RZ, c[0x0][0x340], PT ;  /* 0x0000d000ff007a0c */ /* 0x000fe40003f05070 */
[----:B------:R-:W-:Y:S02]  /*2920*/  SHF.R.S32.HI R11, RZ, 0x1f, R101 ;  /* 0x0000001fff0b7819 */ /* 0x000fe40000011465 */
[----:B------:R-:W-:-:S13]  /*2930*/  ISETP.NE.AND.EX P2, PT, RZ, c[0x0][0x344], PT, P0 ;  /* 0x0000d100ff007a0c */ /* 0x000fda0003f45300 */
[----:B------:R-:W-:-:S05]  /*2940*/  @P2 IMAD.WIDE R4, R27, R20, c[0x0][0x340] ;  /* 0x0000d0001b042625 */ /* 0x000fca00078e0214 */
[----:B------:R2:W3:Y:S01]  /*2950*/  @P2 LDG.E R23, [R4.64] ;  /* 0x0000000804172981 */ /* 0x0004e2000c1e1900 */
[----:B------:R-:W-:Y:S01]  /*2960*/  IADD3 R110, P0, R101, R18, RZ ;  /* 0x00000012656e7210 */ /* 0x000fe20007f1e0ff */
[----:B------:R-:W-:Y:S01]  /*2970*/  IMAD.MOV.U32 R136, RZ, RZ, 0x60 ;  /* 0x00000060ff887424 */ /* 0x000fe200078e00ff */
[----:B------:R-:W-:Y:S01]  /*2980*/  LOP3.LUT R26, R21, 0xffff, RZ, 0xc0, !PT ;  /* 0x0000ffff151a7812 */ /* 0x000fe200078ec0ff */
[----:B------:R-:W-:Y:S01]  /*2990*/  IMAD.MOV.U32 R10, RZ, RZ, c[0x0][0x238] ;  /* 0x00008e00ff0a7624 */ /* 0x000fe200078e00ff */
[----:B------:R-:W-:Y:S01]  /*29a0*/  LEA.HI.X.SX32 R111, R18, R11, 0x1, P0 ;  /* 0x0000000b126f7211 */ /* 0x000fe200000f0eff */
[C---:B------:R-:W-:Y:S01]  /*29b0*/  IMAD R146, R136.reuse, c[0x0][0x23c], RZ ;  /* 0x00008f0088927a24 */ /* 0x040fe200078e02ff */
[----:B-1----:R-:W-:Y:S01]  /*29c0*/  SHF.R.S32.HI R22, RZ, 0x1f, R27 ;  /* 0x0000001fff167819 */ /* 0x002fe2000001141b */
[----:B------:R-:W-:Y:S01]  /*29d0*/  IMAD.WIDE.U32 R134, R136, c[0x0][0x238], RZ ;  /* 0x00008e0088867a25 */ /* 0x000fe200078e00ff */
[----:B------:R-:W-:Y:S02]  /*29e0*/  IADD3 R32, R3, -0x1, RZ ;  /* 0xffffffff03207810 */ /* 0x000fe40007ffe0ff */
[----:B------:R-:W-:Y:S01]  /*29f0*/  SEL R25, R22, RZ, !P4 ;  /* 0x000000ff16197207 */ /* 0x000fe20006000000 */
[----:B------:R-:W-:Y:S01]  /*2a00*/  IMAD R6, R111, c[0x0][0x238], RZ ;  /* 0x00008e006f067a24 */ /* 0x000fe200078e02ff */
[----:B------:R-:W-:Y:S01]  /*2a10*/  IADD3 R109, -R101, R2, RZ ;  /* 0x00000002656d7210 */ /* 0x000fe20007ffe1ff */
[----:B------:R-:W-:Y:S01]  /*2a20*/  IMAD.IADD R146, R135, 0x1, R146 ;  /* 0x0000000187927824 */ /* 0x000fe200078e0292 */
[----:B------:R-:W-:Y:S01]  /*2a30*/  SEL R24, R27, RZ, !P4 ;  /* 0x000000ff1b187207 */ /* 0x000fe20006000000 */
[----:B------:R-:W-:Y:S01]  /*2a40*/  IMAD R6, R110, c[0x0][0x23c], R6 ;  /* 0x00008f006e067a24 */ /* 0x000fe200078e0206 */
[----:B------:R-:W-:Y:S01]  /*2a50*/  ISETP.GE.AND P5, PT, R76, c[0x0][0x1d4], PT ;  /* 0x000075004c007a0c */ /* 0x000fe20003fa6270 */
[----:B------:R-:W-:Y:S01]  /*2a60*/  IMAD R3, R25, c[0x0][0x248], RZ ;  /* 0x0000920019037a24 */ /* 0x000fe200078e02ff */
[----:B------:R-:W-:Y:S01]  /*2a70*/  ISETP.GE.AND P3, PT, R211, c[0x0][0x1d4], PT ;  /* 0x00007500d3007a0c */ /* 0x000fe20003f66270 */
[----:B------:R-:W-:Y:S01]  /*2a80*/  IMAD.WIDE.U32 R14, R101, c[0x0][0x290], R78 ;  /* 0x0000a400650e7a25 */ /* 0x000fe200078e004e */
[----:B------:R-:W-:-:S02]  /*2a90*/  MOV R143, 0x5 ;  /* 0x00000005008f7802 */ /* 0x000fc40000000f00 */
[----:B------:R-:W-:Y:S01]  /*2aa0*/  SHF.L.U32 R152, R10, 0x5, RZ ;  /* 0x000000050a987819 */ /* 0x000fe200000006ff */
[----:B------:R-:W-:Y:S01]  /*2ab0*/  IMAD R8, R24, c[0x0][0x24c], R3 ;  /* 0x0000930018087a24 */ /* 0x000fe200078e0203 */
[----:B------:R-:W-:Y:S01]  /*2ac0*/  SHF.L.U64.HI R149, R10, R143, c[0x0][0x23c] ;  /* 0x00008f000a957619 */ /* 0x000fe2000001028f */
[----:B--2---:R-:W-:Y:S01]  /*2ad0*/  IMAD.WIDE.U32 R4, R110, c[0x0][0x238], R76 ;  /* 0x00008e006e047a25 */ /* 0x004fe200078e004c */
[----:B------:R-:W-:Y:S02]  /*2ae0*/  IADD3 R129, R17, R19, RZ ;  /* 0x0000001311817210 */ /* 0x000fe40007ffe0ff */
[----:B------:R-:W-:Y:S01]  /*2af0*/  MOV R151, c[0x0][0x290] ;  /* 0x0000a40000977a02 */ /* 0x000fe20000000f00 */
[----:B------:R-:W-:Y:S01]  /*2b00*/  IMAD R3, R146, R32, RZ ;  /* 0x0000002092037224 */ /* 0x000fe200078e02ff */
[----:B------:R-:W-:Y:S01]  /*2b10*/  IADD3 R5, R5, R6, RZ ;  /* 0x0000000605057210 */ /* 0x000fe20007ffe0ff */
[----:B------:R-:W-:Y:S01]  /*2b20*/  IMAD R6, R32, -0x60, R109 ;  /* 0xffffffa020067824 */ /* 0x000fe200078e026d */
[----:B------:R-:W-:Y:S01]  /*2b30*/  P2R R131, PR, RZ, 0x20 ;  /* 0x00000020ff837803 */ /* 0x000fe20000000000 */
[----:B------:R-:W-:Y:S01]  /*2b40*/  IMAD.WIDE.U32 R20, R101, c[0x0][0x290], R76 ;  /* 0x0000a40065147a25 */ /* 0x000fe200078e004c */
[----:B------:R-:W-:-:S02]  /*2b50*/  P2R R130, PR, RZ, 0x8 ;  /* 0x00000008ff827803 */ /* 0x000fc40000000000 */
[----:B------:R-:W-:Y:S01]  /*2b60*/  ISETP.GE.AND P0, PT, R6, 0x1, PT ;  /* 0x000000010600780c */ /* 0x000fe20003f06270 */
[----:B------:R-:W-:Y:S01]  /*2b70*/  IMAD.WIDE.U32 R4, R26, c[0x0][0x240], R4 ;  /* 0x000090001a047a25 */ /* 0x000fe200078e0004 */
[----:B------:R-:W-:-:S03]  /*2b80*/  SHF.L.U32 R154, R151, 0x5, RZ ;  /* 0x00000005979a7819 */ /* 0x000fc600000006ff */
[----:B------:R-:W-:Y:S02]  /*2b90*/  IMAD R5, R26, c[0x0][0x244], R5 ;  /* 0x000091001a057a24 */ /* 0x000fe400078e0205 */
[----:B------:R-:W-:Y:S02]  /*2ba0*/  IMAD.MOV.U32 R140, RZ, RZ, c[0x0][0x280] ;  /* 0x0000a000ff8c7624 */ /* 0x000fe400078e00ff */
[----:B------:R-:W-:Y:S01]  /*2bb0*/  IMAD.WIDE.U32 R114, R24, c[0x0][0x248], R4 ;  /* 0x0000920018727a25 */ /* 0x000fe200078e0004 */
[----:B------:R-:W-:Y:S02]  /*2bc0*/  SHF.R.S32.HI R4, RZ, 0x1f, R32 ;  /* 0x0000001fff047819 */ /* 0x000fe40000011420 */
[-C--:B------:R-:W-:Y:S01]  /*2bd0*/  SHF.L.U64.HI R142, R140, R143.reuse, c[0x0][0x284] ;  /* 0x0000a1008c8e7619 */ /* 0x080fe2000001028f */
[----:B------:R-:W-:Y:S01]  /*2be0*/  IMAD.MOV.U32 R112, RZ, RZ, R114 ;  /* 0x000000ffff707224 */ /* 0x000fe200078e0072 */
[----:B------:R-:W-:Y:S01]  /*2bf0*/  IADD3 R113, R115, R8, RZ ;  /* 0x0000000873717210 */ /* 0x000fe20007ffe0ff */
[----:B------:R-:W-:Y:S01]  /*2c00*/  IMAD R3, R4, R134, R3 ;  /* 0x0000008604037224 */ /* 0x000fe200078e0203 */
[----:B------:R-:W-:Y:S01]  /*2c10*/  SHF.L.U64.HI R143, R151, R143, c[0x0][0x294] ;  /* 0x0000a500978f7619 */ /* 0x000fe2000001028f */
[----:B------:R-:W-:-:S02]  /*2c20*/  IMAD R147, R136, c[0x0][0x284], RZ ;  /* 0x0000a10088937a24 */ /* 0x000fc400078e02ff */
[----:B------:R-:W-:-:S04]  /*2c30*/  IMAD.WIDE.U32 R8, R32, R134, R112 ;  /* 0x0000008620087225 */ /* 0x000fc800078e0070 */
[C---:B------:R-:W-:Y:S01]  /*2c40*/  IMAD R148, R136.reuse, c[0x0][0x294], RZ ;  /* 0x0000a50088947a24 */ /* 0x040fe200078e02ff */
[----:B------:R-:W-:Y:S01]  /*2c50*/  IADD3 R3, R9, R3, RZ ;  /* 0x0000000309037210 */ /* 0x000fe20007ffe0ff */
[----:B------:R-:W-:Y:S01]  /*2c60*/  IMAD.WIDE.U32 R138, R136, c[0x0][0x280], RZ ;  /* 0x0000a000888a7a25 */ /* 0x000fe200078e00ff */
[----:B------:R-:W-:-:S03]  /*2c70*/  @P0 LEA R4, P1, R8, c[0x0][0x220], 0x1 ;  /* 0x0000880008040a11 */ /* 0x000fc600078208ff */
[----:B------:R-:W-:Y:S01]  /*2c80*/  IMAD.WIDE.U32 R136, R136, c[0x0][0x290], RZ ;  /* 0x0000a40088887a25 */ /* 0x000fe200078e00ff */
[----:B------:R-:W-:Y:S02]  /*2c90*/  @P0 LEA.HI.X R5, R8, c[0x0][0x224], R3, 0x1, P1 ;  /* 0x0000890008050a11 */ /* 0x000fe400008f0c03 */
[----:B------:R-:W-:Y:S01]  /*2ca0*/  ISETP.GE.AND P1, PT, R6, 0x21, PT ;  /* 0x000000210600780c */ /* 0x000fe20003f26270 */
[C---:B------:R-:W-:Y:S01]  /*2cb0*/  IMAD.WIDE.U32 R120, R26.reuse, c[0x0][0x1e8], RZ ;  /* 0x00007a001a787a25 */ /* 0x040fe200078e00ff */
[----:B------:R-:W-:Y:S01]  /*2cc0*/  IADD3 R147, R139, R147, RZ ;  /* 0x000000938b937210 */ /* 0x000fe20007ffe0ff */
[----:B------:R-:W-:Y:S01]  /*2cd0*/  @!PT LDS RZ, [RZ] ;  /* 0x00000000fffff984 */ /* 0x000fe20000000800 */
[----:B------:R-:W-:Y:S01]  /*2ce0*/  @!PT LDS RZ, [RZ] ;  /* 0x00000000fffff984 */ /* 0x000fe20000000800 */
[----:B------:R-:W-:Y:S01]  /*2cf0*/  @!PT LDS RZ, [RZ] ;  /* 0x00000000fffff984 */ /* 0x000fe20000000800 */
[----:B------:R1:W-:Y:S02]  /*2d00*/  @P0 LDGSTS.E.BYPASS.LTC128B.128 [R210+0x8100], [R4.64], !P5 ;  /* 0x0810000004d20fae */ /* 0x0003e4000e901d48 */
[----:B------:R-:W-:Y:S02]  /*2d10*/  IMAD.WIDE.U32 R118, R26, c[0x0][0x210], RZ ;  /* 0x000084001a767a25 */ /* 0x000fe400078e00ff */
[----:B------:R1:W-:Y:S02]  /*2d20*/  @P0 LDGSTS.E.BYPASS.LTC128B.128 [R210+0xb100], [R4.64+0x80], !P3 ;  /* 0x0b10008004d20fae */ /* 0x0003e4000d901d48 */
[----:B------:R-:W-:-:S02]  /*2d30*/  IMAD.SHL.U32 R153, R140, 0x20, RZ ;  /* 0x000000208c997824 */ /* 0x000fc400078e00ff */
[----:B------:R-:W-:Y:S02]  /*2d40*/  IMAD.IADD R148, R137, 0x1, R148 ;  /* 0x0000000189947824 */ /* 0x000fe400078e0294 */
[C---:B------:R-:W-:Y:S02]  /*2d50*/  IMAD R128, R26.reuse, c[0x0][0x1ec], R121 ;  /* 0x00007b001a807a24 */ /* 0x040fe400078e0279 */
[----:B------:R-:W-:Y:S01]  /*2d60*/  IMAD R127, R26, c[0x0][0x214], R119 ;  /* 0x000085001a7f7a24 */ /* 0x000fe200078e0277 */
[----:B-1----:R-:W-:-:S05]  /*2d70*/  @P1 IADD3 R5, P0, R152, R8, RZ ;  /* 0x0000000898051210 */ /* 0x002fca0007f1e0ff */
[----:B------:R-:W-:Y:S01]  /*2d80*/  @P1 IMAD.X R9, R3, 0x1, R149, P0 ;  /* 0x0000000103091824 */ /* 0x000fe200000e0695 */
[----:B------:R-:W-:-:S04]  /*2d90*/  @P1 LEA R4, P0, R5, c[0x0][0x220], 0x1 ;  /* 0x0000880005041a11 */ /* 0x000fc800078008ff */
[----:B------:R-:W-:Y:S01]  /*2da0*/  @P1 LEA.HI.X R5, R5, c[0x0][0x224], R9, 0x1, P0 ;  /* 0x0000890005051a11 */ /* 0x000fe200000f0c09 */
[C---:B------:R-:W-:Y:S01]  /*2db0*/  IMAD R9, R11.reuse, c[0x0][0x290], RZ ;  /* 0x0000a4000b097a24 */ /* 0x040fe200078e02ff */
[----:B------:R-:W-:Y:S01]  /*2dc0*/  ISETP.GT.AND P0, PT, R6, 0x40, PT ;  /* 0x000000400600780c */ /* 0x000fe20003f04270 */
[----:B------:R-:W-:Y:S02]  /*2dd0*/  IMAD R6, R11, c[0x0][0x280], RZ ;  /* 0x0000a0000b067a24 */ /* 0x000fe400078e02ff */
[----:B------:R1:W-:Y:S01]  /*2de0*/  @P1 LDGSTS.E.BYPASS.LTC128B.128 [R241+0x9100], [R4.64], !P5 ;  /* 0x0910000004f11fae */ /* 0x0003e2000e901d48 */
[C---:B------:R-:W-:Y:S02]  /*2df0*/  IMAD R9, R101.reuse, c[0x0][0x294], R9 ;  /* 0x0000a50065097a24 */ /* 0x040fe400078e0209 */
[----:B------:R-:W-:Y:S01]  /*2e00*/  IMAD R6, R101, c[0x0][0x284], R6 ;  /* 0x0000a10065067a24 */ /* 0x000fe200078e0206 */
[----:B------:R1:W-:Y:S02]  /*2e10*/  @P1 LDGSTS.E.BYPASS.LTC128B.128 [R241+0xc100], [R4.64+0x80], !P3 ;  /* 0x0c10008004f11fae */ /* 0x0003e4000d901d48 */
[----:B------:R-:W-:-:S04]  /*2e20*/  IADD3 R17, R15, R9, RZ ;  /* 0x000000090f117210 */ /* 0x000fc80007ffe0ff */
[----:B------:R-:W-:Y:S02]  /*2e30*/  @P0 LEA R16, P1, R10, R8, 0x6 ;  /* 0x000000080a100211 */ /* 0x000fe400078230ff */
[----:B------:R-:W-:-:S04]  /*2e40*/  @P0 MOV R8, c[0x0][0x23c] ;  /* 0x00008f0000080a02 */ /* 0x000fc80000000f00 */
[----:B------:R-:W-:Y:S01]  /*2e50*/  @P0 LEA.HI.X R3, R10, R3, R8, 0x6, P1 ;  /* 0x000000030a030211 */ /* 0x000fe200008f3408 */
[----:B------:R-:W-:Y:S01]  /*2e60*/  IMAD.WIDE.U32 R10, R101, c[0x0][0x280], R76 ;  /* 0x0000a000650a7a25 */ /* 0x000fe200078e004c */
[----:B------:R-:W-:-:S04]  /*2e70*/  @P0 LEA R8, P1, R16, c[0x0][0x220], 0x1 ;  /* 0x0000880010080a11 */ /* 0x000fc800078208ff */
[----:B------:R-:W-:Y:S01]  /*2e80*/  IADD3 R15, R6, R11, RZ ;  /* 0x0000000b060f7210 */ /* 0x000fe20007ffe0ff */
[----:B------:R-:W-:Y:S01]  /*2e90*/  IMAD.IADD R11, R9, 0x1, R21 ;  /* 0x00000001090b7824 */ /* 0x000fe200078e0215 */
[----:B------:R-:W-:Y:S02]  /*2ea0*/  @P0 LEA.HI.X R9, R16, c[0x0][0x224], R3, 0x1, P1 ;  /* 0x0000890010090a11 */ /* 0x000fe400008f0c03 */
[----:B------:R-:W-:Y:S01]  /*2eb0*/  MOV R16, R14 ;  /* 0x0000000e00107202 */ /* 0x000fe20000000f00 */
[----:B------:R-:W-:Y:S01]  /*2ec0*/  IMAD.MOV.U32 R14, RZ, RZ, R10 ;  /* 0x000000ffff0e7224 */ /* 0x000fe200078e000a */
[----:B------:R-:W-:Y:S01]  /*2ed0*/  MOV R10, R20 ;  /* 0x00000014000a7202 */ /* 0x000fe20000000f00 */
[----:B------:R2:W-:Y:S01]  /*2ee0*/  @P0 LDGSTS.E.BYPASS.LTC128B.128 [R241+0xa100], [R8.64], !P5 ;  /* 0x0a10000008f10fae */ /* 0x0005e2000e901d48 */
[----:B------:R-:W-:Y:S01]  /*2ef0*/  MOV R3, c[0x0][0x27c] ;  /* 0x00009f0000037a02 */ /* 0x000fe20000000f00 */
[----:B-1----:R-:W-:Y:S02]  /*2f00*/  IMAD.WIDE.U32 R4, R101, c[0x0][0x280], R78 ;  /* 0x0000a00065047a25 */ /* 0x002fe400078e004e */
[----:B------:R2:W-:Y:S01]  /*2f10*/  @P0 LDGSTS.E.BYPASS.LTC128B.128 [R241+0xd100], [R8.64+0x80], !P3 ;  /* 0x0d10008008f10fae */ /* 0x0005e2000d901d48 */
[----:B------:R-:W-:Y:S01]  /*2f20*/  SHF.L.U32 R66, R3, 0x1, RZ ;  /* 0x0000000103427819 */ /* 0x000fe200000006ff */
[----:B------:R-:W-:Y:S01]  /*2f30*/  IMAD.IADD R19, R5, 0x1, R6 ;  /* 0x0000000105137824 */ /* 0x000fe200078e0206 */
[----:B-----5:R-:W-:Y:S01]  /*2f40*/  SHF.R.S32.HI R6, RZ, 0x1f, R133 ;  /* 0x0000001fff067819 */ /* 0x020fe20000011485 */
[C---:B------:R-:W-:Y:S01]  /*2f50*/  IMAD.WIDE.U32 R92, R133.reuse, c[0x0][0x280], R14 ;  /* 0x0000a000855c7a25 */ /* 0x040fe200078e000e */
[----:B------:R-:W-:Y:S01]  /*2f60*/  MOV R18, R4 ;  /* 0x0000000400127202 */ /* 0x000fe20000000f00 */
[----:B------:R-:W0:Y:S01]  /*2f70*/  LDGDEPBAR ;  /* 0x00000000000079af */ /* 0x000e220000000000 */
[----:B------:R-:W-:Y:S01]  /*2f80*/  WARPSYNC 0xffffffff ;  /* 0xffffffff00007948 */ /* 0x000fe20003800000 */
[----:B------:R-:W-:-:S04]  /*2f90*/  IMAD.WIDE.U32 R90, R133, c[0x0][0x290], R10 ;  /* 0x0000a400855a7a25 */ /* 0x000fc800078e000a */
[----:B------:R-:W-:-:S04]  /*2fa0*/  IMAD.WIDE.U32 R96, R133, c[0x0][0x280], R18 ;  /* 0x0000a00085607a25 */ /* 0x000fc800078e0012 */
[----:B------:R-:W-:-:S04]  /*2fb0*/  IMAD.WIDE.U32 R94, R133, c[0x0][0x290], R16 ;  /* 0x0000a400855e7a25 */ /* 0x000fc800078e0010 */
[C---:B--2---:R-:W-:Y:S02]  /*2fc0*/  IMAD R9, R6.reuse, c[0x0][0x280], RZ ;  /* 0x0000a00006097a24 */ /* 0x044fe400078e02ff */
[----:B------:R-:W-:Y:S02]  /*2fd0*/  IMAD R8, R6, c[0x0][0x290], RZ ;  /* 0x0000a40006087a24 */ /* 0x000fe400078e02ff */
[C---:B------:R-:W-:Y:S02]  /*2fe0*/  IMAD R6, R133.reuse, c[0x0][0x284], R9 ;  /* 0x0000a10085067a24 */ /* 0x040fe400078e0209 */
[----:B------:R-:W-:-:S03]  /*2ff0*/  IMAD R3, R133, c[0x0][0x294], R8 ;  /* 0x0000a50085037a24 */ /* 0x000fc600078e0208 */
[----:B------:R-:W-:Y:S01]  /*3000*/  IADD3 R108, R97, R6, RZ ;  /* 0x00000006616c7210 */ /* 0x000fe20007ffe0ff */
[----:B------:R-:W-:Y:S01]  /*3010*/  IMAD.IADD R107, R95, 0x1, R3 ;  /* 0x000000015f6b7824 */ /* 0x000fe200078e0203 */
[----:B------:R-:W-:Y:S02]  /*3020*/  IADD3 R106, R6, R93, RZ ;  /* 0x0000005d066a7210 */ /* 0x000fe40007ffe0ff */
[----:B------:R-:W-:Y:S02]  /*3030*/  IADD3 R105, R3, R91, RZ ;  /* 0x0000005b03697210 */ /* 0x000fe40007ffe0ff */
[----:B---3--:R-:W-:Y:S02]  /*3040*/  @P2 SHF.R.S32.HI R5, RZ, 0x1f, R23 ;  /* 0x0000001fff052819 */ /* 0x008fe40000011417 */
[----:B------:R-:W-:Y:S02]  /*3050*/  @!P2 MOV R5, R22 ;  /* 0x000000160005a202 */ /* 0x000fe40000000f00 */
[----:B------:R-:W-:Y:S01]  /*3060*/  @P2 MOV R4, R23 ;  /* 0x0000001700042202 */ /* 0x000fe20000000f00 */
[----:B------:R-:W-:-:S02]  /*3070*/  @!P2 IMAD.MOV.U32 R4, RZ, RZ, R27 ;  /* 0x000000ffff04a224 */ /* 0x000fc400078e001b */
[----:B------:R-:W-:Y:S02]  /*3080*/  IMAD R5, R5, c[0x0][0x2b0], RZ ;  /* 0x0000ac0005057a24 */ /* 0x000fe400078e02ff */
[----:B------:R-:W-:-:S04]  /*3090*/  IMAD.WIDE.U32 R116, R4, c[0x0][0x2b0], RZ ;  /* 0x0000ac0004747a25 */ /* 0x000fc800078e00ff */
[----:B------:R-:W-:-:S05]  /*30a0*/  IMAD R5, R4, c[0x0][0x2b4], R5 ;  /* 0x0000ad0004057a24 */ /* 0x000fca00078e0205 */
[----:B------:R-:W-:Y:S02]  /*30b0*/  IADD3 R126, R117, R5, RZ ;  /* 0x00000005757e7210 */ /* 0x000fe40007ffe0ff */
[----:B------:R-:W-:Y:S01]  /*30c0*/  ISETP.GE.AND P2, PT, R76, c[0x0][0x27c], PT ;  /* 0x00009f004c007a0c */ /* 0x000fe20003f46270 */
[C---:B------:R-:W-:Y:S01]  /*30d0*/  IMAD.SHL.U32 R20, R101.reuse, 0x40, RZ ;  /* 0x0000004065147824 */ /* 0x040fe200078e00ff */
[----:B------:R-:W-:Y:S01]  /*30e0*/  IADD3 R21, R101, 0x40, RZ ;  /* 0x0000004065157810 */ /* 0x000fe20007ffe0ff */
[----:B------:R-:W-:Y:S01]  /*30f0*/  IMAD R8, R25, c[0x0][0x268], RZ ;  /* 0x00009a0019087a24 */ /* 0x000fe200078e02ff */
[----:B------:R-:W-:Y:S01]  /*3100*/  SEL R3, RZ, c[0x0][0x27c], !P2 ;  /* 0x00009f00ff037a07 */ /* 0x000fe20005000000 */
[----:B------:R-:W-:Y:S01]  /*3110*/  IMAD.WIDE.U32 R4, R26, c[0x0][0x260], R76 ;  /* 0x000098001a047a25 */ /* 0x000fe200078e004c */
[----:B------:R-:W-:Y:S01]  /*3120*/  LOP3.LUT R20, R20, 0x1c0, RZ, 0xc0, !PT ;  /* 0x000001c014147812 */ /* 0x000fe200078ec0ff */
[----:B------:R-:W-:Y:S01]  /*3130*/  BAR.SYNC.DEFER_BLOCKING 0x0 ;  /* 0x0000000000007b1d */ /* 0x000fe20000010000 */
[----:B------:R-:W-:Y:S01]  /*3140*/  IADD3 R23, R101, 0x20, RZ ;  /* 0x0000002065177810 */ /* 0x000fe20007ffe0ff */
[C---:B------:R-:W-:Y:S01]  /*3150*/  IMAD.IADD R3, R76.reuse, 0x1, R3 ;  /* 0x000000014c037824 */ /* 0x040fe200078e0203 */
[----:B------:R-:W-:Y:S01]  /*3160*/  ISETP.GE.AND P5, PT, R76, c[0x0][0x1d4], PT ;  /* 0x000075004c007a0c */ /* 0x000fe20003fa6270 */
[----:B------:R-:W-:-:S02]  /*3170*/  IMAD.SHL.U32 R21, R21, 0x40, RZ ;  /* 0x0000004015157824 */ /* 0x000fc400078e00ff */
[----:B------:R-:W-:Y:S01]  /*3180*/  IMAD R14, R24, c[0x0][0x26c], R8 ;  /* 0x00009b00180e7a24 */ /* 0x000fe200078e0208 */
[----:B------:R-:W-:Y:S01]  /*3190*/  SHF.R.S32.HI R6, RZ, 0x1f, R3 ;  /* 0x0000001fff067819 */ /* 0x000fe20000011403 */
[----:B------:R-:W-:Y:S01]  /*31a0*/  IMAD.SHL.U32 R23, R23, 0x40, RZ ;  /* 0x0000004017177824 */ /* 0x000fe200078e00ff */
[----:B------:R-:W-:Y:S01]  /*31b0*/  LOP3.LUT R21, R21, 0x1c0, RZ, 0xc0, !PT ;  /* 0x000001c015157812 */ /* 0x000fe200078ec0ff */
[----:B------:R-:W-:Y:S01]  /*31c0*/  IMAD R5, R26, c[0x0][0x264], R5 ;  /* 0x000099001a057a24 */ /* 0x000fe200078e0205 */
[CC--:B------:R-:W-:Y:S01]  /*31d0*/  LEA.HI R9, R6.reuse, R3.reuse, RZ, 0x6 ;  /* 0x0000000306097211 */ /* 0x0c0fe200078f30ff */
[----:B------:R-:W-:Y:S01]  /*31e0*/  IMAD.MOV.U32 R141, RZ, RZ, 0x6 ;  /* 0x00000006ff8d7424 */ /* 0x000fe200078e00ff */
[----:B------:R-:W-:Y:S01]  /*31f0*/  LEA.HI R3, R6, R3, RZ, 0x3 ;  /* 0x0000000306037211 */ /* 0x000fe200078f18ff */
[----:B------:R-:W-:Y:S01]  /*3200*/  IMAD.WIDE.U32 R88, R24, c[0x0][0x268], R4 ;  /* 0x00009a0018587a25 */ /* 0x000fe200078e0004 */
[----:B------:R-:W-:Y:S01]  /*3210*/  LOP3.LUT R23, R23, 0x1c0, RZ, 0xc0, !PT ;  /* 0x000001c017177812 */ /* 0x000fe200078ec0ff */
[----:B------:R-:W-:Y:S01]  /*3220*/  ULDC.U8 UR5, c[0x0][0x298] ;  /* 0x0000a60000057ab9 */ /* 0x000fe20000000000 */
[--C-:B------:R-:W-:Y:S01]  /*3230*/  LOP3.LUT R6, R20, 0x38, R3.reuse, 0xf8, !PT ;  /* 0x0000003814067812 */ /* 0x100fe200078ef803 */
[----:B------:R-:W-:Y:S01]  /*3240*/  IMAD.SHL.U32 R20, R101, 0x40, RZ ;  /* 0x0000004065147824 */ /* 0x000fe200078e00ff */
[----:B------:R-:W-:Y:S01]  /*3250*/  LOP3.LUT R8, R21, 0x38, R3, 0xf8, !PT ;  /* 0x0000003815087812 */ /* 0x000fe200078ef803 */
[----:B------:R-:W-:Y:S01]  /*3260*/  IMAD.MOV.U32 R157, RZ, RZ, c[0x0][0x2b8] ;  /* 0x0000ae00ff9d7624 */ /* 0x000fe200078e00ff */
[----:B------:R-:W-:Y:S01]  /*3270*/  IADD3 R21, R101, 0x20, RZ ;  /* 0x0000002065157810 */ /* 0x000fe20007ffe0ff */
[----:B------:R-:W-:Y:S01]  /*3280*/  IMAD.MOV.U32 R156, RZ, RZ, c[0x0][0x27c] ;  /* 0x00009f00ff9c7624 */ /* 0x000fe200078e00ff */
[----:B------:R-:W-:Y:S01]  /*3290*/  LOP3.LUT R20, R20, 0x1c0, RZ, 0xc0, !PT ;  /* 0x000001c014147812 */ /* 0x000fe200078ec0ff */
[----:B------:R-:W-:Y:S01]  /*32a0*/  IMAD.SHL.U32 R150, R140, 0x40, RZ ;  /* 0x000000408c967824 */ /* 0x000fe200078e00ff */
[----:B------:R-:W-:Y:S01]  /*32b0*/  SHF.R.S32.HI R4, RZ, 0x6, R9 ;  /* 0x00000006ff047819 */ /* 0x000fe20000011409 */
[----:B------:R-:W-:Y:S01]  /*32c0*/  IMAD.SHL.U32 R21, R21, 0x40, RZ ;  /* 0x0000004015157824 */ /* 0x000fe200078e00ff */
[----:B------:R-:W-:Y:S01]  /*32d0*/  SHF.R.U32.HI R20, RZ, 0x3, R20 ;  /* 0x00000003ff147819 */ /* 0x000fe20000011614 */
[----:B------:R-:W-:Y:S01]  /*32e0*/  IMAD.IADD R103, R89, 0x1, R14 ;  /* 0x0000000159677824 */ /* 0x000fe200078e020e */
[----:B------:R-:W-:Y:S01]  /*32f0*/  LOP3.LUT R5, R23, 0x38, R3, 0xf8, !PT ;  /* 0x0000003817057812 */ /* 0x000fe200078ef803 */
[----:B------:R-:W-:Y:S01]  /*3300*/  IMAD R11, R4, 0x1800, R7 ;  /* 0x00001800040b7824 */ /* 0x000fe200078e0207 */
[----:B------:R-:W-:Y:S01]  /*3310*/  LOP3.LUT R10, R6, R20, RZ, 0x3c, !PT ;  /* 0x00000014060a7212 */ /* 0x000fe200078e3cff */
[----:B------:R-:W-:Y:S01]  /*3320*/  IMAD R9, R4, 0x1800, R12 ;  /* 0x0000180004097824 */ /* 0x000fe200078e020c */
[----:B------:R-:W-:-:S02]  /*3330*/  IADD3 R20, R101, 0x40, RZ ;  /* 0x0000004065147810 */ /* 0x000fc40007ffe0ff */
[----:B------:R-:W-:Y:S01]  /*3340*/  LOP3.LUT R21, R21, 0x1c0, RZ, 0xc0, !PT ;  /* 0x000001c015157812 */ /* 0x000fe200078ec0ff */
[----:B------:R-:W-:Y:S01]  /*3350*/  IMAD.IADD R10, R11, 0x1, R10 ;  /* 0x000000010b0a7824 */ /* 0x000fe200078e020a */
[----:B------:R-:W-:Y:S01]  /*3360*/  LOP3.LUT R87, R3, 0xfffffff8, RZ, 0xc0, !PT ;  /* 0xfffffff803577812 */ /* 0x000fe200078ec0ff */
[----:B------:R-:W-:Y:S01]  /*3370*/  IMAD.SHL.U32 R20, R20, 0x40, RZ ;  /* 0x0000004014147824 */ /* 0x000fe200078e00ff */
[----:B------:R-:W-:Y:S01]  /*3380*/  SHF.R.U32.HI R21, RZ, 0x3, R21 ;  /* 0x00000003ff157819 */ /* 0x000fe20000011615 */
[----:B------:R-:W-:Y:S01]  /*3390*/  IMAD.SHL.U32 R125, R10, 0x2, RZ ;  /* 0x000000020a7d7824 */ /* 0x000fe200078e00ff */
[----:B------:R-:W-:Y:S02]  /*33a0*/  SHF.L.U64.HI R140, R140, R141, c[0x0][0x284] ;  /* 0x0000a1008c8c7619 */ /* 0x000fe4000001028d */
[----:B------:R-:W-:Y:S02]  /*33b0*/  LOP3.LUT R20, R20, 0x1c0, RZ, 0xc0, !PT ;  /* 0x000001c014147812 */ /* 0x000fe400078ec0ff */
[----:B------:R-:W-:Y:S01]  /*33c0*/  LOP3.LUT R6, R5, R21, RZ, 0x3c, !PT ;  /* 0x0000001505067212 */ /* 0x000fe200078e3cff */
[----:B------:R-:W-:Y:S01]  /*33d0*/  IMAD R5, R4, 0x1800, R13 ;  /* 0x0000180004057824 */ /* 0x000fe200078e020d */
[----:B------:R-:W-:-:S02]  /*33e0*/  SHF.R.U32.HI R20, RZ, 0x3, R20 ;  /* 0x00000003ff147819 */ /* 0x000fc40000011614 */
[----:B------:R-:W-:Y:S01]  /*33f0*/  SHF.L.U64.HI R141, R151, R141, c[0x0][0x294] ;  /* 0x0000a500978d7619 */ /* 0x000fe2000001028d */
[----:B------:R-:W-:Y:S01]  /*3400*/  IMAD.IADD R6, R9, 0x1, R6 ;  /* 0x0000000109067824 */ /* 0x000fe200078e0206 */
[----:B------:R-:W-:Y:S01]  /*3410*/  LOP3.LUT R4, R8, R20, RZ, 0x3c, !PT ;  /* 0x0000001408047212 */ /* 0x000fe200078e3cff */
[----:B------:R-:W-:Y:S01]  /*3420*/  IMAD.SHL.U32 R151, R151, 0x40, RZ ;  /* 0x0000004097977824 */ /* 0x000fe200078e00ff */
[----:B------:R-:W-:Y:S01]  /*3430*/  SHF.R.S32.HI R64, RZ, 0x3, R3 ;  /* 0x00000003ff407819 */ /* 0x000fe20000011403 */
[----:B------:R-:W-:Y:S01]  /*3440*/  IMAD.SHL.U32 R124, R6, 0x2, RZ ;  /* 0x00000002067c7824 */ /* 0x000fe200078e00ff */
[----:B------:R-:W-:Y:S01]  /*3450*/  SHF.R.S32.HI R104, RZ, 0x1f, R87 ;  /* 0x0000001fff687819 */ /* 0x000fe20000011457 */
[----:B------:R-:W-:Y:S01]  /*3460*/  IMAD.IADD R4, R5, 0x1, R4 ;  /* 0x0000000105047824 */ /* 0x000fe200078e0204 */
[----:B------:R-:W-:Y:S02]  /*3470*/  ISETP.NE.AND P1, PT, R157, 0x1, PT ;  /* 0x000000019d00780c */ /* 0x000fe40003f25270 */
[----:B------:R-:W-:Y:S01]  /*3480*/  ISETP.GE.AND P0, PT, R156, 0x1, PT ;  /* 0x000000019c00780c */ /* 0x000fe20003f06270 */
[----:B------:R-:W-:-:S02]  /*3490*/  IMAD.SHL.U32 R123, R4, 0x2, RZ ;  /* 0x00000002047b7824 */ /* 0x000fc400078e00ff */
.L_x_953:
[----:B------:R-:W-:Y:S01]  /*34a0*/  IMAD R3, R32, 0x60, R0 ;  /* 0x0000006020037824 */ /* 0x000fe200078e0200 */
[----:B------:R-:W-:Y:S01]  /*34b0*/  ISETP.NE.AND P1, PT, R157, 0x1, PT ;  /* 0x000000019d00780c */ /* 0x000fe20003f25270 */
[----:B------:R-:W-:Y:S01]  /*34c0*/  IMAD.MOV.U32 R85, RZ, RZ, RZ ;  /* 0x000000ffff557224 */ /* 0x000fe200078e00ff */
[----:B------:R-:W-:Y:S04]  /*34d0*/  DEPBAR.LE SB0, 0x0 ;  /* 0x000080000000791a */ /* 0x000fe80000000000 */
[----:B-1----:R-:W-:Y:S01]  /*34e0*/  IMAD.IADD R4, R129, 0x1, R3 ;  /* 0x0000000181047824 */ /* 0x002fe200078e0203 */
[----:B------:R-:W-:Y:S01]  /*34f0*/  ISETP.GE.AND P0, PT, R3, R2, PT ;  /* 0x000000020300720c */ /* 0x000fe20003f06270 */
[----:B------:R-:W-:Y:S01]  /*3500*/  WARPSYNC 0xffffffff ;  /* 0xffffffff00007948 */ /* 0x000fe20003800000 */
[----:B------:R-:W-:Y:S01]  /*3510*/  ISETP.GE.AND P3, PT, R156, 0x1, PT ;  /* 0x000000019c00780c */ /* 0x000fe20003f66270 */
[--C-:B------:R-:W-:Y:S01]  /*3520*/  IMAD.MOV.U32 R3, RZ, RZ, R4.reuse ;  /* 0x000000ffff037224 */ /* 0x100fe200078e0004 */
[----:B------:R-:W-:Y:S01]  /*3530*/  ISETP.GT.OR P0, PT, R0, 0x5f, P0 ;  /* 0x0000005f0000780c */ /* 0x000fe20000704670 */
[----:B------:R-:W-:Y:S01]  /*3540*/  BSSY B2, `(.L_x_919) ;  /* 0x000040f000027945 */ /* 0x000fe20003800000 */
[----:B------:R-:W-:Y:S05]  /*3550*/  @P1 IMAD.HI.U32 R5, R4, c[0x0][0x2bc], RZ ;  /* 0x0000af0004051a27 */ /* 0x000fea00078e00ff */
[----:B------:R-:W-:Y:S06]  /*3560*/  @P1 SHF.R.U32.HI R3, RZ, c[0x0][0x2c0], R5 ;  /* 0x0000b000ff031a19 */ /* 0x000fec0000011605 */
[C---:B------:R-:W-:Y:S04]  /*3570*/  @!P0 IADD3 R5, P1, R3.reuse, R116, RZ ;  /* 0x0000007403058210 */ /* 0x040fe80007f3e0ff */
[----:B------:R-:W-:Y:S01]  /*3580*/  @!P0 LEA.HI.X.SX32 R6, R3, R126, 0x1, P1 ;  /* 0x0000007e03068211 */ /* 0x000fe200008f0eff */
[----:B------:R-:W-:Y:S01]  /*3590*/  IMAD.MOV R3, RZ, RZ, -R3 ;  /* 0x000000ffff037224 */ /* 0x000fe200078e0a03 */
[----:B------:R-:W-:Y:S03]  /*35a0*/  @!P0 LEA R8, P1, R5, c[0x0][0x2a0], 0x2 ;  /* 0x0000a80005088a11 */ /* 0x000fe600078210ff */
[----:B------:R-:W-:Y:S01]  /*35b0*/  IMAD R86, R3, c[0x0][0x2b8], R4 ;  /* 0x0000ae0003567a24 */ /* 0x000fe200078e0204 */
[----:B------:R-:W-:Y:S03]  /*35c0*/  @!P0 LEA.HI.X R9, R5, c[0x0][0x2a4], R6, 0x2, P1 ;  /* 0x0000a90005098a11 */ /* 0x000fe600008f1406 */
[----:B------:R-:W-:Y:S01]  /*35d0*/  IMAD.WIDE.U32 R4, R86, c[0x0][0x1e0], RZ ;  /* 0x0000780056047a25 */ /* 0x000fe200078e00ff */
[----:B------:R-:W-:Y:S01]  /*35e0*/  SHF.R.S32.HI R98, RZ, 0x1f, R86 ;  /* 0x0000001fff627819 */ /* 0x000fe20000011456 */
[----:B------:R-:W2:Y:S04]  /*35f0*/  @!P0 LDG.E R85, [R8.64] ;  /* 0x0000000808558981 */ /* 0x000ea8000c1e1900 */
[----:B------:R-:W-:Y:S01]  /*3600*/  IMAD R3, R98, c[0x0][0x1e0], RZ ;  /* 0x0000780062037a24 */ /* 0x000fe200078e02ff */
[----:B------:R-:W-:Y:S03]  /*3610*/  BAR.SYNC.DEFER_BLOCKING 0x0 ;  /* 0x0000000000007b1d */ /* 0x000fe60000010000 */
[----:B------:R-:W-:Y:S04]  /*3620*/  IMAD R3, R86, c[0x0][0x1e4], R3 ;  /* 0x0000790056037a24 */ /* 0x000fe800078e0203 */
        /* <DEDUP_REMOVED lines=9> */
[----:B------:R-:W-:-:S05]  /*36c0*/  @!P3 BRA `(.L_x_920) ;  /* 0x00003c400000b947 */ /* 0x000fca0003800000 */
[-C--:B------:R-:W-:Y:S01]  /*36d0*/  IMAD R6, R147, R32.reuse, RZ ;  /* 0x0000002093067224 */ /* 0x080fe200078e02ff */
[----:B------:R-:W-:Y:S01]  /*36e0*/  ISETP.NE.AND P0, PT, RZ, UR5, PT ;  /* 0x00000005ff007c0c */ /* 0x000fe2000bf05270 */
[-C--:B------:R-:W-:Y:S01]  /*36f0*/  IMAD R5, R148, R32.reuse, RZ ;  /* 0x0000002094057224 */ /* 0x080fe200078e02ff */
[----:B------:R-:W-:Y:S01]  /*3700*/  SHF.R.S32.HI R4, RZ, 0x1f, R32 ;  /* 0x0000001fff047819 */ /* 0x000fe20000011420 */
[----:B------:R-:W-:Y:S02]  /*3710*/  IMAD R3, R32, -0x60, R2 ;  /* 0xffffffa020037824 */ /* 0x000fe400078e0202 */
[----:B------:R-:W-:Y:S03]  /*3720*/  IMAD.WIDE.U32 R60, R138, R32, RZ ;  /* 0x000000208a3c7225 */ /* 0x000fe600078e00ff */
[----:B------:R-:W-:Y:S01]  /*3730*/  IMNMX R67, R3, 0x60, PT ;  /* 0x0000006003437817 */ /* 0x000fe20003800200 */
[C---:B------:R-:W-:Y:S02]  /*3740*/  IMAD R6, R4.reuse, R138, R6 ;  /* 0x0000008a04067224 */ /* 0x040fe400078e0206 */
[----:B------:R-:W-:Y:S02]  /*3750*/  IMAD R5, R4, R136, R5 ;  /* 0x0000008804057224 */ /* 0x000fe400078e0205 */
[----:B------:R-:W-:Y:S01]  /*3760*/  IMAD.WIDE.U32 R36, R136, R32, RZ ;  /* 0x0000002088247225 */ /* 0x000fe200078e00ff */
[----:B------:R-:W-:Y:S04]  /*3770*/  IADD3 R19, R61, R6, RZ ;  /* 0x000000063d137210 */ /* 0x000fe80007ffe0ff */
        /* <DEDUP_REMOVED lines=30> */
.L_x_923:
[----:B------:R-:W-:Y:S05]  /*3960*/  BSYNC B0 ;  /* 0x0000000000007941 */ /* 0x000fea0003800000 */
.L_x_922:
        /* <DEDUP_REMOVED lines=39> */
.L_x_925:
[----:B------:R-:W-:Y:S05]  /*3be0*/  BSYNC B0 ;  /* 0x0000000000007941 */ /* 0x000fea0003800000 */
.L_x_924:
        /* <DEDUP_REMOVED lines=19> */
[----:B------:R-:W-:-:S05]  /*3d20*/  @P3 BRA `(.L_x_927) ;  /* 0x0000012000003947 */ /* 0x000fca0003800000 */
[----:B------:R-:W-:Y:S01]  /*3d30*/  IADD3 R6, P1, P0, R96, R150, R60 ;  /* 0x0000009660067210 */ /* 0x000fe2000783e03c */
[----:B------:R-:W-:Y:S01]  /*3d40*/  CS2R R24, SRZ ;  /* 0x0000000000187805 */ /* 0x000fe2000001ff00 */
[----:B------:R-:W-:Y:S02]  /*3d50*/  CS2R R46, SRZ ;  /* 0x00000000002e7805 */ /* 0x000fe4000001ff00 */
[----:B------:R-:W-:Y:S02]  /*3d60*/  IADD3.X R8, R108, R140, R19, P1, P0 ;  /* 0x0000008c6c087210 */ /* 0x000fe40000fe0413 */
        /* <DEDUP_REMOVED lines=14> */
.L_x_927:
[----:B------:R-:W-:Y:S05]  /*3e50*/  BSYNC B0 ;  /* 0x0000000000007941 */ /* 0x000fea0003800000 */
.L_x_926:
        /* <DEDUP_REMOVED lines=27> */
[----:B------:R-:W-:Y:S02]  /*4010*/  @!P0 SHF.R.U32.HI R19, RZ, 0x10, R35 ;  /* 0x00000010ff138819 */ /* 0x000fe40000011623 */
[C---:B------:R-:W-:Y:S02]  /*4020*/  @!P0 PRMT R3, R18.reuse, 0x5432, R3 ;  /* 0x0000543212038816 */ /* 0x040fe40000000003 */
        /* <DEDUP_REMOVED lines=15> */
[-C--:B------:R-:W-:Y:S01]  /*4120*/  @!P0 FMUL.FTZ R4, R5, R6.reuse ;  /* 0x0000000605048220 */ /* 0x080fe20000410000 */
        /* <DEDUP_REMOVED lines=27> */
.L_x_931:
[----:B------:R-:W-:Y:S05]  /*42e0*/  BSYNC B0 ;  /* 0x0000000000007941 */ /* 0x000fea0003800000 */
.L_x_930:
        /* <DEDUP_REMOVED lines=57> */
.L_x_929:
[----:B------:R-:W-:Y:S05]  /*4680*/  BSYNC B1 ;  /* 0x0000000000017941 */ /* 0x000fea0003800000 */
.L_x_928:
[----:B------:R4:W2:Y:S01]  /*4690*/  SHFL.IDX PT, R33, R81, 0x1, 0x181f ;  /* 0x00381f0051217f89 */ /* 0x0008a200000e0000 */
[----:B------:R-:W-:Y:S03]  /*46a0*/  BSSY B1, `(.L_x_932) ;  /* 0x0000075000017945 */ /* 0x000fe60003800000 */
[----:B------:R4:W3:Y:S01]  /*46b0*/  SHFL.IDX PT, R31, R84, 0x1, 0x181f ;  /* 0x00381f00541f7f89 */ /* 0x0008e200000e0000 */
[----:B------:R-:W-:-:S05]  /*46c0*/  @P6 BRA `(.L_x_933) ;  /* 0x0000072000006947 */ /* 0x000fca0003800000 */
[----:B------:R-:W-:Y:S01]  /*46d0*/  BSSY B0, `(.L_x_934) ;  /* 0x0000038000007945 */ /* 0x000fe20003800000 */
[----:B------:R-:W-:-:S05]  /*46e0*/  @P5 BRA `(.L_x_935) ;  /* 0x0000036000005947 */ /* 0x000fca0003800000 */
[C---:B---3--:R-:W-:Y:S01]  /*46f0*/  LEA R34, P0, R76.reuse, R31, 0x1 ;  /* 0x0000001f4c227211 */ /* 0x048fe200078008ff */
[----:B-1----:R-:W1:Y:S03]  /*4700*/  LDS.128 R8, [R210+0x9100] ;  /* 0x00910000d2087984 */ /* 0x002e660000000c00 */
[----:B--2---:R-:W-:Y:S02]  /*4710*/  LEA.HI.X R35, R76, R33, R77, 0x1, P0 ;  /* 0x000000214c237211 */ /* 0x004fe400000f0c4d */
        /* <DEDUP_REMOVED lines=51> */
.L_x_935:
[----:B------:R-:W-:Y:S05]  /*4a50*/  BSYNC B0 ;  /* 0x0000000000007941 */ /* 0x000fea0003800000 */
.L_x_934:
[----:B------:R-:W-:Y:S11]  /*4a60*/  ISETP.GE.AND P0, PT, R211, c[0x0][0x1d4], PT ;  /* 0x00007500d3007a0c */ /* 0x000ff60003f06270 */
[----:B------:R-:W-:Y:S02]  /*4a70*/  @!UPT UIADD3 URZ, URZ, URZ, URZ ;  /* 0x0000003f3f3ff290 */ /* 0x000fe4000fffe03f */
        /* <DEDUP_REMOVED lines=55> */
.L_x_933:
[----:B------:R-:W-:Y:S05]  /*4df0*/  BSYNC B1 ;  /* 0x0000000000017941 */ /* 0x000fea0003800000 */
.L_x_932:
[----:B---3--:R3:W4:Y:S04]  /*4e00*/  SHFL.IDX PT, R31, R81, 0x2, 0x181f ;  /* 0x00581f00511f7f89 */ /* 0x00872800000e0000 */
[----:B------:R3:W2:Y:S01]  /*4e10*/  SHFL.IDX PT, R28, R84, 0x2, 0x181f ;  /* 0x00581f00541c7f89 */ /* 0x0006a200000e0000 */
[----:B------:R-:W-:-:S05]  /*4e20*/  @P3 BRA `(.L_x_936) ;  /* 0x0000280000003947 */ /* 0x000fca0003800000 */
[----:B------:R-:W-:Y:S01]  /*4e30*/  BSSY B0, `(.L_x_937) ;  /* 0x0000038000007945 */ /* 0x000fe20003800000 */
[----:B------:R-:W-:-:S05]  /*4e40*/  @P5 BRA `(.L_x_938) ;  /* 0x0000036000005947 */ /* 0x000fca0003800000 */
[C---:B-12---:R-:W-:Y:S01]  /*4e50*/  LEA R26, P0, R76.reuse, R28, 0x1 ;  /* 0x0000001c4c1a7211 */ /* 0x046fe200078008ff */
[----:B------:R-:W1:Y:S03]  /*4e60*/  LDS.128 R8, [R210+0xa100] ;  /* 0x00a10000d2087984 */ /* 0x000e660000000c00 */
        /* <DEDUP_REMOVED lines=52> */
.L_x_938:
[----:B------:R-:W-:Y:S05]  /*51b0*/  BSYNC B0 ;  /* 0x0000000000007941 */ /* 0x000fea0003800000 */
.L_x_937:
[----:B------:R-:W-:Y:S11]  /*51c0*/  ISETP.GE.AND P0, PT, R211, c[0x0][0x1d4], PT ;  /* 0x00007500d3007a0c */ /* 0x000ff60003f06270 */
[----:B------:R-:W-:Y:S02]  /*51d0*/  @!UPT UIADD3 URZ, URZ, URZ, URZ ;  /* 0x0000003f3f3ff290 */ /* 0x000fe4000fffe03f */
        /* <DEDUP_REMOVED lines=56> */
.L_x_921:
[C---:B------:R-:W-:Y:S01]  /*5560*/  IADD3 R159, R101.reuse, 0x20, RZ ;  /* 0x00000020659f7810 */ /* 0x040fe20007ffe0ff */
[----:B------:R-:W-:Y:S01]  /*5570*/  CS2R R54, SRZ ;  /* 0x0000000000367805 */ /* 0x000fe2000001ff00 */
[----:B------:R-:W-:Y:S01]  /*5580*/  IADD3 R158, R101, 0x40, RZ ;  /* 0x00000040659e7810 */ /* 0x000fe20007ffe0ff */
[----:B------:R-:W-:Y:S01]  /*5590*/  CS2R R52, SRZ ;  /* 0x0000000000347805 */ /* 0x000fe2000001ff00 */
[----:B------:R-:W-:Y:S01]  /*55a0*/  ISETP.GE.AND P1, PT, R159, R67, PT ;  /* 0x000000439f00720c */ /* 0x000fe20003f26270 */
[----:B------:R-:W-:Y:S01]  /*55b0*/  CS2R R26, SRZ ;  /* 0x00000000001a7805 */ /* 0x000fe2000001ff00 */
[----:B------:R-:W-:Y:S01]  /*55c0*/  IADD3 R65, -R66, c[0x0][0x1d4], RZ ;  /* 0x0000750042417a10 */ /* 0x000fe20007ffe1ff */
[----:B------:R-:W-:Y:S01]  /*55d0*/  CS2R R24, SRZ ;  /* 0x0000000000187805 */ /* 0x000fe2000001ff00 */
[----:B------:R-:W-:Y:S01]  /*55e0*/  ISETP.GE.OR P1, PT, R76, c[0x0][0x27c], P1 ;  /* 0x00009f004c007a0c */ /* 0x000fe20000f26670 */
[----:B------:R-:W-:Y:S01]  /*55f0*/  CS2R R58, SRZ ;  /* 0x00000000003a7805 */ /* 0x000fe2000001ff00 */
[----:B------:R-:W-:Y:S01]  /*5600*/  CS2R R56, SRZ ;  /* 0x0000000000387805 */ /* 0x000fe2000001ff00 */
[----:B------:R-:W-:Y:S01]  /*5610*/  CS2R R22, SRZ ;  /* 0x0000000000167805 */ /* 0x000fe2000001ff00 */
[----:B------:R-:W-:Y:S01]  /*5620*/  CS2R R20, SRZ ;  /* 0x0000000000147805 */ /* 0x000fe2000001ff00 */
[----:B------:R-:W-:Y:S01]  /*5630*/  CS2R R38, SRZ ;  /* 0x0000000000267805 */ /* 0x000fe2000001ff00 */
[----:B------:R1:W2:Y:S01]  /*5640*/  SHFL.IDX PT, R47, R81, RZ, 0x181f ;  /* 0x00181fff512f7589 */ /* 0x0002a200000e0000 */
[----:B------:R-:W-:Y:S06]  /*5650*/  BSSY B0, `(.L_x_939) ;  /* 0x00000c6000007945 */ /* 0x000fec0003800000 */
[----:B------:R-:W-:Y:S01]  /*5660*/  @!P1 IADD3 R3, P3, P0, R92, R60, R153 ;  /* 0x0000003c5c039210 */ /* 0x000fe2000787e099 */
[----:B------:R1:W3:Y:S03]  /*5670*/  SHFL.IDX PT, R46, R84, RZ, 0x181f ;  /* 0x00181fff542e7589 */ /* 0x0002e600000e0000 */
[----:B------:R-:W-:Y:S02]  /*5680*/  @!P1 IADD3.X R4, R106, R19, R142, P3, P0 ;  /* 0x000000136a049210 */ /* 0x000fe40001fe048e */
        /* <DEDUP_REMOVED lines=9> */
[C---:B------:R-:W-:Y:S04]  /*5720*/  @!P1 LEA R8, P3, R3.reuse, c[0x0][0x270], 0x1 ;  /* 0x00009c0003089a11 */ /* 0x040fe800078608ff */
[----:B------:R-:W-:Y:S02]  /*5730*/  @!P1 LEA.HI.X R9, R3, c[0x0][0x274], R4, 0x1, P3 ;  /* 0x00009d0003099a11 */ /* 0x000fe400018f0c04 */
[C---:B------:R-:W-:Y:S03]  /*5740*/  @!P1 LEA R4, P3, R5.reuse, c[0x0][0x288], 0x1 ;  /* 0x0000a20005049a11 */ /* 0x040fe600078608ff */
[----:B------:R4:W2:Y:S01]  /*5750*/  @!P1 LDG.E.128 R20, [R8.64] ;  /* 0x0000000808149981 */ /* 0x0008a2000c1e1d00 */
[----:B------:R-:W-:Y:S02]  /*5760*/  @!P1 LEA.HI.X R5, R5, c[0x0][0x28c], R10, 0x1, P3 ;  /* 0x0000a30005059a11 */ /* 0x000fe400018f0c0a */
[C---:B------:R-:W-:Y:S04]  /*5770*/  @!P0 LEA R14, P3, R6.reuse, c[0x0][0x270], 0x1 ;  /* 0x00009c00060e8a11 */ /* 0x040fe800078608ff */
[----:B------:R-:W-:Y:S01]  /*5780*/  @!P0 LEA.HI.X R15, R6, c[0x0][0x274], R15, 0x1, P3 ;  /* 0x00009d00060f8a11 */ /* 0x000fe200018f0c0f */
[----:B------:R1:W3:Y:S01]  /*5790*/  @!P1 LDG.E.128 R52, [R4.64] ;  /* 0x0000000804349981 */ /* 0x0002e2000c1e1d00 */
[C---:B------:R-:W-:Y:S04]  /*57a0*/  @!P0 LEA R10, P3, R11.reuse, c[0x0][0x288], 0x1 ;  /* 0x0000a2000b0a8a11 */ /* 0x040fe800078608ff */
[----:B------:R-:W-:Y:S02]  /*57b0*/  @!P0 LEA.HI.X R11, R11, c[0x0][0x28c], R16, 0x1, P3 ;  /* 0x0000a3000b0b8a11 */ /* 0x000fe400018f0c10 */
[----:B------:R1:W3:Y:S07]  /*57c0*/  @!P0 LDG.E.128 R24, [R14.64] ;  /* 0x000000080e188981 */ /* 0x0002ee000c1e1d00 */
[----:B------:R1:W3:Y:S01]  /*57d0*/  @!P0 LDG.E.128 R56, [R10.64] ;  /* 0x000000080a388981 */ /* 0x0002e2000c1e1d00 */
[-C--:B------:R-:W-:Y:S01]  /*57e0*/  ISETP.GE.AND P0, PT, R101, R67.reuse, PT ;  /* 0x000000436500720c */ /* 0x080fe20003f06270 */
[----:B----4-:R-:W-:Y:S03]  /*57f0*/  CS2R R8, SRZ ;  /* 0x0000000000087805 */ /* 0x010fe6000001ff00 */
[----:B------:R-:W-:Y:S11]  /*5800*/  ISETP.GE.OR P0, PT, R76, c[0x0][0x27c], P0 ;  /* 0x00009f004c007a0c */ /* 0x000ff60000706670 */
[----:B------:R-:W-:Y:S02]  /*5810*/  @!UPT UIADD3 URZ, URZ, URZ, URZ ;  /* 0x0000003f3f3ff290 */ /* 0x000fe4000fffe03f */
[----:B------:R-:W-:Y:S05]  /*5820*/  @!P0 IADD3 R3, P1, R92, R60, RZ ;  /* 0x0000003c5c038210 */ /* 0x000fea0007f3e0ff */
[----:B-1----:R-:W-:Y:S01]  /*5830*/  @!P0 IMAD.X R4, R19, 0x1, R106, P1 ;  /* 0x0000000113048824 */ /* 0x002fe200008e066a */
[C---:B------:R-:W-:Y:S01]  /*5840*/  @!P0 LEA R14, P1, R3.reuse, c[0x0][0x270], 0x1 ;  /* 0x00009c00030e8a11 */ /* 0x040fe200078208ff */
[----:B------:R-:W-:Y:S03]  /*5850*/  CS2R R10, SRZ ;  /* 0x00000000000a7805 */ /* 0x000fe6000001ff00 */
[----:B------:R-:W-:Y:S02]  /*5860*/  @!P0 LEA.HI.X R15, R3, c[0x0][0x274], R4, 0x1, P1 ;  /* 0x00009d00030f8a11 */ /* 0x000fe400008f0c04 */
[----:B------:R-:W-:Y:S02]  /*5870*/  @!P0 IADD3 R3, P1, R90, R36, RZ ;  /* 0x000000245a038210 */ /* 0x000fe40007f3e0ff */
[----:B------:R-:W-:Y:S01]  /*5880*/  CS2R R36, SRZ ;  /* 0x0000000000247805 */ /* 0x000fe2000001ff00 */
[----:B------:R1:W5:Y:S02]  /*5890*/  @!P0 LDG.E.128 R8, [R14.64] ;  /* 0x000000080e088981 */ /* 0x000364000c1e1d00 */
[----:B------:R-:W-:Y:S01]  /*58a0*/  @!P0 IMAD.X R5, R29, 0x1, R105, P1 ;  /* 0x000000011d058824 */ /* 0x000fe200008e0669 */
[C---:B------:R-:W-:Y:S04]  /*58b0*/  @!P0 LEA R4, P1, R3.reuse, c[0x0][0x288], 0x1 ;  /* 0x0000a20003048a11 */ /* 0x040fe800078208ff */
[----:B------:R-:W-:Y:S02]  /*58c0*/  @!P0 LEA.HI.X R5, R3, c[0x0][0x28c], R5, 0x1, P1 ;  /* 0x0000a30003058a11 */ /* 0x000fe400008f0c05 */
[----:B------:R-:W-:Y:S03]  /*58d0*/  ISETP.GE.AND P1, PT, R76, c[0x0][0x27c], PT ;  /* 0x00009f004c007a0c */ /* 0x000fe60003f26270 */
[----:B------:R4:W5:Y:S01]  /*58e0*/  @!P0 LDG.E.128 R36, [R4.64] ;  /* 0x0000000804248981 */ /* 0x000962000c1e1d00 */
[----:B------:R-:W-:Y:S01]  /*58f0*/  ISETP.GE.OR P0, PT, R101, R67, P5 ;  /* 0x000000436500720c */ /* 0x000fe20002f06670 */
[----:B--2---:R-:W-:Y:S02]  /*5900*/  IMAD.MOV.U32 R6, RZ, RZ, R22 ;  /* 0x000000ffff067224 */ /* 0x004fe400078e0016 */
[----:B----4-:R-:W-:Y:S02]  /*5910*/  IMAD.MOV.U32 R5, RZ, RZ, R23 ;  /* 0x000000ffff057224 */ /* 0x010fe400078e0017 */
[----:B------:R-:W-:Y:S02]  /*5920*/  IMAD.MOV.U32 R4, RZ, RZ, R20 ;  /* 0x000000ffff047224 */ /* 0x000fe400078e0014 */
[----:B------:R-:W-:Y:S01]  /*5930*/  IMAD.MOV.U32 R3, RZ, RZ, R21 ;  /* 0x000000ffff037224 */ /* 0x000fe200078e0015 */
[----:B------:R-:W-:Y:S01]  /*5940*/  PRMT R29, R5, 0x5410, R6 ;  /* 0x00005410051d7816 */ /* 0x000fe20000000006 */
[----:B---3--:R-:W-:Y:S02]  /*5950*/  IMAD.MOV.U32 R6, RZ, RZ, R54 ;  /* 0x000000ffff067224 */ /* 0x008fe400078e0036 */
        /* <DEDUP_REMOVED lines=20> */
[----:B------:R-:W1:Y:S01]  /*5aa0*/  LDS.128 R48, [R125+0x8100] ;  /* 0x008100007d307984 */ /* 0x000e620000000c00 */
        /* <DEDUP_REMOVED lines=10> */
[----:B------:R-:W-:Y:S01]  /*5b50*/  LEA.HI.SX32 R3, R3, R64, 0x1c ;  /* 0x0000004003037211 */ /* 0x000fe200078fe2ff */
[----:B------:R-:W-:Y:S01]  /*5b60*/  IMAD.MOV.U32 R34, RZ, RZ, R38 ;  /* 0x000000ffff227224 */ /* 0x000fe200078e0026 */
[----:B------:R-:W-:Y:S01]  /*5b70*/  LOP3.LUT R17, R17, 0x1c0, RZ, 0xc0, !PT ;  /* 0x000001c011117812 */ /* 0x000fe200078ec0ff */
[----:B------:R-:W-:Y:S01]  /*5b80*/  IMAD.MOV.U32 R42, RZ, RZ, R39 ;  /* 0x000000ffff2a7224 */ /* 0x000fe200078e0027 */
[----:B------:R-:W-:Y:S01]  /*5b90*/  SHF.R.S32.HI R4, RZ, 0x1f, R3 ;  /* 0x0000001fff047819 */ /* 0x000fe20000011403 */
[----:B------:R-:W-:Y:S01]  /*5ba0*/  IMAD.SHL.U32 R43, R3, 0x8, RZ ;  /* 0x00000008032b7824 */ /* 0x000fe200078e00ff */
[----:B------:R-:W-:Y:S02]  /*5bb0*/  SHF.R.U32.HI R17, RZ, 0x3, R17 ;  /* 0x00000003ff117819 */ /* 0x000fe40000011611 */
[----:B------:R-:W-:Y:S02]  /*5bc0*/  LEA.HI R4, R4, R3, RZ, 0x3 ;  /* 0x0000000304047211 */ /* 0x000fe400078f18ff */
[C---:B------:R-:W-:Y:S02]  /*5bd0*/  LEA R72, P0, R87.reuse, R46, 0x1 ;  /* 0x0000002e57487211 */ /* 0x040fe400078008ff */
[----:B------:R-:W-:Y:S02]  /*5be0*/  SHF.R.S32.HI R3, RZ, 0x3, R4 ;  /* 0x00000003ff037819 */ /* 0x000fe40000011404 */
[----:B------:R-:W-:Y:S02]  /*5bf0*/  LOP3.LUT R4, R18, 0x38, R43, 0xf8, !PT ;  /* 0x0000003812047812 */ /* 0x000fe400078ef82b */
[----:B------:R-:W-:Y:S01]  /*5c00*/  LEA.HI.X R73, R87, R47, R104, 0x1, P0 ;  /* 0x0000002f57497211 */ /* 0x000fe200000f0c68 */
[----:B------:R-:W-:Y:S01]  /*5c10*/  IMAD R3, R3, 0x1800, R7 ;  /* 0x0000180003037824 */ /* 0x000fe200078e0207 */
[----:B------:R-:W-:Y:S02]  /*5c20*/  LOP3.LUT R4, R4, R17, RZ, 0x3c, !PT ;  /* 0x0000001104047212 */ /* 0x000fe400078e3cff */
[----:B------:R-:W-:Y:S02]  /*5c30*/  ISETP.GE.AND P0, PT, R43, c[0x0][0x1d4], PT ;  /* 0x000075002b007a0c */ /* 0x000fe40003f06270 */
[----:B------:R-:W-:Y:S01]  /*5c40*/  MOV R14, R9 ;  /* 0x00000009000e7202 */ /* 0x000fe20000000f00 */
[----:B------:R-:W-:Y:S01]  /*5c50*/  IMAD.IADD R3, R3, 0x1, R4 ;  /* 0x0000000103037824 */ /* 0x000fe200078e0204 */
[----:B------:R-:W-:Y:S02]  /*5c60*/  @!P1 SHF.R.U32.HI R4, RZ, 0x10, R11 ;  /* 0x00000010ff049819 */ /* 0x000fe4000001160b */
[----:B------:R-:W-:Y:S02]  /*5c70*/  @!P1 PRMT R33, R33, 0x5410, R35 ;  /* 0x0000541021219816 */ /* 0x000fe40000000023 */
[----:B------:R-:W-:Y:S01]  /*5c80*/  SHF.L.U32 R3, R3, 0x1, RZ ;  /* 0x0000000103037819 */ /* 0x000fe200000006ff */
[----:B-1----:R-:W-:Y:S01]  /*5c90*/  @!P1 IMAD.U32 R44, R51, 0x10000, RZ ;  /* 0x00010000332c9824 */ /* 0x002fe200078e00ff */
[----:B------:R-:W-:Y:S02]  /*5ca0*/  @!P1 PRMT R15, R15, 0x5410, R4 ;  /* 0x000054100f0f9816 */ /* 0x000fe40000000004 */
[----:B------:R-:W-:Y:S01]  /*5cb0*/  @!P1 SHF.R.U32.HI R37, RZ, 0x10, R37 ;  /* 0x00000010ff259819 */ /* 0x000fe20000011625 */
[----:B------:R-:W-:Y:S01]  /*5cc0*/  @!P0 IMAD.WIDE R82, R43, 0x2, R46 ;  /* 0x000000022b528825 */ /* 0x000fe200078e022e */
[----:B------:R1:W2:Y:S01]  /*5cd0*/  LDS.128 R16, [R3+0x8100] ;  /* 0x0081000003107984 */ /* 0x0002a20000000c00 */
[----:B------:R-:W-:Y:S02]  /*5ce0*/  @!P1 LOP3.LUT R46, R51, 0xffff0000, RZ, 0xc0, !PT ;  /* 0xffff0000332e9812 */ /* 0x000fe400078ec0ff */
[----:B------:R-:W-:Y:S01]  /*5cf0*/  @!P1 PRMT R37, R40, 0x5410, R37 ;  /* 0x0000541028259816 */ /* 0x000fe20000000025 */
[----:B------:R-:W-:Y:S01]  /*5d00*/  @!P1 IMAD.U32 R40, R50, 0x10000, RZ ;  /* 0x0001000032289824 */ /* 0x000fe200078e00ff */
[----:B------:R-:W-:Y:S02]  /*5d10*/  @!P1 SHF.R.U32.HI R5, RZ, 0x10, R9 ;  /* 0x00000010ff059819 */ /* 0x000fe40000011609 */
[--C-:B------:R-:W-:Y:S02]  /*5d20*/  @!P1 SHF.R.U64 R36, R38, 0x10, R39.reuse ;  /* 0x0000001026249819 */ /* 0x100fe40000001227 */
[----:B------:R-:W-:Y:S02]  /*5d30*/  @!P1 SHF.R.U32.HI R38, RZ, 0x10, R39 ;  /* 0x00000010ff269819 */ /* 0x000fe40000011627 */
[----:B------:R-:W-:Y:S02]  /*5d40*/  @!P1 PRMT R41, R34, 0x5410, R36 ;  /* 0x0000541022299816 */ /* 0x000fe40000000024 */
[----:B------:R-:W-:Y:S02]  /*5d50*/  @!P1 LOP3.LUT R34, R48, 0xffff0000, RZ, 0xc0, !PT ;  /* 0xffff000030229812 */ /* 0x000fe400078ec0ff */
[----:B------:R-:W-:Y:S01]  /*5d60*/  @!P1 PRMT R45, R42, 0x5410, R38 ;  /* 0x000054102a2d9816 */ /* 0x000fe20000000026 */
[----:B------:R-:W-:Y:S01]  /*5d70*/  @!P1 IMAD.U32 R39, R41, 0x10000, RZ ;  /* 0x0001000029279824 */ /* 0x000fe200078e00ff */
[----:B------:R-:W-:Y:S02]  /*5d80*/  @!P1 LOP3.LUT R38, R49, 0xffff0000, RZ, 0xc0, !PT ;  /* 0xffff000031269812 */ /* 0x000fe400078ec0ff */
[----:B------:R-:W-:Y:S02]  /*5d90*/  @!P1 LOP3.LUT R42, R50, 0xffff0000, RZ, 0xc0, !PT ;  /* 0xffff0000322a9812 */ /* 0x000fe400078ec0ff */
[----:B------:R-:W-:Y:S01]  /*5da0*/  @!P1 LOP3.LUT R41, R41, 0xffff0000, RZ, 0xc0, !PT ;  /* 0xffff000029299812 */ /* 0x000fe200078ec0ff */
[----:B-1----:R-:W-:Y:S01]  /*5db0*/  IMAD.MOV.U32 R3, RZ, RZ, R8 ;  /* 0x000000ffff037224 */ /* 0x002fe200078e0008 */
[----:B------:R-:W-:Y:S02]  /*5dc0*/  @!P1 SHF.R.U64 R8, R8, 0x10, R9 ;  /* 0x0000001008089819 */ /* 0x000fe40000001209 */
[----:B------:R-:W-:Y:S01]  /*5dd0*/  @!P1 PRMT R9, R14, 0x5410, R5 ;  /* 0x000054100e099816 */ /* 0x000fe20000000005 */
[----:B------:R-:W-:Y:S01]  /*5de0*/  @!P1 IMAD.U32 R14, R48, 0x10000, RZ ;  /* 0x00010000300e9824 */ /* 0x000fe200078e00ff */
[----:B------:R-:W-:Y:S02]  /*5df0*/  @!P1 PRMT R3, R3, 0x5410, R8 ;  /* 0x0000541003039816 */ /* 0x000fe40000000008 */
[----:B------:R-:W-:Y:S02]  /*5e00*/  @!P1 SHF.R.U64 R10, R10, 0x10, R11 ;  /* 0x000000100a0a9819 */ /* 0x000fe4000000120b */
[----:B------:R-:W-:Y:S02]  /*5e10*/  @!P1 LOP3.LUT R5, R3, 0xffff0000, RZ, 0xc0, !PT ;  /* 0xffff000003059812 */ /* 0x000fe400078ec0ff */
[----:B------:R-:W-:Y:S01]  /*5e20*/  @!P1 PRMT R11, R6, 0x5410, R10 ;  /* 0x00005410060b9816 */ /* 0x000fe2000000000a */
[C---:B------:R-:W-:Y:S01]  /*5e30*/  @!P1 IMAD.U32 R10, R33.reuse, 0x10000, RZ ;  /* 0x00010000210a9824 */ /* 0x040fe200078e00ff */
[----:B------:R-:W-:Y:S02]  /*5e40*/  @!P1 LOP3.LUT R33, R33, 0xffff0000, RZ, 0xc0, !PT ;  /* 0xffff000021219812 */ /* 0x000fe400078ec0ff */
[----:B------:R-:W-:Y:S01]  /*5e50*/  @!P1 SHF.L.U32 R6, R3, 0x10, RZ ;  /* 0x0000001003069819 */ /* 0x000fe200000006ff */
[C---:B--2---:R-:W-:Y:S01]  /*5e60*/  @!P1 IMAD.U32 R4, R16.reuse, 0x10000, RZ ;  /* 0x0001000010049824 */ /* 0x044fe200078e00ff */
[----:B------:R-:W-:Y:S03]  /*5e70*/  @!P1 LOP3.LUT R8, R16, 0xffff0000, RZ, 0xc0, !PT ;  /* 0xffff000010089812 */ /* 0x000fe600078ec0ff */
[----:B------:R-:W-:Y:S02]  /*5e80*/  @!P1 FMUL.FTZ R35, R4, R10 ;  /* 0x0000000a04239220 */ /* 0x000fe40000410000 */
        /* <DEDUP_REMOVED lines=10> */
[----:B------:R-:W-:Y:S02]  /*5f30*/  @!P1 IMAD.U32 R5, R17, 0x10000, RZ ;  /* 0x0001000011059824 */ /* 0x000fe400078e00ff */
[----:B------:R-:W-:Y:S02]  /*5f40*/  @!P1 FFMA.FTZ R3, R10, R14, R3 ;  /* 0x0000000e0a039223 */ /* 0x000fe40000010003 */
[----:B------:R-:W-:Y:S02]  /*5f50*/  @!P1 IMAD.U32 R36, R49, 0x10000, RZ ;  /* 0x0001000031249824 */ /* 0x000fe400078e00ff */
[C---:B------:R-:W-:Y:S02]  /*5f60*/  @!P1 FMUL.FTZ R10, R5.reuse, R35 ;  /* 0x00000023050a9220 */ /* 0x040fe40000410000 */
[----:B------:R-:W-:Y:S02]  /*5f70*/  @!P1 FMUL.FTZ R14, R8, R37 ;  /* 0x00000025080e9220 */ /* 0x000fe40000410000 */
[-C--:B------:R-:W-:Y:S01]  /*5f80*/  @!P1 FFMA.FTZ R74, R36, R6.reuse, -R10 ;  /* 0x00000006244a9223 */ /* 0x080fe2000001080a */
[----:B------:R-:W-:Y:S01]  /*5f90*/  @!P1 LOP3.LUT R10, R18, 0xffff0000, RZ, 0xc0, !PT ;  /* 0xffff0000120a9812 */ /* 0x000fe200078ec0ff */
[----:B------:R-:W-:Y:S02]  /*5fa0*/  @!P1 FMUL.FTZ R5, R5, R6 ;  /* 0x0000000605059220 */ /* 0x000fe40000410000 */
[-C--:B------:R-:W-:Y:S02]  /*5fb0*/  @!P1 FMUL.FTZ R6, R8, R9.reuse ;  /* 0x0000000908069220 */ /* 0x080fe40000410000 */
[----:B------:R-:W-:Y:S02]  /*5fc0*/  @!P1 IMAD.U32 R8, R18, 0x10000, RZ ;  /* 0x0001000012089824 */ /* 0x000fe400078e00ff */
[----:B------:R-:W-:Y:S01]  /*5fd0*/  @!P1 FFMA.FTZ R71, R38, R9, -R14 ;  /* 0x0000000926479223 */ /* 0x000fe2000001080e */
[C---:B------:R-:W-:Y:S01]  /*5fe0*/  @!P1 SHF.L.U32 R9, R11.reuse, 0x10, RZ ;  /* 0x000000100b099819 */ /* 0x040fe200000006ff */
[----:B------:R-:W-:Y:S01]  /*5ff0*/  @!P1 FMUL.FTZ R14, R8, R39 ;  /* 0x00000027080e9220 */ /* 0x000fe20000410000 */
[----:B------:R-:W-:Y:S01]  /*6000*/  @!P1 LOP3.LUT R11, R11, 0xffff0000, RZ, 0xc0, !PT ;  /* 0xffff00000b0b9812 */ /* 0x000fe200078ec0ff */
[----:B------:R-:W-:Y:S02]  /*6010*/  @!P1 FMUL.FTZ R43, R10, R41 ;  /* 0x000000290a2b9220 */ /* 0x000fe40000410000 */
[----:B------:R-:W-:Y:S01]  /*6020*/  @!P1 FFMA.FTZ R70, R40, R9, -R14 ;  /* 0x0000000928469223 */ /* 0x000fe2000001080e */
[----:B------:R-:W-:Y:S01]  /*6030*/  @!P1 LOP3.LUT R14, R19, 0xffff0000, RZ, 0xc0, !PT ;  /* 0xffff0000130e9812 */ /* 0x000fe200078ec0ff */
[----:B------:R-:W-:Y:S02]  /*6040*/  @!P1 FFMA.FTZ R69, R42, R11, -R43 ;  /* 0x0000000b2a459223 */ /* 0x000fe4000001082b */
[C---:B------:R-:W-:Y:S01]  /*6050*/  @!P1 IMAD.U32 R43, R45.reuse, 0x10000, RZ ;  /* 0x000100002d2b9824 */ /* 0x040fe200078e00ff */
[----:B------:R-:W-:Y:S01]  /*6060*/  @!P1 LOP3.LUT R45, R45, 0xffff0000, RZ, 0xc0, !PT ;  /* 0xffff00002d2d9812 */ /* 0x000fe200078ec0ff */
[----:B------:R-:W-:Y:S02]  /*6070*/  @!P1 FMUL.FTZ R8, R8, R9 ;  /* 0x0000000908089220 */ /* 0x000fe40000410000 */
[----:B------:R-:W-:Y:S01]  /*6080*/  @!P1 FMUL.FTZ R9, R10, R11 ;  /* 0x0000000b0a099220 */ /* 0x000fe20000410000 */
[----:B------:R-:W-:Y:S01]  /*6090*/  @!P1 SHF.L.U32 R11, R15, 0x10, RZ ;  /* 0x000000100f0b9819 */ /* 0x000fe200000006ff */
[----:B------:R-:W-:Y:S01]  /*60a0*/  @!P1 IMAD.U32 R10, R19, 0x10000, RZ ;  /* 0x00010000130a9824 */ /* 0x000fe200078e00ff */
[----:B------:R-:W-:Y:S01]  /*60b0*/  @!P1 LOP3.LUT R15, R15, 0xffff0000, RZ, 0xc0, !PT ;  /* 0xffff00000f0f9812 */ /* 0x000fe200078ec0ff */
[----:B------:R-:W-:Y:S01]  /*60c0*/  @!P1 FFMA.FTZ R4, R33, R34, R4 ;  /* 0x0000002221049223 */ /* 0x000fe20000010004 */
[----:B------:R-:W-:Y:S01]  /*60d0*/  @!P1 F2FP.BF16.PACK_AB R33, R69, R70 ;  /* 0x000000464521923e */ /* 0x000fe200000010ff */
[----:B------:R-:W-:Y:S02]  /*60e0*/  @!P1 FMUL.FTZ R47, R10, R43 ;  /* 0x0000002b0a2f9220 */ /* 0x000fe40000410000 */
[----:B------:R-:W-:Y:S02]  /*60f0*/  @!P1 FMUL.FTZ R68, R14, R45 ;  /* 0x0000002d0e449220 */ /* 0x000fe40000410000 */
[----:B------:R-:W-:Y:S02]  /*6100*/  @!P1 FFMA.FTZ R5, R35, R36, R5 ;  /* 0x0000002423059223 */ /* 0x000fe40000010005 */
[----:B------:R-:W-:Y:S02]  /*6110*/  @!P1 FFMA.FTZ R6, R37, R38, R6 ;  /* 0x0000002625069223 */ /* 0x000fe40000010006 */
[----:B------:R-:W-:Y:S02]  /*6120*/  @!P1 FFMA.FTZ R47, R44, R11, -R47 ;  /* 0x0000000b2c2f9223 */ /* 0x000fe4000001082f */
[----:B------:R-:W-:Y:S01]  /*6130*/  @!P1 FFMA.FTZ R68, R46, R15, -R68 ;  /* 0x0000000f2e449223 */ /* 0x000fe20000010844 */
[----:B------:R-:W-:Y:S01]  /*6140*/  @!P1 F2FP.BF16.PACK_AB R5, R6, R5 ;  /* 0x000000050605923e */ /* 0x000fe200000010ff */
[----:B------:R-:W-:Y:S02]  /*6150*/  @!P1 FMUL.FTZ R10, R10, R11 ;  /* 0x0000000b0a0a9220 */ /* 0x000fe40000410000 */
[----:B------:R-:W-:Y:S01]  /*6160*/  @!P1 FFMA.FTZ R8, R39, R40, R8 ;  /* 0x0000002827089223 */ /* 0x000fe20000010008 */
[----:B------:R-:W-:Y:S01]  /*6170*/  @!P1 F2FP.BF16.PACK_AB R34, R68, R47 ;  /* 0x0000002f4422923e */ /* 0x000fe200000010ff */
[----:B------:R-:W-:Y:S01]  /*6180*/  @!P1 FMUL.FTZ R11, R14, R15 ;  /* 0x0000000f0e0b9220 */ /* 0x000fe20000410000 */
[----:B------:R-:W-:Y:S01]  /*6190*/  @!P1 F2FP.BF16.PACK_AB R14, R75, R80 ;  /* 0x000000504b0e923e */ /* 0x000fe200000010ff */
[----:B------:R-:W-:Y:S01]  /*61a0*/  @!P1 FFMA.FTZ R9, R41, R42, R9 ;  /* 0x0000002a29099223 */ /* 0x000fe20000010009 */
[----:B------:R-:W-:Y:S01]  /*61b0*/  @!P1 F2FP.BF16.PACK_AB R15, R71, R74 ;  /* 0x0000004a470f923e */ /* 0x000fe200000010ff */
[----:B------:R-:W-:Y:S01]  /*61c0*/  @!P1 FFMA.FTZ R10, R43, R44, R10 ;  /* 0x0000002c2b0a9223 */ /* 0x000fe2000001000a */
[----:B------:R-:W-:Y:S01]  /*61d0*/  @!P1 MOV R51, R34 ;  /* 0x0000002200339202 */ /* 0x000fe20000000f00 */
[----:B------:R-:W-:Y:S02]  /*61e0*/  @!P1 FFMA.FTZ R11, R45, R46, R11 ;  /* 0x0000002e2d0b9223 */ /* 0x000fe4000001000b */
[----:B------:R-:W-:Y:S01]  /*61f0*/  @!P1 IMAD.MOV.U32 R48, RZ, RZ, R14 ;  /* 0x000000ffff309224 */ /* 0x000fe200078e000e */
[----:B------:R-:W-:Y:S01]  /*6200*/  @!P1 F2FP.BF16.PACK_AB R14, R4, R3 ;  /* 0x00000003040e923e */ /* 0x000fe200000010ff */
[----:B------:R-:W-:Y:S01]  /*6210*/  @!P1 IMAD.MOV.U32 R49, RZ, RZ, R15 ;  /* 0x000000ffff319224 */ /* 0x000fe200078e000f */
[----:B------:R-:W-:Y:S01]  /*6220*/  @!P1 F2FP.BF16.PACK_AB R3, R11, R10 ;  /* 0x0000000a0b03923e */ /* 0x000fe200000010ff */
[----:B------:R-:W-:Y:S01]  /*6230*/  @!P1 IMAD.MOV.U32 R50, RZ, RZ, R33 ;  /* 0x000000ffff329224 */ /* 0x000fe200078e0021 */
[----:B------:R-:W-:Y:S01]  /*6240*/  @!P1 F2FP.BF16.PACK_AB R4, R9, R8 ;  /* 0x000000080904923e */ /* 0x000fe200000010ff */
[----:B------:R-:W-:Y:S02]  /*6250*/  @!P1 IMAD.MOV.U32 R16, RZ, RZ, R14 ;  /* 0x000000ffff109224 */ /* 0x000fe400078e000e */
[----:B------:R-:W-:Y:S01]  /*6260*/  @!P1 IMAD.MOV.U32 R17, RZ, RZ, R5 ;  /* 0x000000ffff119224 */ /* 0x000fe200078e0005 */
[----:B------:R1:W-:Y:S01]  /*6270*/  ST.E.128 [R72.64], R48 ;  /* 0x0000003048007985 */ /* 0x0003e2000c101d08 */
[----:B------:R-:W-:Y:S01]  /*6280*/  @!P1 MOV R18, R4 ;  /* 0x0000000400129202 */ /* 0x000fe20000000f00 */
[----:B------:R-:W-:Y:S06]  /*6290*/  @!P1 IMAD.MOV.U32 R19, RZ, RZ, R3 ;  /* 0x000000ffff139224 */ /* 0x000fec00078e0003 */
[----:B------:R1:W-:Y:S02]  /*62a0*/  @!P0 ST.E.128 [R82.64], R16 ;  /* 0x0000001052008985 */ /* 0x0003e4000c101d08 */
.L_x_940:
[----:B-1----:R-:W-:Y:S05]  /*62b0*/  BSYNC B0 ;  /* 0x0000000000007941 */ /* 0x002fea0003800000 */
.L_x_939:
[----:B-----5:R1:W2:Y:S01]  /*62c0*/  SHFL.IDX PT, R37, R81, 0x1, 0x181f ;  /* 0x00381f0051257f89 */ /* 0x0202a200000e0000 */
        /* <DEDUP_REMOVED lines=26> */
[--C-:B------:R-:W-:Y:S02]  /*6470*/  @!P1 SHF.R.U64 R11, R54, 0x10, R55.reuse ;  /* 0x00000010360b9819 */ /* 0x100fe40000001237 */
[----:B------:R-:W-:Y:S01]  /*6480*/  @!P1 SHF.R.U32.HI R14, RZ, 0x10, R55 ;  /* 0x00000010ff0e9819 */ /* 0x000fe20000011637 */
[----:B------:R-:W-:Y:S01]  /*6490*/  IMAD.IADD R3, R3, 0x1, R4 ;  /* 0x0000000103037824 */ /* 0x000fe200078e0204 */
[----:B------:R-:W-:Y:S02]  /*64a0*/  @!P1 SHF.R.U64 R5, R20, 0x10, R21 ;  /* 0x0000001014059819 */ /* 0x000fe40000001215 */
[----:B------:R-:W-:Y:S01]  /*64b0*/  @!P1 SHF.R.U32.HI R6, RZ, 0x10, R23 ;  /* 0x00000010ff069819 */ /* 0x000fe20000011617 */
[----:B------:R-:W-:Y:S01]  /*64c0*/  IMAD.SHL.U32 R3, R3, 0x2, RZ ;  /* 0x0000000203037824 */ /* 0x000fe200078e00ff */
[C---:B----4-:R-:W-:Y:S01]  /*64d0*/  @!P1 SHF.L.U32 R38, R47.reuse, 0x10, RZ ;  /* 0x000000102f269819 */ /* 0x050fe200000006ff */
[----:B------:R-:W-:Y:S01]  /*64e0*/  @!P0 IMAD.WIDE R54, R34, 0x2, R36 ;  /* 0x0000000222368825 */ /* 0x000fe200078e0224 */
[----:B------:R-:W-:Y:S02]  /*64f0*/  @!P1 LOP3.LUT R40, R47, 0xffff0000, RZ, 0xc0, !PT ;  /* 0xffff00002f289812 */ /* 0x000fe400078ec0ff */
[----:B------:R2:W3:Y:S01]  /*6500*/  LDS.128 R16, [R3+0x8100] ;  /* 0x0081000003107984 */ /* 0x0004e20000000c00 */
[C---:B------:R-:W-:Y:S01]  /*6510*/  @!P1 IMAD.U32 R34, R46.reuse, 0x10000, RZ ;  /* 0x000100002e229824 */ /* 0x040fe200078e00ff */
[----:B------:R-:W-:Y:S02]  /*6520*/  @!P1 LOP3.LUT R36, R46, 0xffff0000, RZ, 0xc0, !PT ;  /* 0xffff00002e249812 */ /* 0x000fe400078ec0ff */
[----:B------:R-:W-:Y:S02]  /*6530*/  @!P1 PRMT R10, R28, 0x5432, R5 ;  /* 0x000054321c0a9816 */ /* 0x000fe40000000005 */
[C---:B------:R-:W-:Y:S01]  /*6540*/  @!P1 PRMT R35, R61.reuse, 0x5432, R11 ;  /* 0x000054323d239816 */ /* 0x040fe2000000000b */
[----:B------:R-:W-:Y:S01]  /*6550*/  @!P1 IMAD.U32 R11, R44, 0x10000, RZ ;  /* 0x000100002c0b9824 */ /* 0x000fe200078e00ff */
[----:B------:R-:W-:Y:S02]  /*6560*/  @!P1 SHF.R.U64 R8, R52, 0x10, R53 ;  /* 0x0000001034089819 */ /* 0x000fe40000001235 */
[----:B------:R-:W-:Y:S02]  /*6570*/  @!P1 SHF.R.U32.HI R4, RZ, 0x10, R21 ;  /* 0x00000010ff049819 */ /* 0x000fe40000011615 */
[C---:B------:R-:W-:Y:S02]  /*6580*/  @!P1 PRMT R21, R60.reuse, 0x5410, R8 ;  /* 0x000054103c159816 */ /* 0x040fe40000000008 */
[----:B------:R-:W-:Y:S02]  /*6590*/  @!P1 SHF.R.U32.HI R9, RZ, 0x10, R53 ;  /* 0x00000010ff099819 */ /* 0x000fe40000011635 */
[----:B------:R-:W-:Y:S01]  /*65a0*/  @!P1 PRMT R33, R61, 0x5410, R14 ;  /* 0x000054103d219816 */ /* 0x000fe2000000000e */
[----:B------:R-:W-:Y:S01]  /*65b0*/  @!P1 IMAD.U32 R8, R21, 0x10000, RZ ;  /* 0x0001000015089824 */ /* 0x000fe200078e00ff */
[----:B------:R-:W-:Y:S02]  /*65c0*/  @!P1 PRMT R20, R60, 0x5432, R9 ;  /* 0x000054323c149816 */ /* 0x000fe40000000009 */
[----:B------:R-:W-:Y:S01]  /*65d0*/  @!P1 PRMT R9, R28, 0x5410, R4 ;  /* 0x000054101c099816 */ /* 0x000fe20000000004 */
[----:B------:R-:W-:Y:S01]  /*65e0*/  @!P1 IMAD.U32 R4, R10, 0x10000, RZ ;  /* 0x000100000a049824 */ /* 0x000fe200078e00ff */
[----:B------:R-:W-:Y:S01]  /*65f0*/  @!P1 PRMT R14, R29, 0x5410, R6 ;  /* 0x000054101d0e9816 */ /* 0x000fe20000000006 */
[C---:B------:R-:W-:Y:S01]  /*6600*/  @!P1 IMAD.U32 R37, R33.reuse, 0x10000, RZ ;  /* 0x0001000021259824 */ /* 0x040fe200078e00ff */
[----:B--2---:R-:W-:Y:S01]  /*6610*/  @!P1 SHF.R.U64 R3, R22, 0x10, R23 ;  /* 0x0000001016039819 */ /* 0x004fe20000001217 */
[----:B------:R-:W-:Y:S01]  /*6620*/  @!P1 IMAD.U32 R22, R20, 0x10000, RZ ;  /* 0x0001000014169824 */ /* 0x000fe200078e00ff */
[----:B------:R-:W-:Y:S01]  /*6630*/  @!P1 LOP3.LUT R39, R33, 0xffff0000, RZ, 0xc0, !PT ;  /* 0xffff000021279812 */ /* 0x000fe200078ec0ff */
[----:B------:R-:W-:Y:S01]  /*6640*/  @!P1 IMAD.U32 R6, R9, 0x10000, RZ ;  /* 0x0001000009069824 */ /* 0x000fe200078e00ff */
[----:B------:R-:W-:Y:S01]  /*6650*/  @!P1 PRMT R15, R29, 0x5432, R3 ;  /* 0x000054321d0f9816 */ /* 0x000fe20000000003 */
        /* <DEDUP_REMOVED lines=22> */
[----:B------:R-:W-:Y:S01]  /*67c0*/  @!P1 LOP3.LUT R11, R19, 0xffff0000, RZ, 0xc0, !PT ;  /* 0xffff0000130b9812 */ /* 0x000fe200078ec0ff */
        /* <DEDUP_REMOVED lines=9> */
[----:B------:R-:W-:Y:S01]  /*6860*/  @!P1 SHF.L.U32 R8, R18, 0x10, RZ ;  /* 0x0000001012089819 */ /* 0x000fe200000006ff */
        /* <DEDUP_REMOVED lines=11> */
[----:B------:R-:W-:Y:S02]  /*6920*/  @!P1 FMUL.FTZ R8, R8, R9 ;  /* 0x0000000908089220 */ /* 0x000fe40000410000 */
        /* <DEDUP_REMOVED lines=26> */
.L_x_942:
[----:B------:R-:W-:Y:S05]  /*6ad0*/  BSYNC B0 ;  /* 0x0000000000007941 */ /* 0x000fea0003800000 */
.L_x_941:
[----:B------:R4:W1:Y:S01]  /*6ae0*/  SHFL.IDX PT, R41, R81, 0x2, 0x181f ;  /* 0x00581f0051297f89 */ /* 0x00086200000e0000 */
[----:B------:R-:W-:Y:S03]  /*6af0*/  ISETP.GE.OR P0, PT, R158, R67, P5 ;  /* 0x000000439e00720c */ /* 0x000fe60002f06670 */
        /* <DEDUP_REMOVED lines=22> */
[----:B------:R-:W-:Y:S02]  /*6c60*/  @!P1 SHF.R.U32.HI R11, RZ, 0x10, R59 ;  /* 0x00000010ff0b9819 */ /* 0x000fe4000001163b */
[----:B------:R-:W-:Y:S02]  /*6c70*/  LOP3.LUT R4, R4, R5, RZ, 0x3c, !PT ;  /* 0x0000000504047212 */ /* 0x000fe400078e3cff */
[--C-:B------:R-:W-:Y:S02]  /*6c80*/  @!P1 SHF.R.U64 R5, R26, 0x10, R27.reuse ;  /* 0x000000101a059819 */ /* 0x100fe4000000121b */
[----:B------:R-:W-:Y:S01]  /*6c90*/  @!P1 SHF.R.U32.HI R6, RZ, 0x10, R27 ;  /* 0x00000010ff069819 */ /* 0x000fe2000001161b */
[----:B------:R-:W-:Y:S01]  /*6ca0*/  IMAD.IADD R3, R3, 0x1, R4 ;  /* 0x0000000103037824 */ /* 0x000fe200078e0204 */
[----:B------:R-:W-:Y:S02]  /*6cb0*/  @!P1 PRMT R26, R63, 0x5410, R11 ;  /* 0x000054103f1a9816 */ /* 0x000fe4000000000b */
[----:B------:R-:W-:Y:S01]  /*6cc0*/  @!P1 PRMT R14, R31, 0x5410, R6 ;  /* 0x000054101f0e9816 */ /* 0x000fe20000000006 */
[----:B------:R-:W-:Y:S01]  /*6cd0*/  IMAD.SHL.U32 R3, R3, 0x2, RZ ;  /* 0x0000000203037824 */ /* 0x000fe200078e00ff */
[----:B--2---:R-:W-:Y:S01]  /*6ce0*/  @!P1 LOP3.LUT R34, R39, 0xffff0000, RZ, 0xc0, !PT ;  /* 0xffff000027229812 */ /* 0x004fe200078ec0ff */
[----:B------:R-:W-:Y:S01]  /*6cf0*/  @!P1 IMAD.U32 R11, R36, 0x10000, RZ ;  /* 0x00010000240b9824 */ /* 0x000fe200078e00ff */
[C---:B------:R-:W-:Y:S01]  /*6d00*/  @!P1 LOP3.LUT R29, R38.reuse, 0xffff0000, RZ, 0xc0, !PT ;  /* 0xffff0000261d9812 */ /* 0x040fe200078ec0ff */
[----:B------:R-:W-:Y:S01]  /*6d10*/  @!P1 IMAD.U32 R23, R37, 0x10000, RZ ;  /* 0x0001000025179824 */ /* 0x000fe200078e00ff */
[----:B------:R1:W2:Y:S01]  /*6d20*/  LDS.128 R16, [R3+0x8100] ;  /* 0x0081000003107984 */ /* 0x0002a20000000c00 */
[----:B------:R-:W-:Y:S01]  /*6d30*/  @!P1 IMAD.U32 R27, R38, 0x10000, RZ ;  /* 0x00010000261b9824 */ /* 0x000fe200078e00ff */
[----:B------:R-:W-:Y:S02]  /*6d40*/  @!P1 SHF.R.U64 R8, R56, 0x10, R57 ;  /* 0x0000001038089819 */ /* 0x000fe40000001239 */
[----:B------:R-:W-:Y:S02]  /*6d50*/  @!P1 SHF.R.U32.HI R4, RZ, 0x10, R25 ;  /* 0x00000010ff049819 */ /* 0x000fe40000011619 */
[----:B------:R-:W-:Y:S02]  /*6d60*/  @!P1 PRMT R21, R62, 0x5410, R8 ;  /* 0x000054103e159816 */ /* 0x000fe40000000008 */
[----:B------:R-:W-:Y:S02]  /*6d70*/  @!P1 SHF.R.U64 R15, R58, 0x10, R59 ;  /* 0x000000103a0f9819 */ /* 0x000fe4000000123b */
[----:B------:R-:W-:Y:S01]  /*6d80*/  @!P1 SHF.R.U32.HI R9, RZ, 0x10, R57 ;  /* 0x00000010ff099819 */ /* 0x000fe20000011639 */
[----:B------:R-:W-:Y:S01]  /*6d90*/  @!P1 IMAD.U32 R8, R21, 0x10000, RZ ;  /* 0x0001000015089824 */ /* 0x000fe200078e00ff */
[----:B------:R-:W-:Y:S02]  /*6da0*/  @!P1 PRMT R28, R63, 0x5432, R15 ;  /* 0x000054323f1c9816 */ /* 0x000fe4000000000f */
[----:B------:R-:W-:Y:S02]  /*6db0*/  @!P1 PRMT R15, R31, 0x5432, R5 ;  /* 0x000054321f0f9816 */ /* 0x000fe40000000005 */
[----:B------:R-:W-:Y:S02]  /*6dc0*/  @!P1 SHF.L.U32 R31, R39, 0x10, RZ ;  /* 0x00000010271f9819 */ /* 0x000fe400000006ff */
[----:B------:R-:W-:Y:S02]  /*6dd0*/  @!P1 PRMT R20, R62, 0x5432, R9 ;  /* 0x000054323e149816 */ /* 0x000fe40000000009 */
[----:B------:R-:W-:Y:S02]  /*6de0*/  @!P1 PRMT R9, R30, 0x5410, R4 ;  /* 0x000054101e099816 */ /* 0x000fe40000000004 */
[----:B------:R-:W-:Y:S01]  /*6df0*/  @!P1 LOP3.LUT R33, R26, 0xffff0000, RZ, 0xc0, !PT ;  /* 0xffff00001a219812 */ /* 0x000fe200078ec0ff */
[----:B------:R-:W-:Y:S01]  /*6e00*/  @!P1 IMAD.U32 R22, R20, 0x10000, RZ ;  /* 0x0001000014169824 */ /* 0x000fe200078e00ff */
[----:B-1----:R-:W-:Y:S01]  /*6e10*/  @!P1 SHF.R.U64 R3, R24, 0x10, R25 ;  /* 0x0000001018039819 */ /* 0x002fe20000001219 */
[----:B------:R-:W-:Y:S01]  /*6e20*/  @!P1 IMAD.U32 R6, R9, 0x10000, RZ ;  /* 0x0001000009069824 */ /* 0x000fe200078e00ff */
[----:B------:R-:W-:Y:S02]  /*6e30*/  ISETP.GE.AND P0, PT, R42, c[0x0][0x1d4], PT ;  /* 0x000075002a007a0c */ /* 0x000fe40003f06270 */
[----:B------:R-:W-:Y:S01]  /*6e40*/  @!P1 PRMT R10, R30, 0x5432, R3 ;  /* 0x000054321e0a9816 */ /* 0x000fe20000000003 */
[----:B------:R-:W-:Y:S04]  /*6e50*/  @!P1 IMAD.U32 R30, R26, 0x10000, RZ ;  /* 0x000100001a1e9824 */ /* 0x000fe800078e00ff */
        /* <DEDUP_REMOVED lines=14> */
[----:B------:R-:W-:Y:S02]  /*6f40*/  @!P1 LOP3.LUT R8, R16, 0xffff0000, RZ, 0xc0, !PT ;  /* 0xffff000010089812 */ /* 0x000fe400078ec0ff */
[----:B------:R-:W-:Y:S02]  /*6f50*/  @!P1 LOP3.LUT R4, R9, 0xffff0000, RZ, 0xc0, !PT ;  /* 0xffff000009049812 */ /* 0x000fe400078ec0ff */
[----:B------:R-:W-:Y:S01]  /*6f60*/  @!P1 LOP3.LUT R9, R10, 0xffff0000, RZ, 0xc0, !PT ;  /* 0xffff00000a099812 */ /* 0x000fe200078ec0ff */
[----:B------:R-:W-:Y:S01]  /*6f70*/  @!P1 FMUL.FTZ R11, R8, R20 ;  /* 0x00000014080b9220 */ /* 0x000fe20000410000 */
[----:B------:R-:W-:Y:S03]  /*6f80*/  @!P1 LOP3.LUT R6, R17, 0xffff0000, RZ, 0xc0, !PT ;  /* 0xffff000011069812 */ /* 0x000fe600078ec0ff */
[-C--:B------:R-:W-:Y:S01]  /*6f90*/  @!P1 FFMA.FTZ R47, R21, R9.reuse, -R11 ;  /* 0x00000009152f9223 */ /* 0x080fe2000001080b */
[----:B------:R-:W-:Y:S01]  /*6fa0*/  @!P1 LOP3.LUT R11, R19, 0xffff0000, RZ, 0xc0, !PT ;  /* 0xffff0000130b9812 */ /* 0x000fe200078ec0ff */
[C---:B------:R-:W-:Y:S02]  /*6fb0*/  @!P1 FMUL.FTZ R10, R6.reuse, R24 ;  /* 0x00000018060a9220 */ /* 0x040fe40000410000 */
[-C--:B------:R-:W-:Y:S02]  /*6fc0*/  @!P1 FMUL.FTZ R6, R6, R4.reuse ;  /* 0x0000000406069220 */ /* 0x080fe40000410000 */
        /* <DEDUP_REMOVED lines=19> */
[----:B------:R-:W-:Y:S01]  /*7100*/  @!P1 FFMA.FTZ R45, R27, R9, -R35 ;  /* 0x000000091b2d9223 */ /* 0x000fe20000010823 */
[----:B------:R-:W-:Y:S01]  /*7110*/  @!P1 F2FP.BF16.PACK_AB R35, R48, R49 ;  /* 0x000000313023923e */ /* 0x000fe200000010ff */
[----:B------:R-:W-:Y:S02]  /*7120*/  @!P1 FFMA.FTZ R43, R29, R15, -R43 ;  /* 0x0000000f1d2b9223 */ /* 0x000fe4000001082b */
[----:B------:R-:W-:Y:S02]  /*7130*/  @!P1 FMUL.FTZ R8, R8, R9 ;  /* 0x0000000908089220 */ /* 0x000fe40000410000 */
[----:B------:R-:W-:Y:S01]  /*7140*/  @!P1 FMUL.FTZ R9, R14, R15 ;  /* 0x0000000f0e099220 */ /* 0x000fe20000410000 */
[----:B------:R-:W-:Y:S01]  /*7150*/  @!P1 F2FP.BF16.PACK_AB R15, R43, R45 ;  /* 0x0000002d2b0f923e */ /* 0x000fe200000010ff */
[----:B------:R-:W-:Y:S01]  /*7160*/  @!P1 FFMA.FTZ R4, R20, R21, R4 ;  /* 0x0000001514049223 */ /* 0x000fe20000010004 */
[----:B------:R-:W-:Y:S01]  /*7170*/  @!P1 F2FP.BF16.PACK_AB R21, R47, R52 ;  /* 0x000000342f15923e */ /* 0x000fe200000010ff */
[----:B------:R-:W-:Y:S01]  /*7180*/  @!P1 IMAD.MOV.U32 R37, RZ, RZ, R35 ;  /* 0x000000ffff259224 */ /* 0x000fe200078e0023 */
[----:B------:R-:W-:Y:S01]  /*7190*/  @!P1 F2FP.BF16.PACK_AB R20, R44, R46 ;  /* 0x0000002e2c14923e */ /* 0x000fe200000010ff */
[----:B------:R-:W-:Y:S01]  /*71a0*/  @!P1 IMAD.MOV.U32 R38, RZ, RZ, R15 ;  /* 0x000000ffff269224 */ /* 0x000fe200078e000f */
[----:B------:R-:W-:Y:S01]  /*71b0*/  @!P1 F2FP.BF16.PACK_AB R14, R4, R3 ;  /* 0x00000003040e923e */ /* 0x000fe200000010ff */
[----:B------:R-:W-:Y:S02]  /*71c0*/  @!P1 IMAD.MOV.U32 R36, RZ, RZ, R21 ;  /* 0x000000ffff249224 */ /* 0x000fe400078e0015 */
[----:B------:R-:W-:Y:S01]  /*71d0*/  @!P1 IMAD.MOV.U32 R39, RZ, RZ, R20 ;  /* 0x000000ffff279224 */ /* 0x000fe200078e0014 */
[----:B------:R-:W-:Y:S01]  /*71e0*/  @!P1 MOV R16, R14 ;  /* 0x0000000e00109202 */ /* 0x000fe20000000f00 */
[----:B------:R-:W-:Y:S02]  /*71f0*/  @!P1 FFMA.FTZ R5, R22, R23, R5 ;  /* 0x0000001716059223 */ /* 0x000fe40000010005 */
[----:B------:R-:W-:Y:S01]  /*7200*/  @!P1 FFMA.FTZ R6, R24, R25, R6 ;  /* 0x0000001918069223 */ /* 0x000fe20000010006 */
[----:B------:R1:W-:Y:S01]  /*7210*/  ST.E.128 [R50.64], R36 ;  /* 0x0000002432007985 */ /* 0x0003e2000c101d08 */
[----:B------:R-:W-:Y:S02]  /*7220*/  @!P1 FFMA.FTZ R8, R26, R27, R8 ;  /* 0x0000001b1a089223 */ /* 0x000fe40000010008 */
[----:B------:R-:W-:Y:S01]  /*7230*/  @!P1 FFMA.FTZ R9, R28, R29, R9 ;  /* 0x0000001d1c099223 */ /* 0x000fe20000010009 */
[----:B------:R-:W-:Y:S01]  /*7240*/  @!P1 F2FP.BF16.PACK_AB R5, R6, R5 ;  /* 0x000000050605923e */ /* 0x000fe200000010ff */
        /* <DEDUP_REMOVED lines=12> */
.L_x_920:
        /* <DEDUP_REMOVED lines=19> */
.L_x_944:
[----:B-12---:R-:W-:Y:S05]  /*7440*/  BSYNC B0 ;  /* 0x0000000000007941 */ /* 0x006fea0003800000 */
.L_x_943:
        /* <DEDUP_REMOVED lines=15> */
.L_x_946:
[----:B------:R-:W-:Y:S05]  /*7540*/  BSYNC B0 ;  /* 0x0000000000007941 */ /* 0x000fea0003800000 */
.L_x_945:
[----:B--2---:R2:W4:Y:S01]  /*7550*/  SHFL.IDX PT, R5, R81, 0x2, 0x181f ;  /* 0x00581f0051057f89 */ /* 0x00452200000e0000 */
[----:B------:R-:W-:Y:S03]  /*7560*/  ISETP.GE.AND P0, PT, R3, 0x41, PT ;  /* 0x000000410300780c */ /* 0x000fe60003f06270 */
        /* <DEDUP_REMOVED lines=12> */
.L_x_936:
[----:B------:R-:W-:Y:S05]  /*7630*/  BSYNC B2 ;  /* 0x0000000000027941 */ /* 0x000fea0003800000 */
.L_x_919:
[----:B--2---:R-:W-:Y:S01]  /*7640*/  IMAD R17, R32, -0x60, RZ ;  /* 0xffffffa020117824 */ /* 0x004fe200078e02ff */
[----:B------:R-:W-:Y:S01]  /*7650*/  ISETP.NE.AND P6, PT, R130, RZ, PT ;  /* 0x000000ff8200720c */ /* 0x000fe20003fc5270 */
[----:B-1-3--:R-:W-:Y:S01]  /*7660*/  IMAD.WIDE R8, R32, 0x60, R110 ;  /* 0x0000006020087825 */ /* 0x00afe200078e026e */
[----:B------:R-:W-:Y:S03]  /*7670*/  BSSY B0, `(.L_x_947) ;  /* 0x000004a000007945 */ /* 0x000fe60003800000 */
[----:B------:R-:W-:Y:S02]  /*7680*/  IMAD.IADD R3, R109, 0x1, R17 ;  /* 0x000000016d037824 */ /* 0x000fe400078e0211 */
[----:B------:R-:W-:Y:S02]  /*7690*/  IMAD R4, R98, c[0x0][0x208], RZ ;  /* 0x0000820062047a24 */ /* 0x000fe400078e02ff */
[----:B------:R-:W-:Y:S01]  /*76a0*/  IMAD R10, R99, c[0x0][0x218], RZ ;  /* 0x00008600630a7a24 */ /* 0x000fe200078e02ff */
[----:B------:R-:W-:Y:S01]  /*76b0*/  ISETP.GE.AND P1, PT, R3, 0x21, PT ;  /* 0x000000210300780c */ /* 0x000fe20003f26270 */
[C---:B------:R-:W-:Y:S02]  /*76c0*/  IMAD R6, R86.reuse, c[0x0][0x20c], R4 ;  /* 0x0000830056067a24 */ /* 0x040fe400078e0204 */
[----:B----4-:R-:W-:Y:S04]  /*76d0*/  IMAD.WIDE.U32 R4, R86, c[0x0][0x208], RZ ;  /* 0x0000820056047a25 */ /* 0x010fe800078e00ff */
[----:B------:R-:W-:Y:S01]  /*76e0*/  IMAD R10, R85, c[0x0][0x21c], R10 ;  /* 0x00008700550a7a24 */ /* 0x000fe200078e020a */
[----:B------:R-:W-:Y:S05]  /*76f0*/  IADD3 R5, R5, R6, RZ ;  /* 0x0000000605057210 */ /* 0x000fea0007ffe0ff */
[C---:B------:R-:W-:Y:S01]  /*7700*/  @P1 IADD3 R11, P0, R8.reuse, 0x20, RZ ;  /* 0x00000020080b1810 */ /* 0x040fe20007f1e0ff */
[----:B------:R-:W-:Y:S03]  /*7710*/  IMAD.WIDE.U32 R4, R85, c[0x0][0x218], R4 ;  /* 0x0000860055047a25 */ /* 0x000fe600078e0004 */
[----:B------:R-:W-:Y:S02]  /*7720*/  @P1 IADD3.X R18, RZ, R9, RZ, P0, !PT ;  /* 0x00000009ff121210 */ /* 0x000fe400007fe4ff */
[----:B------:R-:W-:Y:S11]  /*7730*/  ISETP.GE.AND P0, PT, R3, 0x41, PT ;  /* 0x000000410300780c */ /* 0x000ff60003f06270 */
[----:B------:R-:W-:Y:S02]  /*7740*/  @!UPT UIADD3 URZ, URZ, URZ, URZ ;  /* 0x0000003f3f3ff290 */ /* 0x000fe4000fffe03f */
[----:B------:R-:W-:Y:S05]  /*7750*/  @P0 IADD3 R16, P3, R8, 0x40, RZ ;  /* 0x0000004008100810 */ /* 0x000fea0007f7e0ff */
[----:B------:R-:W-:Y:S01]  /*7760*/  @P0 IMAD.X R19, RZ, RZ, R9, P3 ;  /* 0x000000ffff130224 */ /* 0x000fe200018e0609 */
[----:B------:R-:W-:Y:S04]  /*7770*/  IADD3 R6, P3, R118, R4, RZ ;  /* 0x0000000476067210 */ /* 0x000fe80007f7e0ff */
[----:B------:R-:W-:Y:S02]  /*7780*/  IADD3.X R10, R127, R5, R10, P3, !PT ;  /* 0x000000057f0a7210 */ /* 0x000fe40001ffe40a */
[----:B------:R-:W-:Y:S11]  /*7790*/  ISETP.GE.AND P3, PT, R3, 0x1, PT ;  /* 0x000000010300780c */ /* 0x000ff60003f66270 */
[----:B------:R-:W-:Y:S02]  /*77a0*/  @!UPT UIADD3 URZ, URZ, URZ, URZ ;  /* 0x0000003f3f3ff290 */ /* 0x000fe4000fffe03f */
[----:B------:R-:W-:Y:S01]  /*77b0*/  @P3 MOV R5, R103 ;  /* 0x0000006700053202 */ /* 0x000fe20000000f00 */
        /* <DEDUP_REMOVED lines=9> */
[----:B------:R-:W-:Y:S02]  /*7850*/  @P1 MOV R4, R88 ;  /* 0x0000005800041202 */ /* 0x000fe40000000f00 */
[C---:B------:R-:W-:Y:S01]  /*7860*/  LEA R20, P4, R6.reuse, c[0x0][0x1f8], 0x1 ;  /* 0x00007e0006147a11 */ /* 0x040fe200078808ff */
[C---:B------:R-:W-:Y:S02]  /*7870*/  @P1 IMAD R3, R11.reuse, c[0x0][0x25c], R3 ;  /* 0x000097000b031a24 */ /* 0x040fe400078e0203 */
[----:B------:R-:W-:Y:S01]  /*7880*/  @P1 IMAD.WIDE.U32 R4, R11, c[0x0][0x258], R4 ;  /* 0x000096000b041a25 */ /* 0x000fe200078e0004 */
[----:B------:R-:W-:Y:S04]  /*7890*/  LEA.HI.X R6, R6, c[0x0][0x1fc], R10, 0x1, P4 ;  /* 0x00007f0006067a11 */ /* 0x000fe800020f0c0a */
[C---:B------:R-:W-:Y:S02]  /*78a0*/  @P1 LEA R10, P4, R4.reuse, c[0x0][0x250], 0x1 ;  /* 0x00009400040a1a11 */ /* 0x040fe400078808ff */
[----:B------:R-:W-:Y:S02]  /*78b0*/  @P1 IADD3 R3, R5, R3, RZ ;  /* 0x0000000305031210 */ /* 0x000fe40007ffe0ff */
[----:B------:R-:W-:Y:S02]  /*78c0*/  @P0 MOV R5, R103 ;  /* 0x0000006700050202 */ /* 0x000fe40000000f00 */
[----:B------:R-:W-:Y:S01]  /*78d0*/  @P1 LEA.HI.X R11, R4, c[0x0][0x254], R3, 0x1, P4 ;  /* 0x00009500040b1a11 */ /* 0x000fe200020f0c03 */
[----:B------:R-:W-:Y:S02]  /*78e0*/  @P0 IMAD.MOV.U32 R4, RZ, RZ, R88 ;  /* 0x000000ffff040224 */ /* 0x000fe400078e0058 */
[----:B------:R-:W-:Y:S02]  /*78f0*/  @P0 IMAD R3, R19, c[0x0][0x258], RZ ;  /* 0x0000960013030a24 */ /* 0x000fe400078e02ff */
[C---:B------:R-:W-:Y:S04]  /*7900*/  @P0 IMAD.WIDE.U32 R4, R16.reuse, c[0x0][0x258], R4 ;  /* 0x0000960010040a25 */ /* 0x040fe800078e0004 */
[----:B------:R-:W-:Y:S01]  /*7910*/  @P0 IMAD R3, R16, c[0x0][0x25c], R3 ;  /* 0x0000970010030a24 */ /* 0x000fe200078e0203 */
[C---:B------:R-:W-:Y:S03]  /*7920*/  @P0 LEA R8, P4, R4.reuse, c[0x0][0x250], 0x1 ;  /* 0x0000940004080a11 */ /* 0x040fe600078808ff */
[----:B------:R-:W-:Y:S02]  /*7930*/  @P0 IMAD.IADD R3, R5, 0x1, R3 ;  /* 0x0000000105030824 */ /* 0x000fe400078e0203 */
[----:B------:R1:W2:Y:S03]  /*7940*/  SHFL.IDX PT, R5, R6, RZ, 0x181f ;  /* 0x00181fff06057589 */ /* 0x0002a600000e0000 */
[----:B------:R-:W-:Y:S02]  /*7950*/  @P0 LEA.HI.X R9, R4, c[0x0][0x254], R3, 0x1, P4 ;  /* 0x0000950004090a11 */ /* 0x000fe400020f0c03 */
[----:B------:R1:W3:Y:S01]  /*7960*/  SHFL.IDX PT, R4, R20, RZ, 0x181f ;  /* 0x00181fff14047589 */ /* 0x0002e200000e0000 */
[----:B------:R-:W-:Y:S02]  /*7970*/  ISETP.NE.AND P4, PT, R131, RZ, PT ;  /* 0x000000ff8300720c */ /* 0x000fe40003f85270 */
[----:B------:R-:W-:Y:S04]  /*7980*/  IADD3 R3, R17, R2, RZ ;  /* 0x0000000211037210 */ /* 0x000fe80007ffe0ff */
[----:B------:R-:W-:Y:S05]  /*7990*/  IMNMX R3, R3, 0x60, PT ;  /* 0x0000006003037817 */ /* 0x000fea0003800200 */
[----:B------:R-:W-:Y:S02]  /*79a0*/  IMAD.IADD R3, R3, 0x1, -R101 ;  /* 0x0000000103037824 */ /* 0x000fe400078e0a65 */
[----:B------:R-:W-:Y:S01]  /*79b0*/  @!PT LDS RZ, [RZ] ;  /* 0x00000000fffff984 */ /* 0x000fe20000000800 */
[----:B------:R1:W-:Y:S05]  /*79c0*/  @P3 LDGSTS.E.BYPASS.LTC128B.128 [R210+0x100], [R14.64], !P4 ;  /* 0x001000000ed23fae */ /* 0x0003ea000e101d48 */
[----:B------:R1:W-:Y:S05]  /*79d0*/  @P3 LDGSTS.E.BYPASS.LTC128B.128 [R210+0x3100], [R14.64+0x80], !P6 ;  /* 0x031000800ed23fae */ /* 0x0003ea000f101d48 */
[----:B------:R1:W-:Y:S05]  /*79e0*/  @P1 LDGSTS.E.BYPASS.LTC128B.128 [R241+0x1100], [R10.64], !P4 ;  /* 0x011000000af11fae */ /* 0x0003ea000e101d48 */
[----:B------:R1:W-:Y:S05]  /*79f0*/  @P1 LDGSTS.E.BYPASS.LTC128B.128 [R241+0x4100], [R10.64+0x80], !P6 ;  /* 0x041000800af11fae */ /* 0x0003ea000f101d48 */
[----:B------:R1:W-:Y:S05]  /*7a00*/  @P0 LDGSTS.E.BYPASS.LTC128B.128 [R241+0x2100], [R8.64], !P4 ;  /* 0x0210000008f10fae */ /* 0x0003ea000e101d48 */
[----:B------:R1:W-:Y:S01]  /*7a10*/  @P0 LDGSTS.E.BYPASS.LTC128B.128 [R241+0x5100], [R8.64+0x80], !P6 ;  /* 0x0510008008f10fae */ /* 0x0003e2000f101d48 */
[----:B------:R-:W-:Y:S04]  /*7a20*/  ISETP.GE.AND P0, PT, R3, 0x1, PT ;  /* 0x000000010300780c */ /* 0x000fe80003f06270 */
[----:B------:R-:W0:Y:S01]  /*7a30*/  LDGDEPBAR ;  /* 0x00000000000079af */ /* 0x000e220000000000 */
[----:B------:R-:W-:Y:S04]  /*7a40*/  DEPBAR.LE SB0, 0x0 ;  /* 0x000080000000791a */ /* 0x000fe80000000000 */
[----:B------:R-:W-:Y:S06]  /*7a50*/  BAR.SYNC.DEFER_BLOCKING 0x0 ;  /* 0x0000000000007b1d */ /* 0x000fec0000010000 */
[----:B------:R-:W-:-:S05]  /*7a60*/  @!P0 BRA `(.L_x_948) ;  /* 0x000000a000008947 */ /* 0x000fca0003800000 */
[----:B-123--:R-:W1:Y:S01]  /*7a70*/  @!P5 LDS.128 R16, [R210+0x100] ;  /* 0x00010000d210d984 */ /* 0x00ee620000000c00 */
[CC--:B------:R-:W-:Y:S04]  /*7a80*/  @!P5 LEA R8, P0, R76.reuse, R4.reuse, 0x1 ;  /* 0x000000044c08d211 */ /* 0x0c0fe800078008ff */
        /* <DEDUP_REMOVED lines=8> */
.L_x_948:
[----:B-123--:R-:W-:Y:S05]  /*7b10*/  BSYNC B0 ;  /* 0x0000000000007941 */ /* 0x00efea0003800000 */
.L_x_947:
[----:B------:R1:W2:Y:S01]  /*7b20*/  SHFL.IDX PT, R5, R6, 0x1, 0x181f ;  /* 0x00381f0006057f89 */ /* 0x0002a200000e0000 */
[----:B------:R-:W-:Y:S01]  /*7b30*/  ISETP.GE.AND P0, PT, R3, 0x21, PT ;  /* 0x000000210300780c */ /* 0x000fe20003f06270 */
[----:B------:R-:W-:Y:S02]  /*7b40*/  BSSY B0, `(.L_x_949) ;  /* 0x000000d000007945 */ /* 0x000fe40003800000 */
[----:B------:R1:W3:Y:S10]  /*7b50*/  SHFL.IDX PT, R4, R20, 0x1, 0x181f ;  /* 0x00381f0014047f89 */ /* 0x0002f400000e0000 */
        /* <DEDUP_REMOVED lines=11> */
.L_x_950:
[----:B------:R-:W-:Y:S05]  /*7c10*/  BSYNC B0 ;  /* 0x0000000000007941 */ /* 0x000fea0003800000 */
.L_x_949:
        /* <DEDUP_REMOVED lines=15> */
.L_x_952:
[----:B------:R-:W-:Y:S05]  /*7d10*/  BSYNC B0 ;  /* 0x0000000000007941 */ /* 0x000fea0003800000 */
.L_x_951:
[C---:B------:R-:W-:Y:S02]  /*7d20*/  ISETP.GT.AND P0, PT, R32.reuse, R122, PT ;  /* 0x0000007a2000720c */ /* 0x040fe40003f04270 */
[----:B------:R-:W-:Y:S11]  /*7d30*/  IADD3 R32, R32, -0x1, RZ ;  /* 0xffffffff20207810 */ /* 0x000ff60007ffe0ff */
[----:B-12---:R-:W-:Y:S01]  /*7d40*/  @P0 SHF.R.S32.HI R6, RZ, 0x1f, R32 ;  /* 0x0000001fff060819 */ /* 0x006fe20000011420 */
[----:B---3--:R-:W-:Y:S02]  /*7d50*/  @P0 IMAD.MOV.U32 R4, RZ, RZ, R114 ;  /* 0x000000ffff040224 */ /* 0x008fe400078e0072 */
[----:B----4-:R-:W-:Y:S02]  /*7d60*/  @P0 IMAD.MOV.U32 R5, RZ, RZ, R113 ;  /* 0x000000ffff050224 */ /* 0x010fe400078e0071 */
[----:B------:R-:W-:Y:S02]  /*7d70*/  @P0 IMAD R3, R146, R32, RZ ;  /* 0x0000002092030224 */ /* 0x000fe400078e02ff */
[-C--:B------:R-:W-:Y:S04]  /*7d80*/  @P0 IMAD.WIDE.U32 R4, R32, R134.reuse, R4 ;  /* 0x0000008620040225 */ /* 0x080fe800078e0004 */
[----:B------:R-:W-:Y:S01]  /*7d90*/  @P0 IMAD R3, R6, R134, R3 ;  /* 0x0000008606030224 */ /* 0x000fe200078e0203 */
[----:B------:R-:W-:Y:S02]  /*7da0*/  @P0 LEA R8, P1, R4, c[0x0][0x220], 0x1 ;  /* 0x0000880004080a11 */ /* 0x000fe400078208ff */
[----:B------:R-:W-:Y:S01]  /*7db0*/  @P0 SHF.L.U64.HI R6, R152, 0x1, R149 ;  /* 0x0000000198060819 */ /* 0x000fe20000010295 */
[----:B------:R-:W-:Y:S05]  /*7dc0*/  @P0 IMAD.IADD R3, R5, 0x1, R3 ;  /* 0x0000000105030824 */ /* 0x000fea00078e0203 */
[----:B------:R-:W-:Y:S02]  /*7dd0*/  @P0 LEA.HI.X R9, R4, c[0x0][0x224], R3, 0x1, P1 ;  /* 0x0000890004090a11 */ /* 0x000fe400008f0c03 */
[----:B------:R-:W-:Y:S03]  /*7de0*/  @P0 SHF.L.U32 R3, R152, 0x1, RZ ;  /* 0x0000000198030819 */ /* 0x000fe600000006ff */
[----:B------:R-:W-:Y:S01]  /*7df0*/  @!PT LDS RZ, [RZ] ;  /* 0x00000000fffff984 */ /* 0x000fe20000000800 */
[----:B------:R-:W-:Y:S01]  /*7e00*/  @!PT LDS RZ, [RZ] ;  /* 0x00000000fffff984 */ /* 0x000fe20000000800 */
[----:B------:R-:W-:Y:S01]  /*7e10*/  @!PT LDS RZ, [RZ] ;  /* 0x00000000fffff984 */ /* 0x000fe20000000800 */
[----:B------:R1:W-:Y:S01]  /*7e20*/  @P0 LDGSTS.E.BYPASS.LTC128B.128 [R210+0x8100], [R8.64], !P4 ;  /* 0x0810000008d20fae */ /* 0x0003e2000e101d48 */
[----:B------:R-:W-:Y:S03]  /*7e30*/  @P0 IADD3 R4, P1, R3, R8, RZ ;  /* 0x0000000803040210 */ /* 0x000fe60007f3e0ff */
[----:B------:R1:W-:Y:S02]  /*7e40*/  @P0 LDGSTS.E.BYPASS.LTC128B.128 [R210+0xb100], [R8.64+0x80], !P6 ;  /* 0x0b10008008d20fae */ /* 0x0003e4000f101d48 */
[----:B------:R-:W-:Y:S01]  /*7e50*/  @P0 IMAD.X R5, R6, 0x1, R9, P1 ;  /* 0x0000000106050824 */ /* 0x000fe200008e0609 */
[----:B------:R-:W-:Y:S04]  /*7e60*/  @P0 IADD3 R10, P1, R4, R3, RZ ;  /* 0x00000003040a0210 */ /* 0x000fe80007f3e0ff */
[----:B------:R1:W-:Y:S01]  /*7e70*/  @P0 LDGSTS.E.BYPASS.LTC128B.128 [R210+0x9100], [R4.64], !P4 ;  /* 0x0910000004d20fae */ /* 0x0003e2000e101d48 */
[----:B------:R-:W-:Y:S03]  /*7e80*/  @P0 IADD3.X R11, R5, R6, RZ, P1, !PT ;  /* 0x00000006050b0210 */ /* 0x000fe60000ffe4ff */
[----:B------:R1:W-:Y:S04]  /*7e90*/  @P0 LDGSTS.E.BYPASS.LTC128B.128 [R210+0xc100], [R4.64+0x80], !P6 ;  /* 0x0c10008004d20fae */ /* 0x0003e8000f101d48 */
[----:B------:R1:W-:Y:S04]  /*7ea0*/  @P0 LDGSTS.E.BYPASS.LTC128B.128 [R210+0xa100], [R10.64], !P4 ;  /* 0x0a1000000ad20fae */ /* 0x0003e8000e101d48 */
[----:B------:R1:W-:Y:S04]  /*7eb0*/  @P0 LDGSTS.E.BYPASS.LTC128B.128 [R210+0xd100], [R10.64+0x80], !P6 ;  /* 0x0d1000800ad20fae */ /* 0x0003e8000f101d48 */
[----:B------:R-:W0:Y:S01]  /*7ec0*/  LDGDEPBAR ;  /* 0x00000000000079af */ /* 0x000e220000000000 */
[----:B------:R-:W-:-:S05]  /*7ed0*/  @P0 BRA `(.L_x_953) ;  /* 0xffffb5c000000947 */ /* 0x000fca000383ffff */
[----:B------:R-:W-:Y:S01]  /*7ee0*/  WARPSYNC 0xffffffff ;  /* 0xffffffff00007948 */ /* 0x000fe20003800000 */
[----:B------:R-:W-:Y:S06]  /*7ef0*/  BAR.SYNC.DEFER_BLOCKING 0x0 ;  /* 0x0000000000007b1d */ /* 0x000fec0000010000 */
.L_x_918:
[----:B------:R-:W2:Y:S01]  /*7f00*/  LDL R94, [R1+0xc] ;  /* 0x00000c00015e7983 */ /* 0x000ea20000100800 */
[----:B------:R-:W-:-:S05]  /*7f10*/  IMAD.MOV.U32 R70, RZ, RZ, c[0x0][0x2c4] ;  /* 0x0000b100ff467624 */ /* 0x000fca00078e00ff */
[----:B------:R-:W-:Y:S01]  /*7f20*/  ISETP.NE.AND P3, PT, R70, 0x1, PT ;  /* 0x000000014600780c */ /* 0x000fe20003f65270 */
[----:B-1----:R-:W-:-:S05]  /*7f30*/  IMAD.MOV.U32 R5, RZ, RZ, c[0x0][0x32c] ;  /* 0x0000cb00ff057624 */ /* 0x002fca00078e00ff */
[----:B------:R-:W-:Y:S02]  /*7f40*/  ISETP.GE.AND P1, PT, R5, 0x1, PT ;  /* 0x000000010500780c */ /* 0x000fe40003f26270 */
[----:B------:R-:W-:Y:S02]  /*7f50*/  IADD3 R3, R244, 0x1, -R243 ;  /* 0x00000001f4037810 */ /* 0x000fe40007ffe8f3 */
[----:B--2---:R-:W-:-:S05]  /*7f60*/  IADD3 R2, R94, 0x7f, RZ ;  /* 0x0000007f5e027810 */ /* 0x004fca0007ffe0ff */
[----:B------:R-:W-:-:S05]  /*7f70*/  @P3 IMAD.HI.U32 R4, R2, c[0x0][0x2c8], RZ ;  /* 0x0000b20002043a27 */ /* 0x000fca00078e00ff */
[----:B------:R-:W-:-:S05]  /*7f80*/  @P3 SHF.R.U32.HI R2, RZ, c[0x0][0x2cc], R4 ;  /* 0x0000b300ff023a19 */ /* 0x000fca0000011604 */
[----:B------:R-:W-:-:S05]  /*7f90*/  IMAD.IADD R2, R3, 0x1, R2 ;  /* 0x0000000103027824 */ /* 0x000fca00078e0202 */
[----:B------:R-:W-:Y:S01]  /*7fa0*/  IADD3 R4, R2, c[0x0][0x328], RZ ;  /* 0x0000ca0002047a10 */ /* 0x000fe20007ffe0ff */
[----:B------:R-:W-:Y:S05]  /*7fb0*/  @!P1 BRA `(.L_x_954) ;  /* 0x0000011000009947 */ /* 0x000fea0003800000 */
[C---:B------:R-:W-:Y:S01]  /*7fc0*/  ISETP.GT.AND P0, PT, R2.reuse, RZ, PT ;  /* 0x000000ff0200720c */ /* 0x040fe20003f04270 */
[----:B------:R-:W-:Y:S01]  /*7fd0*/  BSSY B0, `(.L_x_955) ;  /* 0x000000d000007945 */ /* 0x000fe20003800000 */
[----:B------:R-:W-:Y:S01]  /*7fe0*/  IADD3 R3, R2, -0x1, RZ ;  /* 0xffffffff02037810 */ /* 0x000fe20007ffe0ff */
[----:B------:R-:W-:-:S10]  /*7ff0*/  IMAD.MOV.U32 R5, RZ, RZ, c[0x0][0x32c] ;  /* 0x0000cb00ff057624 */ /* 0x000fd400078e00ff */
[----:B------:R-:W-:Y:S05]  /*8000*/  @P0 BRA `(.L_x_956) ;  /* 0x0000006000000947 */ /* 0x000fea0003800000 */
[----:B------:R-:W-:Y:S01]  /*8010*/  ISETP.NE.AND P0, PT, R5, 0x1, PT ;  /* 0x000000010500780c */ /* 0x000fe20003f05270 */
[----:B------:R-:W-:-:S12]  /*8020*/  IMAD.MOV R2, RZ, RZ, -R2 ;  /* 0x000000ffff027224 */ /* 0x000fd800078e0a02 */
[----:B------:R-:W-:-:S05]  /*8030*/  @P0 IMAD.HI.U32 R3, R2, c[0x0][0x330], RZ ;  /* 0x0000cc0002030a27 */ /* 0x000fca00078e00ff */
[----:B------:R-:W-:-:S04]  /*8040*/  @P0 SHF.R.U32.HI R2, RZ, c[0x0][0x334], R3 ;  /* 0x0000cd00ff020a19 */ /* 0x000fc80000011603 */
[----:B------:R-:W-:Y:S01]  /*8050*/  LOP3.LUT R3, RZ, R2, RZ, 0x33, !PT ;  /* 0x00000002ff037212 */ /* 0x000fe200078e33ff */
[----:B------:R-:W-:Y:S05]  /*8060*/  BRA `(.L_x_957) ;  /* 0x0000003000007947 */ /* 0x000fea0003800000 */
.L_x_956:
[----:B------:R-:W-:-:S13]  /*8070*/  ISETP.NE.AND P0, PT, R5, 0x1, PT ;  /* 0x000000010500780c */ /* 0x000fda0003f05270 */
[----:B------:R-:W-:-:S05]  /*8080*/  @P0 IMAD.HI.U32 R2, R3, c[0x0][0x330], RZ ;  /* 0x0000cc0003020a27 */ /* 0x000fca00078e00ff */
[----:B------:R-:W-:Y:S02]  /*8090*/  @P0 SHF.R.U32.HI R3, RZ, c[0x0][0x334], R2 ;  /* 0x0000cd00ff030a19 */ /* 0x000fe40000011602 */
.L_x_957:
[----:B------:R-:W-:Y:S05]  /*80a0*/  BSYNC B0 ;  /* 0x0000000000007941 */ /* 0x000fea0003800000 */
.L_x_955:
[----:B------:R-:W-:-:S05]  /*80b0*/  IMAD R3, R3, R5, c[0x0][0x32c] ;  /* 0x0000cb0003037624 */ /* 0x000fca00078e0205 */
[----:B------:R-:W-:-:S04]  /*80c0*/  IMNMX R4, R4, R3, PT ;  /* 0x0000000304047217 */ /* 0x000fc80003800200 */
.L_x_954:
[----:B------:R-:W-:Y:S01]  /*80d0*/  IADD3 R4, R4, 0x5f, RZ ;  /* 0x0000005f04047810 */ /* 0x000fe20007ffe0ff */
[----:B------:R-:W-:-:S04]  /*80e0*/  @P3 IMAD.HI.U32 R3, R94, c[0x0][0x2c8], RZ ;  /* 0x0000b2005e033a27 */ /* 0x000fc800078e00ff */
[----:B------:R-:W-:-:S04]  /*80f0*/  IMAD.HI R4, R4, 0x2aaaaaab, RZ ;  /* 0x2aaaaaab04047827 */ /* 0x000fc800078e02ff */
[----:B------:R-:W-:Y:S01]  /*8100*/  IMAD.MOV.U32 R2, RZ, RZ, R94 ;  /* 0x000000ffff027224 */ /* 0x000fe200078e005e */
[----:B------:R-:W-:Y:S02]  /*8110*/  @P3 SHF.R.U32.HI R2, RZ, c[0x0][0x2cc], R3 ;  /* 0x0000b300ff023a19 */ /* 0x000fe40000011603 */
        /* <DEDUP_REMOVED lines=16> */
.L_x_960:
[----:B------:R-:W-:-:S04]  /*8220*/  MOV R4, c[0x0][0x32c] ;  /* 0x0000cb0000047a02 */ /* 0x000fc80000000f00 */
[----:B------:R-:W-:-:S13]  /*8230*/  ISETP.NE.AND P0, PT, R4, 0x1, PT ;  /* 0x000000010400780c */ /* 0x000fda0003f05270 */
[----:B------:R-:W-:-:S05]  /*8240*/  @P0 IMAD.HI.U32 R4, R2, c[0x0][0x330], RZ ;  /* 0x0000cc0002040a27 */ /* 0x000fca00078e00ff */
[----:B------:R-:W-:Y:S02]  /*8250*/  @P0 SHF.R.U32.HI R2, RZ, c[0x0][0x334], R4 ;  /* 0x0000cd00ff020a19 */ /* 0x000fe40000011604 */
.L_x_961:
[----:B------:R-:W-:Y:S05]  /*8260*/  BSYNC B0 ;  /* 0x0000000000007941 */ /* 0x000fea0003800000 */
.L_x_959:
[----:B------:R-:W-:-:S05]  /*8270*/  IMAD R2, R2, c[0x0][0x32c], RZ ;  /* 0x0000cb0002027a24 */ /* 0x000fca00078e02ff */
[----:B------:R-:W-:-:S05]  /*8280*/  IMNMX R3, R3, R2, !PT ;  /* 0x0000000203037217 */ /* 0x000fca0007800200 */
.L_x_958:
[----:B------:R-:W-:Y:S01]  /*8290*/  IMAD.HI R3, R3, 0x2aaaaaab, RZ ;  /* 0x2aaaaaab03037827 */ /* 0x000fe200078e02ff */
[----:B------:R-:W-:Y:S04]  /*82a0*/  BSSY B0, `(.L_x_962) ;  /* 0x0000024000007945 */ /* 0x000fe80003800000 */
[----:B------:R-:W-:-:S04]  /*82b0*/  SHF.R.U32.HI R2, RZ, 0x1f, R3 ;  /* 0x0000001fff027819 */ /* 0x000fc80000011603 */
[----:B------:R-:W-:Y:S01]  /*82c0*/  LEA.HI.SX32 R3, R3, R2, 0x1c ;  /* 0x0000000203037211 */ /* 0x000fe200078fe2ff */
[----:B------:R-:W-:-:S03]  /*82d0*/  IMAD.MOV.U32 R2, RZ, RZ, RZ ;  /* 0x000000ffff027224 */ /* 0x000fc600078e00ff */
[----:B------:R-:W-:-:S04]  /*82e0*/  IMNMX R6, RZ, R3, !PT ;  /* 0x00000003ff067217 */ /* 0x000fc80007800200 */
[----:B------:R-:W-:-:S13]  /*82f0*/  ISETP.GT.AND P0, PT, R8, R6, PT ;  /* 0x000000060800720c */ /* 0x000fda0003f04270 */
[----:B------:R-:W-:Y:S05]  /*8300*/  @!P0 BRA `(.L_x_963) ;  /* 0x000001d000008947 */ /* 0x000fea0003800000 */
[----:B------:R-:W-:Y:S02]  /*8310*/  IABS R3, R132 ;  /* 0x0000008400037213 */ /* 0x000fe40000000000 */
[----:B------:R-:W-:Y:S02]  /*8320*/  IADD3 R4, R132, -0x1, R8 ;  /* 0xffffffff84047810 */ /* 0x000fe40007ffe008 */
[----:B------:R-:W1:Y:S03]  /*8330*/  I2F.RP R2, R3 ;  /* 0x0000000300027306 */ /* 0x000e660000209400 */
[----:B------:R-:W-:Y:S02]  /*8340*/  IMAD.IADD R9, R4, 0x1, -R6 ;  /* 0x0000000104097824 */ /* 0x000fe400078e0a06 */
[----:B------:R-:W-:-:S03]  /*8350*/  IMAD.MOV.U32 R4, RZ, RZ, RZ ;  /* 0x000000ffff047224 */ /* 0x000fc600078e00ff */
        /* <DEDUP_REMOVED lines=24> */
.L_x_963:
[----:B------:R-:W-:Y:S05]  /*84e0*/  BSYNC B0 ;  /* 0x0000000000007941 */ /* 0x000fea0003800000 */
.L_x_962:
[----:B------:R-:W2:Y:S01]  /*84f0*/  LDL R3, [R1+0x28] ;  /* 0x0000280001037983 */ /* 0x000ea20000100800 */
        /* <DEDUP_REMOVED lines=33> */
[----:B--2---:R-:W-:-:S04]  /*8710*/  IMAD R242, R3, R2, R6 ;  /* 0x0000000203f27224 */ /* 0x004fc800078e0206 */
[--C-:B------:R-:W-:Y:S01]  /*8720*/  IMAD.IADD R3, R242, 0x1, R2.reuse ;  /* 0x00000001f2037824 */ /* 0x100fe200078e0202 */
[----:B------:R-:W-:-:S04]  /*8730*/  PRMT R2, RZ, 0x7610, R2 ;  /* 0x00007610ff027816 */ /* 0x000fc80000000002 */
[----:B------:R-:W-:-:S04]  /*8740*/  IMNMX R212, R8, R3, PT ;  /* 0x0000000308d47217 */ /* 0x000fc80003800200 */
[----:B------:R-:W-:-:S13]  /*8750*/  ISETP.GT.AND P0, PT, R212, R242, PT ;  /* 0x000000f2d400720c */ /* 0x000fda0003f04270 */
[----:B------:R-:W-:Y:S05]  /*8760*/  @!P0 BRA `(.L_x_964) ;  /* 0x000150c000008947 */ /* 0x000fea0003800000 */
[----:B------:R-:W2:Y:S01]  /*8770*/  LDL R10, [R1+0x24] ;  /* 0x00002400010a7983 */ /* 0x000ea20000100800 */
[----:B------:R-:W-:-:S03]  /*8780*/  ISETP.NE.U32.AND P0, PT, RZ, c[0x0][0x340], PT ;  /* 0x0000d000ff007a0c */ /* 0x000fc60003f05070 */
[----:B------:R-:W3:Y:S01]  /*8790*/  LDL R9, [R1+0x20] ;  /* 0x0000200001097983 */ /* 0x000ee20000100800 */
[----:B------:R-:W-:-:S13]  /*87a0*/  ISETP.NE.AND.EX P0, PT, RZ, c[0x0][0x344], PT, P0 ;  /* 0x0000d100ff007a0c */ /* 0x000fda0003f05300 */
[----:B------:R-:W-:-:S04]  /*87b0*/  @P0 IMAD.MOV.U32 R2, RZ, RZ, 0x4 ;  /* 0x00000004ff020424 */ /* 0x000fc800078e00ff */
[----:B--2---:R-:W-:-:S06]  /*87c0*/  @P0 IMAD.WIDE R2, R10, R2, c[0x0][0x340] ;  /* 0x0000d0000a020625 */ /* 0x004fcc00078e0202 */
[----:B------:R1:W5:Y:S01]  /*87d0*/  @P0 LDG.E R2, [R2.64] ;  /* 0x0000000802020981 */ /* 0x000362000c1e1900 */
[----:B------:R-:W-:Y:S01]  /*87e0*/  ISETP.NE.U32.AND P1, PT, RZ, c[0x0][0x348], PT ;  /* 0x0000d200ff007a0c */ /* 0x000fe20003f25070 */
[----:B------:R-:W-:Y:S01]  /*87f0*/  IMAD.WIDE.U32 R4, R144, c[0x0][0x178], RZ ;  /* 0x00005e0090047a25 */ /* 0x000fe200078e00ff */
[----:B------:R-:W-:Y:S02]  /*8800*/  SHF.R.S32.HI R6, RZ, 0x1f, R10 ;  /* 0x0000001fff067819 */ /* 0x000fe4000001140a */
[----:B------:R-:W-:Y:S01]  /*8810*/  ISETP.NE.AND.EX P1, PT, RZ, c[0x0][0x34c], PT, P1 ;  /* 0x0000d300ff007a0c */ /* 0x000fe20003f25310 */
[----:B------:R-:W-:Y:S01]  /*8820*/  WARPSYNC 0xffffffff ;  /* 0xffffffff00007948 */ /* 0x000fe20003800000 */
[----:B---3--:R-:W-:Y:S02]  /*8830*/  LOP3.LUT R73, R9, 0xffff, RZ, 0xc0, !PT ;  /* 0x0000ffff09497812 */ /* 0x008fe400078ec0ff */
[----:B------:R-:W-:Y:S02]  /*8840*/  SEL R11, R6, RZ, !P1 ;  /* 0x000000ff060b7207 */ /* 0x000fe40004800000 */
[----:B------:R-:W-:-:S02]  /*8850*/  IADD3 R126, R212, -0x1, RZ ;  /* 0xffffffffd47e7810 */ /* 0x000fc40007ffe0ff */
[----:B-1----:R-:W-:-:S05]  /*8860*/  SHF.R.S32.HI R3, RZ, 0x1f, R144 ;  /* 0x0000001fff037819 */ /* 0x002fca0000011490 */
[----:B------:R-:W-:-:S04]  /*8870*/  IMAD R3, R3, c[0x0][0x178], RZ ;  /* 0x00005e0003037a24 */ /* 0x000fc800078e02ff */
[----:B------:R-:W-:Y:S01]  /*8880*/  IMAD R3, R144, c[0x0][0x17c], R3 ;  /* 0x00005f0090037a24 */ /* 0x000fe200078e0203 */
[----:B------:R-:W-:-:S03]  /*8890*/  SEL R6, R10, RZ, !P1 ;  /* 0x000000ff0a067207 */ /* 0x000fc60004800000 */
[----:B------:R-:W-:Y:S02]  /*88a0*/  IMAD.IADD R9, R5, 0x1, R3 ;  /* 0x0000000105097824 */ /* 0x000fe400078e0203 */
[----:B------:R-:W-:-:S03]  /*88b0*/  @!P0 IMAD.MOV.U32 R2, RZ, RZ, R10 ;  /* 0x000000ffff028224 */ /* 0x000fc600078e000a */
[----:B------:R-:W2:Y:S01]  /*88c0*/  LDL R130, [R1+0x10] ;  /* 0x0000100001827983 */ /* 0x000ea20000100800 */
[----:B------:R-:W-:Y:S01]  /*88d0*/  IMAD.MOV.U32 R61, RZ, RZ, 0x60 ;  /* 0x00000060ff3d7424 */ /* 0x000fe200078e00ff */
[----:B-----5:R-:W-:Y:S01]  /*88e0*/  SHF.R.S32.HI R5, RZ, 0x1f, R2 ;  /* 0x0000001fff057819 */ /* 0x020fe20000011402 */
[----:B------:R-:W-:Y:S01]  /*88f0*/  IMAD.MOV.U32 R131, RZ, RZ, c[0x0][0x2b8] ;  /* 0x0000ae00ff837624 */ /* 0x000fe200078e00ff */
[----:B------:R-:W-:Y:S01]  /*8900*/  LOP3.LUT R209, R209, 0xfff7ffff, RZ, 0xc0, !PT ;  /* 0xfff7ffffd1d17812 */ /* 0x000fe200078ec0ff */
[----:B------:R-:W-:Y:S02]  /*8910*/  IMAD R125, R212, R61, -0x60 ;  /* 0xffffffa0d47d7424 */ /* 0x000fe400078e023d */
[----:B------:R-:W-:Y:S01]  /*8920*/  IMAD.WIDE.U32 R128, R2, c[0x0][0x2b0], RZ ;  /* 0x0000ac0002807a25 */ /* 0x000fe200078e00ff */
[----:B------:R-:W-:Y:S01]  /*8930*/  BAR.SYNC.DEFER_BLOCKING 0x0 ;  /* 0x0000000000007b1d */ /* 0x000fe20000010000 */
[----:B------:R-:W-:-:S02]  /*8940*/  ISETP.NE.AND P1, PT, R131, 0x1, PT ;  /* 0x000000018300780c */ /* 0x000fc40003f25270 */
[----:B------:R-:W-:Y:S02]  /*8950*/  IMAD.IADD R3, R0, 0x1, R125 ;  /* 0x0000000100037824 */ /* 0x000fe400078e027d */
[----:B------:R-:W-:Y:S01]  /*8960*/  IMAD.MOV.U32 R213, RZ, RZ, RZ ;  /* 0x000000ffffd57224 */ /* 0x000fe200078e00ff */
[----:B------:R-:W-:Y:S02]  /*8970*/  STL.64 [R1], R128 ;  /* 0x0000008001007387 */ /* 0x000fe40000100a00 */
[----:B------:R-:W-:-:S04]  /*8980*/  ISETP.GE.AND P0, PT, R3, R244, PT ;  /* 0x000000f40300720c */ /* 0x000fc80003f06270 */
[----:B------:R-:W-:Y:S02]  /*8990*/  ISETP.GT.OR P0, PT, R0, 0x5f, P0 ;  /* 0x0000005f0000780c */ /* 0x000fe40000704670 */
[----:B------:R-:W-:Y:S01]  /*89a0*/  @P1 LOP3.LUT R209, R209, 0x80000, RZ, 0xfc, !PT ;  /* 0x00080000d1d11812 */ /* 0x000fe200078efcff */
[----:B--2---:R-:W-:Y:S02]  /*89b0*/  IMAD.IADD R14, R3, 0x1, R130 ;  /* 0x00000001030e7824 */ /* 0x004fe400078e0282 */
[----:B------:R-:W-:Y:S02]  /*89c0*/  IMAD R3, R5, c[0x0][0x2b0], RZ ;  /* 0x0000ac0005037a24 */ /* 0x000fe400078e02ff */
[----:B------:R-:W-:-:S04]  /*89d0*/  @P1 IMAD.HI.U32 R5, R14, c[0x0][0x2bc], RZ ;  /* 0x0000af000e051a27 */ /* 0x000fc800078e00ff */
[----:B------:R-:W-:Y:S01]  /*89e0*/  IMAD.MOV.U32 R8, RZ, RZ, R14 ;  /* 0x000000ffff087224 */ /* 0x000fe200078e000e */
[----:B------:R-:W-:Y:S01]  /*89f0*/  @P1 SHF.R.U32.HI R8, RZ, c[0x0][0x2c0], R5 ;  /* 0x0000b000ff081a19 */ /* 0x000fe20000011605 */
[----:B------:R-:W-:-:S04]  /*8a00*/  IMAD R3, R2, c[0x0][0x2b4], R3 ;  /* 0x0000ad0002037a24 */ /* 0x000fc800078e0203 */
[----:B------:R-:W-:Y:S01]  /*8a10*/  IMAD.IADD R127, R129, 0x1, R3 ;  /* 0x00000001817f7824 */ /* 0x000fe200078e0203 */
[----:B------:R-:W-:-:S04]  /*8a20*/  @!P0 IADD3 R3, P1, R8, R128, RZ ;  /* 0x0000008008038210 */ /* 0x000fc80007f3e0ff */
[----:B------:R-:W-:Y:S01]  /*8a30*/  @!P0 LEA.HI.X.SX32 R5, R8, R127, 0x1, P1 ;  /* 0x0000007f08058211 */ /* 0x000fe200008f0eff */
[----:B------:R-:W-:Y:S01]  /*8a40*/  IMAD R60, R243, c[0x0][0x2c4], RZ ;  /* 0x0000b100f33c7a24 */ /* 0x000fe200078e02ff */
[----:B------:R-:W-:Y:S01]  /*8a50*/  @!P0 LEA R2, P1, R3, c[0x0][0x2a0], 0x2 ;  /* 0x0000a80003028a11 */ /* 0x000fe200078210ff */
[----:B------:R-:W-:Y:S01]  /*8a60*/  IMAD.WIDE.U32 R250, R73, c[0x0][0x1e8], RZ ;  /* 0x00007a0049fa7a25 */ /* 0x000fe200078e00ff */
[----:B------:R-:W-:Y:S02]  /*8a70*/  STL [R1+0x8], R127 ;  /* 0x0000087f01007387 */ /* 0x000fe40000100800 */
[----:B------:R-:W-:-:S05]  /*8a80*/  @!P0 LEA.HI.X R3, R3, c[0x0][0x2a4], R5, 0x2, P1 ;  /* 0x0000a90003038a11 */ /* 0x000fca00008f1405 */
[----:B------:R1:W2:Y:S01]  /*8a90*/  @!P0 LDG.E R213, [R2.64] ;  /* 0x0000000802d58981 */ /* 0x0002a2000c1e1900 */
[----:B------:R-:W-:Y:S01]  /*8aa0*/  IMAD.MOV.U32 R5, RZ, RZ, R9 ;  /* 0x000000ffff057224 */ /* 0x000fe200078e0009 */
[----:B------:R-:W-:Y:S01]  /*8ab0*/  ISETP.GE.AND P1, PT, R76, c[0x0][0x198], PT ;  /* 0x000066004c007a0c */ /* 0x000fe20003f26270 */
[----:B------:R-:W-:Y:S01]  /*8ac0*/  IMAD R9, R11, c[0x0][0x1c0], RZ ;  /* 0x000070000b097a24 */ /* 0x000fe200078e02ff */
[----:B------:R-:W-:Y:S01]  /*8ad0*/  LOP3.LUT R209, R209, 0xfffbffff, RZ, 0xc0, !PT ;  /* 0xfffbffffd1d17812 */ /* 0x000fe200078ec0ff */
[----:B------:R-:W-:-:S04]  /*8ae0*/  IMAD.WIDE.U32 R4, R73, c[0x0][0x1b8], R4 ;  /* 0x00006e0049047a25 */ /* 0x000fc800078e0004 */
[----:B------:R-:W-:Y:S02]  /*8af0*/  IMAD R5, R73, c[0x0][0x1bc], R5 ;  /* 0x00006f0049057a24 */ /* 0x000fe400078e0205 */
[C---:B------:R-:W-:Y:S02]  /*8b00*/  IMAD R9, R6.reuse, c[0x0][0x1c4], R9 ;  /* 0x0000710006097a24 */ /* 0x040fe400078e0209 */
[----:B------:R-:W-:-:S04]  /*8b10*/  IMAD.WIDE.U32 R4, R6, c[0x0][0x1c0], R4 ;  /* 0x0000700006047a25 */ /* 0x000fc800078e0004 */
[----:B------:R-:W-:Y:S02]  /*8b20*/  IMAD.IADD R5, R5, 0x1, R9 ;  /* 0x0000000105057824 */ /* 0x000fe400078e0209 */
[----:B------:R-:W-:Y:S02]  /*8b30*/  IMAD R252, R73, c[0x0][0x1ec], R251 ;  /* 0x00007b0049fc7a24 */ /* 0x000fe400078e02fb */
[----:B------:R-:W-:Y:S02]  /*8b40*/  IMAD R61, R212, -0x60, R61 ;  /* 0xffffffa0d43d7824 */ /* 0x000fe400078e023d */
[----:B-1----:R-:W-:Y:S02]  /*8b50*/  IMAD.IADD R3, R0, 0x1, R94 ;  /* 0x0000000100037824 */ /* 0x002fe400078e025e */
[----:B------:R-:W-:Y:S02]  /*8b60*/  IMAD.IADD R124, R244, 0x1, R61 ;  /* 0x00000001f47c7824 */ /* 0x000fe400078e023d */
[----:B------:R-:W-:-:S04]  /*8b70*/  @P3 IMAD.HI.U32 R10, R3, c[0x0][0x2c8], RZ ;  /* 0x0000b200030a3a27 */ /* 0x000fc800078e00ff */
[----:B------:R-:W-:Y:S01]  /*8b80*/  IMAD.MOV.U32 R2, RZ, RZ, R3 ;  /* 0x000000ffff027224 */ /* 0x000fe200078e0003 */
[----:B------:R-:W-:Y:S01]  /*8b90*/  @P3 SHF.R.U32.HI R2, RZ, c[0x0][0x2cc], R10 ;  /* 0x0000b300ff023a19 */ /* 0x000fe2000001160a */
[----:B------:R-:W-:-:S03]  /*8ba0*/  IMAD.IADD R68, R124, 0x1, -R101 ;  /* 0x000000017c447824 */ /* 0x000fc600078e0a65 */
[--C-:B------:R-:W-:Y:S01]  /*8bb0*/  SHF.R.S32.HI R10, RZ, 0x1f, R2.reuse ;  /* 0x0000001fff0a7819 */ /* 0x100fe20000011402 */
[----:B------:R-:W-:Y:S01]  /*8bc0*/  IMAD.MOV R6, RZ, RZ, -R2 ;  /* 0x000000ffff067224 */ /* 0x000fe200078e0a02 */
[----:B------:R-:W-:-:S03]  /*8bd0*/  ISETP.GE.AND P2, PT, R68, 0x1, PT ;  /* 0x000000014400780c */ /* 0x000fc60003f46270 */
        /* <DEDUP_REMOVED lines=10> */
[----:B------:R-:W-:Y:S01]  /*8c80*/  LEA R3, P0, R2, c[0x0][0x160], 0x1 ;  /* 0x0000580002037a11 */ /* 0x000fe200078008ff */
[----:B------:R-:W-:-:S03]  /*8c90*/  IMAD.IADD R6, R101, 0x1, R94 ;  /* 0x0000000165067824 */ /* 0x000fc600078e025e */
[----:B------:R-:W-:Y:S01]  /*8ca0*/  LEA.HI.X R2, R2, c[0x0][0x164], R4, 0x1, P0 ;  /* 0x0000590002027a11 */ /* 0x000fe200000f0c04 */
[----:B------:R-:W-:Y:S01]  /*8cb0*/  SHFL.IDX PT, R9, R3, 0x1, 0x181f ;  /* 0x00381f0003097f89 */ /* 0x000fe200000e0000 */
[CC--:B------:R-:W-:Y:S02]  /*8cc0*/  ISETP.GE.AND P3, PT, R6.reuse, R60.reuse, PT ;  /* 0x0000003c0600720c */ /* 0x0c0fe40003f66270 */
[----:B------:R-:W-:Y:S01]  /*8cd0*/  IADD3 R11, R6, 0x20, RZ ;  /* 0x00000020060b7810 */ /* 0x000fe20007ffe0ff */
[----:B------:R-:W1:Y:S03]  /*8ce0*/  SHFL.IDX PT, R4, R3, RZ, 0x181f ;  /* 0x00181fff03047589 */ /* 0x000e6600000e0000 */
[----:B------:R-:W-:Y:S01]  /*8cf0*/  ISETP.GE.AND P4, PT, R11, R60, PT ;  /* 0x0000003c0b00720c */ /* 0x000fe20003f86270 */
[----:B------:R-:W3:Y:S01]  /*8d00*/  SHFL.IDX PT, R5, R2, RZ, 0x181f ;  /* 0x00181fff02057589 */ /* 0x000ee200000e0000 */
[----:B------:R-:W-:-:S03]  /*8d10*/  IMAD.MOV R11, RZ, RZ, -R8 ;  /* 0x000000ffff0b7224 */ /* 0x000fc600078e0a08 */
[----:B------:R-:W4:Y:S01]  /*8d20*/  SHFL.IDX PT, R10, R2, 0x1, 0x181f ;  /* 0x00381f00020a7f89 */ /* 0x000f2200000e0000 */
[----:B------:R-:W-:-:S03]  /*8d30*/  IMAD R214, R11, c[0x0][0x2b8], R14 ;  /* 0x0000ae000bd67a24 */ /* 0x000fc600078e020e */
[----:B------:R-:W4:Y:S02]  /*8d40*/  SHFL.IDX PT, R8, R3, 0x2, 0x181f ;  /* 0x00581f0003087f89 */ /* 0x000f2400000e0000 */
[----:B------:R-:W-:Y:S02]  /*8d50*/  SHF.R.S32.HI R82, RZ, 0x1f, R214 ;  /* 0x0000001fff527819 */ /* 0x000fe400000114d6 */
[----:B------:R-:W4:Y:S03]  /*8d60*/  SHFL.IDX PT, R11, R2, 0x2, 0x181f ;  /* 0x00581f00020b7f89 */ /* 0x000f2600000e0000 */
[----:B------:R-:W-:-:S04]  /*8d70*/  IMAD R14, R82, c[0x0][0x1e0], RZ ;  /* 0x00007800520e7a24 */ /* 0x000fc800078e02ff */
[----:B------:R-:W-:Y:S01]  /*8d80*/  IMAD R14, R214, c[0x0][0x1e4], R14 ;  /* 0x00007900d60e7a24 */ /* 0x000fe200078e020e */
[----:B-1----:R-:W-:-:S04]  /*8d90*/  @!P3 LEA R26, P0, R76, R4, 0x1 ;  /* 0x000000044c1ab211 */ /* 0x002fc800078008ff */
[-C--:B---3--:R-:W-:Y:S02]  /*8da0*/  @!P3 LEA.HI.X R27, R76, R5.reuse, R77, 0x1, P0 ;  /* 0x000000054c1bb211 */ /* 0x088fe400000f0c4d */
[C---:B------:R-:W-:Y:S02]  /*8db0*/  @!P3 LEA R24, P0, R211.reuse, R4, 0x1 ;  /* 0x00000004d318b211 */ /* 0x040fe400078008ff */
[----:B------:R-:W-:Y:S01]  /*8dc0*/  IADD3 R4, R6, 0x40, RZ ;  /* 0x0000004006047810 */ /* 0x000fe20007ffe0ff */
[----:B------:R1:W-:Y:S01]  /*8dd0*/  @!P3 LDGSTS.E.BYPASS.LTC128B.128 [R210+0x100], [R26.64], !P1 ;  /* 0x001000001ad2bfae */ /* 0x0003e2000c901d48 */
[----:B------:R-:W-:Y:S02]  /*8de0*/  @!P3 LEA.HI.X R25, R211, R5, R237, 0x1, P0 ;  /* 0x00000005d319b211 */ /* 0x000fe400000f0ced */
[----:B------:R-:W-:Y:S01]  /*8df0*/  ISETP.GE.AND P5, PT, R4, R60, PT ;  /* 0x0000003c0400720c */ /* 0x000fe20003fa6270 */
[----:B------:R-:W-:Y:S01]  /*8e00*/  IMAD.WIDE.U32 R4, R214, c[0x0][0x1e0], RZ ;  /* 0x00007800d6047a25 */ /* 0x000fe200078e00ff */
[----:B------:R-:W-:-:S03]  /*8e10*/  @!P4 LEA R22, P0, R76, R9, 0x1 ;  /* 0x000000094c16c211 */ /* 0x000fc600078008ff */
[----:B------:R-:W-:Y:S01]  /*8e20*/  IMAD.IADD R5, R5, 0x1, R14 ;  /* 0x0000000105057824 */ /* 0x000fe200078e020e */
[----:B----4-:R-:W-:Y:S02]  /*8e30*/  @!P4 LEA.HI.X R23, R76, R10, R77, 0x1, P0 ;  /* 0x0000000a4c17c211 */ /* 0x010fe400000f0c4d */
[----:B------:R-:W-:-:S04]  /*8e40*/  @!P4 LEA R20, P0, R211, R9, 0x1 ;  /* 0x00000009d314c211 */ /* 0x000fc800078008ff */
[----:B------:R-:W-:Y:S02]  /*8e50*/  @!P4 LEA.HI.X R21, R211, R10, R237, 0x1, P0 ;  /* 0x0000000ad315c211 */ /* 0x000fe400000f0ced */
[----:B------:R-:W-:-:S04]  /*8e60*/  @!P5 LEA R18, P0, R76, R8, 0x1 ;  /* 0x000000084c12d211 */ /* 0x000fc800078008ff */
[-C--:B------:R-:W-:Y:S02]  /*8e70*/  @!P5 LEA.HI.X R19, R76, R11.reuse, R77, 0x1, P0 ;  /* 0x0000000b4c13d211 */ /* 0x080fe400000f0c4d */
[C---:B------:R-:W-:Y:S02]  /*8e80*/  @!P5 LEA R14, P0, R211.reuse, R8, 0x1 ;  /* 0x00000008d30ed211 */ /* 0x040fe400078008ff */
[----:B------:R3:W4:Y:S02]  /*8e90*/  SHFL.IDX PT, R8, R3, 0x3, 0x181f ;  /* 0x00781f0003087f89 */ /* 0x00072400000e0000 */
[----:B------:R-:W-:Y:S02]  /*8ea0*/  @!P5 LEA.HI.X R15, R211, R11, R237, 0x1, P0 ;  /* 0x0000000bd30fd211 */ /* 0x000fe400000f0ced */
[----:B--2---:R-:W-:Y:S01]  /*8eb0*/  SHF.R.S32.HI R83, RZ, 0x1f, R213 ;  /* 0x0000001fff537819 */ /* 0x004fe200000114d5 */
[----:B------:R-:W-:-:S04]  /*8ec0*/  IMAD.WIDE.U32 R4, R213, c[0x0][0x1f0], R4 ;  /* 0x00007c00d5047a25 */ /* 0x000fc800078e0004 */
[----:B------:R-:W-:Y:S01]  /*8ed0*/  IMAD R9, R83, c[0x0][0x1f0], RZ ;  /* 0x00007c0053097a24 */ /* 0x000fe200078e02ff */
[----:B---3--:R-:W-:Y:S02]  /*8ee0*/  IADD3 R3, P0, R4, R250, RZ ;  /* 0x000000fa04037210 */ /* 0x008fe40007f1e0ff */
[----:B------:R2:W3:Y:S01]  /*8ef0*/  SHFL.IDX PT, R4, R2, 0x3, 0x181f ;  /* 0x00781f0002047f89 */ /* 0x0004e200000e0000 */
[----:B------:R-:W-:-:S05]  /*8f00*/  IMAD R9, R213, c[0x0][0x1f4], R9 ;  /* 0x00007d00d5097a24 */ /* 0x000fca00078e0209 */
[----:B--2---:R-:W-:Y:S02]  /*8f10*/  IADD3.X R2, R252, R5, R9, P0, !PT ;  /* 0x00000005fc027210 */ /* 0x004fe400007fe409 */
[C---:B------:R-:W-:Y:S02]  /*8f20*/  LEA R10, P0, R3.reuse, c[0x0][0x1c8], 0x1 ;  /* 0x00007200030a7a11 */ /* 0x040fe400078008ff */
[----:B------:R-:W-:Y:S02]  /*8f30*/  IADD3 R5, R6, 0x60, RZ ;  /* 0x0000006006057810 */ /* 0x000fe40007ffe0ff */
[----:B------:R-:W-:Y:S01]  /*8f40*/  LEA.HI.X R17, R3, c[0x0][0x1cc], R2, 0x1, P0 ;  /* 0x0000730003117a11 */ /* 0x000fe200000f0c02 */
[----:B------:R-:W2:Y:S01]  /*8f50*/  SHFL.IDX PT, R11, R10, RZ, 0x181f ;  /* 0x00181fff0a0b7589 */ /* 0x000ea200000e0000 */
[----:B------:R-:W-:-:S03]  /*8f60*/  ISETP.GE.AND P6, PT, R5, R60, PT ;  /* 0x0000003c0500720c */ /* 0x000fc60003fc6270 */
[----:B------:R-:W1:Y:S10]  /*8f70*/  SHFL.IDX PT, R16, R17, RZ, 0x181f ;  /* 0x00181fff11107589 */ /* 0x000e7400000e0000 */
[----:B----4-:R-:W-:-:S04]  /*8f80*/  @!P6 LEA R2, P0, R76, R8, 0x1 ;  /* 0x000000084c02e211 */ /* 0x010fc800078008ff */
[----:B---3--:R-:W-:Y:S02]  /*8f90*/  @!P6 LEA.HI.X R3, R76, R4, R77, 0x1, P0 ;  /* 0x000000044c03e211 */ /* 0x008fe400000f0c4d */
[----:B------:R-:W-:-:S04]  /*8fa0*/  @!P6 LEA R8, P0, R211, R8, 0x1 ;  /* 0x00000008d308e211 */ /* 0x000fc800078008ff */
[----:B------:R-:W-:Y:S02]  /*8fb0*/  @!P6 LEA.HI.X R9, R211, R4, R237, 0x1, P0 ;  /* 0x00000004d309e211 */ /* 0x000fe400000f0ced */
[----:B--2---:R-:W-:-:S04]  /*8fc0*/  @P2 LEA R4, P0, R76, R11, 0x1 ;  /* 0x0000000b4c042211 */ /* 0x004fc800078008ff */
[----:B-1----:R-:W-:Y:S02]  /*8fd0*/  @P2 LEA.HI.X R5, R76, R16, R77, 0x1, P0 ;  /* 0x000000104c052211 */ /* 0x002fe400000f0c4d */
[----:B------:R-:W-:-:S13]  /*8fe0*/  ISETP.GE.AND P0, PT, R211, c[0x0][0x198], PT ;  /* 0x00006600d3007a0c */ /* 0x000fda0003f06270 */
[----:B------:R1:W-:Y:S04]  /*8ff0*/  @!P3 LDGSTS.E.BYPASS.LTC128B.128 [R210+0x4100], [R24.64], !P0 ;  /* 0x0410000018d2bfae */ /* 0x0003e8000c101d48 */
[----:B------:R1:W-:Y:S04]  /*9000*/  @!P4 LDGSTS.E.BYPASS.LTC128B.128 [R241+0x1100], [R22.64], !P1 ;  /* 0x0110000016f1cfae */ /* 0x0003e8000c901d48 */
[----:B------:R1:W-:Y:S04]  /*9010*/  @!P4 LDGSTS.E.BYPASS.LTC128B.128 [R241+0x5100], [R20.64], !P0 ;  /* 0x0510000014f1cfae */ /* 0x0003e8000c101d48 */
[----:B------:R1:W-:Y:S04]  /*9020*/  @!P5 LDGSTS.E.BYPASS.LTC128B.128 [R241+0x2100], [R18.64], !P1 ;  /* 0x0210000012f1dfae */ /* 0x0003e8000c901d48 */
[----:B------:R1:W-:Y:S04]  /*9030*/  @!P5 LDGSTS.E.BYPASS.LTC128B.128 [R241+0x6100], [R14.64], !P0 ;  /* 0x061000000ef1dfae */ /* 0x0003e8000c101d48 */
[----:B------:R2:W-:Y:S04]  /*9040*/  @!P6 LDGSTS.E.BYPASS.LTC128B.128 [R241+0x3100], [R2.64], !P1 ;  /* 0x0310000002f1efae */ /* 0x0005e8000c901d48 */
[----:B------:R1:W-:Y:S01]  /*9050*/  @!P6 LDGSTS.E.BYPASS.LTC128B.128 [R241+0x7100], [R8.64], !P0 ;  /* 0x0710000008f1efae */ /* 0x0003e2000c101d48 */
[----:B------:R-:W-:-:S03]  /*9060*/  @P2 ISETP.GE.AND P0, PT, R76, c[0x0][0x1d4], PT ;  /* 0x000075004c002a0c */ /* 0x000fc60003f06270 */
[----:B------:R-:W0:Y:S10]  /*9070*/  LDGDEPBAR ;  /* 0x00000000000079af */ /* 0x000e340000000000 */
[----:B------:R3:W-:Y:S01]  /*9080*/  @P2 LDGSTS.E.BYPASS.LTC128B.128 [R210+0x8100], [R4.64], !P0 ;  /* 0x0810000004d22fae */ /* 0x0007e2000c101d48 */
[----:B------:R-:W-:-:S02]  /*9090*/  @P2 ISETP.GE.AND P0, PT, R211, c[0x0][0x1d4], PT ;  /* 0x00007500d3002a0c */ /* 0x000fc40003f06270 */
[----:B--2---:R-:W-:-:S04]  /*90a0*/  @P2 LEA R2, P1, R211, R11, 0x1 ;  /* 0x0000000bd3022211 */ /* 0x004fc800078208ff */
[----:B------:R-:W-:Y:S02]  /*90b0*/  @P2 LEA.HI.X R3, R211, R16, R237, 0x1, P1 ;  /* 0x00000010d3032211 */ /* 0x000fe400008f0ced */
[----:B------:R-:W-:-:S05]  /*90c0*/  ISETP.GE.AND P1, PT, R68, 0x21, PT ;  /* 0x000000214400780c */ /* 0x000fca0003f26270 */
[----:B------:R2:W-:Y:S04]  /*90d0*/  @P2 LDGSTS.E.BYPASS.LTC128B.128 [R210+0xb100], [R2.64], !P0 ;  /* 0x0b10000002d22fae */ /* 0x0005e8000c101d48 */
[----:B--2---:R-:W3:Y:S04]  /*90e0*/  SHFL.IDX PT, R2, R10, 0x1, 0x181f ;  /* 0x00381f000a027f89 */ /* 0x004ee800000e0000 */
[----:B------:R-:W2:Y:S01]  /*90f0*/  SHFL.IDX PT, R3, R17, 0x1, 0x181f ;  /* 0x00381f0011037f89 */ /* 0x000ea200000e0000 */
[----:B---3--:R-:W-:-:S04]  /*9100*/  @P1 LEA R4, P0, R76, R2, 0x1 ;  /* 0x000000024c041211 */ /* 0x008fc800078008ff */
[----:B--2---:R-:W-:Y:S02]  /*9110*/  @P1 LEA.HI.X R5, R76, R3, R77, 0x1, P0 ;  /* 0x000000034c051211 */ /* 0x004fe400000f0c4d */
[----:B------:R-:W-:-:S04]  /*9120*/  @P1 LEA R2, P0, R211, R2, 0x1 ;  /* 0x00000002d3021211 */ /* 0x000fc800078008ff */
[----:B------:R-:W-:Y:S02]  /*9130*/  @P1 LEA.HI.X R3, R211, R3, R237, 0x1, P0 ;  /* 0x00000003d3031211 */ /* 0x000fe400000f0ced */
[----:B------:R-:W-:-:S13]  /*9140*/  @P1 ISETP.GE.AND P0, PT, R76, c[0x0][0x1d4], PT ;  /* 0x000075004c001a0c */ /* 0x000fda0003f06270 */
[----:B------:R2:W-:Y:S01]  /*9150*/  @P1 LDGSTS.E.BYPASS.LTC128B.128 [R241+0x9100], [R4.64], !P0 ;  /* 0x0910000004f11fae */ /* 0x0005e2000c101d48 */
[----:B------:R-:W-:-:S13]  /*9160*/  @P1 ISETP.GE.AND P0, PT, R211, c[0x0][0x1d4], PT ;  /* 0x00007500d3001a0c */ /* 0x000fda0003f06270 */
[----:B------:R3:W-:Y:S01]  /*9170*/  @P1 LDGSTS.E.BYPASS.LTC128B.128 [R241+0xc100], [R2.64], !P0 ;  /* 0x0c10000002f11fae */ /* 0x0007e2000c101d48 */
[----:B------:R-:W-:-:S03]  /*9180*/  ISETP.GE.AND P1, PT, R68, 0x41, PT ;  /* 0x000000414400780c */ /* 0x000fc60003f26270 */
[----:B---3--:R-:W2:Y:S04]  /*9190*/  SHFL.IDX PT, R2, R10, 0x2, 0x181f ;  /* 0x00581f000a027f89 */ /* 0x008ea800000e0000 */
[----:B------:R-:W3:Y:S06]  /*91a0*/  SHFL.IDX PT, R3, R17, 0x2, 0x181f ;  /* 0x00581f0011037f89 */ /* 0x000eec00000e0000 */
[----:B--2---:R-:W-:-:S04]  /*91b0*/  @P1 LEA R4, P0, R76, R2, 0x1 ;  /* 0x000000024c041211 */ /* 0x004fc800078008ff */
[----:B---3--:R-:W-:Y:S02]  /*91c0*/  @P1 LEA.HI.X R5, R76, R3, R77, 0x1, P0 ;  /* 0x000000034c051211 */ /* 0x008fe400000f0c4d */
[----:B------:R-:W-:-:S04]  /*91d0*/  @P1 LEA R2, P0, R211, R2, 0x1 ;  /* 0x00000002d3021211 */ /* 0x000fc800078008ff */
[----:B------:R-:W-:Y:S02]  /*91e0*/  @P1 LEA.HI.X R3, R211, R3, R237, 0x1, P0 ;  /* 0x00000003d3031211 */ /* 0x000fe400000f0ced */
[----:B------:R-:W-:-:S13]  /*91f0*/  @P1 ISETP.GE.AND P0, PT, R76, c[0x0][0x1d4], PT ;  /* 0x000075004c001a0c */ /* 0x000fda0003f06270 */
[----:B------:R1:W-:Y:S01]  /*9200*/  @P1 LDGSTS.E.BYPASS.LTC128B.128 [R241+0xa100], [R4.64], !P0 ;  /* 0x0a10000004f11fae */ /* 0x0003e2000c101d48 */
[----:B------:R-:W-:-:S13]  /*9210*/  @P1 ISETP.GE.AND P0, PT, R211, c[0x0][0x1d4], PT ;  /* 0x00007500d3001a0c */ /* 0x000fda0003f06270 */
[----:B------:R1:W-:Y:S01]  /*9220*/  @P1 LDGSTS.E.BYPASS.LTC128B.128 [R241+0xd100], [R2.64], !P0 ;  /* 0x0d10000002f11fae */ /* 0x0003e2000c101d48 */
[----:B------:R-:W-:Y:S02]  /*9230*/  ISETP.LT.AND P0, PT, RZ, c[0x0][0x27c], PT ;  /* 0x00009f00ff007a0c */ /* 0x000fe40003f01270 */
[----:B------:R-:W-:Y:S01]  /*9240*/  ISETP.GT.AND P1, PT, R0, 0x5f, PT ;  /* 0x0000005f0000780c */ /* 0x000fe20003f24270 */
[----:B------:R-:W0:-:S12]  /*9250*/  LDGDEPBAR ;  /* 0x00000000000079af */ /* 0x000e180000000000 */
[----:B------:R-:W-:Y:S01]  /*9260*/  @P1 LOP3.LUT R209, R209, 0x40000, RZ, 0xfc, !PT ;  /* 0x00040000d1d11812 */ /* 0x000fe200078efcff */
[----:B------:R-:W-:Y:S05]  /*9270*/  @P0 BRA `(.L_x_965) ;  /* 0x0000002000000947 */ /* 0x000fea0003800000 */
[----:B------:R-:W-:-:S04]  /*9280*/  DEPBAR.LE SB0, 0x1 ;  /* 0x000080400000791a */ /* 0x000fc80000000000 */
[----:B------:R-:W-:Y:S05]  /*9290*/  BRA `(.L_x_966) ;  /* 0x00004d8000007947 */ /* 0x000fea0003800000 */
.L_x_965:
[----:B------:R-:W-:Y:S01]  /*92a0*/  ULDC.U8 UR4, c[0x0][0x298] ;  /* 0x0000a60000047ab9 */ /* 0x000fe20000000000 */
[----:B-1----:R-:W-:Y:S01]  /*92b0*/  SHF.R.S32.HI R2, RZ, 0x1f, R133 ;  /* 0x0000001fff027819 */ /* 0x002fe20000011485 */
[C---:B------:R-:W-:Y:S01]  /*92c0*/  IMAD.WIDE.U32 R8, R133.reuse, c[0x0][0x280], RZ ;  /* 0x0000a00085087a25 */ /* 0x040fe200078e00ff */
[----:B------:R-:W-:Y:S01]  /*92d0*/  ISETP.NE.AND P0, PT, RZ, UR4, PT ;  /* 0x00000004ff007c0c */ /* 0x000fe2000bf05270 */
[----:B------:R-:W-:Y:S02]  /*92e0*/  BSSY B2, `(.L_x_966) ;  /* 0x00004d3000027945 */ /* 0x000fe40003800000 */
[C---:B------:R-:W-:Y:S02]  /*92f0*/  IMAD R3, R2.reuse, c[0x0][0x280], RZ ;  /* 0x0000a00002037a24 */ /* 0x040fe400078e02ff */
[----:B------:R-:W-:Y:S02]  /*9300*/  IMAD R2, R2, c[0x0][0x290], RZ ;  /* 0x0000a40002027a24 */ /* 0x000fe400078e02ff */
[----:B------:R-:W-:-:S02]  /*9310*/  IMAD R3, R133, c[0x0][0x284], R3 ;  /* 0x0000a10085037a24 */ /* 0x000fc400078e0203 */
[C---:B------:R-:W-:Y:S01]  /*9320*/  IMAD R10, R133.reuse, c[0x0][0x294], R2 ;  /* 0x0000a500850a7a24 */ /* 0x040fe200078e0202 */
[----:B------:R-:W-:Y:S01]  /*9330*/  LEA R2, R102, R6, 0x5 ;  /* 0x0000000666027211 */ /* 0x000fe200078e28ff */
[----:B------:R-:W-:Y:S01]  /*9340*/  IMAD.WIDE.U32 R4, R133, c[0x0][0x290], RZ ;  /* 0x0000a40085047a25 */ /* 0x000fe200078e00ff */
[----:B------:R-:W-:-:S04]  /*9350*/  IADD3 R3, R3, R9, RZ ;  /* 0x0000000903037210 */ /* 0x000fc80007ffe0ff */
[----:B------:R-:W-:Y:S01]  /*9360*/  IADD3 R6, R10, R5, RZ ;  /* 0x000000050a067210 */ /* 0x000fe20007ffe0ff */
[----:B------:R-:W-:Y:S05]  /*9370*/  @!P0 BRA `(.L_x_967) ;  /* 0x0000265000008947 */ /* 0x000fea0003800000 */
[----:B------:R1:W5:Y:S01]  /*9380*/  LDL R50, [R1+0x2c] ;  /* 0x00002c0001327983 */ /* 0x0003620000100800 */
[----:B------:R-:W-:Y:S01]  /*9390*/  ISETP.NE.AND P1, PT, R70, 0x1, PT ;  /* 0x000000014600780c */ /* 0x000fe20003f25270 */
[----:B------:R-:W-:Y:S01]  /*93a0*/  IMAD.MOV.U32 R9, RZ, RZ, R3 ;  /* 0x000000ffff097224 */ /* 0x000fe200078e0003 */
[----:B------:R-:W-:Y:S01]  /*93b0*/  BSSY B0, `(.L_x_968) ;  /* 0x0000031000007945 */ /* 0x000fe20003800000 */
[----:B------:R-:W-:Y:S01]  /*93c0*/  CS2R R38, SRZ ;  /* 0x0000000000267805 */ /* 0x000fe2000001ff00 */
[----:B------:R-:W-:Y:S01]  /*93d0*/  CS2R R16, SRZ ;  /* 0x0000000000107805 */ /* 0x000fe2000001ff00 */
[----:B------:R-:W-:-:S08]  /*93e0*/  CS2R R14, SRZ ;  /* 0x00000000000e7805 */ /* 0x000fd0000001ff00 */
[----:B------:R-:W-:-:S05]  /*93f0*/  @P1 IMAD.HI.U32 R5, R2, c[0x0][0x2c8], RZ ;  /* 0x0000b20002051a27 */ /* 0x000fca00078e00ff */
[----:B------:R-:W-:-:S04]  /*9400*/  @P1 SHF.R.U32.HI R2, RZ, c[0x0][0x2cc], R5 ;  /* 0x0000b300ff021a19 */ /* 0x000fc80000011605 */
[----:B------:R-:W-:Y:S01]  /*9410*/  SHF.R.S32.HI R5, RZ, 0x1f, R2 ;  /* 0x0000001fff057819 */ /* 0x000fe20000011402 */
[----:B------:R-:W-:-:S04]  /*9420*/  IMAD.WIDE.U32 R8, R2, c[0x0][0x280], R8 ;  /* 0x0000a00002087a25 */ /* 0x000fc800078e0008 */
[----:B------:R-:W-:Y:S01]  /*9430*/  IMAD R10, R5, c[0x0][0x280], RZ ;  /* 0x0000a000050a7a24 */ /* 0x000fe200078e02ff */
[----:B------:R-:W-:-:S03]  /*9440*/  LEA R32, P0, R8, c[0x0][0x270], 0x1 ;  /* 0x00009c0008207a11 */ /* 0x000fc600078008ff */
[----:B------:R-:W-:Y:S02]  /*9450*/  IMAD R3, R2, c[0x0][0x284], R10 ;  /* 0x0000a10002037a24 */ /* 0x000fe400078e020a */
[----:B------:R1:W2:Y:S01]  /*9460*/  SHFL.IDX PT, R18, R32, RZ, 0x181f ;  /* 0x00181fff20127589 */ /* 0x0002a200000e0000 */
[----:B------:R-:W-:Y:S01]  /*9470*/  CS2R R10, SRZ ;  /* 0x00000000000a7805 */ /* 0x000fe2000001ff00 */
[----:B------:R-:W-:-:S05]  /*9480*/  IMAD.IADD R3, R9, 0x1, R3 ;  /* 0x0000000109037824 */ /* 0x000fca00078e0203 */
[----:B------:R-:W-:Y:S01]  /*9490*/  LEA.HI.X R31, R8, c[0x0][0x274], R3, 0x1, P0 ;  /* 0x00009d00081f7a11 */ /* 0x000fe200000f0c03 */
[----:B------:R-:W-:Y:S01]  /*94a0*/  IMAD R3, R5, c[0x0][0x290], RZ ;  /* 0x0000a40005037a24 */ /* 0x000fe200078e02ff */
[----:B------:R-:W-:Y:S01]  /*94b0*/  MOV R5, R6 ;  /* 0x0000000600057202 */ /* 0x000fe20000000f00 */
[----:B------:R-:W-:Y:S02]  /*94c0*/  CS2R R8, SRZ ;  /* 0x0000000000087805 */ /* 0x000fe4000001ff00 */
[----:B------:R1:W3:Y:S02]  /*94d0*/  SHFL.IDX PT, R21, R31, RZ, 0x181f ;  /* 0x00181fff1f157589 */ /* 0x0002e400000e0000 */
[----:B------:R-:W-:-:S04]  /*94e0*/  IMAD.WIDE.U32 R4, R2, c[0x0][0x290], R4 ;  /* 0x0000a40002047a25 */ /* 0x000fc800078e0004 */
[----:B------:R-:W-:Y:S01]  /*94f0*/  IMAD R2, R2, c[0x0][0x294], R3 ;  /* 0x0000a50002027a24 */ /* 0x000fe200078e0203 */
[----:B------:R-:W-:-:S04]  /*9500*/  LEA R30, P0, R4, c[0x0][0x288], 0x1 ;  /* 0x0000a200041e7a11 */ /* 0x000fc800078008ff */
[----:B------:R-:W-:Y:S01]  /*9510*/  IADD3 R2, R5, R2, RZ ;  /* 0x0000000205027210 */ /* 0x000fe20007ffe0ff */
[----:B------:R1:W4:Y:S03]  /*9520*/  SHFL.IDX PT, R19, R30, RZ, 0x181f ;  /* 0x00181fff1e137589 */ /* 0x00032600000e0000 */
[----:B------:R-:W-:-:S05]  /*9530*/  LEA.HI.X R28, R4, c[0x0][0x28c], R2, 0x1, P0 ;  /* 0x0000a300041c7a11 */ /* 0x000fca00000f0c02 */
[----:B------:R1:W1:Y:S01]  /*9540*/  SHFL.IDX PT, R22, R28, RZ, 0x181f ;  /* 0x00181fff1c167589 */ /* 0x00026200000e0000 */
[----:B------:R-:W-:Y:S05]  /*9550*/  @P3 BRA `(.L_x_969) ;  /* 0x0000016000003947 */ /* 0x000fea0003800000 */
[----:B--2---:R-:W-:Y:S01]  /*9560*/  ISETP.GE.AND P1, PT, R78, c[0x0][0x27c], PT ;  /* 0x00009f004e007a0c */ /* 0x004fe20003f26270 */
[----:B------:R-:W-:-:S12]  /*9570*/  CS2R R14, SRZ ;  /* 0x00000000000e7805 */ /* 0x000fd8000001ff00 */
[C---:B------:R-:W-:Y:S01]  /*9580*/  @!P1 IMAD.SHL.U32 R2, R78.reuse, 0x2, RZ ;  /* 0x000000024e029824 */ /* 0x040fe200078e00ff */
[----:B------:R-:W-:-:S04]  /*9590*/  @!P1 SHF.L.U64.HI R3, R78, 0x1, R79 ;  /* 0x000000014e039819 */ /* 0x000fc8000001024f */
[----:B------:R-:W-:-:S05]  /*95a0*/  @!P1 IADD3 R4, P0, R18, R2, RZ ;  /* 0x0000000212049210 */ /* 0x000fca0007f1e0ff */
[--C-:B---3--:R-:W-:Y:S01]  /*95b0*/  @!P1 IMAD.X R5, R21, 0x1, R3.reuse, P0 ;  /* 0x0000000115059824 */ /* 0x108fe200000e0603 */
[----:B----4-:R-:W-:Y:S01]  /*95c0*/  @!P1 IADD3 R2, P0, R19, R2, RZ ;  /* 0x0000000213029210 */ /* 0x010fe20007f1e0ff */
[----:B------:R-:W-:Y:S01]  /*95d0*/  CS2R R16, SRZ ;  /* 0x0000000000107805 */ /* 0x000fe2000001ff00 */
[----:B------:R-:W-:Y:S02]  /*95e0*/  CS2R R10, SRZ ;  /* 0x00000000000a7805 */ /* 0x000fe4000001ff00 */
[----:B------:R2:W5:Y:S01]  /*95f0*/  @!P1 LD.E.64 R14, [R4.64] ;  /* 0x00000008040e9980 */ /* 0x000562000c101b00 */
[----:B-1----:R-:W-:Y:S01]  /*9600*/  @!P1 IMAD.X R3, R22, 0x1, R3, P0 ;  /* 0x0000000116039824 */ /* 0x002fe200000e0603 */
[----:B------:R-:W-:-:S13]  /*9610*/  ISETP.GE.AND P0, PT, R100, c[0x0][0x27c], PT ;  /* 0x00009f0064007a0c */ /* 0x000fda0003f06270 */
[C---:B------:R-:W-:Y:S01]  /*9620*/  @!P0 IMAD.SHL.U32 R6, R100.reuse, 0x2, RZ ;  /* 0x0000000264068824 */ /* 0x040fe200078e00ff */
[----:B-----5:R-:W-:-:S04]  /*9630*/  @!P0 SHF.L.U64.HI R8, R100, 0x1, R50 ;  /* 0x0000000164088819 */ /* 0x020fc80000010232 */
[----:B------:R-:W-:-:S05]  /*9640*/  @!P0 IADD3 R20, P2, R18, R6, RZ ;  /* 0x0000000612148210 */ /* 0x000fca0007f5e0ff */
[----:B------:R-:W-:Y:S01]  /*9650*/  @!P0 IMAD.X R21, R21, 0x1, R8, P2 ;  /* 0x0000000115158824 */ /* 0x000fe200010e0608 */
[----:B------:R-:W-:-:S04]  /*9660*/  @!P0 IADD3 R18, P2, R19, R6, RZ ;  /* 0x0000000613128210 */ /* 0x000fc80007f5e0ff */
[----:B------:R2:W5:Y:S01]  /*9670*/  @!P0 LD.E.64 R16, [R20.64] ;  /* 0x0000000814108980 */ /* 0x000562000c101b00 */
[----:B------:R-:W-:Y:S02]  /*9680*/  @!P0 IMAD.X R19, R22, 0x1, R8, P2 ;  /* 0x0000000116138824 */ /* 0x000fe400010e0608 */
[----:B------:R-:W-:-:S03]  /*9690*/  CS2R R8, SRZ ;  /* 0x0000000000087805 */ /* 0x000fc6000001ff00 */
[----:B------:R2:W5:Y:S04]  /*96a0*/  @!P0 LD.E.64 R10, [R18.64] ;  /* 0x00000008120a8980 */ /* 0x000568000c101b00 */
[----:B------:R2:W5:Y:S02]  /*96b0*/  @!P1 LD.E.64 R8, [R2.64] ;  /* 0x0000000802089980 */ /* 0x000564000c101b00 */
.L_x_969:
[----:B--2---:R-:W-:Y:S05]  /*96c0*/  BSYNC B0 ;  /* 0x0000000000007941 */ /* 0x004fea0003800000 */
.L_x_968:
[----:B-----5:R-:W-:Y:S01]  /*96d0*/  IMAD.MOV.U32 R5, RZ, RZ, R16 ;  /* 0x000000ffff057224 */ /* 0x020fe200078e0010 */
[----:B------:R-:W-:Y:S01]  /*96e0*/  MOV R3, R14 ;  /* 0x0000000e00037202 */ /* 0x000fe20000000f00 */
[----:B------:R-:W-:Y:S01]  /*96f0*/  IMAD.MOV.U32 R4, RZ, RZ, R17 ;  /* 0x000000ffff047224 */ /* 0x000fe200078e0011 */
[----:B----4-:R2:W4:Y:S01]  /*9700*/  SHFL.IDX PT, R19, R31, 0x1, 0x181f ;  /* 0x00381f001f137f89 */ /* 0x01052200000e0000 */
[----:B------:R-:W-:Y:S01]  /*9710*/  IMAD.MOV.U32 R2, RZ, RZ, R15 ;  /* 0x000000ffff027224 */ /* 0x000fe200078e000f */
[----:B------:R-:W-:Y:S01]  /*9720*/  BSSY B0, `(.L_x_970) ;  /* 0x0000026000007945 */ /* 0x000fe20003800000 */
[----:B------:R-:W-:Y:S01]  /*9730*/  CS2R R34, SRZ ;  /* 0x0000000000227805 */ /* 0x000fe2000001ff00 */
[----:B------:R-:W-:Y:S01]  /*9740*/  PRMT R54, R4, 0x5410, R5 ;  /* 0x0000541004367816 */ /* 0x000fe20000000005 */
[----:B------:R-:W-:Y:S01]  /*9750*/  IMAD.MOV.U32 R5, RZ, RZ, R10 ;  /* 0x000000ffff057224 */ /* 0x000fe200078e000a */
[----:B------:R-:W-:Y:S01]  /*9760*/  PRMT R52, R2, 0x5410, R3 ;  /* 0x0000541002347816 */ /* 0x000fe20000000003 */
[----:B------:R-:W-:Y:S01]  /*9770*/  IMAD.MOV.U32 R3, RZ, RZ, R8 ;  /* 0x000000ffff037224 */ /* 0x000fe200078e0008 */
[----:B------:R-:W-:Y:S01]  /*9780*/  MOV R4, R11 ;  /* 0x0000000b00047202 */ /* 0x000fe20000000f00 */
[----:B------:R2:W3:Y:S01]  /*9790*/  SHFL.IDX PT, R6, R32, 0x1, 0x181f ;  /* 0x00381f0020067f89 */ /* 0x0004e200000e0000 */
[----:B------:R-:W-:-:S02]  /*97a0*/  MOV R2, R9 ;  /* 0x0000000900027202 */ /* 0x000fc40000000f00 */
[----:B------:R-:W-:Y:S01]  /*97b0*/  PRMT R53, R4, 0x5410, R5 ;  /* 0x0000541004357816 */ /* 0x000fe20000000005 */
[----:B------:R2:W1:Y:S01]  /*97c0*/  SHFL.IDX PT, R26, R28, 0x1, 0x181f ;  /* 0x00381f001c1a7f89 */ /* 0x00046200000e0000 */
[----:B------:R-:W-:Y:S01]  /*97d0*/  PRMT R51, R2, 0x5410, R3 ;  /* 0x0000541002337816 */ /* 0x000fe20000000003 */
[----:B------:R-:W-:Y:S01]  /*97e0*/  CS2R R4, SRZ ;  /* 0x0000000000047805 */ /* 0x000fe2000001ff00 */
[----:B------:R-:W-:Y:S01]  /*97f0*/  CS2R R2, SRZ ;  /* 0x0000000000027805 */ /* 0x000fe2000001ff00 */
[----:B------:R2:W1:Y:S01]  /*9800*/  SHFL.IDX PT, R18, R30, 0x1, 0x181f ;  /* 0x00381f001e127f89 */ /* 0x00046200000e0000 */
[----:B------:R-:W-:Y:S05]  /*9810*/  @P4 BRA `(.L_x_971) ;  /* 0x0000016000004947 */ /* 0x000fea0003800000 */
[----:B------:R-:W-:Y:S01]  /*9820*/  ISETP.GE.AND P1, PT, R78, c[0x0][0x27c], PT ;  /* 0x00009f004e007a0c */ /* 0x000fe20003f26270 */
[----:B------:R-:W-:-:S12]  /*9830*/  CS2R R4, SRZ ;  /* 0x0000000000047805 */ /* 0x000fd8000001ff00 */
[C---:B------:R-:W-:Y:S01]  /*9840*/  @!P1 IMAD.SHL.U32 R2, R78.reuse, 0x2, RZ ;  /* 0x000000024e029824 */ /* 0x040fe200078e00ff */
[----:B------:R-:W-:-:S04]  /*9850*/  @!P1 SHF.L.U64.HI R3, R78, 0x1, R79 ;  /* 0x000000014e039819 */ /* 0x000fc8000001024f */
[----:B---3--:R-:W-:-:S05]  /*9860*/  @!P1 IADD3 R24, P0, R6, R2, RZ ;  /* 0x0000000206189210 */ /* 0x008fca0007f1e0ff */
[--C-:B----4-:R-:W-:Y:S01]  /*9870*/  @!P1 IMAD.X R25, R19, 0x1, R3.reuse, P0 ;  /* 0x0000000113199824 */ /* 0x110fe200000e0603 */
[----:B-1----:R-:W-:Y:S01]  /*9880*/  @!P1 IADD3 R22, P0, R18, R2, RZ ;  /* 0x0000000212169210 */ /* 0x002fe20007f1e0ff */
[----:B------:R-:W-:Y:S01]  /*9890*/  CS2R R38, SRZ ;  /* 0x0000000000267805 */ /* 0x000fe2000001ff00 */
[----:B------:R-:W-:Y:S02]  /*98a0*/  CS2R R34, SRZ ;  /* 0x0000000000227805 */ /* 0x000fe4000001ff00 */
[----:B------:R1:W5:Y:S01]  /*98b0*/  @!P1 LD.E.64 R4, [R24.64] ;  /* 0x0000000818049980 */ /* 0x000362000c101b00 */
[----:B------:R-:W-:Y:S01]  /*98c0*/  @!P1 IMAD.X R23, R26, 0x1, R3, P0 ;  /* 0x000000011a179824 */ /* 0x000fe200000e0603 */
[----:B------:R-:W-:-:S13]  /*98d0*/  ISETP.GE.AND P0, PT, R100, c[0x0][0x27c], PT ;  /* 0x00009f0064007a0c */ /* 0x000fda0003f06270 */
[C---:B------:R-:W-:Y:S01]  /*98e0*/  @!P0 IMAD.SHL.U32 R2, R100.reuse, 0x2, RZ ;  /* 0x0000000264028824 */ /* 0x040fe200078e00ff */
[----:B------:R-:W-:-:S04]  /*98f0*/  @!P0 SHF.L.U64.HI R3, R100, 0x1, R50 ;  /* 0x0000000164038819 */ /* 0x000fc80000010232 */
        /* <DEDUP_REMOVED lines=8> */
.L_x_971:
[----:B------:R-:W-:Y:S05]  /*9980*/  BSYNC B0 ;  /* 0x0000000000007941 */ /* 0x000fea0003800000 */
.L_x_970:
[----:B-1---5:R-:W-:Y:S01]  /*9990*/  IMAD.MOV.U32 R22, RZ, RZ, R38 ;  /* 0x000000ffff167224 */ /* 0x022fe200078e0026 */
[----:B------:R-:W-:Y:S01]  /*99a0*/  MOV R18, R4 ;  /* 0x0000000400127202 */ /* 0x000fe20000000f00 */
[----:B------:R-:W-:Y:S01]  /*99b0*/  IMAD.MOV.U32 R20, RZ, RZ, R39 ;  /* 0x000000ffff147224 */ /* 0x000fe200078e0027 */
[----:B---3--:R1:W3:Y:S01]  /*99c0*/  SHFL.IDX PT, R21, R31, 0x2, 0x181f ;  /* 0x00581f001f157f89 */ /* 0x0082e200000e0000 */
        /* <DEDUP_REMOVED lines=8> */
[----:B----4-:R1:W4:Y:S01]  /*9a50*/  SHFL.IDX PT, R19, R32, 0x2, 0x181f ;  /* 0x00581f0020137f89 */ /* 0x01032200000e0000 */
[----:B------:R-:W-:Y:S01]  /*9a60*/  MOV R6, R3 ;  /* 0x0000000300067202 */ /* 0x000fe20000000f00 */
[----:B------:R-:W-:Y:S01]  /*9a70*/  CS2R R42, SRZ ;  /* 0x00000000002a7805 */ /* 0x000fe2000001ff00 */
[----:B------:R-:W-:Y:S01]  /*9a80*/  PRMT R57, R20, 0x5410, R22 ;  /* 0x0000541014397816 */ /* 0x000fe20000000016 */
[----:B------:R1:W2:Y:S01]  /*9a90*/  SHFL.IDX PT, R29, R28, 0x2, 0x181f ;  /* 0x00581f001c1d7f89 */ /* 0x0002a200000e0000 */
[----:B------:R-:W-:Y:S01]  /*9aa0*/  PRMT R55, R6, 0x5410, R18 ;  /* 0x0000541006377816 */ /* 0x000fe20000000012 */
[----:B------:R-:W-:Y:S01]  /*9ab0*/  CS2R R36, SRZ ;  /* 0x0000000000247805 */ /* 0x000fe2000001ff00 */
[----:B------:R-:W-:Y:S01]  /*9ac0*/  CS2R R44, SRZ ;  /* 0x00000000002c7805 */ /* 0x000fe2000001ff00 */
[----:B------:R1:W1:Y:S01]  /*9ad0*/  SHFL.IDX PT, R27, R30, 0x2, 0x181f ;  /* 0x00581f001e1b7f89 */ /* 0x00026200000e0000 */
[----:B------:R-:W-:Y:S01]  /*9ae0*/  CS2R R40, SRZ ;  /* 0x0000000000287805 */ /* 0x000fe2000001ff00 */
[----:B------:R-:W-:Y:S05]  /*9af0*/  @P5 BRA `(.L_x_973) ;  /* 0x0000016000005947 */ /* 0x000fea0003800000 */
[----:B------:R-:W-:Y:S01]  /*9b00*/  ISETP.GE.AND P1, PT, R78, c[0x0][0x27c], PT ;  /* 0x00009f004e007a0c */ /* 0x000fe20003f26270 */
[----:B------:R-:W-:Y:S01]  /*9b10*/  CS2R R42, SRZ ;  /* 0x00000000002a7805 */ /* 0x000fe2000001ff00 */
[----:B------:R-:W-:-:S11]  /*9b20*/  CS2R R36, SRZ ;  /* 0x0000000000247805 */ /* 0x000fd6000001ff00 */
[C---:B------:R-:W-:Y:S01]  /*9b30*/  @!P1 IMAD.SHL.U32 R6, R78.reuse, 0x2, RZ ;  /* 0x000000024e069824 */ /* 0x040fe200078e00ff */
[----:B------:R-:W-:-:S04]  /*9b40*/  @!P1 SHF.L.U64.HI R18, R78, 0x1, R79 ;  /* 0x000000014e129819 */ /* 0x000fc8000001024f */
[----:B----4-:R-:W-:-:S05]  /*9b50*/  @!P1 IADD3 R24, P0, R19, R6, RZ ;  /* 0x0000000613189210 */ /* 0x010fca0007f1e0ff */
[--C-:B---3--:R-:W-:Y:S01]  /*9b60*/  @!P1 IMAD.X R25, R21, 0x1, R18.reuse, P0 ;  /* 0x0000000115199824 */ /* 0x108fe200000e0612 */
[----:B-1----:R-:W-:Y:S01]  /*9b70*/  @!P1 IADD3 R22, P0, R27, R6, RZ ;  /* 0x000000061b169210 */ /* 0x002fe20007f1e0ff */
[----:B------:R-:W-:Y:S01]  /*9b80*/  CS2R R40, SRZ ;  /* 0x0000000000287805 */ /* 0x000fe2000001ff00 */
[----:B------:R-:W-:Y:S02]  /*9b90*/  CS2R R44, SRZ ;  /* 0x00000000002c7805 */ /* 0x000fe4000001ff00 */
[----:B------:R1:W5:Y:S01]  /*9ba0*/  @!P1 LD.E.64 R36, [R24.64] ;  /* 0x0000000818249980 */ /* 0x000362000c101b00 */
[----:B--2---:R-:W-:Y:S01]  /*9bb0*/  @!P1 IMAD.X R23, R29, 0x1, R18, P0 ;  /* 0x000000011d179824 */ /* 0x004fe200000e0612 */
[----:B------:R-:W-:-:S04]  /*9bc0*/  ISETP.GE.AND P0, PT, R100, c[0x0][0x27c], PT ;  /* 0x00009f0064007a0c */ /* 0x000fc80003f06270 */
[----:B------:R1:W5:Y:S09]  /*9bd0*/  @!P1 LD.E.64 R40, [R22.64] ;  /* 0x0000000816289980 */ /* 0x000372000c101b00 */
[C---:B------:R-:W-:Y:S01]  /*9be0*/  @!P0 IMAD.SHL.U32 R6, R100.reuse, 0x2, RZ ;  /* 0x0000000264068824 */ /* 0x040fe200078e00ff */
[----:B------:R-:W-:-:S04]  /*9bf0*/  @!P0 SHF.L.U64.HI R26, R100, 0x1, R50 ;  /* 0x00000001641a8819 */ /* 0x000fc80000010232 */
[----:B------:R-:W-:-:S05]  /*9c00*/  @!P0 IADD3 R20, P2, R19, R6, RZ ;  /* 0x0000000613148210 */ /* 0x000fca0007f5e0ff */
[----:B------:R-:W-:Y:S01]  /*9c10*/  @!P0 IMAD.X R21, R21, 0x1, R26, P2 ;  /* 0x0000000115158824 */ /* 0x000fe200010e061a */
[----:B------:R-:W-:-:S04]  /*9c20*/  @!P0 IADD3 R18, P2, R27, R6, RZ ;  /* 0x000000061b128210 */ /* 0x000fc80007f5e0ff */
[----:B------:R1:W5:Y:S01]  /*9c30*/  @!P0 LD.E.64 R42, [R20.64] ;  /* 0x00000008142a8980 */ /* 0x000362000c101b00 */
[----:B------:R-:W-:-:S05]  /*9c40*/  @!P0 IMAD.X R19, R29, 0x1, R26, P2 ;  /* 0x000000011d138824 */ /* 0x000fca00010e061a */
[----:B------:R1:W5:Y:S03]  /*9c50*/  @!P0 LD.E.64 R44, [R18.64] ;  /* 0x00000008122c8980 */ /* 0x000366000c101b00 */
.L_x_973:
[----:B------:R-:W-:Y:S05]  /*9c60*/  BSYNC B0 ;  /* 0x0000000000007941 */ /* 0x000fea0003800000 */
.L_x_972:
[----:B-1---5:R-:W-:Y:S01]  /*9c70*/  IMAD.MOV.U32 R22, RZ, RZ, R42 ;  /* 0x000000ffff167224 */ /* 0x022fe200078e002a */
[----:B------:R-:W-:Y:S01]  /*9c80*/  MOV R18, R36 ;  /* 0x0000002400127202 */ /* 0x000fe20000000f00 */
[----:B------:R-:W-:Y:S01]  /*9c90*/  IMAD.MOV.U32 R20, RZ, RZ, R43 ;  /* 0x000000ffff147224 */ /* 0x000fe200078e002b */
[----:B---3--:R-:W1:Y:S01]  /*9ca0*/  SHFL.IDX PT, R21, R31, 0x3, 0x181f ;  /* 0x00781f001f157f89 */ /* 0x008e6200000e0000 */
        /* <DEDUP_REMOVED lines=9> */
[----:B------:R-:W-:-:S02]  /*9d40*/  MOV R6, R41 ;  /* 0x0000002900067202 */ /* 0x000fc40000000f00 */
[----:B------:R-:W-:Y:S01]  /*9d50*/  PRMT R63, R20, 0x5410, R22 ;  /* 0x00005410143f7816 */ /* 0x000fe20000000016 */
[----:B--2---:R-:W2:Y:S01]  /*9d60*/  SHFL.IDX PT, R28, R28, 0x3, 0x181f ;  /* 0x00781f001c1c7f89 */ /* 0x004ea200000e0000 */
[----:B------:R-:W-:-:S03]  /*9d70*/  PRMT R59, R6, 0x5410, R18 ;  /* 0x00005410063b7816 */ /* 0x000fc60000000012 */
[----:B------:R1:W2:Y:S01]  /*9d80*/  SHFL.IDX PT, R26, R30, 0x3, 0x181f ;  /* 0x00781f001e1a7f89 */ /* 0x0002a200000e0000 */
[----:B---3--:R-:W-:Y:S01]  /*9d90*/  CS2R R32, SRZ ;  /* 0x0000000000207805 */ /* 0x008fe2000001ff00 */
[----:B-1----:R-:W-:Y:S01]  /*9da0*/  CS2R R30, SRZ ;  /* 0x00000000001e7805 */ /* 0x002fe2000001ff00 */
[----:B------:R-:W-:Y:S05]  /*9db0*/  @P6 BRA `(.L_x_975) ;  /* 0x0000016000006947 */ /* 0x000fea0003800000 */
[----:B--2-4-:R-:W-:Y:S01]  /*9dc0*/  ISETP.GE.AND P1, PT, R78, c[0x0][0x27c], PT ;  /* 0x00009f004e007a0c */ /* 0x014fe20003f26270 */
[----:B------:R-:W-:Y:S01]  /*9dd0*/  CS2R R48, SRZ ;  /* 0x0000000000307805 */ /* 0x000fe2000001ff00 */
[----:B------:R-:W-:Y:S01]  /*9de0*/  ISETP.GE.AND P0, PT, R100, c[0x0][0x27c], PT ;  /* 0x00009f0064007a0c */ /* 0x000fe20003f06270 */
[----:B------:R-:W-:-:S10]  /*9df0*/  CS2R R30, SRZ ;  /* 0x00000000001e7805 */ /* 0x000fd4000001ff00 */
[C---:B------:R-:W-:Y:S01]  /*9e00*/  @!P1 IMAD.SHL.U32 R6, R78.reuse, 0x2, RZ ;  /* 0x000000024e069824 */ /* 0x040fe200078e00ff */
[----:B------:R-:W-:Y:S02]  /*9e10*/  @!P1 SHF.L.U64.HI R18, R78, 0x1, R79 ;  /* 0x000000014e129819 */ /* 0x000fe4000001024f */
[----:B------:R-:W-:Y:S02]  /*9e20*/  @!P0 SHF.L.U64.HI R27, R100, 0x1, R50 ;  /* 0x00000001641b8819 */ /* 0x000fe40000010232 */
[----:B------:R-:W-:-:S05]  /*9e30*/  @!P1 IADD3 R24, P2, R19, R6, RZ ;  /* 0x0000000613189210 */ /* 0x000fca0007f5e0ff */
[--C-:B------:R-:W-:Y:S01]  /*9e40*/  @!P1 IMAD.X R25, R21, 0x1, R18.reuse, P2 ;  /* 0x0000000115199824 */ /* 0x100fe200010e0612 */
[----:B------:R-:W-:Y:S01]  /*9e50*/  @!P1 IADD3 R22, P2, R26, R6, RZ ;  /* 0x000000061a169210 */ /* 0x000fe20007f5e0ff */
[----:B------:R-:W-:Y:S01]  /*9e60*/  @!P0 IMAD.SHL.U32 R6, R100, 0x2, RZ ;  /* 0x0000000264068824 */ /* 0x000fe200078e00ff */
[----:B------:R-:W-:Y:S01]  /*9e70*/  CS2R R32, SRZ ;  /* 0x0000000000207805 */ /* 0x000fe2000001ff00 */
[----:B------:R-:W-:Y:S01]  /*9e80*/  CS2R R46, SRZ ;  /* 0x00000000002e7805 */ /* 0x000fe2000001ff00 */
[----:B------:R1:W5:Y:S01]  /*9e90*/  @!P1 LD.E.64 R30, [R24.64] ;  /* 0x00000008181e9980 */ /* 0x000362000c101b00 */
[----:B------:R-:W-:Y:S01]  /*9ea0*/  @!P1 IMAD.X R23, R28, 0x1, R18, P2 ;  /* 0x000000011c179824 */ /* 0x000fe200010e0612 */
[----:B------:R-:W-:-:S04]  /*9eb0*/  @!P0 IADD3 R20, P2, R19, R6, RZ ;  /* 0x0000000613148210 */ /* 0x000fc80007f5e0ff */
[----:B------:R1:W5:Y:S01]  /*9ec0*/  @!P1 LD.E.64 R32, [R22.64] ;  /* 0x0000000816209980 */ /* 0x000362000c101b00 */
[----:B------:R-:W-:Y:S01]  /*9ed0*/  @!P0 IMAD.X R21, R21, 0x1, R27, P2 ;  /* 0x0000000115158824 */ /* 0x000fe200010e061b */
[----:B------:R-:W-:-:S04]  /*9ee0*/  @!P0 IADD3 R18, P2, R26, R6, RZ ;  /* 0x000000061a128210 */ /* 0x000fc80007f5e0ff */
[----:B------:R1:W5:Y:S01]  /*9ef0*/  @!P0 LD.E.64 R48, [R20.64] ;  /* 0x0000000814308980 */ /* 0x000362000c101b00 */
[----:B------:R-:W-:-:S05]  /*9f00*/  @!P0 IMAD.X R19, R28, 0x1, R27, P2 ;  /* 0x000000011c138824 */ /* 0x000fca00010e061b */
[----:B------:R1:W5:Y:S03]  /*9f10*/  @!P0 LD.E.64 R46, [R18.64] ;  /* 0x00000008122e8980 */ /* 0x000366000c101b00 */
.L_x_975:
[----:B--2-4-:R-:W-:Y:S05]  /*9f20*/  BSYNC B0 ;  /* 0x0000000000007941 */ /* 0x014fea0003800000 */
.L_x_974:
[----:B-1----:R-:W-:Y:S01]  /*9f30*/  IADD3 R19, -R94, R60, RZ ;  /* 0x0000003c5e137210 */ /* 0x002fe20007ffe1ff */
[----:B-----5:R-:W-:Y:S01]  /*9f40*/  IMAD.MOV.U32 R6, RZ, RZ, R48 ;  /* 0x000000ffff067224 */ /* 0x020fe200078e0030 */
[----:B------:R-:W-:-:S04]  /*9f50*/  DEPBAR.LE SB0, 0x1 ;  /* 0x000080400000791a */ /* 0x000fc80000000000 */
[----:B------:R-:W-:Y:S01]  /*9f60*/  IMNMX R50, R19, 0x80, PT ;  /* 0x0000008013327817 */ /* 0x000fe20003800200 */
[----:B------:R-:W-:Y:S01]  /*9f70*/  IMAD.MOV.U32 R20, RZ, RZ, R49 ;  /* 0x000000ffff147224 */ /* 0x000fe200078e0031 */
[----:B------:R-:W-:Y:S01]  /*9f80*/  MOV R19, R47 ;  /* 0x0000002f00137202 */ /* 0x000fe20000000f00 */
[----:B------:R-:W-:Y:S01]  /*9f90*/  IMAD.MOV.U32 R18, RZ, RZ, R30 ;  /* 0x000000ffff127224 */ /* 0x000fe200078e001e */
[----:B------:R-:W-:Y:S01]  /*9fa0*/  BAR.SYNC.DEFER_BLOCKING 0x0 ;  /* 0x0000000000007b1d */ /* 0x000fe20000010000 */
[----:B------:R-:W-:Y:S02]  /*9fb0*/  ISETP.GE.AND P0, PT, R101, R50, PT ;  /* 0x000000326500720c */ /* 0x000fe40003f06270 */
[----:B------:R-:W-:Y:S01]  /*9fc0*/  PRMT R67, R20, 0x5410, R6 ;  /* 0x0000541014437816 */ /* 0x000fe20000000006 */
[----:B------:R-:W-:Y:S02]  /*9fd0*/  IMAD.MOV.U32 R6, RZ, RZ, R31 ;  /* 0x000000ffff067224 */ /* 0x000fe400078e001f */
[----:B------:R-:W-:Y:S01]  /*9fe0*/  IMAD.MOV.U32 R20, RZ, RZ, R46 ;  /* 0x000000ffff147224 */ /* 0x000fe200078e002e */
[----:B------:R-:W-:Y:S02]  /*9ff0*/  BSSY B1, `(.L_x_976) ;  /* 0x0000069000017945 */ /* 0x000fe40003800000 */
[----:B------:R-:W-:Y:S01]  /*a000*/  PRMT R65, R6, 0x5410, R18 ;  /* 0x0000541006417816 */ /* 0x000fe20000000012 */
[----:B------:R-:W-:Y:S01]  /*a010*/  IMAD.MOV.U32 R18, RZ, RZ, R32 ;  /* 0x000000ffff127224 */ /* 0x000fe200078e0020 */
[----:B------:R-:W-:-:S02]  /*a020*/  MOV R6, R33 ;  /* 0x0000002100067202 */ /* 0x000fc40000000f00 */
[----:B------:R-:W-:Y:S02]  /*a030*/  PRMT R66, R19, 0x5410, R20 ;  /* 0x0000541013427816 */ /* 0x000fe40000000014 */
[----:B------:R-:W-:Y:S01]  /*a040*/  PRMT R60, R6, 0x5410, R18 ;  /* 0x00005410063c7816 */ /* 0x000fe20000000012 */
[----:B------:R-:W-:Y:S05]  /*a050*/  @P0 BRA `(.L_x_977) ;  /* 0x0000062000000947 */ /* 0x000fea0003800000 */
[----:B------:R-:W-:Y:S01]  /*a060*/  ISETP.GE.AND P0, PT, R78, c[0x0][0x27c], PT ;  /* 0x00009f004e007a0c */ /* 0x000fe20003f06270 */
[----:B------:R-:W-:-:S12]  /*a070*/  BSSY B0, `(.L_x_978) ;  /* 0x0000030000007945 */ /* 0x000fd80003800000 */
[----:B------:R-:W-:Y:S05]  /*a080*/  @P0 BRA `(.L_x_979) ;  /* 0x000002e000000947 */ /* 0x000fea0003800000 */
[----:B------:R-:W1:Y:S01]  /*a090*/  LDS.128 R20, [R210+0x100] ;  /* 0x00010000d2147984 */ /* 0x000e620000000c00 */
[--C-:B------:R-:W-:Y:S02]  /*a0a0*/  SHF.R.U64 R14, R14, 0x10, R15.reuse ;  /* 0x000000100e0e7819 */ /* 0x100fe4000000120f */
[----:B------:R-:W-:Y:S02]  /*a0b0*/  SHF.R.U32.HI R6, RZ, 0x10, R15 ;  /* 0x00000010ff067819 */ /* 0x000fe4000001160f */
[--C-:B------:R-:W-:Y:S02]  /*a0c0*/  SHF.R.U64 R15, R8, 0x10, R9.reuse ;  /* 0x00000010080f7819 */ /* 0x100fe40000001209 */
[----:B------:R-:W-:Y:S02]  /*a0d0*/  SHF.R.U32.HI R8, RZ, 0x10, R9 ;  /* 0x00000010ff087819 */ /* 0x000fe40000011609 */
[----:B------:R-:W-:Y:S02]  /*a0e0*/  PRMT R18, R52, 0x5410, R6 ;  /* 0x0000541034127816 */ /* 0x000fe40000000006 */
[----:B------:R-:W-:-:S02]  /*a0f0*/  PRMT R6, R51, 0x5410, R8 ;  /* 0x0000541033067816 */ /* 0x000fc40000000008 */
[----:B------:R-:W-:Y:S02]  /*a100*/  PRMT R25, R52, 0x5432, R14 ;  /* 0x0000543234197816 */ /* 0x000fe4000000000e */
[----:B------:R-:W-:Y:S01]  /*a110*/  PRMT R24, R51, 0x5432, R15 ;  /* 0x0000543233187816 */ /* 0x000fe2000000000f */
[C---:B------:R-:W-:Y:S01]  /*a120*/  IMAD.U32 R27, R6.reuse, 0x10000, RZ ;  /* 0x00010000061b7824 */ /* 0x040fe200078e00ff */
[----:B------:R-:W-:Y:S02]  /*a130*/  LOP3.LUT R29, R6, 0xffff0000, RZ, 0xc0, !PT ;  /* 0xffff0000061d7812 */ /* 0x000fe400078ec0ff */
[----:B------:R-:W-:Y:S01]  /*a140*/  LOP3.LUT R28, R18, 0xffff0000, RZ, 0xc0, !PT ;  /* 0xffff0000121c7812 */ /* 0x000fe200078ec0ff */
[C---:B-1----:R-:W-:Y:S01]  /*a150*/  IMAD.U32 R26, R22.reuse, 0x10000, RZ ;  /* 0x00010000161a7824 */ /* 0x042fe200078e00ff */
[----:B------:R-:W-:Y:S01]  /*a160*/  LOP3.LUT R19, R22, 0xffff0000, RZ, 0xc0, !PT ;  /* 0xffff000016137812 */ /* 0x000fe200078ec0ff */
[C---:B------:R-:W-:Y:S01]  /*a170*/  IMAD.U32 R22, R23.reuse, 0x10000, RZ ;  /* 0x0001000017167824 */ /* 0x040fe200078e00ff */
[----:B------:R-:W-:Y:S01]  /*a180*/  LOP3.LUT R8, R23, 0xffff0000, RZ, 0xc0, !PT ;  /* 0xffff000017087812 */ /* 0x000fe200078ec0ff */
[----:B------:R-:W-:Y:S01]  /*a190*/  IMAD.U32 R23, R18, 0x10000, RZ ;  /* 0x0001000012177824 */ /* 0x000fe200078e00ff */
[----:B------:R-:W-:-:S02]  /*a1a0*/  SHF.L.U32 R15, R20, 0x10, RZ ;  /* 0x00000010140f7819 */ /* 0x000fc400000006ff */
[----:B------:R-:W-:Y:S01]  /*a1b0*/  LOP3.LUT R14, R20, 0xffff0000, RZ, 0xc0, !PT ;  /* 0xffff0000140e7812 */ /* 0x000fe200078ec0ff */
[----:B------:R-:W-:Y:S01]  /*a1c0*/  FMUL.FTZ R20, R19, R27 ;  /* 0x0000001b13147220 */ /* 0x000fe20000410000 */
[----:B------:R-:W-:Y:S01]  /*a1d0*/  SHF.L.U32 R9, R21, 0x10, RZ ;  /* 0x0000001015097819 */ /* 0x000fe200000006ff */
[-C--:B------:R-:W-:Y:S01]  /*a1e0*/  FMUL.FTZ R19, R19, R23.reuse ;  /* 0x0000001713137220 */ /* 0x080fe20000410000 */
[----:B------:R-:W-:Y:S01]  /*a1f0*/  LOP3.LUT R6, R21, 0xffff0000, RZ, 0xc0, !PT ;  /* 0xffff000015067812 */ /* 0x000fe200078ec0ff */
[C---:B------:R-:W-:Y:S02]  /*a200*/  FFMA.FTZ R21, R26.reuse, R23, -R20 ;  /* 0x000000171a157223 */ /* 0x040fe40000010814 */
[----:B------:R-:W-:Y:S01]  /*a210*/  FFMA.FTZ R20, R26, R27, R19 ;  /* 0x0000001b1a147223 */ /* 0x000fe20000010013 */
[C---:B------:R-:W-:Y:S01]  /*a220*/  SHF.L.U32 R26, R25.reuse, 0x10, RZ ;  /* 0x00000010191a7819 */ /* 0x040fe200000006ff */
[----:B------:R-:W-:Y:S01]  /*a230*/  FMUL.FTZ R18, R8, R29 ;  /* 0x0000001d08127220 */ /* 0x000fe20000410000 */
[----:B------:R-:W-:Y:S01]  /*a240*/  LOP3.LUT R25, R25, 0xffff0000, RZ, 0xc0, !PT ;  /* 0xffff000019197812 */ /* 0x000fe200078ec0ff */
[C---:B------:R-:W-:Y:S01]  /*a250*/  IMAD.U32 R27, R24.reuse, 0x10000, RZ ;  /* 0x00010000181b7824 */ /* 0x040fe200078e00ff */
[----:B------:R-:W-:Y:S01]  /*a260*/  LOP3.LUT R24, R24, 0xffff0000, RZ, 0xc0, !PT ;  /* 0xffff000018187812 */ /* 0x000fe200078ec0ff */
[----:B------:R-:W-:-:S02]  /*a270*/  FMUL.FTZ R8, R8, R28 ;  /* 0x0000001c08087220 */ /* 0x000fc40000410000 */
[C---:B------:R-:W-:Y:S02]  /*a280*/  FFMA.FTZ R23, R22.reuse, R28, -R18 ;  /* 0x0000001c16177223 */ /* 0x040fe40000010812 */
[----:B------:R-:W-:Y:S01]  /*a290*/  FFMA.FTZ R19, R22, R29, R8 ;  /* 0x0000001d16137223 */ /* 0x000fe20000010008 */
[----:B------:R-:W-:Y:S01]  /*a2a0*/  F2FP.BF16.PACK_AB R22, R20, R21 ;  /* 0x000000151416723e */ /* 0x000fe200000010ff */
[----:B------:R-:W-:Y:S02]  /*a2b0*/  FMUL.FTZ R18, R14, R27 ;  /* 0x0000001b0e127220 */ /* 0x000fe40000410000 */
[----:B------:R-:W-:Y:S01]  /*a2c0*/  FMUL.FTZ R8, R6, R24 ;  /* 0x0000001806087220 */ /* 0x000fe20000410000 */
[----:B------:R-:W-:Y:S01]  /*a2d0*/  F2FP.BF16.PACK_AB R23, R19, R23 ;  /* 0x000000171317723e */ /* 0x000fe200000010ff */
[----:B------:R-:W-:Y:S02]  /*a2e0*/  FMUL.FTZ R14, R14, R26 ;  /* 0x0000001a0e0e7220 */ /* 0x000fe40000410000 */
[----:B------:R-:W-:-:S02]  /*a2f0*/  FMUL.FTZ R6, R6, R25 ;  /* 0x0000001906067220 */ /* 0x000fc40000410000 */
[C---:B------:R-:W-:Y:S02]  /*a300*/  FFMA.FTZ R18, R15.reuse, R26, -R18 ;  /* 0x0000001a0f127223 */ /* 0x040fe40000010812 */
[----:B------:R-:W-:Y:S02]  /*a310*/  FFMA.FTZ R14, R15, R27, R14 ;  /* 0x0000001b0f0e7223 */ /* 0x000fe4000001000e */
[C---:B------:R-:W-:Y:S02]  /*a320*/  FFMA.FTZ R8, R9.reuse, R25, -R8 ;  /* 0x0000001909087223 */ /* 0x040fe40000010808 */
[----:B------:R-:W-:Y:S01]  /*a330*/  FFMA.FTZ R6, R9, R24, R6 ;  /* 0x0000001809067223 */ /* 0x000fe20000010006 */
[----:B------:R-:W-:-:S04]  /*a340*/  F2FP.BF16.PACK_AB R20, R14, R18 ;  /* 0x000000120e14723e */ /* 0x000fc800000010ff */
[----:B------:R-:W-:-:S05]  /*a350*/  F2FP.BF16.PACK_AB R21, R6, R8 ;  /* 0x000000080615723e */ /* 0x000fca00000010ff */
[----:B------:R1:W-:Y:S02]  /*a360*/  STS.128 [R210+0x100], R20 ;  /* 0x00010014d2007388 */ /* 0x0003e40000000c00 */
.L_x_979:
[----:B------:R-:W-:Y:S05]  /*a370*/  BSYNC B0 ;  /* 0x0000000000007941 */ /* 0x000fea0003800000 */
.L_x_978:
[----:B------:R-:W-:-:S13]  /*a380*/  ISETP.GE.AND P0, PT, R100, c[0x0][0x27c], PT ;  /* 0x00009f0064007a0c */ /* 0x000fda0003f06270 */
[----:B------:R-:W-:Y:S05]  /*a390*/  @P0 BRA `(.L_x_977) ;  /* 0x000002e000000947 */ /* 0x000fea0003800000 */
[----:B-1----:R-:W1:Y:S01]  /*a3a0*/  LDS.128 R20, [R210+0x4100] ;  /* 0x00410000d2147984 */ /* 0x002e620000000c00 */
[----:B------:R-:W-:Y:S02]  /*a3b0*/  SHF.R.U32.HI R6, RZ, 0x10, R17 ;  /* 0x00000010ff067819 */ /* 0x000fe40000011611 */
[--C-:B------:R-:W-:Y:S02]  /*a3c0*/  SHF.R.U64 R9, R10, 0x10, R11.reuse ;  /* 0x000000100a097819 */ /* 0x100fe4000000120b */
[----:B------:R-:W-:Y:S02]  /*a3d0*/  SHF.R.U32.HI R10, RZ, 0x10, R11 ;  /* 0x00000010ff0a7819 */ /* 0x000fe4000001160b */
[----:B------:R-:W-:Y:S02]  /*a3e0*/  SHF.R.U64 R8, R16, 0x10, R17 ;  /* 0x0000001010087819 */ /* 0x000fe40000001211 */
[----:B------:R-:W-:Y:S02]  /*a3f0*/  PRMT R14, R54, 0x5410, R6 ;  /* 0x00005410360e7816 */ /* 0x000fe40000000006 */
[----:B------:R-:W-:-:S02]  /*a400*/  PRMT R6, R53, 0x5410, R10 ;  /* 0x0000541035067816 */ /* 0x000fc4000000000a */
[----:B------:R-:W-:Y:S02]  /*a410*/  PRMT R17, R54, 0x5432, R8 ;  /* 0x0000543236117816 */ /* 0x000fe40000000008 */
[----:B------:R-:W-:Y:S02]  /*a420*/  LOP3.LUT R25, R6, 0xffff0000, RZ, 0xc0, !PT ;  /* 0xffff000006197812 */ /* 0x000fe400078ec0ff */
[----:B------:R-:W-:Y:S02]  /*a430*/  LOP3.LUT R24, R14, 0xffff0000, RZ, 0xc0, !PT ;  /* 0xffff00000e187812 */ /* 0x000fe400078ec0ff */
[----:B------:R-:W-:Y:S02]  /*a440*/  PRMT R16, R53, 0x5432, R9 ;  /* 0x0000543235107816 */ /* 0x000fe40000000009 */
[C---:B-1----:R-:W-:Y:S01]  /*a450*/  LOP3.LUT R15, R22.reuse, 0xffff0000, RZ, 0xc0, !PT ;  /* 0xffff0000160f7812 */ /* 0x042fe200078ec0ff */
[C---:B------:R-:W-:Y:S01]  /*a460*/  IMAD.U32 R18, R23.reuse, 0x10000, RZ ;  /* 0x0001000017127824 */ /* 0x040fe200078e00ff */
[----:B------:R-:W-:Y:S01]  /*a470*/  LOP3.LUT R8, R23, 0xffff0000, RZ, 0xc0, !PT ;  /* 0xffff000017087812 */ /* 0x000fe200078ec0ff */
[----:B------:R-:W-:Y:S01]  /*a480*/  IMAD.U32 R19, R22, 0x10000, RZ ;  /* 0x0001000016137824 */ /* 0x000fe200078e00ff */
[----:B------:R-:W-:Y:S01]  /*a490*/  SHF.L.U32 R11, R20, 0x10, RZ ;  /* 0x00000010140b7819 */ /* 0x000fe200000006ff */
[----:B------:R-:W-:Y:S01]  /*a4a0*/  IMAD.U32 R23, R6, 0x10000, RZ ;  /* 0x0001000006177824 */ /* 0x000fe200078e00ff */
[----:B------:R-:W-:Y:S01]  /*a4b0*/  LOP3.LUT R10, R20, 0xffff0000, RZ, 0xc0, !PT ;  /* 0xffff0000140a7812 */ /* 0x000fe200078ec0ff */
[----:B------:R-:W-:Y:S01]  /*a4c0*/  IMAD.U32 R22, R14, 0x10000, RZ ;  /* 0x000100000e167824 */ /* 0x000fe200078e00ff */
[----:B------:R-:W-:Y:S01]  /*a4d0*/  SHF.L.U32 R9, R21, 0x10, RZ ;  /* 0x0000001015097819 */ /* 0x000fe200000006ff */
[----:B------:R-:W-:Y:S01]  /*a4e0*/  FMUL.FTZ R20, R15, R23 ;  /* 0x000000170f147220 */ /* 0x000fe20000410000 */
[----:B------:R-:W-:Y:S01]  /*a4f0*/  LOP3.LUT R6, R21, 0xffff0000, RZ, 0xc0, !PT ;  /* 0xffff000015067812 */ /* 0x000fe200078ec0ff */
[----:B------:R-:W-:-:S02]  /*a500*/  FMUL.FTZ R15, R15, R22 ;  /* 0x000000160f0f7220 */ /* 0x000fc40000410000 */
[C---:B------:R-:W-:Y:S02]  /*a510*/  FFMA.FTZ R21, R19.reuse, R22, -R20 ;  /* 0x0000001613157223 */ /* 0x040fe40000010814 */
[C---:B------:R-:W-:Y:S02]  /*a520*/  FMUL.FTZ R14, R8.reuse, R25 ;  /* 0x00000019080e7220 */ /* 0x040fe40000410000 */
[----:B------:R-:W-:Y:S01]  /*a530*/  FFMA.FTZ R20, R19, R23, R15 ;  /* 0x0000001713147223 */ /* 0x000fe2000001000f */
[C---:B------:R-:W-:Y:S01]  /*a540*/  SHF.L.U32 R15, R17.reuse, 0x10, RZ ;  /* 0x00000010110f7819 */ /* 0x040fe200000006ff */
[-C--:B------:R-:W-:Y:S01]  /*a550*/  FMUL.FTZ R8, R8, R24.reuse ;  /* 0x0000001808087220 */ /* 0x080fe20000410000 */
[C---:B------:R-:W-:Y:S01]  /*a560*/  LOP3.LUT R23, R16.reuse, 0xffff0000, RZ, 0xc0, !PT ;  /* 0xffff000010177812 */ /* 0x040fe200078ec0ff */
[----:B------:R-:W-:Y:S01]  /*a570*/  IMAD.U32 R22, R16, 0x10000, RZ ;  /* 0x0001000010167824 */ /* 0x000fe200078e00ff */
[----:B------:R-:W-:Y:S01]  /*a580*/  LOP3.LUT R17, R17, 0xffff0000, RZ, 0xc0, !PT ;  /* 0xffff000011117812 */ /* 0x000fe200078ec0ff */
[----:B------:R-:W-:-:S02]  /*a590*/  FFMA.FTZ R19, R18, R24, -R14 ;  /* 0x0000001812137223 */ /* 0x000fc4000001080e */
[----:B------:R-:W-:Y:S02]  /*a5a0*/  FFMA.FTZ R18, R18, R25, R8 ;  /* 0x0000001912127223 */ /* 0x000fe40000010008 */
[----:B------:R-:W-:Y:S02]  /*a5b0*/  FMUL.FTZ R14, R10, R22 ;  /* 0x000000160a0e7220 */ /* 0x000fe40000410000 */
[----:B------:R-:W-:Y:S02]  /*a5c0*/  FMUL.FTZ R8, R6, R23 ;  /* 0x0000001706087220 */ /* 0x000fe40000410000 */
[----:B------:R-:W-:Y:S02]  /*a5d0*/  FMUL.FTZ R10, R10, R15 ;  /* 0x0000000f0a0a7220 */ /* 0x000fe40000410000 */
[----:B------:R-:W-:Y:S02]  /*a5e0*/  FMUL.FTZ R6, R6, R17 ;  /* 0x0000001106067220 */ /* 0x000fe40000410000 */
[----:B------:R-:W-:-:S02]  /*a5f0*/  FFMA.FTZ R16, R11, R15, -R14 ;  /* 0x0000000f0b107223 */ /* 0x000fc4000001080e */
[----:B------:R-:W-:Y:S01]  /*a600*/  FFMA.FTZ R15, R11, R22, R10 ;  /* 0x000000160b0f7223 */ /* 0x000fe2000001000a */
[----:B------:R-:W-:Y:S01]  /*a610*/  F2FP.BF16.PACK_AB R10, R20, R21 ;  /* 0x00000015140a723e */ /* 0x000fe200000010ff */
[C---:B------:R-:W-:Y:S01]  /*a620*/  FFMA.FTZ R14, R9.reuse, R17, -R8 ;  /* 0x00000011090e7223 */ /* 0x040fe20000010808 */
[----:B------:R-:W-:Y:S01]  /*a630*/  F2FP.BF16.PACK_AB R11, R18, R19 ;  /* 0x00000013120b723e */ /* 0x000fe200000010ff */
[----:B------:R-:W-:Y:S01]  /*a640*/  FFMA.FTZ R6, R9, R23, R6 ;  /* 0x0000001709067223 */ /* 0x000fe20000010006 */
[----:B------:R-:W-:-:S04]  /*a650*/  F2FP.BF16.PACK_AB R8, R15, R16 ;  /* 0x000000100f08723e */ /* 0x000fc800000010ff */
[----:B------:R-:W-:-:S05]  /*a660*/  F2FP.BF16.PACK_AB R9, R6, R14 ;  /* 0x0000000e0609723e */ /* 0x000fca00000010ff */
[----:B------:R1:W-:Y:S02]  /*a670*/  STS.128 [R210+0x4100], R8 ;  /* 0x00410008d2007388 */ /* 0x0003e40000000c00 */
.L_x_977:
[----:B------:R-:W-:Y:S05]  /*a680*/  BSYNC B1 ;  /* 0x0000000000017941 */ /* 0x000fea0003800000 */
.L_x_976:
        /* <DEDUP_REMOVED lines=8> */
[--C-:B------:R-:W-:Y:S02]  /*a710*/  SHF.R.U64 R6, R4, 0x10, R5.reuse ;  /* 0x0000001004067819 */ /* 0x100fe40000001205 */
[----:B------:R-:W-:Y:S02]  /*a720*/  SHF.R.U32.HI R4, RZ, 0x10, R5 ;  /* 0x00000010ff047819 */ /* 0x000fe40000011605 */
[--C-:B------:R-:W-:Y:S02]  /*a730*/  SHF.R.U64 R5, R2, 0x10, R3.reuse ;  /* 0x0000001002057819 */ /* 0x100fe40000001203 */
[----:B------:R-:W-:Y:S02]  /*a740*/  SHF.R.U32.HI R2, RZ, 0x10, R3 ;  /* 0x00000010ff027819 */ /* 0x000fe40000011603 */
[----:B------:R-:W-:Y:S02]  /*a750*/  PRMT R14, R56, 0x5410, R4 ;  /* 0x00005410380e7816 */ /* 0x000fe40000000004 */
[----:B------:R-:W-:-:S02]  /*a760*/  PRMT R2, R55, 0x5410, R2 ;  /* 0x0000541037027816 */ /* 0x000fc40000000002 */
[----:B------:R-:W-:Y:S01]  /*a770*/  PRMT R15, R55, 0x5432, R5 ;  /* 0x00005432370f7816 */ /* 0x000fe20000000005 */
[----:B------:R-:W-:Y:S01]  /*a780*/  IMAD.U32 R19, R14, 0x10000, RZ ;  /* 0x000100000e137824 */ /* 0x000fe200078e00ff */
[C---:B------:R-:W-:Y:S01]  /*a790*/  LOP3.LUT R22, R2.reuse, 0xffff0000, RZ, 0xc0, !PT ;  /* 0xffff000002167812 */ /* 0x040fe200078ec0ff */
[----:B------:R-:W-:Y:S01]  /*a7a0*/  IMAD.U32 R20, R2, 0x10000, RZ ;  /* 0x0001000002147824 */ /* 0x000fe200078e00ff */
[----:B------:R-:W-:Y:S02]  /*a7b0*/  LOP3.LUT R21, R14, 0xffff0000, RZ, 0xc0, !PT ;  /* 0xffff00000e157812 */ /* 0x000fe400078ec0ff */
[----:B------:R-:W-:Y:S01]  /*a7c0*/  PRMT R16, R56, 0x5432, R6 ;  /* 0x0000543238107816 */ /* 0x000fe20000000006 */
[C---:B-1----:R-:W-:Y:S01]  /*a7d0*/  IMAD.U32 R18, R10.reuse, 0x10000, RZ ;  /* 0x000100000a127824 */ /* 0x042fe200078e00ff */
[----:B------:R-:W-:Y:S01]  /*a7e0*/  LOP3.LUT R10, R10, 0xffff0000, RZ, 0xc0, !PT ;  /* 0xffff00000a0a7812 */ /* 0x000fe200078ec0ff */
[C---:B------:R-:W-:Y:S01]  /*a7f0*/  IMAD.U32 R17, R11.reuse, 0x10000, RZ ;  /* 0x000100000b117824 */ /* 0x040fe200078e00ff */
[----:B------:R-:W-:-:S02]  /*a800*/  LOP3.LUT R3, R11, 0xffff0000, RZ, 0xc0, !PT ;  /* 0xffff00000b037812 */ /* 0x000fc400078ec0ff */
[----:B------:R-:W-:Y:S01]  /*a810*/  SHF.L.U32 R6, R8, 0x10, RZ ;  /* 0x0000001008067819 */ /* 0x000fe200000006ff */
[----:B------:R-:W-:Y:S01]  /*a820*/  FMUL.FTZ R11, R10, R20 ;  /* 0x000000140a0b7220 */ /* 0x000fe20000410000 */
[----:B------:R-:W-:Y:S01]  /*a830*/  LOP3.LUT R5, R8, 0xffff0000, RZ, 0xc0, !PT ;  /* 0xffff000008057812 */ /* 0x000fe200078ec0ff */
[-C--:B------:R-:W-:Y:S01]  /*a840*/  FMUL.FTZ R10, R10, R19.reuse ;  /* 0x000000130a0a7220 */ /* 0x080fe20000410000 */
[----:B------:R-:W-:Y:S01]  /*a850*/  LOP3.LUT R2, R9, 0xffff0000, RZ, 0xc0, !PT ;  /* 0xffff000009027812 */ /* 0x000fe200078ec0ff */
[----:B------:R-:W-:Y:S01]  /*a860*/  FMUL.FTZ R8, R3, R22 ;  /* 0x0000001603087220 */ /* 0x000fe20000410000 */
[----:B------:R-:W-:Y:S01]  /*a870*/  SHF.L.U32 R4, R9, 0x10, RZ ;  /* 0x0000001009047819 */ /* 0x000fe200000006ff */
[C---:B------:R-:W-:Y:S02]  /*a880*/  FFMA.FTZ R14, R18.reuse, R19, -R11 ;  /* 0x00000013120e7223 */ /* 0x040fe4000001080b */
[----:B------:R-:W-:Y:S01]  /*a890*/  FFMA.FTZ R10, R18, R20, R10 ;  /* 0x00000014120a7223 */ /* 0x000fe2000001000a */
[----:B------:R-:W-:Y:S01]  /*a8a0*/  LOP3.LUT R20, R15, 0xffff0000, RZ, 0xc0, !PT ;  /* 0xffff00000f147812 */ /* 0x000fe200078ec0ff */
[-C--:B------:R-:W-:Y:S01]  /*a8b0*/  FMUL.FTZ R3, R3, R21.reuse ;  /* 0x0000001503037220 */ /* 0x080fe20000410000 */
[C---:B------:R-:W-:Y:S01]  /*a8c0*/  SHF.L.U32 R18, R16.reuse, 0x10, RZ ;  /* 0x0000001010127819 */ /* 0x040fe200000006ff */
[----:B------:R-:W-:Y:S01]  /*a8d0*/  IMAD.U32 R19, R15, 0x10000, RZ ;  /* 0x000100000f137824 */ /* 0x000fe200078e00ff */
[----:B------:R-:W-:Y:S01]  /*a8e0*/  LOP3.LUT R15, R16, 0xffff0000, RZ, 0xc0, !PT ;  /* 0xffff0000100f7812 */ /* 0x000fe200078ec0ff */
[C---:B------:R-:W-:Y:S01]  /*a8f0*/  FFMA.FTZ R9, R17.reuse, R21, -R8 ;  /* 0x0000001511097223 */ /* 0x040fe20000010808 */
[----:B------:R-:W-:Y:S01]  /*a900*/  F2FP.BF16.PACK_AB R10, R10, R14 ;  /* 0x0000000e0a0a723e */ /* 0x000fe200000010ff */
[----:B------:R-:W-:-:S02]  /*a910*/  FFMA.FTZ R11, R17, R22, R3 ;  /* 0x00000016110b7223 */ /* 0x000fc40000010003 */
[----:B------:R-:W-:Y:S02]  /*a920*/  FMUL.FTZ R8, R5, R19 ;  /* 0x0000001305087220 */ /* 0x000fe40000410000 */
[C---:B------:R-:W-:Y:S01]  /*a930*/  FMUL.FTZ R3, R2.reuse, R20 ;  /* 0x0000001402037220 */ /* 0x040fe20000410000 */
[----:B------:R-:W-:Y:S01]  /*a940*/  F2FP.BF16.PACK_AB R11, R11, R9 ;  /* 0x000000090b0b723e */ /* 0x000fe200000010ff */
[-C--:B------:R-:W-:Y:S02]  /*a950*/  FMUL.FTZ R5, R5, R18.reuse ;  /* 0x0000001205057220 */ /* 0x080fe40000410000 */
[----:B------:R-:W-:Y:S02]  /*a960*/  FMUL.FTZ R2, R2, R15 ;  /* 0x0000000f02027220 */ /* 0x000fe40000410000 */
[C---:B------:R-:W-:Y:S02]  /*a970*/  FFMA.FTZ R8, R6.reuse, R18, -R8 ;  /* 0x0000001206087223 */ /* 0x040fe40000010808 */
[----:B------:R-:W-:-:S02]  /*a980*/  FFMA.FTZ R5, R6, R19, R5 ;  /* 0x0000001306057223 */ /* 0x000fc40000010005 */
[C---:B------:R-:W-:Y:S02]  /*a990*/  FFMA.FTZ R3, R4.reuse, R15, -R3 ;  /* 0x0000000f04037223 */ /* 0x040fe40000010803 */
[----:B------:R-:W-:Y:S01]  /*a9a0*/  FFMA.FTZ R2, R4, R20, R2 ;  /* 0x0000001404027223 */ /* 0x000fe20000010002 */
[----:B------:R-:W-:-:S04]  /*a9b0*/  F2FP.BF16.PACK_AB R8, R5, R8 ;  /* 0x000000080508723e */ /* 0x000fc800000010ff */
[----:B------:R-:W-:-:S05]  /*a9c0*/  F2FP.BF16.PACK_AB R9, R2, R3 ;  /* 0x000000030209723e */ /* 0x000fca00000010ff */
[----:B------:R1:W-:Y:S02]  /*a9d0*/  STS.128 [R210+0x1100], R8 ;  /* 0x00110008d2007388 */ /* 0x0003e40000000c00 */
.L_x_983:
[----:B------:R-:W-:Y:S05]  /*a9e0*/  BSYNC B0 ;  /* 0x0000000000007941 */ /* 0x000fea0003800000 */
.L_x_982:
[----:B------:R-:W-:-:S13]  /*a9f0*/  ISETP.GE.AND P0, PT, R100, c[0x0][0x27c], PT ;  /* 0x00009f0064007a0c */ /* 0x000fda0003f06270 */
[----:B------:R-:W-:Y:S05]  /*aa00*/  @P0 BRA `(.L_x_981) ;  /* 0x000002e000000947 */ /* 0x000fea0003800000 */
[----:B-1----:R-:W1:Y:S01]  /*aa10*/  LDS.128 R8, [R210+0x5100] ;  /* 0x00510000d2087984 */ /* 0x002e620000000c00 */
[----:B------:R-:W-:Y:S02]  /*aa20*/  SHF.R.U64 R2, R38, 0x10, R39 ;  /* 0x0000001026027819 */ /* 0x000fe40000001227 */
[----:B------:R-:W-:Y:S02]  /*aa30*/  SHF.R.U32.HI R5, RZ, 0x10, R35 ;  /* 0x00000010ff057819 */ /* 0x000fe40000011623 */
[----:B------:R-:W-:Y:S02]  /*aa40*/  SHF.R.U32.HI R3, RZ, 0x10, R39 ;  /* 0x00000010ff037819 */ /* 0x000fe40000011627 */
[C---:B------:R-:W-:Y:S02]  /*aa50*/  PRMT R16, R58.reuse, 0x5432, R2 ;  /* 0x000054323a107816 */ /* 0x040fe40000000002 */
[----:B------:R-:W-:Y:S02]  /*aa60*/  PRMT R2, R57, 0x5410, R5 ;  /* 0x0000541039027816 */ /* 0x000fe40000000005 */
[----:B------:R-:W-:-:S02]  /*aa70*/  PRMT R14, R58, 0x5410, R3 ;  /* 0x000054103a0e7816 */ /* 0x000fc40000000003 */
[----:B------:R-:W-:Y:S01]  /*aa80*/  SHF.R.U64 R4, R34, 0x10, R35 ;  /* 0x0000001022047819 */ /* 0x000fe20000001223 */
[C---:B------:R-:W-:Y:S01]  /*aa90*/  IMAD.U32 R20, R2.reuse, 0x10000, RZ ;  /* 0x0001000002147824 */ /* 0x040fe200078e00ff */
[----:B------:R-:W-:Y:S01]  /*aaa0*/  LOP3.LUT R22, R2, 0xffff0000, RZ, 0xc0, !PT ;  /* 0xffff000002167812 */ /* 0x000fe200078ec0ff */
[C---:B------:R-:W-:Y:S01]  /*aab0*/  IMAD.U32 R19, R14.reuse, 0x10000, RZ ;  /* 0x000100000e137824 */ /* 0x040fe200078e00ff */
[----:B------:R-:W-:Y:S02]  /*aac0*/  PRMT R15, R57, 0x5432, R4 ;  /* 0x00005432390f7816 */ /* 0x000fe40000000004 */
[----:B------:R-:W-:Y:S01]  /*aad0*/  LOP3.LUT R21, R14, 0xffff0000, RZ, 0xc0, !PT ;  /* 0xffff00000e157812 */ /* 0x000fe200078ec0ff */
        /* <DEDUP_REMOVED lines=33> */
.L_x_981:
[----:B------:R-:W-:Y:S05]  /*acf0*/  BSYNC B1 ;  /* 0x0000000000017941 */ /* 0x000fea0003800000 */
.L_x_980:
        /* <DEDUP_REMOVED lines=53> */
.L_x_987:
[----:B------:R-:W-:Y:S05]  /*b050*/  BSYNC B0 ;  /* 0x0000000000007941 */ /* 0x000fea0003800000 */
.L_x_986:
        /* <DEDUP_REMOVED lines=48> */
.L_x_985:
[----:B------:R-:W-:Y:S05]  /*b360*/  BSYNC B1 ;  /* 0x0000000000017941 */ /* 0x000fea0003800000 */
.L_x_984:
[----:B------:R-:W-:-:S04]  /*b370*/  IADD3 R2, R101, 0x60, RZ ;  /* 0x0000006065027810 */ /* 0x000fc80007ffe0ff */
        /* <DEDUP_REMOVED lines=15> */
[----:B------:R-:W-:Y:S01]  /*b470*/  IMAD.U32 R19, R14, 0x10000, RZ ;  /* 0x000100000e137824 */ /* 0x000fe200078e00ff */
        /* <DEDUP_REMOVED lines=35> */
.L_x_990:
[----:B------:R-:W-:Y:S05]  /*b6b0*/  BSYNC B0 ;  /* 0x0000000000007941 */ /* 0x000fea0003800000 */
.L_x_989:
        /* <DEDUP_REMOVED lines=47> */
[----:B------:R1:W-:Y:S01]  /*b9b0*/  STS.128 [R210+0x7100], R8 ;  /* 0x00710008d2007388 */ /* 0x0003e20000000c00 */
[----:B------:R-:W-:Y:S05]  /*b9c0*/  BRA `(.L_x_988) ;  /* 0x0000264000007947 */ /* 0x000fea0003800000 */
.L_x_967:
[----:B------:R-:W-:Y:S01]  /*b9d0*/  ISETP.NE.AND P0, PT, R70, 0x1, PT ;  /* 0x000000014600780c */ /* 0x000fe20003f05270 */
[----:B------:R-:W-:Y:S01]  /*b9e0*/  IMAD.MOV.U32 R9, RZ, RZ, R3 ;  /* 0x000000ffff097224 */ /* 0x000fe200078e0003 */
[----:B------:R-:W-:Y:S01]  /*b9f0*/  CS2R R26, SRZ ;  /* 0x00000000001a7805 */ /* 0x000fe2000001ff00 */
[----:B------:R-:W-:-:S10]  /*ba00*/  CS2R R24, SRZ ;  /* 0x0000000000187805 */ /* 0x000fd4000001ff00 */
[----:B------:R-:W-:-:S05]  /*ba10*/  @P0 IMAD.HI.U32 R5, R2, c[0x0][0x2c8], RZ ;  /* 0x0000b20002050a27 */ /* 0x000fca00078e00ff */
[----:B------:R-:W-:-:S04]  /*ba20*/  @P0 SHF.R.U32.HI R2, RZ, c[0x0][0x2cc], R5 ;  /* 0x0000b300ff020a19 */ /* 0x000fc80000011605 */
[----:B------:R-:W-:Y:S01]  /*ba30*/  SHF.R.S32.HI R5, RZ, 0x1f, R2 ;  /* 0x0000001fff057819 */ /* 0x000fe20000011402 */
[----:B------:R-:W-:-:S04]  /*ba40*/  IMAD.WIDE.U32 R8, R2, c[0x0][0x280], R8 ;  /* 0x0000a00002087a25 */ /* 0x000fc800078e0008 */
[----:B------:R-:W-:Y:S01]  /*ba50*/  IMAD R10, R5, c[0x0][0x280], RZ ;  /* 0x0000a000050a7a24 */ /* 0x000fe200078e02ff */
[----:B------:R-:W-:-:S03]  /*ba60*/  LEA R28, P0, R8, c[0x0][0x270], 0x1 ;  /* 0x00009c00081c7a11 */ /* 0x000fc600078008ff */
[----:B------:R-:W-:-:S04]  /*ba70*/  IMAD R3, R2, c[0x0][0x284], R10 ;  /* 0x0000a10002037a24 */ /* 0x000fc800078e020a */
[----:B------:R-:W-:-:S05]  /*ba80*/  IMAD.IADD R3, R9, 0x1, R3 ;  /* 0x0000000109037824 */ /* 0x000fca00078e0203 */
[----:B------:R-:W-:Y:S01]  /*ba90*/  LEA.HI.X R15, R8, c[0x0][0x274], R3, 0x1, P0 ;  /* 0x00009d00080f7a11 */ /* 0x000fe200000f0c03 */
[----:B------:R-:W-:Y:S02]  /*baa0*/  IMAD R3, R5, c[0x0][0x290], RZ ;  /* 0x0000a40005037a24 */ /* 0x000fe400078e02ff */
[----:B------:R-:W-:-:S04]  /*bab0*/  IMAD.MOV.U32 R5, RZ, RZ, R6 ;  /* 0x000000ffff057224 */ /* 0x000fc800078e0006 */
[----:B------:R-:W-:-:S04]  /*bac0*/  IMAD.WIDE.U32 R4, R2, c[0x0][0x290], R4 ;  /* 0x0000a40002047a25 */ /* 0x000fc800078e0004 */
[----:B------:R-:W-:Y:S01]  /*bad0*/  IMAD R2, R2, c[0x0][0x294], R3 ;  /* 0x0000a50002027a24 */ /* 0x000fe200078e0203 */
[C---:B------:R-:W-:Y:S01]  /*bae0*/  LEA R14, P0, R4.reuse, c[0x0][0x288], 0x1 ;  /* 0x0000a200040e7a11 */ /* 0x040fe200078008ff */
[----:B------:R-:W-:Y:S02]  /*baf0*/  SHFL.IDX PT, R3, R15, RZ, 0x181f ;  /* 0x00181fff0f037589 */ /* 0x000fe400000e0000 */
[----:B------:R-:W-:Y:S02]  /*bb00*/  IMAD.IADD R2, R5, 0x1, R2 ;  /* 0x0000000105027824 */ /* 0x000fe400078e0202 */
[----:B------:R-:W-:Y:S03]  /*bb10*/  SHFL.IDX PT, R8, R14, RZ, 0x181f ;  /* 0x00181fff0e087589 */ /* 0x000fe600000e0000 */
[----:B------:R-:W-:Y:S02]  /*bb20*/  LEA.HI.X R6, R4, c[0x0][0x28c], R2, 0x1, P0 ;  /* 0x0000a30004067a11 */ /* 0x000fe400000f0c02 */
[----:B------:R-:W1:Y:S01]  /*bb30*/  SHFL.IDX PT, R2, R28, RZ, 0x181f ;  /* 0x00181fff1c027589 */ /* 0x000e6200000e0000 */
[----:B------:R-:W-:-:S03]  /*bb40*/  ISETP.GE.OR P0, PT, R76, c[0x0][0x27c], P3 ;  /* 0x00009f004c007a0c */ /* 0x000fc60001f06670 */
[----:B------:R-:W2:Y:S10]  /*bb50*/  SHFL.IDX PT, R9, R6, RZ, 0x181f ;  /* 0x00181fff06097589 */ /* 0x000eb400000e0000 */
[C---:B------:R-:W-:Y:S01]  /*bb60*/  @!P0 IMAD.SHL.U32 R4, R76.reuse, 0x2, RZ ;  /* 0x000000024c048824 */ /* 0x040fe200078e00ff */
[----:B------:R-:W-:-:S04]  /*bb70*/  @!P0 SHF.L.U64.HI R5, R76, 0x1, R77 ;  /* 0x000000014c058819 */ /* 0x000fc8000001024d */
[----:B-1----:R-:W-:-:S04]  /*bb80*/  @!P0 IADD3 R2, P1, R2, R4, RZ ;  /* 0x0000000402028210 */ /* 0x002fc80007f3e0ff */
[----:B------:R-:W-:Y:S02]  /*bb90*/  @!P0 IADD3.X R3, R3, R5, RZ, P1, !PT ;  /* 0x0000000503038210 */ /* 0x000fe40000ffe4ff */
[----:B------:R-:W-:Y:S01]  /*bba0*/  @!P0 IADD3 R4, P1, R8, R4, RZ ;  /* 0x0000000408048210 */ /* 0x000fe20007f3e0ff */
[----:B------:R-:W-:Y:S01]  /*bbb0*/  CS2R R22, SRZ ;  /* 0x0000000000167805 */ /* 0x000fe2000001ff00 */
[----:B------:R-:W-:Y:S01]  /*bbc0*/  CS2R R20, SRZ ;  /* 0x0000000000147805 */ /* 0x000fe2000001ff00 */
[----:B------:R-:W3:Y:S02]  /*bbd0*/  @!P0 LD.E.128 R24, [R2.64] ;  /* 0x0000000802188980 */ /* 0x000ee4000c101d00 */
[----:B--2---:R-:W-:-:S05]  /*bbe0*/  @!P0 IMAD.X R5, R9, 0x1, R5, P1 ;  /* 0x0000000109058824 */ /* 0x004fca00008e0605 */
[----:B------:R-:W2:Y:S01]  /*bbf0*/  @!P0 LD.E.128 R20, [R4.64] ;  /* 0x0000000804148980 */ /* 0x000ea2000c101d00 */
[----:B------:R-:W-:Y:S03]  /*bc00*/  BSSY B0, `(.L_x_991) ;  /* 0x0000025000007945 */ /* 0x000fe60003800000 */
[----:B------:R1:W4:Y:S01]  /*bc10*/  SHFL.IDX PT, R29, R28, 0x1, 0x181f ;  /* 0x00381f001c1d7f89 */ /* 0x00032200000e0000 */
[----:B------:R-:W-:-:S03]  /*bc20*/  CS2R R18, SRZ ;  /* 0x0000000000127805 */ /* 0x000fc6000001ff00 */
[----:B------:R1:W1:Y:S01]  /*bc30*/  SHFL.IDX PT, R30, R14, 0x1, 0x181f ;  /* 0x00381f000e1e7f89 */ /* 0x00026200000e0000 */
[----:B------:R-:W-:-:S03]  /*bc40*/  CS2R R16, SRZ ;  /* 0x0000000000107805 */ /* 0x000fc6000001ff00 */
[----:B------:R1:W1:Y:S01]  /*bc50*/  SHFL.IDX PT, R31, R15, 0x1, 0x181f ;  /* 0x00381f000f1f7f89 */ /* 0x00026200000e0000 */
[----:B------:R-:W-:-:S03]  /*bc60*/  ISETP.GE.AND P2, PT, R76, c[0x0][0x27c], PT ;  /* 0x00009f004c007a0c */ /* 0x000fc60003f46270 */
[----:B------:R1:W1:Y:S01]  /*bc70*/  SHFL.IDX PT, R32, R6, 0x1, 0x181f ;  /* 0x00381f0006207f89 */ /* 0x00026200000e0000 */
[----:B---3--:R-:W-:Y:S02]  /*bc80*/  IMAD.MOV.U32 R11, RZ, RZ, R26 ;  /* 0x000000ffff0b7224 */ /* 0x008fe400078e001a */
[----:B------:R-:W-:Y:S01]  /*bc90*/  IMAD.MOV.U32 R10, RZ, RZ, R27 ;  /* 0x000000ffff0a7224 */ /* 0x000fe200078e001b */
[----:B------:R-:W-:Y:S01]  /*bca0*/  MOV R9, R24 ;  /* 0x0000001800097202 */ /* 0x000fe20000000f00 */
[----:B------:R-:W-:Y:S01]  /*bcb0*/  IMAD.MOV.U32 R8, RZ, RZ, R25 ;  /* 0x000000ffff087224 */ /* 0x000fe200078e0019 */
[----:B------:R-:W-:Y:S01]  /*bcc0*/  PRMT R39, R39, 0x5410, R11 ;  /* 0x0000541027277816 */ /* 0x000fe2000000000b */
[----:B--2---:R-:W-:Y:S01]  /*bcd0*/  IMAD.MOV.U32 R5, RZ, RZ, R22 ;  /* 0x000000ffff057224 */ /* 0x004fe200078e0016 */
[----:B------:R-:W-:Y:S01]  /*bce0*/  PRMT R38, R38, 0x5410, R10 ;  /* 0x0000541026267816 */ /* 0x000fe2000000000a */
[----:B------:R-:W-:Y:S01]  /*bcf0*/  IMAD.MOV.U32 R4, RZ, RZ, R23 ;  /* 0x000000ffff047224 */ /* 0x000fe200078e0017 */
[----:B------:R-:W-:Y:S01]  /*bd00*/  MOV R3, R20 ;  /* 0x0000001400037202 */ /* 0x000fe20000000f00 */
[----:B------:R-:W-:Y:S01]  /*bd10*/  IMAD.MOV.U32 R2, RZ, RZ, R21 ;  /* 0x000000ffff027224 */ /* 0x000fe200078e0015 */
[----:B------:R-:W-:Y:S01]  /*bd20*/  PRMT R37, R8, 0x5410, R9 ;  /* 0x0000541008257816 */ /* 0x000fe20000000009 */
[----:B------:R-:W-:Y:S01]  /*bd30*/  CS2R R10, SRZ ;  /* 0x00000000000a7805 */ /* 0x000fe2000001ff00 */
[----:B------:R-:W-:Y:S01]  /*bd40*/  PRMT R39, R5, 0x7610, R39 ;  /* 0x0000761005277816 */ /* 0x000fe20000000027 */
[----:B------:R-:W-:Y:S01]  /*bd50*/  CS2R R8, SRZ ;  /* 0x0000000000087805 */ /* 0x000fe2000001ff00 */
[----:B------:R-:W-:-:S02]  /*bd60*/  PRMT R38, R4, 0x7610, R38 ;  /* 0x0000761004267816 */ /* 0x000fc40000000026 */
[----:B------:R-:W-:Y:S01]  /*bd70*/  PRMT R36, R2, 0x5410, R3 ;  /* 0x0000541002247816 */ /* 0x000fe20000000003 */
[----:B------:R-:W-:Y:S05]  /*bd80*/  @P4 BRA `(.L_x_992) ;  /* 0x000000c000004947 */ /* 0x000fea0003800000 */
[----:B-1--4-:R-:W-:Y:S01]  /*bd90*/  CS2R R16, SRZ ;  /* 0x0000000000107805 */ /* 0x012fe2000001ff00 */
[----:B------:R-:W-:Y:S01]  /*bda0*/  CS2R R10, SRZ ;  /* 0x00000000000a7805 */ /* 0x000fe2000001ff00 */
[----:B------:R-:W-:Y:S01]  /*bdb0*/  CS2R R8, SRZ ;  /* 0x0000000000087805 */ /* 0x000fe2000001ff00 */
[----:B------:R-:W-:Y:S05]  /*bdc0*/  @P2 BRA `(.L_x_992) ;  /* 0x0000008000002947 */ /* 0x000fea0003800000 */
[C---:B------:R-:W-:Y:S01]  /*bdd0*/  IMAD.SHL.U32 R4, R76.reuse, 0x2, RZ ;  /* 0x000000024c047824 */ /* 0x040fe200078e00ff */
[----:B------:R-:W-:-:S04]  /*bde0*/  SHF.L.U64.HI R5, R76, 0x1, R77 ;  /* 0x000000014c057819 */ /* 0x000fc8000001024d */
[----:B------:R-:W-:-:S05]  /*bdf0*/  IADD3 R2, P0, R29, R4, RZ ;  /* 0x000000041d027210 */ /* 0x000fca0007f1e0ff */
[----:B------:R-:W-:Y:S01]  /*be00*/  IMAD.X R3, R31, 0x1, R5, P0 ;  /* 0x000000011f037824 */ /* 0x000fe200000e0605 */
[----:B------:R-:W-:-:S04]  /*be10*/  IADD3 R4, P0, R30, R4, RZ ;  /* 0x000000041e047210 */ /* 0x000fc80007f1e0ff */
[----:B------:R1:W5:Y:S01]  /*be20*/  LD.E.128 R16, [R2.64] ;  /* 0x0000000802107980 */ /* 0x000362000c101d00 */
[----:B------:R-:W-:-:S05]  /*be30*/  IMAD.X R5, R32, 0x1, R5, P0 ;  /* 0x0000000120057824 */ /* 0x000fca00000e0605 */
[----:B------:R1:W5:Y:S03]  /*be40*/  LD.E.128 R8, [R4.64] ;  /* 0x0000000804087980 */ /* 0x000366000c101d00 */
.L_x_992:
[----:B-1--4-:R-:W-:Y:S05]  /*be50*/  BSYNC B0 ;  /* 0x0000000000007941 */ /* 0x012fea0003800000 */
.L_x_991:
[----:B------:R-:W1:Y:S01]  /*be60*/  SHFL.IDX PT, R4, R28, 0x2, 0x181f ;  /* 0x00581f001c047f89 */ /* 0x000e6200000e0000 */
[C---:B------:R-:W-:Y:S01]  /*be70*/  ISETP.GE.OR P0, PT, R76.reuse, c[0x0][0x27c], P5 ;  /* 0x00009f004c007a0c */ /* 0x040fe20002f06670 */
[----:B------:R-:W-:Y:S01]  /*be80*/  CS2R R46, SRZ ;  /* 0x00000000002e7805 */ /* 0x000fe2000001ff00 */
[----:B------:R-:W-:Y:S01]  /*be90*/  CS2R R44, SRZ ;  /* 0x00000000002c7805 */ /* 0x000fe2000001ff00 */
[----:B------:R-:W2:Y:S04]  /*bea0*/  SHFL.IDX PT, R5, R15, 0x2, 0x181f ;  /* 0x00581f000f057f89 */ /* 0x000ea800000e0000 */
[----:B------:R-:W3:Y:S04]  /*beb0*/  SHFL.IDX PT, R29, R14, 0x2, 0x181f ;  /* 0x00581f000e1d7f89 */ /* 0x000ee800000e0000 */
[----:B------:R-:W4:Y:S02]  /*bec0*/  SHFL.IDX PT, R30, R6, 0x2, 0x181f ;  /* 0x00581f00061e7f89 */ /* 0x000f2400000e0000 */
[C---:B------:R-:W-:Y:S01]  /*bed0*/  @!P0 IMAD.SHL.U32 R2, R76.reuse, 0x2, RZ ;  /* 0x000000024c028824 */ /* 0x040fe200078e00ff */
[----:B------:R-:W-:-:S04]  /*bee0*/  @!P0 SHF.L.U64.HI R3, R76, 0x1, R77 ;  /* 0x000000014c038819 */ /* 0x000fc8000001024d */
[----:B-1----:R-:W-:-:S05]  /*bef0*/  @!P0 IADD3 R4, P1, R4, R2, RZ ;  /* 0x0000000204048210 */ /* 0x002fca0007f3e0ff */
[----:B--2---:R-:W-:Y:S01]  /*bf00*/  @!P0 IMAD.X R5, R5, 0x1, R3, P1 ;  /* 0x0000000105058824 */ /* 0x004fe200008e0603 */
[----:B---3--:R-:W-:Y:S01]  /*bf10*/  @!P0 IADD3 R2, P1, R29, R2, RZ ;  /* 0x000000021d028210 */ /* 0x008fe20007f3e0ff */
[----:B------:R-:W-:-:S03]  /*bf20*/  CS2R R50, SRZ ;  /* 0x0000000000327805 */ /* 0x000fc6000001ff00 */
[----:B------:R1:W2:Y:S01]  /*bf30*/  @!P0 LD.E.128 R44, [R4.64] ;  /* 0x00000008042c8980 */ /* 0x0002a2000c101d00 */
[----:B------:R-:W-:Y:S01]  /*bf40*/  CS2R R48, SRZ ;  /* 0x0000000000307805 */ /* 0x000fe2000001ff00 */
[----:B----4-:R-:W-:-:S05]  /*bf50*/  @!P0 IMAD.X R3, R30, 0x1, R3, P1 ;  /* 0x000000011e038824 */ /* 0x010fca00008e0603 */
[----:B------:R3:W4:Y:S01]  /*bf60*/  @!P0 LD.E.128 R48, [R2.64] ;  /* 0x0000000802308980 */ /* 0x000722000c101d00 */
[----:B-1---5:R-:W-:Y:S01]  /*bf70*/  IMAD.MOV.U32 R4, RZ, RZ, R19 ;  /* 0x000000ffff047224 */ /* 0x022fe200078e0013 */
[----:B------:R-:W-:Y:S01]  /*bf80*/  MOV R5, R18 ;  /* 0x0000001200057202 */ /* 0x000fe20000000f00 */
[----:B---3--:R-:W-:Y:S02]  /*bf90*/  IMAD.MOV.U32 R3, RZ, RZ, R16 ;  /* 0x000000ffff037224 */ /* 0x008fe400078e0010 */
[----:B------:R-:W-:Y:S01]  /*bfa0*/  IMAD.MOV.U32 R2, RZ, RZ, R17 ;  /* 0x000000ffff027224 */ /* 0x000fe200078e0011 */
[----:B------:R-:W-:Y:S01]  /*bfb0*/  PRMT R67, R4, 0x5410, R5 ;  /* 0x0000541004437816 */ /* 0x000fe20000000005 */
[----:B------:R-:W-:Y:S01]  /*bfc0*/  IMAD.MOV.U32 R4, RZ, RZ, R11 ;  /* 0x000000ffff047224 */ /* 0x000fe200078e000b */
[----:B------:R-:W-:Y:S02]  /*bfd0*/  MOV R5, R10 ;  /* 0x0000000a00057202 */ /* 0x000fe40000000f00 */
[----:B------:R-:W-:Y:S01]  /*bfe0*/  PRMT R65, R2, 0x5410, R3 ;  /* 0x0000541002417816 */ /* 0x000fe20000000003 */
[----:B------:R-:W-:-:S02]  /*bff0*/  IMAD.MOV.U32 R3, RZ, RZ, R8 ;  /* 0x000000ffff037224 */ /* 0x000fc400078e0008 */
[----:B------:R-:W-:Y:S01]  /*c000*/  IMAD.MOV.U32 R2, RZ, RZ, R9 ;  /* 0x000000ffff027224 */ /* 0x000fe200078e0009 */
[----:B------:R-:W-:-:S04]  /*c010*/  PRMT R66, R4, 0x5410, R5 ;  /* 0x0000541004427816 */ /* 0x000fc80000000005 */
[----:B------:R-:W-:Y:S01]  /*c020*/  PRMT R64, R2, 0x5410, R3 ;  /* 0x0000541002407816 */ /* 0x000fe20000000003 */
[----:B------:R1:W3:Y:S01]  /*c030*/  SHFL.IDX PT, R29, R15, 0x3, 0x181f ;  /* 0x00781f000f1d7f89 */ /* 0x0002e200000e0000 */
[----:B------:R-:W-:Y:S03]  /*c040*/  BSSY B0, `(.L_x_993) ;  /* 0x0000021000007945 */ /* 0x000fe60003800000 */
[----:B------:R1:W1:Y:S01]  /*c050*/  SHFL.IDX PT, R15, R28, 0x3, 0x181f ;  /* 0x00781f001c0f7f89 */ /* 0x00026200000e0000 */
[----:B------:R-:W-:-:S03]  /*c060*/  CS2R R58, SRZ ;  /* 0x00000000003a7805 */ /* 0x000fc6000001ff00 */
[----:B------:R-:W1:Y:S01]  /*c070*/  SHFL.IDX PT, R14, R14, 0x3, 0x181f ;  /* 0x00781f000e0e7f89 */ /* 0x000e6200000e0000 */
[----:B------:R-:W-:-:S03]  /*c080*/  CS2R R56, SRZ ;  /* 0x0000000000387805 */ /* 0x000fc6000001ff00 */
[----:B------:R-:W1:Y:S01]  /*c090*/  SHFL.IDX PT, R6, R6, 0x3, 0x181f ;  /* 0x00781f0006067f89 */ /* 0x000e6200000e0000 */
[----:B------:R-:W-:Y:S01]  /*c0a0*/  CS2R R54, SRZ ;  /* 0x0000000000367805 */ /* 0x000fe2000001ff00 */
[----:B------:R-:W-:Y:S01]  /*c0b0*/  CS2R R52, SRZ ;  /* 0x0000000000347805 */ /* 0x000fe2000001ff00 */
[----:B--2---:R-:W-:Y:S01]  /*c0c0*/  IMAD.MOV.U32 R4, RZ, RZ, R47 ;  /* 0x000000ffff047224 */ /* 0x004fe200078e002f */
[----:B------:R-:W-:Y:S01]  /*c0d0*/  MOV R5, R46 ;  /* 0x0000002e00057202 */ /* 0x000fe20000000f00 */
[----:B------:R-:W-:Y:S01]  /*c0e0*/  IMAD.MOV.U32 R3, RZ, RZ, R44 ;  /* 0x000000ffff037224 */ /* 0x000fe200078e002c */
[----:B------:R-:W-:Y:S02]  /*c0f0*/  MOV R2, R45 ;  /* 0x0000002d00027202 */ /* 0x000fe40000000f00 */
[----:B------:R-:W-:Y:S02]  /*c100*/  PRMT R72, R4, 0x5410, R5 ;  /* 0x0000541004487816 */ /* 0x000fe40000000005 */
[----:B------:R-:W-:Y:S01]  /*c110*/  PRMT R70, R2, 0x5410, R3 ;  /* 0x0000541002467816 */ /* 0x000fe20000000003 */
[----:B----4-:R-:W-:Y:S01]  /*c120*/  IMAD.MOV.U32 R5, RZ, RZ, R50 ;  /* 0x000000ffff057224 */ /* 0x010fe200078e0032 */
[----:B------:R-:W-:Y:S01]  /*c130*/  MOV R3, R48 ;  /* 0x0000003000037202 */ /* 0x000fe20000000f00 */
[----:B------:R-:W-:-:S02]  /*c140*/  IMAD.MOV.U32 R4, RZ, RZ, R51 ;  /* 0x000000ffff047224 */ /* 0x000fc400078e0033 */
[----:B------:R-:W-:-:S03]  /*c150*/  IMAD.MOV.U32 R2, RZ, RZ, R49 ;  /* 0x000000ffff027224 */ /* 0x000fc600078e0031 */
[----:B------:R-:W-:Y:S02]  /*c160*/  PRMT R71, R4, 0x5410, R5 ;  /* 0x0000541004477816 */ /* 0x000fe40000000005 */
[----:B------:R-:W-:Y:S01]  /*c170*/  PRMT R69, R2, 0x5410, R3 ;  /* 0x0000541002457816 */ /* 0x000fe20000000003 */
[----:B------:R-:W-:Y:S05]  /*c180*/  @P6 BRA `(.L_x_994) ;  /* 0x000000c000006947 */ /* 0x000fea0003800000 */
[----:B-1-3--:R-:W-:Y:S01]  /*c190*/  CS2R R56, SRZ ;  /* 0x0000000000387805 */ /* 0x00afe2000001ff00 */
[----:B------:R-:W-:Y:S01]  /*c1a0*/  CS2R R54, SRZ ;  /* 0x0000000000367805 */ /* 0x000fe2000001ff00 */
[----:B------:R-:W-:Y:S01]  /*c1b0*/  CS2R R52, SRZ ;  /* 0x0000000000347805 */ /* 0x000fe2000001ff00 */
[----:B------:R-:W-:Y:S05]  /*c1c0*/  @P2 BRA `(.L_x_994) ;  /* 0x0000008000002947 */ /* 0x000fea0003800000 */
[C---:B------:R-:W-:Y:S01]  /*c1d0*/  IMAD.SHL.U32 R2, R76.reuse, 0x2, RZ ;  /* 0x000000024c027824 */ /* 0x040fe200078e00ff */
[----:B------:R-:W-:-:S04]  /*c1e0*/  SHF.L.U64.HI R3, R76, 0x1, R77 ;  /* 0x000000014c037819 */ /* 0x000fc8000001024d */
[-C--:B------:R-:W-:Y:S02]  /*c1f0*/  IADD3 R4, P1, R15, R2.reuse, RZ ;  /* 0x000000020f047210 */ /* 0x080fe40007f3e0ff */
[----:B------:R-:W-:-:S03]  /*c200*/  IADD3 R2, P0, R14, R2, RZ ;  /* 0x000000020e027210 */ /* 0x000fc60007f1e0ff */
[--C-:B------:R-:W-:Y:S02]  /*c210*/  IMAD.X R5, R29, 0x1, R3.reuse, P1 ;  /* 0x000000011d057824 */ /* 0x100fe400008e0603 */
[----:B------:R-:W-:-:S03]  /*c220*/  IMAD.X R3, R6, 0x1, R3, P0 ;  /* 0x0000000106037824 */ /* 0x000fc600000e0603 */
[----:B------:R1:W5:Y:S04]  /*c230*/  LD.E.128 R56, [R4.64] ;  /* 0x0000000804387980 */ /* 0x000368000c101d00 */
[----:B------:R1:W5:Y:S02]  /*c240*/  LD.E.128 R52, [R2.64] ;  /* 0x0000000802347980 */ /* 0x000364000c101d00 */
.L_x_994:
[----:B-1-3--:R-:W-:Y:S05]  /*c250*/  BSYNC B0 ;  /* 0x0000000000007941 */ /* 0x00afea0003800000 */
.L_x_993:
[----:B------:R-:W-:Y:S01]  /*c260*/  IADD3 R4, -R94, R60, RZ ;  /* 0x0000003c5e047210 */ /* 0x000fe20007ffe1ff */
[----:B-----5:R-:W-:Y:S01]  /*c270*/  IMAD.MOV.U32 R2, RZ, RZ, R58 ;  /* 0x000000ffff027224 */ /* 0x020fe200078e003a */
[----:B------:R-:W-:-:S04]  /*c280*/  DEPBAR.LE SB0, 0x1 ;  /* 0x000080400000791a */ /* 0x000fc80000000000 */
[----:B------:R-:W-:Y:S01]  /*c290*/  IMNMX R62, R4, 0x80, PT ;  /* 0x00000080043e7817 */ /* 0x000fe20003800200 */
[----:B------:R-:W-:Y:S01]  /*c2a0*/  IMAD.MOV.U32 R5, RZ, RZ, R59 ;  /* 0x000000ffff057224 */ /* 0x000fe200078e003b */
[----:B------:R-:W-:Y:S01]  /*c2b0*/  MOV R4, R55 ;  /* 0x0000003700047202 */ /* 0x000fe20000000f00 */
[----:B------:R-:W-:Y:S01]  /*c2c0*/  IMAD.MOV.U32 R3, RZ, RZ, R56 ;  /* 0x000000ffff037224 */ /* 0x000fe200078e0038 */
[----:B------:R-:W-:Y:S01]  /*c2d0*/  BAR.SYNC.DEFER_BLOCKING 0x0 ;  /* 0x0000000000007b1d */ /* 0x000fe20000010000 */
[----:B------:R-:W-:Y:S02]  /*c2e0*/  ISETP.GE.OR P0, PT, R101, R62, P2 ;  /* 0x0000003e6500720c */ /* 0x000fe40001706670 */
        /* <DEDUP_REMOVED lines=10> */
[----:B------:R-:W-:Y:S01]  /*c390*/  IMAD.MOV.U32 R2, RZ, RZ, c[0x0][0x27c] ;  /* 0x00009f00ff027624 */ /* 0x000fe200078e00ff */
[----:B------:R-:W1:Y:S01]  /*c3a0*/  LDS.128 R32, [R210+0x100] ;  /* 0x00010000d2207984 */ /* 0x000e620000000c00 */
[C---:B------:R-:W-:Y:S01]  /*c3b0*/  IMAD.SHL.U32 R6, R101.reuse, 0x40, RZ ;  /* 0x0000004065067824 */ /* 0x040fe200078e00ff */
[----:B------:R-:W-:Y:S01]  /*c3c0*/  SHF.R.U64 R15, R20, 0x10, R21 ;  /* 0x00000010140f7819 */ /* 0x000fe20000001215 */
[----:B------:R-:W-:Y:S01]  /*c3d0*/  IMAD.SHL.U32 R14, R101, 0x40, RZ ;  /* 0x00000040650e7824 */ /* 0x000fe200078e00ff */
[----:B------:R-:W-:Y:S02]  /*c3e0*/  LEA.HI R2, R2, R102, RZ, 0x1d ;  /* 0x0000006602027211 */ /* 0x000fe400078fe8ff */
[----:B------:R-:W-:-:S02]  /*c3f0*/  LOP3.LUT R6, R6, 0x1c0, RZ, 0xc0, !PT ;  /* 0x000001c006067812 */ /* 0x000fc400078ec0ff */
[----:B------:R-:W-:Y:S01]  /*c400*/  SHF.R.S32.HI R4, RZ, 0x1f, R2 ;  /* 0x0000001fff047819 */ /* 0x000fe20000011402 */
[----:B------:R-:W-:Y:S01]  /*c410*/  IMAD.SHL.U32 R3, R2, 0x8, RZ ;  /* 0x0000000802037824 */ /* 0x000fe200078e00ff */
[----:B------:R-:W-:Y:S02]  /*c420*/  LOP3.LUT R14, R14, 0x1c0, RZ, 0xc0, !PT ;  /* 0x000001c00e0e7812 */ /* 0x000fe400078ec0ff */
[----:B------:R-:W-:Y:S02]  /*c430*/  LEA.HI R2, R4, R2, RZ, 0x3 ;  /* 0x0000000204027211 */ /* 0x000fe400078f18ff */
[----:B------:R-:W-:Y:S02]  /*c440*/  SHF.R.U32.HI R6, RZ, 0x3, R6 ;  /* 0x00000003ff067819 */ /* 0x000fe40000011606 */
[----:B------:R-:W-:Y:S01]  /*c450*/  LOP3.LUT R3, R14, 0x38, R3, 0xf8, !PT ;  /* 0x000000380e037812 */ /* 0x000fe200078ef803 */
[----:B------:R-:W-:Y:S01]  /*c460*/  IMAD.SHL.U32 R2, R2, 0x400, RZ ;  /* 0x0000040002027824 */ /* 0x000fe200078e00ff */
[----:B------:R-:W-:-:S02]  /*c470*/  SHF.R.U32.HI R4, RZ, 0x10, R21 ;  /* 0x00000010ff047819 */ /* 0x000fc40000011615 */
[----:B------:R-:W-:Y:S02]  /*c480*/  LOP3.LUT R3, R3, R6, RZ, 0x3c, !PT ;  /* 0x0000000603037212 */ /* 0x000fe400078e3cff */
[----:B------:R-:W-:Y:S02]  /*c490*/  LOP3.LUT R2, R2, 0x7fffe000, RZ, 0xc0, !PT ;  /* 0x7fffe00002027812 */ /* 0x000fe400078ec0ff */
[----:B------:R-:W-:Y:S02]  /*c4a0*/  SHF.R.U64 R6, R24, 0x10, R25 ;  /* 0x0000001018067819 */ /* 0x000fe40000001219 */
[----:B------:R-:W-:Y:S02]  /*c4b0*/  IADD3 R2, R3, R2, R7 ;  /* 0x0000000203027210 */ /* 0x000fe40007ffe007 */
[--C-:B------:R-:W-:Y:S02]  /*c4c0*/  SHF.R.U64 R14, R26, 0x10, R27.reuse ;  /* 0x000000101a0e7819 */ /* 0x100fe4000000121b */
[----:B------:R-:W-:Y:S01]  /*c4d0*/  SHF.R.U32.HI R3, RZ, 0x10, R27 ;  /* 0x00000010ff037819 */ /* 0x000fe2000001161b */
[----:B------:R-:W-:Y:S01]  /*c4e0*/  IMAD.SHL.U32 R42, R2, 0x2, RZ ;  /* 0x00000002022a7824 */ /* 0x000fe200078e00ff */
[----:B------:R-:W-:-:S02]  /*c4f0*/  SHF.R.U32.HI R2, RZ, 0x10, R25 ;  /* 0x00000010ff027819 */ /* 0x000fc40000011619 */
[----:B------:R-:W-:Y:S02]  /*c500*/  SHF.R.U64 R20, R22, 0x10, R23 ;  /* 0x0000001016147819 */ /* 0x000fe40000001217 */
[----:B------:R-:W2:Y:S01]  /*c510*/  LDS.128 R28, [R42+0x100] ;  /* 0x000100002a1c7984 */ /* 0x000ea20000000c00 */
[----:B------:R-:W-:Y:S02]  /*c520*/  PRMT R25, R36, 0x5432, R15 ;  /* 0x0000543224197816 */ /* 0x000fe4000000000f */
[----:B------:R-:W-:Y:S01]  /*c530*/  SHF.R.U32.HI R5, RZ, 0x10, R23 ;  /* 0x00000010ff057819 */ /* 0x000fe20000011617 */
[----:B-1----:R-:W-:Y:S01]  /*c540*/  IMAD.U32 R22, R34, 0x10000, RZ ;  /* 0x0001000022167824 */ /* 0x002fe200078e00ff */
[----:B------:R-:W-:Y:S01]  /*c550*/  PRMT R27, R37, 0x5432, R6 ;  /* 0x00005432251b7816 */ /* 0x000fe20000000006 */
[----:B------:R-:W-:Y:S01]  /*c560*/  IMAD.U32 R21, R35, 0x10000, RZ ;  /* 0x0001000023157824 */ /* 0x000fe200078e00ff */
[----:B------:R-:W-:Y:S02]  /*c570*/  PRMT R24, R36, 0x5410, R4 ;  /* 0x0000541024187816 */ /* 0x000fe40000000004 */
[----:B------:R-:W-:-:S02]  /*c580*/  SHF.L.U32 R36, R33, 0x10, RZ ;  /* 0x0000001021247819 */ /* 0x000fc400000006ff */
[----:B------:R-:W-:Y:S01]  /*c590*/  LOP3.LUT R23, R33, 0xffff0000, RZ, 0xc0, !PT ;  /* 0xffff000021177812 */ /* 0x000fe200078ec0ff */
[----:B------:R-:W-:Y:S01]  /*c5a0*/  IMAD.U32 R63, R24, 0x10000, RZ ;  /* 0x00010000183f7824 */ /* 0x000fe200078e00ff */
[C---:B------:R-:W-:Y:S02]  /*c5b0*/  PRMT R41, R39.reuse, 0x5432, R14 ;  /* 0x0000543227297816 */ /* 0x040fe4000000000e */
[----:B------:R-:W-:Y:S02]  /*c5c0*/  LOP3.LUT R33, R34, 0xffff0000, RZ, 0xc0, !PT ;  /* 0xffff000022217812 */ /* 0x000fe400078ec0ff */
[----:B------:R-:W-:Y:S02]  /*c5d0*/  PRMT R39, R39, 0x5410, R20 ;  /* 0x0000541027277816 */ /* 0x000fe40000000014 */
[----:B------:R-:W-:Y:S01]  /*c5e0*/  LOP3.LUT R34, R35, 0xffff0000, RZ, 0xc0, !PT ;  /* 0xffff000023227812 */ /* 0x000fe200078ec0ff */
[----:B------:R-:W-:Y:S01]  /*c5f0*/  IMAD.U32 R35, R25, 0x10000, RZ ;  /* 0x0001000019237824 */ /* 0x000fe200078e00ff */
[----:B------:R-:W-:Y:S01]  /*c600*/  PRMT R26, R37, 0x5410, R2 ;  /* 0x00005410251a7816 */ /* 0x000fe20000000002 */
[----:B------:R-:W-:Y:S01]  /*c610*/  IMAD.U32 R37, R32, 0x10000, RZ ;  /* 0x0001000020257824 */ /* 0x000fe200078e00ff */
[----:B------:R-:W-:-:S02]  /*c620*/  PRMT R40, R38, 0x5432, R3 ;  /* 0x0000543226287816 */ /* 0x000fc40000000003 */
[----:B------:R-:W-:Y:S02]  /*c630*/  PRMT R38, R38, 0x5410, R5 ;  /* 0x0000541026267816 */ /* 0x000fe40000000005 */
[----:B------:R-:W-:Y:S02]  /*c640*/  LOP3.LUT R32, R32, 0xffff0000, RZ, 0xc0, !PT ;  /* 0xffff000020207812 */ /* 0x000fe400078ec0ff */
[----:B------:R-:W-:Y:S01]  /*c650*/  SHF.L.U32 R60, R38, 0x10, RZ ;  /* 0x00000010263c7819 */ /* 0x000fe200000006ff */
[C---:B--2---:R-:W-:Y:S01]  /*c660*/  IMAD.U32 R14, R29.reuse, 0x10000, RZ ;  /* 0x000100001d0e7824 */ /* 0x044fe200078e00ff */
[----:B------:R-:W-:Y:S01]  /*c670*/  LOP3.LUT R6, R29, 0xffff0000, RZ, 0xc0, !PT ;  /* 0xffff00001d067812 */ /* 0x000fe200078ec0ff */
[C---:B------:R-:W-:Y:S01]  /*c680*/  IMAD.U32 R20, R28.reuse, 0x10000, RZ ;  /* 0x000100001c147824 */ /* 0x040fe200078e00ff */
[----:B------:R-:W-:Y:S01]  /*c690*/  SHF.L.U32 R29, R27, 0x10, RZ ;  /* 0x000000101b1d7819 */ /* 0x000fe200000006ff */
[C---:B------:R-:W-:Y:S01]  /*c6a0*/  IMAD.U32 R3, R31.reuse, 0x10000, RZ ;  /* 0x000100001f037824 */ /* 0x040fe200078e00ff */
[----:B------:R-:W-:Y:S01]  /*c6b0*/  LOP3.LUT R15, R28, 0xffff0000, RZ, 0xc0, !PT ;  /* 0xffff00001c0f7812 */ /* 0x000fe200078ec0ff */
[C---:B------:R-:W-:Y:S01]  /*c6c0*/  FMUL.FTZ R28, R20.reuse, R35 ;  /* 0x00000023141c7220 */ /* 0x040fe20000410000 */
[----:B------:R-:W-:Y:S01]  /*c6d0*/  LOP3.LUT R2, R31, 0xffff0000, RZ, 0xc0, !PT ;  /* 0xffff00001f027812 */ /* 0x000fe200078ec0ff */
[----:B------:R-:W-:Y:S01]  /*c6e0*/  FMUL.FTZ R20, R20, R29 ;  /* 0x0000001d14147220 */ /* 0x000fe20000410000 */
[----:B------:R-:W-:Y:S01]  /*c6f0*/  LOP3.LUT R4, R30, 0xffff0000, RZ, 0xc0, !PT ;  /* 0xffff00001e047812 */ /* 0x000fe200078ec0ff */
[----:B------:R-:W-:-:S02]  /*c700*/  IMAD.U32 R31, R26, 0x10000, RZ ;  /* 0x000100001a1f7824 */ /* 0x000fc400078e00ff */
[----:B------:R-:W-:Y:S02]  /*c710*/  IMAD.U32 R5, R30, 0x10000, RZ ;  /* 0x000100001e057824 */ /* 0x000fe400078e00ff */
[----:B------:R-:W-:Y:S02]  /*c720*/  IMAD.U32 R30, R40, 0x10000, RZ ;  /* 0x00010000281e7824 */ /* 0x000fe400078e00ff */
[C---:B------:R-:W-:Y:S02]  /*c730*/  FFMA.FTZ R43, R37.reuse, R29, -R28 ;  /* 0x0000001d252b7223 */ /* 0x040fe4000001081c */
[----:B------:R-:W-:Y:S01]  /*c740*/  FFMA.FTZ R35, R37, R35, R20 ;  /* 0x0000002325237223 */ /* 0x000fe20000010014 */
[----:B------:R-:W-:Y:S01]  /*c750*/  LOP3.LUT R37, R25, 0xffff0000, RZ, 0xc0, !PT ;  /* 0xffff000019257812 */ /* 0x000fe200078ec0ff */
[C---:B------:R-:W-:Y:S02]  /*c760*/  FMUL.FTZ R28, R14.reuse, R63 ;  /* 0x0000003f0e1c7220 */ /* 0x040fe40000410000 */
[----:B------:R-:W-:-:S02]  /*c770*/  FMUL.FTZ R20, R14, R31 ;  /* 0x0000001f0e147220 */ /* 0x000fc40000410000 */
[C---:B------:R-:W-:Y:S02]  /*c780*/  FMUL.FTZ R14, R3.reuse, R60 ;  /* 0x0000003c030e7220 */ /* 0x040fe40000410000 */
[-C--:B------:R-:W-:Y:S02]  /*c790*/  FMUL.FTZ R3, R3, R30.reuse ;  /* 0x0000001e03037220 */ /* 0x080fe40000410000 */
[----:B------:R-:W-:Y:S02]  /*c7a0*/  FFMA.FTZ R31, R36, R31, -R28 ;  /* 0x0000001f241f7223 */ /* 0x000fe4000001081c */
[----:B------:R-:W-:Y:S01]  /*c7b0*/  FFMA.FTZ R30, R21, R30, -R14 ;  /* 0x0000001e151e7223 */ /* 0x000fe2000001080e */
[----:B------:R-:W-:Y:S01]  /*c7c0*/  LOP3.LUT R14, R27, 0xffff0000, RZ, 0xc0, !PT ;  /* 0xffff00001b0e7812 */ /* 0x000fe200078ec0ff */
[----:B------:R-:W-:Y:S01]  /*c7d0*/  FFMA.FTZ R28, R21, R60, R3 ;  /* 0x0000003c151c7223 */ /* 0x000fe20000010003 */
[----:B------:R-:W-:Y:S01]  /*c7e0*/  LOP3.LUT R21, R26, 0xffff0000, RZ, 0xc0, !PT ;  /* 0xffff00001a157812 */ /* 0x000fe200078ec0ff */
[----:B------:R-:W-:Y:S01]  /*c7f0*/  FMUL.FTZ R3, R15, R37 ;  /* 0x000000250f037220 */ /* 0x000fe20000410000 */
[----:B------:R-:W-:Y:S01]  /*c800*/  LOP3.LUT R26, R24, 0xffff0000, RZ, 0xc0, !PT ;  /* 0xffff0000181a7812 */ /* 0x000fe200078ec0ff */
[----:B------:R-:W-:Y:S01]  /*c810*/  FFMA.FTZ R29, R36, R63, R20 ;  /* 0x0000003f241d7223 */ /* 0x000fe20000010014 */
[C---:B------:R-:W-:Y:S01]  /*c820*/  LOP3.LUT R27, R39.reuse, 0xffff0000, RZ, 0xc0, !PT ;  /* 0xffff0000271b7812 */ /* 0x040fe200078ec0ff */
[----:B------:R-:W-:-:S02]  /*c830*/  IMAD.U32 R36, R39, 0x10000, RZ ;  /* 0x0001000027247824 */ /* 0x000fc400078e00ff */
[-C--:B------:R-:W-:Y:S02]  /*c840*/  FMUL.FTZ R15, R15, R14.reuse ;  /* 0x0000000e0f0f7220 */ /* 0x080fe40000410000 */
[----:B------:R-:W-:Y:S02]  /*c850*/  FFMA.FTZ R24, R32, R14, -R3 ;  /* 0x0000000e20187223 */ /* 0x000fe40000010803 */
[C---:B------:R-:W-:Y:S02]  /*c860*/  FMUL.FTZ R14, R6.reuse, R26 ;  /* 0x0000001a060e7220 */ /* 0x040fe40000410000 */
[----:B------:R-:W-:Y:S01]  /*c870*/  FMUL.FTZ R3, R6, R21 ;  /* 0x0000001506037220 */ /* 0x000fe20000410000 */
[----:B------:R-:W-:Y:S01]  /*c880*/  F2FP.BF16.PACK_AB R24, R24, R43 ;  /* 0x0000002b1818723e */ /* 0x000fe200000010ff */
[----:B------:R-:W-:Y:S02]  /*c890*/  IMAD.U32 R25, R41, 0x10000, RZ ;  /* 0x0001000029197824 */ /* 0x000fe400078e00ff */
[----:B------:R-:W-:-:S02]  /*c8a0*/  FMUL.FTZ R6, R5, R36 ;  /* 0x0000002405067220 */ /* 0x000fc40000410000 */
[----:B------:R-:W-:Y:S02]  /*c8b0*/  FFMA.FTZ R20, R32, R37, R15 ;  /* 0x0000002520147223 */ /* 0x000fe4000001000f */
[C---:B------:R-:W-:Y:S02]  /*c8c0*/  FFMA.FTZ R21, R23.reuse, R21, -R14 ;  /* 0x0000001517157223 */ /* 0x040fe4000001080e */
[----:B------:R-:W-:Y:S01]  /*c8d0*/  FFMA.FTZ R15, R23, R26, R3 ;  /* 0x0000001a170f7223 */ /* 0x000fe20000010003 */
[----:B------:R-:W-:Y:S01]  /*c8e0*/  LOP3.LUT R26, R38, 0xffff0000, RZ, 0xc0, !PT ;  /* 0xffff0000261a7812 */ /* 0x000fe200078ec0ff */
[-C--:B------:R-:W-:Y:S01]  /*c8f0*/  FMUL.FTZ R3, R5, R25.reuse ;  /* 0x0000001905037220 */ /* 0x080fe20000410000 */
[----:B------:R-:W-:Y:S01]  /*c900*/  LOP3.LUT R23, R40, 0xffff0000, RZ, 0xc0, !PT ;  /* 0xffff000028177812 */ /* 0x000fe200078ec0ff */
[C---:B------:R-:W-:Y:S01]  /*c910*/  FFMA.FTZ R14, R22.reuse, R25, -R6 ;  /* 0x00000019160e7223 */ /* 0x040fe20000010806 */
[----:B------:R-:W-:Y:S01]  /*c920*/  LOP3.LUT R25, R41, 0xffff0000, RZ, 0xc0, !PT ;  /* 0xffff000029197812 */ /* 0x000fe200078ec0ff */
[----:B------:R-:W-:Y:S01]  /*c930*/  FFMA.FTZ R6, R22, R36, R3 ;  /* 0x0000002416067223 */ /* 0x000fe20000010003 */
[----:B------:R-:W-:Y:S01]  /*c940*/  F2FP.BF16.PACK_AB R20, R20, R35 ;  /* 0x000000231414723e */ /* 0x000fe200000010ff */
[----:B------:R-:W-:-:S02]  /*c950*/  FMUL.FTZ R5, R4, R27 ;  /* 0x0000001b04057220 */ /* 0x000fc40000410000 */
[----:B------:R-:W-:Y:S02]  /*c960*/  FMUL.FTZ R3, R2, R26 ;  /* 0x0000001a02037220 */ /* 0x000fe40000410000 */
[----:B------:R-:W-:Y:S02]  /*c970*/  FMUL.FTZ R4, R4, R25 ;  /* 0x0000001904047220 */ /* 0x000fe40000410000 */
[----:B------:R-:W-:Y:S02]  /*c980*/  FMUL.FTZ R2, R2, R23 ;  /* 0x0000001702027220 */ /* 0x000fe40000410000 */
[----:B------:R-:W-:Y:S01]  /*c990*/  FFMA.FTZ R5, R33, R25, -R5 ;  /* 0x0000001921057223 */ /* 0x000fe20000010805 */
[----:B------:R-:W-:Y:S01]  /*c9a0*/  F2FP.BF16.PACK_AB R25, R21, R31 ;  /* 0x0000001f1519723e */ /* 0x000fe200000010ff */
[----:B------:R-:W-:Y:S01]  /*c9b0*/  FFMA.FTZ R3, R34, R23, -R3 ;  /* 0x0000001722037223 */ /* 0x000fe20000010803 */
[----:B------:R-:W-:Y:S01]  /*c9c0*/  F2FP.BF16.PACK_AB R21, R15, R29 ;  /* 0x0000001d0f15723e */ /* 0x000fe200000010ff */
[----:B------:R-:W-:-:S02]  /*c9d0*/  FFMA.FTZ R4, R33, R27, R4 ;  /* 0x0000001b21047223 */ /* 0x000fc40000010004 */
[----:B------:R-:W-:Y:S01]  /*c9e0*/  FFMA.FTZ R2, R34, R26, R2 ;  /* 0x0000001a22027223 */ /* 0x000fe20000010002 */
[----:B------:R-:W-:Y:S02]  /*c9f0*/  F2FP.BF16.PACK_AB R26, R5, R14 ;  /* 0x0000000e051a723e */ /* 0x000fe400000010ff */
[----:B------:R-:W-:Y:S02]  /*ca00*/  F2FP.BF16.PACK_AB R27, R3, R30 ;  /* 0x0000001e031b723e */ /* 0x000fe400000010ff */
[----:B------:R-:W-:Y:S02]  /*ca10*/  F2FP.BF16.PACK_AB R22, R4, R6 ;  /* 0x000000060416723e */ /* 0x000fe400000010ff */
[----:B------:R-:W-:Y:S01]  /*ca20*/  F2FP.BF16.PACK_AB R23, R2, R28 ;  /* 0x0000001c0217723e */ /* 0x000fe200000010ff */
[----:B------:R1:W-:Y:S04]  /*ca30*/  STS.128 [R210+0x100], R24 ;  /* 0x00010018d2007388 */ /* 0x0003e80000000c00 */
[----:B------:R1:W-:Y:S02]  /*ca40*/  STS.128 [R42+0x100], R20 ;  /* 0x000100142a007388 */ /* 0x0003e40000000c00 */
.L_x_996:
[----:B------:R-:W-:Y:S05]  /*ca50*/  BSYNC B0 ;  /* 0x0000000000007941 */ /* 0x000fea0003800000 */
.L_x_995:
        /* <DEDUP_REMOVED lines=10> */
[----:B------:R-:W-:Y:S01]  /*cb00*/  SHF.R.U64 R8, R8, 0x10, R9 ;  /* 0x0000001008087819 */ /* 0x000fe20000001209 */
[----:B------:R-:W-:Y:S01]  /*cb10*/  IMAD.SHL.U32 R6, R6, 0x40, RZ ;  /* 0x0000004006067824 */ /* 0x000fe200078e00ff */
[----:B------:R-:W-:Y:S01]  /*cb20*/  SHF.R.S32.HI R4, RZ, 0x1f, R2 ;  /* 0x0000001fff047819 */ /* 0x000fe20000011402 */
[----:B------:R-:W-:Y:S01]  /*cb30*/  IMAD.SHL.U32 R3, R2, 0x8, RZ ;  /* 0x0000000802037824 */ /* 0x000fe200078e00ff */
[----:B------:R-:W-:-:S02]  /*cb40*/  LOP3.LUT R5, R5, 0x1c0, RZ, 0xc0, !PT ;  /* 0x000001c005057812 */ /* 0x000fc400078ec0ff */
[----:B------:R-:W-:Y:S02]  /*cb50*/  LEA.HI R2, R4, R2, RZ, 0x3 ;  /* 0x0000000204027211 */ /* 0x000fe400078f18ff */
[----:B------:R-:W-:Y:S02]  /*cb60*/  LOP3.LUT R6, R6, 0x1c0, RZ, 0xc0, !PT ;  /* 0x000001c006067812 */ /* 0x000fe400078ec0ff */
[----:B------:R-:W-:Y:S01]  /*cb70*/  SHF.R.U32.HI R5, RZ, 0x3, R5 ;  /* 0x00000003ff057819 */ /* 0x000fe20000011605 */
[----:B------:R-:W-:Y:S01]  /*cb80*/  IMAD.SHL.U32 R2, R2, 0x400, RZ ;  /* 0x0000040002027824 */ /* 0x000fe200078e00ff */
[----:B------:R-:W-:Y:S02]  /*cb90*/  LOP3.LUT R3, R6, 0x38, R3, 0xf8, !PT ;  /* 0x0000003806037812 */ /* 0x000fe400078ef803 */
[----:B------:R-:W-:Y:S02]  /*cba0*/  SHF.R.U64 R6, R16, 0x10, R17 ;  /* 0x0000001010067819 */ /* 0x000fe40000001211 */
[----:B------:R-:W-:-:S02]  /*cbb0*/  LOP3.LUT R3, R3, R5, RZ, 0x3c, !PT ;  /* 0x0000000503037212 */ /* 0x000fc400078e3cff */
[----:B------:R-:W-:Y:S02]  /*cbc0*/  LOP3.LUT R2, R2, 0x7fffe000, RZ, 0xc0, !PT ;  /* 0x7fffe00002027812 */ /* 0x000fe400078ec0ff */
[--C-:B------:R-:W-:Y:S02]  /*cbd0*/  SHF.R.U64 R14, R18, 0x10, R19.reuse ;  /* 0x00000010120e7819 */ /* 0x100fe40000001213 */
[----:B------:R-:W-:Y:S02]  /*cbe0*/  IADD3 R2, R3, R2, R12 ;  /* 0x0000000203027210 */ /* 0x000fe40007ffe00c */
[----:B------:R-:W-:Y:S02]  /*cbf0*/  SHF.R.U32.HI R3, RZ, 0x10, R19 ;  /* 0x00000010ff037819 */ /* 0x000fe40000011613 */
[----:B------:R-:W-:Y:S01]  /*cc00*/  PRMT R15, R64, 0x5432, R8 ;  /* 0x00005432400f7816 */ /* 0x000fe20000000008 */
[----:B------:R-:W-:Y:S01]  /*cc10*/  IMAD.SHL.U32 R34, R2, 0x2, RZ ;  /* 0x0000000202227824 */ /* 0x000fe200078e00ff */
[----:B------:R-:W-:-:S02]  /*cc20*/  SHF.R.U32.HI R2, RZ, 0x10, R17 ;  /* 0x00000010ff027819 */ /* 0x000fc40000011611 */
[----:B------:R-:W-:Y:S02]  /*cc30*/  SHF.R.U32.HI R4, RZ, 0x10, R9 ;  /* 0x00000010ff047819 */ /* 0x000fe40000011609 */
[----:B-1----:R-:W1:Y:S01]  /*cc40*/  LDS.128 R20, [R34+0x100] ;  /* 0x0001000022147984 */ /* 0x002e620000000c00 */
[--C-:B------:R-:W-:Y:S02]  /*cc50*/  SHF.R.U64 R9, R10, 0x10, R11.reuse ;  /* 0x000000100a097819 */ /* 0x100fe4000000120b */
[----:B------:R-:W-:Y:S02]  /*cc60*/  SHF.R.U32.HI R5, RZ, 0x10, R11 ;  /* 0x00000010ff057819 */ /* 0x000fe4000001160b */
[----:B------:R-:W-:Y:S02]  /*cc70*/  PRMT R17, R65, 0x5432, R6 ;  /* 0x0000543241117816 */ /* 0x000fe40000000006 */
[----:B------:R-:W-:Y:S02]  /*cc80*/  PRMT R30, R66, 0x5432, R9 ;  /* 0x00005432421e7816 */ /* 0x000fe40000000009 */
[----:B------:R-:W-:-:S02]  /*cc90*/  PRMT R32, R67, 0x5432, R14 ;  /* 0x0000543243207816 */ /* 0x000fc4000000000e */
[----:B------:R-:W-:Y:S02]  /*cca0*/  PRMT R16, R65, 0x5410, R2 ;  /* 0x0000541041107816 */ /* 0x000fe40000000002 */
[----:B------:R-:W-:Y:S02]  /*ccb0*/  PRMT R14, R64, 0x5410, R4 ;  /* 0x00005410400e7816 */ /* 0x000fe40000000004 */
[----:B------:R-:W-:Y:S02]  /*ccc0*/  PRMT R31, R67, 0x5410, R3 ;  /* 0x00005410431f7816 */ /* 0x000fe40000000003 */
[----:B------:R-:W-:Y:S01]  /*ccd0*/  PRMT R29, R66, 0x5410, R5 ;  /* 0x00005410421d7816 */ /* 0x000fe20000000005 */
[----:B------:R-:W-:Y:S01]  /*cce0*/  IMAD.U32 R36, R14, 0x10000, RZ ;  /* 0x000100000e247824 */ /* 0x000fe200078e00ff */
[----:B------:R-:W-:-:S03]  /*ccf0*/  LOP3.LUT R37, R15, 0xffff0000, RZ, 0xc0, !PT ;  /* 0xffff00000f257812 */ /* 0x000fc600078ec0ff */
[----:B------:R-:W-:Y:S02]  /*cd00*/  IMAD.U32 R35, R29, 0x10000, RZ ;  /* 0x000100001d237824 */ /* 0x000fe400078e00ff */
[C---:B-1----:R-:W-:Y:S01]  /*cd10*/  IMAD.U32 R10, R20.reuse, 0x10000, RZ ;  /* 0x00010000140a7824 */ /* 0x042fe200078e00ff */
[----:B------:R-:W-:Y:S01]  /*cd20*/  SHF.L.U32 R8, R21, 0x10, RZ ;  /* 0x0000001015087819 */ /* 0x000fe200000006ff */
[----:B------:R-:W-:Y:S01]  /*cd30*/  IMAD.U32 R3, R23, 0x10000, RZ ;  /* 0x0001000017037824 */ /* 0x000fe200078e00ff */
[----:B------:R-:W-:Y:S01]  /*cd40*/  LOP3.LUT R6, R21, 0xffff0000, RZ, 0xc0, !PT ;  /* 0xffff000015067812 */ /* 0x000fe200078ec0ff */
[----:B------:R-:W-:Y:S01]  /*cd50*/  IMAD.U32 R21, R17, 0x10000, RZ ;  /* 0x0001000011157824 */ /* 0x000fe200078e00ff */
[----:B------:R-:W-:Y:S01]  /*cd60*/  LOP3.LUT R9, R20, 0xffff0000, RZ, 0xc0, !PT ;  /* 0xffff000014097812 */ /* 0x000fe200078ec0ff */
[C---:B------:R-:W-:Y:S01]  /*cd70*/  IMAD.U32 R5, R22.reuse, 0x10000, RZ ;  /* 0x0001000016057824 */ /* 0x040fe200078e00ff */
[----:B------:R-:W-:Y:S02]  /*cd80*/  LOP3.LUT R2, R23, 0xffff0000, RZ, 0xc0, !PT ;  /* 0xffff000017027812 */ /* 0x000fe400078ec0ff */
[----:B------:R-:W-:Y:S01]  /*cd90*/  LOP3.LUT R4, R22, 0xffff0000, RZ, 0xc0, !PT ;  /* 0xffff000016047812 */ /* 0x000fe200078ec0ff */
[----:B--2---:R-:W1:Y:S02]  /*cda0*/  LDS.128 R24, [R38] ;  /* 0x0000000026187984 */ /* 0x004e640000000c00 */
[C---:B-1----:R-:W-:Y:S01]  /*cdb0*/  IMAD.U32 R19, R24.reuse, 0x10000, RZ ;  /* 0x0001000018137824 */ /* 0x042fe200078e00ff */
[----:B------:R-:W-:Y:S01]  /*cdc0*/  LOP3.LUT R28, R24, 0xffff0000, RZ, 0xc0, !PT ;  /* 0xffff0000181c7812 */ /* 0x000fe200078ec0ff */
[C---:B------:R-:W-:Y:S01]  /*cdd0*/  IMAD.U32 R18, R25.reuse, 0x10000, RZ ;  /* 0x0001000019127824 */ /* 0x040fe200078e00ff */
[----:B------:R-:W-:Y:S01]  /*cde0*/  LOP3.LUT R24, R25, 0xffff0000, RZ, 0xc0, !PT ;  /* 0xffff000019187812 */ /* 0x000fe200078ec0ff */
[C---:B------:R-:W-:Y:S01]  /*cdf0*/  IMAD.U32 R25, R26.reuse, 0x10000, RZ ;  /* 0x000100001a197824 */ /* 0x040fe200078e00ff */
[----:B------:R-:W-:Y:S01]  /*ce00*/  LOP3.LUT R33, R26, 0xffff0000, RZ, 0xc0, !PT ;  /* 0xffff00001a217812 */ /* 0x000fe200078ec0ff */
[C---:B------:R-:W-:Y:S01]  /*ce10*/  IMAD.U32 R11, R27.reuse, 0x10000, RZ ;  /* 0x000100001b0b7824 */ /* 0x040fe200078e00ff */
[----:B------:R-:W-:Y:S01]  /*ce20*/  LOP3.LUT R26, R27, 0xffff0000, RZ, 0xc0, !PT ;  /* 0xffff00001b1a7812 */ /* 0x000fe200078ec0ff */
[----:B------:R-:W-:-:S04]  /*ce30*/  IMAD.U32 R27, R15, 0x10000, RZ ;  /* 0x000100000f1b7824 */ /* 0x000fc800078e00ff */
[C---:B------:R-:W-:Y:S02]  /*ce40*/  FMUL.FTZ R20, R10.reuse, R27 ;  /* 0x0000001b0a147220 */ /* 0x040fe40000410000 */
[-C--:B------:R-:W-:Y:S02]  /*ce50*/  FMUL.FTZ R10, R10, R21.reuse ;  /* 0x000000150a0a7220 */ /* 0x080fe40000410000 */
[C---:B------:R-:W-:Y:S01]  /*ce60*/  FFMA.FTZ R23, R19.reuse, R21, -R20 ;  /* 0x0000001513177223 */ /* 0x040fe20000010814 */
[----:B------:R-:W-:Y:S01]  /*ce70*/  SHF.L.U32 R21, R16, 0x10, RZ ;  /* 0x0000001010157819 */ /* 0x000fe200000006ff */
[----:B------:R-:W-:Y:S02]  /*ce80*/  FFMA.FTZ R22, R19, R27, R10 ;  /* 0x0000001b13167223 */ /* 0x000fe4000001000a */
[----:B------:R-:W-:Y:S02]  /*ce90*/  IMAD.U32 R19, R31, 0x10000, RZ ;  /* 0x000100001f137824 */ /* 0x000fe400078e00ff */
[----:B------:R-:W-:-:S02]  /*cea0*/  FMUL.FTZ R20, R8, R36 ;  /* 0x0000002408147220 */ /* 0x000fc40000410000 */
[----:B------:R-:W-:Y:S02]  /*ceb0*/  FMUL.FTZ R10, R8, R21 ;  /* 0x00000015080a7220 */ /* 0x000fe40000410000 */
[C---:B------:R-:W-:Y:S02]  /*cec0*/  FMUL.FTZ R8, R3.reuse, R35 ;  /* 0x0000002303087220 */ /* 0x040fe40000410000 */
[----:B------:R-:W-:Y:S02]  /*ced0*/  FMUL.FTZ R3, R3, R19 ;  /* 0x0000001303037220 */ /* 0x000fe40000410000 */
[----:B------:R-:W-:Y:S02]  /*cee0*/  FFMA.FTZ R21, R18, R21, -R20 ;  /* 0x0000001512157223 */ /* 0x000fe40000010814 */
[----:B------:R-:W-:Y:S01]  /*cef0*/  FFMA.FTZ R19, R11, R19, -R8 ;  /* 0x000000130b137223 */ /* 0x000fe20000010808 */
[----:B------:R-:W-:Y:S01]  /*cf00*/  LOP3.LUT R8, R17, 0xffff0000, RZ, 0xc0, !PT ;  /* 0xffff000011087812 */ /* 0x000fe200078ec0ff */
[----:B------:R-:W-:Y:S01]  /*cf10*/  FFMA.FTZ R20, R11, R35, R3 ;  /* 0x000000230b147223 */ /* 0x000fe20000010003 */
[----:B------:R-:W-:Y:S01]  /*cf20*/  LOP3.LUT R11, R16, 0xffff0000, RZ, 0xc0, !PT ;  /* 0xffff0000100b7812 */ /* 0x000fe200078ec0ff */
[C---:B------:R-:W-:Y:S01]  /*cf30*/  FMUL.FTZ R3, R9.reuse, R37 ;  /* 0x0000002509037220 */ /* 0x040fe20000410000 */
[----:B------:R-:W-:Y:S01]  /*cf40*/  LOP3.LUT R16, R14, 0xffff0000, RZ, 0xc0, !PT ;  /* 0xffff00000e107812 */ /* 0x000fe200078ec0ff */
[-C--:B------:R-:W-:Y:S01]  /*cf50*/  FMUL.FTZ R9, R9, R8.reuse ;  /* 0x0000000809097220 */ /* 0x080fe20000410000 */
[----:B------:R-:W-:Y:S01]  /*cf60*/  LOP3.LUT R17, R29, 0xffff0000, RZ, 0xc0, !PT ;  /* 0xffff00001d117812 */ /* 0x000fe200078ec0ff */
[----:B------:R-:W-:-:S02]  /*cf70*/  FFMA.FTZ R15, R28, R8, -R3 ;  /* 0x000000081c0f7223 */ /* 0x000fc40000010803 */
[----:B------:R-:W-:Y:S02]  /*cf80*/  FFMA.FTZ R18, R18, R36, R10 ;  /* 0x0000002412127223 */ /* 0x000fe4000001000a */
[----:B------:R-:W-:Y:S02]  /*cf90*/  IMAD.U32 R27, R30, 0x10000, RZ ;  /* 0x000100001e1b7824 */ /* 0x000fe400078e00ff */
[C---:B------:R-:W-:Y:S02]  /*cfa0*/  FMUL.FTZ R8, R6.reuse, R16 ;  /* 0x0000001006087220 */ /* 0x040fe40000410000 */
[----:B------:R-:W-:Y:S02]  /*cfb0*/  FMUL.FTZ R3, R6, R11 ;  /* 0x0000000b06037220 */ /* 0x000fe40000410000 */
[----:B------:R-:W-:Y:S02]  /*cfc0*/  IMAD.U32 R10, R32, 0x10000, RZ ;  /* 0x00010000200a7824 */ /* 0x000fe400078e00ff */
[----:B------:R-:W-:-:S02]  /*cfd0*/  FFMA.FTZ R14, R28, R37, R9 ;  /* 0x000000251c0e7223 */ /* 0x000fc40000010009 */
[----:B------:R-:W-:Y:S02]  /*cfe0*/  FMUL.FTZ R6, R5, R27 ;  /* 0x0000001b05067220 */ /* 0x000fe40000410000 */
[C---:B------:R-:W-:Y:S01]  /*cff0*/  FFMA.FTZ R11, R24.reuse, R11, -R8 ;  /* 0x0000000b180b7223 */ /* 0x040fe20000010808 */
[----:B------:R-:W-:Y:S01]  /*d000*/  LOP3.LUT R8, R31, 0xffff0000, RZ, 0xc0, !PT ;  /* 0xffff00001f087812 */ /* 0x000fe200078ec0ff */
[----:B------:R-:W-:Y:S01]  /*d010*/  FFMA.FTZ R9, R24, R16, R3 ;  /* 0x0000001018097223 */ /* 0x000fe20000010003 */
[----:B------:R-:W-:Y:S01]  /*d020*/  LOP3.LUT R24, R30, 0xffff0000, RZ, 0xc0, !PT ;  /* 0xffff00001e187812 */ /* 0x000fe200078ec0ff */
[-C--:B------:R-:W-:Y:S01]  /*d030*/  FMUL.FTZ R3, R5, R10.reuse ;  /* 0x0000000a05037220 */ /* 0x080fe20000410000 */
[----:B------:R-:W-:Y:S01]  /*d040*/  LOP3.LUT R16, R32, 0xffff0000, RZ, 0xc0, !PT ;  /* 0xffff000020107812 */ /* 0x000fe200078ec0ff */
[----:B------:R-:W-:Y:S01]  /*d050*/  FFMA.FTZ R10, R25, R10, -R6 ;  /* 0x0000000a190a7223 */ /* 0x000fe20000010806 */
[----:B------:R-:W-:Y:S01]  /*d060*/  F2FP.BF16.PACK_AB R9, R9, R18 ;  /* 0x000000120909723e */ /* 0x000fe200000010ff */
[----:B------:R-:W-:-:S02]  /*d070*/  FFMA.FTZ R6, R25, R27, R3 ;  /* 0x0000001b19067223 */ /* 0x000fc40000010003 */
[----:B------:R-:W-:Y:S02]  /*d080*/  FMUL.FTZ R5, R4, R24 ;  /* 0x0000001804057220 */ /* 0x000fe40000410000 */
[----:B------:R-:W-:Y:S02]  /*d090*/  FMUL.FTZ R3, R2, R17 ;  /* 0x0000001102037220 */ /* 0x000fe40000410000 */
[----:B------:R-:W-:Y:S02]  /*d0a0*/  FMUL.FTZ R4, R4, R16 ;  /* 0x0000001004047220 */ /* 0x000fe40000410000 */
[----:B------:R-:W-:Y:S02]  /*d0b0*/  FMUL.FTZ R2, R2, R8 ;  /* 0x0000000802027220 */ /* 0x000fe40000410000 */
[----:B------:R-:W-:Y:S01]  /*d0c0*/  FFMA.FTZ R5, R33, R16, -R5 ;  /* 0x0000001021057223 */ /* 0x000fe20000010805 */
[----:B------:R-:W-:Y:S01]  /*d0d0*/  F2FP.BF16.PACK_AB R16, R15, R23 ;  /* 0x000000170f10723e */ /* 0x000fe200000010ff */
[----:B------:R-:W-:Y:S01]  /*d0e0*/  FFMA.FTZ R3, R26, R8, -R3 ;  /* 0x000000081a037223 */ /* 0x000fe20000010803 */
[----:B------:R-:W-:Y:S01]  /*d0f0*/  F2FP.BF16.PACK_AB R8, R14, R22 ;  /* 0x000000160e08723e */ /* 0x000fe200000010ff */
[----:B------:R-:W-:Y:S01]  /*d100*/  FFMA.FTZ R4, R33, R24, R4 ;  /* 0x0000001821047223 */ /* 0x000fe20000010004 */
[----:B------:R-:W-:Y:S01]  /*d110*/  F2FP.BF16.PACK_AB R18, R5, R10 ;  /* 0x0000000a0512723e */ /* 0x000fe200000010ff */
[----:B------:R-:W-:Y:S01]  /*d120*/  FFMA.FTZ R2, R26, R17, R2 ;  /* 0x000000111a027223 */ /* 0x000fe20000010002 */
[----:B------:R-:W-:-:S02]  /*d130*/  F2FP.BF16.PACK_AB R17, R11, R21 ;  /* 0x000000150b11723e */ /* 0x000fc400000010ff */
[----:B------:R-:W-:Y:S02]  /*d140*/  F2FP.BF16.PACK_AB R19, R3, R19 ;  /* 0x000000130313723e */ /* 0x000fe400000010ff */
[----:B------:R-:W-:Y:S02]  /*d150*/  F2FP.BF16.PACK_AB R10, R4, R6 ;  /* 0x00000006040a723e */ /* 0x000fe400000010ff */
[----:B------:R-:W-:Y:S01]  /*d160*/  F2FP.BF16.PACK_AB R11, R2, R20 ;  /* 0x00000014020b723e */ /* 0x000fe200000010ff */
[----:B------:R1:W-:Y:S04]  /*d170*/  STS.128 [R38], R16 ;  /* 0x0000001026007388 */ /* 0x0003e80000000c00 */
[----:B------:R1:W-:Y:S02]  /*d180*/  STS.128 [R34+0x100], R8 ;  /* 0x0001000822007388 */ /* 0x0003e40000000c00 */
.L_x_998:
[----:B------:R-:W-:Y:S05]  /*d190*/  BSYNC B0 ;  /* 0x0000000000007941 */ /* 0x000fea0003800000 */
.L_x_997:
        /* <DEDUP_REMOVED lines=23> */
[----:B------:R-:W-:Y:S02]  /*d310*/  SHF.R.U32.HI R14, RZ, 0x10, R49 ;  /* 0x00000010ff0e7819 */ /* 0x000fe40000011631 */
[----:B------:R-:W-:Y:S02]  /*d320*/  IADD3 R2, R3, R2, R13 ;  /* 0x0000000203027210 */ /* 0x000fe40007ffe00d */
[----:B-1----:R-:W-:Y:S02]  /*d330*/  SHF.R.U32.HI R24, RZ, 0x10, R51 ;  /* 0x00000010ff187819 */ /* 0x002fe40000011633 */
[----:B------:R-:W-:Y:S01]  /*d340*/  SHF.R.U32.HI R5, RZ, 0x10, R47 ;  /* 0x00000010ff057819 */ /* 0x000fe2000001162f */
[----:B------:R-:W-:Y:S01]  /*d350*/  IMAD.SHL.U32 R33, R2, 0x2, RZ ;  /* 0x0000000202217824 */ /* 0x000fe200078e00ff */
[----:B------:R-:W-:-:S02]  /*d360*/  SHF.R.U64 R2, R44, 0x10, R45 ;  /* 0x000000102c027819 */ /* 0x000fc4000000122d */
[----:B------:R-:W-:Y:S02]  /*d370*/  PRMT R21, R69, 0x5432, R6 ;  /* 0x0000543245157816 */ /* 0x000fe40000000006 */
[----:B------:R-:W1:Y:S01]  /*d380*/  LDS.128 R8, [R33+0x100] ;  /* 0x0001000021087984 */ /* 0x000e620000000c00 */
[----:B------:R-:W-:Y:S02]  /*d390*/  PRMT R23, R70, 0x5432, R2 ;  /* 0x0000543246177816 */ /* 0x000fe40000000002 */
[----:B------:R-:W-:Y:S01]  /*d3a0*/  PRMT R29, R71, 0x5432, R15 ;  /* 0x00005432471d7816 */ /* 0x000fe2000000000f */
[----:B------:R-:W-:Y:S01]  /*d3b0*/  IMAD.U32 R34, R21, 0x10000, RZ ;  /* 0x0001000015227824 */ /* 0x000fe200078e00ff */
[----:B------:R-:W-:Y:S02]  /*d3c0*/  SHF.R.U32.HI R3, RZ, 0x10, R45 ;  /* 0x00000010ff037819 */ /* 0x000fe4000001162d */
[----:B------:R-:W-:Y:S02]  /*d3d0*/  PRMT R20, R69, 0x5410, R14 ;  /* 0x0000541045147816 */ /* 0x000fe4000000000e */
[----:B------:R-:W-:-:S02]  /*d3e0*/  PRMT R28, R71, 0x5410, R24 ;  /* 0x00005410471c7816 */ /* 0x000fc40000000018 */
[----:B------:R-:W-:Y:S01]  /*d3f0*/  SHF.R.U64 R4, R46, 0x10, R47 ;  /* 0x000000102e047819 */ /* 0x000fe2000000122f */
[----:B------:R-:W-:Y:S01]  /*d400*/  IMAD.U32 R38, R20, 0x10000, RZ ;  /* 0x0001000014267824 */ /* 0x000fe200078e00ff */
[----:B------:R-:W-:Y:S01]  /*d410*/  PRMT R30, R72, 0x5410, R5 ;  /* 0x00005410481e7816 */ /* 0x000fe20000000005 */
[----:B------:R-:W-:Y:S01]  /*d420*/  IMAD.U32 R37, R28, 0x10000, RZ ;  /* 0x000100001c257824 */ /* 0x000fe200078e00ff */
[----:B------:R-:W-:Y:S02]  /*d430*/  PRMT R22, R70, 0x5410, R3 ;  /* 0x0000541046167816 */ /* 0x000fe40000000003 */
[----:B------:R-:W-:Y:S01]  /*d440*/  PRMT R31, R72, 0x5432, R4 ;  /* 0x00005432481f7816 */ /* 0x000fe20000000004 */
[----:B------:R-:W-:Y:S01]  /*d450*/  IMAD.U32 R36, R30, 0x10000, RZ ;  /* 0x000100001e247824 */ /* 0x000fe200078e00ff */
[----:B------:R-:W-:Y:S01]  /*d460*/  LOP3.LUT R39, R21, 0xffff0000, RZ, 0xc0, !PT ;  /* 0xffff000015277812 */ /* 0x000fe200078ec0ff */
[----:B-1----:R-:W-:Y:S01]  /*d470*/  IMAD.U32 R15, R8, 0x10000, RZ ;  /* 0x00010000080f7824 */ /* 0x002fe200078e00ff */
[----:B------:R-:W-:Y:S01]  /*d480*/  SHF.L.U32 R14, R9, 0x10, RZ ;  /* 0x00000010090e7819 */ /* 0x000fe200000006ff */
[----:B------:R-:W-:Y:S01]  /*d490*/  IMAD.U32 R3, R11, 0x10000, RZ ;  /* 0x000100000b037824 */ /* 0x000fe200078e00ff */
[----:B------:R-:W-:Y:S01]  /*d4a0*/  LOP3.LUT R6, R9, 0xffff0000, RZ, 0xc0, !PT ;  /* 0xffff000009067812 */ /* 0x000fe200078ec0ff */
[C---:B------:R-:W-:Y:S01]  /*d4b0*/  IMAD.U32 R5, R10.reuse, 0x10000, RZ ;  /* 0x000100000a057824 */ /* 0x040fe200078e00ff */
[----:B------:R-:W-:Y:S01]  /*d4c0*/  LOP3.LUT R4, R10, 0xffff0000, RZ, 0xc0, !PT ;  /* 0xffff00000a047812 */ /* 0x000fe200078ec0ff */
[----:B------:R-:W-:Y:S01]  /*d4d0*/  FMUL.FTZ R10, R15, R34 ;  /* 0x000000220f0a7220 */ /* 0x000fe20000410000 */
[----:B------:R-:W-:Y:S01]  /*d4e0*/  LOP3.LUT R2, R11, 0xffff0000, RZ, 0xc0, !PT ;  /* 0xffff00000b027812 */ /* 0x000fe200078ec0ff */
[----:B------:R-:W-:Y:S01]  /*d4f0*/  FMUL.FTZ R11, R14, R38 ;  /* 0x000000260e0b7220 */ /* 0x000fe20000410000 */
        /* <DEDUP_REMOVED lines=8> */
[----:B------:R-:W-:-:S02]  /*d580*/  IMAD.U32 R19, R23, 0x10000, RZ ;  /* 0x0001000017137824 */ /* 0x000fc400078e00ff */
[C---:B------:R-:W-:Y:S01]  /*d590*/  IMAD.U32 R24, R17.reuse, 0x10000, RZ ;  /* 0x0001000011187824 */ /* 0x040fe200078e00ff */
[----:B------:R-:W-:Y:S01]  /*d5a0*/  LOP3.LUT R17, R17, 0xffff0000, RZ, 0xc0, !PT ;  /* 0xffff000011117812 */ /* 0x000fe200078ec0ff */
[-C--:B------:R-:W-:Y:S01]  /*d5b0*/  FMUL.FTZ R9, R15, R19.reuse ;  /* 0x000000130f097220 */ /* 0x080fe20000410000 */
[----:B------:R-:W-:Y:S01]  /*d5c0*/  SHF.L.U32 R15, R22, 0x10, RZ ;  /* 0x00000010160f7819 */ /* 0x000fe200000006ff */
[C---:B------:R-:W-:Y:S02]  /*d5d0*/  FFMA.FTZ R35, R25.reuse, R19, -R10 ;  /* 0x0000001319237223 */ /* 0x040fe4000001080a */
[----:B------:R-:W-:Y:S02]  /*d5e0*/  FFMA.FTZ R34, R25, R34, R9 ;  /* 0x0000002219227223 */ /* 0x000fe40000010009 */
[C---:B------:R-:W-:Y:S02]  /*d5f0*/  FMUL.FTZ R9, R3.reuse, R37 ;  /* 0x0000002503097220 */ /* 0x040fe40000410000 */
[----:B------:R-:W-:-:S02]  /*d600*/  FMUL.FTZ R3, R3, R36 ;  /* 0x0000002403037220 */ /* 0x000fc40000410000 */
[-C--:B------:R-:W-:Y:S02]  /*d610*/  FMUL.FTZ R10, R14, R15.reuse ;  /* 0x0000000f0e0a7220 */ /* 0x080fe40000410000 */
[----:B------:R-:W-:Y:S01]  /*d620*/  FFMA.FTZ R25, R24, R15, -R11 ;  /* 0x0000000f18197223 */ /* 0x000fe2000001080b */
[----:B------:R-:W-:Y:S01]  /*d630*/  LOP3.LUT R11, R22, 0xffff0000, RZ, 0xc0, !PT ;  /* 0xffff0000160b7812 */ /* 0x000fe200078ec0ff */
[C---:B------:R-:W-:Y:S01]  /*d640*/  FFMA.FTZ R21, R16.reuse, R36, -R9 ;  /* 0x0000002410157223 */ /* 0x040fe20000010809 */
        /* <DEDUP_REMOVED lines=8> */
[----:B------:R-:W-:Y:S02]  /*d6d0*/  FMUL.FTZ R9, R6, R16 ;  /* 0x0000001006097220 */ /* 0x000fe40000410000 */
[----:B------:R-:W-:Y:S02]  /*d6e0*/  FFMA.FTZ R19, R24, R38, R10 ;  /* 0x0000002618137223 */ /* 0x000fe4000001000a */
[----:B------:R-:W-:Y:S02]  /*d6f0*/  IMAD.U32 R23, R29, 0x10000, RZ ;  /* 0x000100001d177824 */ /* 0x000fe400078e00ff */
[-C--:B------:R-:W-:Y:S02]  /*d700*/  FMUL.FTZ R3, R6, R11.reuse ;  /* 0x0000000b06037220 */ /* 0x080fe40000410000 */
[----:B------:R-:W-:Y:S02]  /*d710*/  IMAD.U32 R10, R31, 0x10000, RZ ;  /* 0x000100001f0a7824 */ /* 0x000fe400078e00ff */
[----:B------:R-:W-:-:S02]  /*d720*/  FFMA.FTZ R11, R17, R11, -R9 ;  /* 0x0000000b110b7223 */ /* 0x000fc40000010809 */
[----:B------:R-:W-:Y:S02]  /*d730*/  FMUL.FTZ R6, R5, R23 ;  /* 0x0000001705067220 */ /* 0x000fe40000410000 */
[----:B------:R-:W-:Y:S01]  /*d740*/  FFMA.FTZ R9, R17, R16, R3 ;  /* 0x0000001011097223 */ /* 0x000fe20000010003 */
[----:B------:R-:W-:Y:S01]  /*d750*/  LOP3.LUT R17, R31, 0xffff0000, RZ, 0xc0, !PT ;  /* 0xffff00001f117812 */ /* 0x000fe200078ec0ff */
[-C--:B------:R-:W-:Y:S01]  /*d760*/  FMUL.FTZ R3, R5, R10.reuse ;  /* 0x0000000a05037220 */ /* 0x080fe20000410000 */
[----:B------:R-:W-:Y:S01]  /*d770*/  LOP3.LUT R16, R30, 0xffff0000, RZ, 0xc0, !PT ;  /* 0xffff00001e107812 */ /* 0x000fe200078ec0ff */
[C---:B------:R-:W-:Y:S01]  /*d780*/  FFMA.FTZ R10, R26.reuse, R10, -R6 ;  /* 0x0000000a1a0a7223 */ /* 0x040fe20000010806 */
[----:B------:R-:W-:Y:S01]  /*d790*/  F2FP.BF16.PACK_AB R9, R9, R19 ;  /* 0x000000130909723e */ /* 0x000fe200000010ff */
[----:B------:R-:W-:Y:S02]  /*d7a0*/  FFMA.FTZ R6, R26, R23, R3 ;  /* 0x000000171a067223 */ /* 0x000fe40000010003 */
[----:B------:R-:W-:-:S02]  /*d7b0*/  FMUL.FTZ R5, R4, R22 ;  /* 0x0000001604057220 */ /* 0x000fc40000410000 */
[----:B------:R-:W-:Y:S02]  /*d7c0*/  FMUL.FTZ R3, R2, R20 ;  /* 0x0000001402037220 */ /* 0x000fe40000410000 */
[-C--:B------:R-:W-:Y:S02]  /*d7d0*/  FMUL.FTZ R4, R4, R17.reuse ;  /* 0x0000001104047220 */ /* 0x080fe40000410000 */
[-C--:B------:R-:W-:Y:S02]  /*d7e0*/  FMUL.FTZ R2, R2, R16.reuse ;  /* 0x0000001002027220 */ /* 0x080fe40000410000 */
[----:B------:R-:W-:Y:S01]  /*d7f0*/  FFMA.FTZ R5, R32, R17, -R5 ;  /* 0x0000001120057223 */ /* 0x000fe20000010805 */
[----:B------:R-:W-:Y:S01]  /*d800*/  F2FP.BF16.PACK_AB R17, R11, R25 ;  /* 0x000000190b11723e */ /* 0x000fe200000010ff */
[----:B------:R-:W-:Y:S01]  /*d810*/  FFMA.FTZ R3, R18, R16, -R3 ;  /* 0x0000001012037223 */ /* 0x000fe20000010803 */
[----:B------:R-:W-:Y:S01]  /*d820*/  F2FP.BF16.PACK_AB R16, R14, R35 ;  /* 0x000000230e10723e */ /* 0x000fe200000010ff */
[----:B------:R-:W-:-:S02]  /*d830*/  FFMA.FTZ R8, R27, R39, R8 ;  /* 0x000000271b087223 */ /* 0x000fc40000010008 */
[----:B------:R-:W-:Y:S01]  /*d840*/  FFMA.FTZ R4, R32, R22, R4 ;  /* 0x0000001620047223 */ /* 0x000fe20000010004 */
[----:B------:R-:W-:Y:S01]  /*d850*/  F2FP.BF16.PACK_AB R19, R3, R21 ;  /* 0x000000150313723e */ /* 0x000fe200000010ff */
[----:B------:R-:W-:Y:S01]  /*d860*/  FFMA.FTZ R2, R18, R20, R2 ;  /* 0x0000001412027223 */ /* 0x000fe20000010002 */
[----:B------:R-:W-:Y:S02]  /*d870*/  F2FP.BF16.PACK_AB R18, R5, R10 ;  /* 0x0000000a0512723e */ /* 0x000fe400000010ff */
[----:B------:R-:W-:Y:S02]  /*d880*/  F2FP.BF16.PACK_AB R8, R8, R34 ;  /* 0x000000220808723e */ /* 0x000fe400000010ff */
[----:B------:R-:W-:Y:S01]  /*d890*/  F2FP.BF16.PACK_AB R10, R4, R6 ;  /* 0x00000006040a723e */ /* 0x000fe200000010ff */
[----:B------:R1:W-:Y:S01]  /*d8a0*/  STS.128 [R40], R16 ;  /* 0x0000001028007388 */ /* 0x0003e20000000c00 */
[----:B------:R-:W-:-:S05]  /*d8b0*/  F2FP.BF16.PACK_AB R11, R2, R15 ;  /* 0x0000000f020b723e */ /* 0x000fca00000010ff */
[----:B------:R1:W-:Y:S02]  /*d8c0*/  STS.128 [R33+0x100], R8 ;  /* 0x0001000821007388 */ /* 0x0003e40000000c00 */
.L_x_1000:
[----:B------:R-:W-:Y:S05]  /*d8d0*/  BSYNC B0 ;  /* 0x0000000000007941 */ /* 0x000fea0003800000 */
.L_x_999:
[----:B------:R-:W-:-:S04]  /*d8e0*/  IADD3 R2, R101, 0x60, RZ ;  /* 0x0000006065027810 */ /* 0x000fc80007ffe0ff */
[----:B------:R-:W-:-:S13]  /*d8f0*/  ISETP.GE.OR P0, PT, R2, R62, P2 ;  /* 0x0000003e0200720c */ /* 0x000fda0001706670 */
[----:B------:R-:W-:Y:S05]  /*d900*/  @P0 BRA `(.L_x_988) ;  /* 0x0000070000000947 */ /* 0x000fea0003800000 */
[----:B------:R-:W2:Y:S04]  /*d910*/  LDL R5, [R1+0x64] ;  /* 0x0000640001057983 */ /* 0x000ea80000100800 */
[----:B-1----:R-:W3:Y:S01]  /*d920*/  LDL R40, [R1+0x50] ;  /* 0x0000500001287983 */ /* 0x002ee20000100800 */
        /* <DEDUP_REMOVED lines=15> */
[----:B------:R-:W-:Y:S02]  /*da20*/  SHF.R.U32.HI R14, RZ, 0x10, R53 ;  /* 0x00000010ff0e7819 */ /* 0x000fe40000011635 */
[----:B------:R-:W-:-:S02]  /*da30*/  LOP3.LUT R3, R3, R6, RZ, 0x3c, !PT ;  /* 0x0000000603037212 */ /* 0x000fc400078e3cff */
[----:B------:R-:W-:Y:S02]  /*da40*/  LOP3.LUT R2, R2, 0x7fffe000, RZ, 0xc0, !PT ;  /* 0x7fffe00002027812 */ /* 0x000fe400078ec0ff */
[----:B------:R-:W-:Y:S02]  /*da50*/  SHF.R.U64 R6, R52, 0x10, R53 ;  /* 0x0000001034067819 */ /* 0x000fe40000001235 */
[----:B------:R-:W-:Y:S02]  /*da60*/  SHF.R.U32.HI R24, RZ, 0x10, R55 ;  /* 0x00000010ff187819 */ /* 0x000fe40000011637 */
[----:B------:R-:W-:Y:S02]  /*da70*/  PRMT R21, R74, 0x5432, R6 ;  /* 0x000054324a157816 */ /* 0x000fe40000000006 */
[----:B------:R-:W-:Y:S02]  /*da80*/  PRMT R29, R80, 0x5432, R15 ;  /* 0x00005432501d7816 */ /* 0x000fe4000000000f */
[----:B------:R-:W-:Y:S01]  /*da90*/  PRMT R20, R74, 0x5410, R14 ;  /* 0x000054104a147816 */ /* 0x000fe2000000000e */
[----:B------:R-:W-:Y:S01]  /*daa0*/  IMAD.U32 R34, R21, 0x10000, RZ ;  /* 0x0001000015227824 */ /* 0x000fe200078e00ff */
[----:B------:R-:W-:-:S02]  /*dab0*/  PRMT R28, R80, 0x5410, R24 ;  /* 0x00005410501c7816 */ /* 0x000fc40000000018 */
[----:B------:R-:W-:Y:S01]  /*dac0*/  SHF.R.U64 R4, R58, 0x10, R59 ;  /* 0x000000103a047819 */ /* 0x000fe2000000123b */
[----:B------:R-:W-:Y:S01]  /*dad0*/  IMAD.U32 R38, R20, 0x10000, RZ ;  /* 0x0001000014267824 */ /* 0x000fe200078e00ff */
[----:B------:R-:W-:Y:S01]  /*dae0*/  LOP3.LUT R39, R21, 0xffff0000, RZ, 0xc0, !PT ;  /* 0xffff000015277812 */ /* 0x000fe200078ec0ff */
[----:B------:R-:W-:Y:S01]  /*daf0*/  IMAD.U32 R37, R28, 0x10000, RZ ;  /* 0x000100001c257824 */ /* 0x000fe200078e00ff */
[----:B------:R-:W-:Y:S02]  /*db00*/  PRMT R31, R81, 0x5432, R4 ;  /* 0x00005432511f7816 */ /* 0x000fe40000000004 */
[----:B--2---:R-:W-:Y:S02]  /*db10*/  IADD3 R2, R3, R2, R5 ;  /* 0x0000000203027210 */ /* 0x004fe40007ffe005 */
[----:B------:R-:W-:Y:S01]  /*db20*/  SHF.R.U32.HI R5, RZ, 0x10, R59 ;  /* 0x00000010ff057819 */ /* 0x000fe2000001163b */
[----:B---3--:R-:W1:Y:S02]  /*db30*/  LDS.128 R16, [R40] ;  /* 0x0000000028107984 */ /* 0x008e640000000c00 */
[----:B------:R-:W-:Y:S01]  /*db40*/  IMAD.SHL.U32 R33, R2, 0x2, RZ ;  /* 0x0000000202217824 */ /* 0x000fe200078e00ff */
[----:B------:R-:W-:-:S02]  /*db50*/  SHF.R.U64 R2, R56, 0x10, R57 ;  /* 0x0000001038027819 */ /* 0x000fc40000001239 */
[----:B------:R-:W-:Y:S02]  /*db60*/  SHF.R.U32.HI R3, RZ, 0x10, R57 ;  /* 0x00000010ff037819 */ /* 0x000fe40000011639 */
[----:B------:R-:W2:Y:S01]  /*db70*/  LDS.128 R8, [R33+0x100] ;  /* 0x0001000021087984 */ /* 0x000ea20000000c00 */
[----:B------:R-:W-:Y:S02]  /*db80*/  PRMT R23, R75, 0x5432, R2 ;  /* 0x000054324b177816 */ /* 0x000fe40000000002 */
[----:B------:R-:W-:Y:S02]  /*db90*/  PRMT R30, R81, 0x5410, R5 ;  /* 0x00005410511e7816 */ /* 0x000fe40000000005 */
[----:B------:R-:W-:-:S03]  /*dba0*/  PRMT R22, R75, 0x5410, R3 ;  /* 0x000054104b167816 */ /* 0x000fc60000000003 */
[----:B------:R-:W-:Y:S02]  /*dbb0*/  IMAD.U32 R36, R30, 0x10000, RZ ;  /* 0x000100001e247824 */ /* 0x000fe400078e00ff */
[C---:B-1----:R-:W-:Y:S01]  /*dbc0*/  IMAD.U32 R25, R16.reuse, 0x10000, RZ ;  /* 0x0001000010197824 */ /* 0x042fe200078e00ff */
[----:B------:R-:W-:Y:S01]  /*dbd0*/  LOP3.LUT R27, R16, 0xffff0000, RZ, 0xc0, !PT ;  /* 0xffff0000101b7812 */ /* 0x000fe200078ec0ff */
[C---:B------:R-:W-:Y:S01]  /*dbe0*/  IMAD.U32 R26, R18.reuse, 0x10000, RZ ;  /* 0x00010000121a7824 */ /* 0x040fe200078e00ff */
[----:B------:R-:W-:Y:S01]  /*dbf0*/  LOP3.LUT R32, R18, 0xffff0000, RZ, 0xc0, !PT ;  /* 0xffff000012207812 */ /* 0x000fe200078ec0ff */
[C---:B------:R-:W-:Y:S01]  /*dc00*/  IMAD.U32 R16, R19.reuse, 0x10000, RZ ;  /* 0x0001000013107824 */ /* 0x040fe200078e00ff */
[----:B------:R-:W-:Y:S01]  /*dc10*/  LOP3.LUT R18, R19, 0xffff0000, RZ, 0xc0, !PT ;  /* 0xffff000013127812 */ /* 0x000fe200078ec0ff */
[----:B--2---:R-:W-:Y:S01]  /*dc20*/  IMAD.U32 R15, R8, 0x10000, RZ ;  /* 0x00010000080f7824 */ /* 0x004fe200078e00ff */
[----:B------:R-:W-:Y:S01]  /*dc30*/  SHF.L.U32 R14, R9, 0x10, RZ ;  /* 0x00000010090e7819 */ /* 0x000fe200000006ff */
[----:B------:R-:W-:Y:S01]  /*dc40*/  IMAD.U32 R19, R23, 0x10000, RZ ;  /* 0x0001000017137824 */ /* 0x000fe200078e00ff */
[----:B------:R-:W-:Y:S01]  /*dc50*/  LOP3.LUT R6, R9, 0xffff0000, RZ, 0xc0, !PT ;  /* 0xffff000009067812 */ /* 0x000fe200078ec0ff */
[----:B------:R-:W-:Y:S01]  /*dc60*/  IMAD.U32 R3, R11, 0x10000, RZ ;  /* 0x000100000b037824 */ /* 0x000fe200078e00ff */
[C---:B------:R-:W-:Y:S01]  /*dc70*/  LOP3.LUT R4, R10.reuse, 0xffff0000, RZ, 0xc0, !PT ;  /* 0xffff00000a047812 */ /* 0x040fe200078ec0ff */
[----:B------:R-:W-:Y:S01]  /*dc80*/  FMUL.FTZ R9, R15, R19 ;  /* 0x000000130f097220 */ /* 0x000fe20000410000 */
[----:B------:R-:W-:Y:S01]  /*dc90*/  LOP3.LUT R2, R11, 0xffff0000, RZ, 0xc0, !PT ;  /* 0xffff00000b027812 */ /* 0x000fe200078ec0ff */
[----:B------:R-:W-:Y:S01]  /*dca0*/  IMAD.U32 R5, R10, 0x10000, RZ ;  /* 0x000100000a057824 */ /* 0x000fe200078e00ff */
[----:B------:R-:W-:Y:S01]  /*dcb0*/  LOP3.LUT R8, R8, 0xffff0000, RZ, 0xc0, !PT ;  /* 0xffff000008087812 */ /* 0x000fe200078ec0ff */
[-C--:B------:R-:W-:Y:S01]  /*dcc0*/  FMUL.FTZ R10, R15, R34.reuse ;  /* 0x000000220f0a7220 */ /* 0x080fe20000410000 */
[----:B------:R-:W-:Y:S01]  /*dcd0*/  SHF.L.U32 R15, R22, 0x10, RZ ;  /* 0x00000010160f7819 */ /* 0x000fe200000006ff */
[----:B------:R-:W-:-:S02]  /*dce0*/  FFMA.FTZ R34, R25, R34, R9 ;  /* 0x0000002219227223 */ /* 0x000fc40000010009 */
[C---:B------:R-:W-:Y:S01]  /*dcf0*/  IMAD.U32 R24, R17.reuse, 0x10000, RZ ;  /* 0x0001000011187824 */ /* 0x040fe200078e00ff */
[----:B------:R-:W-:Y:S01]  /*dd00*/  LOP3.LUT R17, R17, 0xffff0000, RZ, 0xc0, !PT ;  /* 0xffff000011117812 */ /* 0x000fe200078ec0ff */
[C---:B------:R-:W-:Y:S02]  /*dd10*/  FMUL.FTZ R11, R14.reuse, R38 ;  /* 0x000000260e0b7220 */ /* 0x040fe40000410000 */
[C---:B------:R-:W-:Y:S02]  /*dd20*/  FMUL.FTZ R9, R3.reuse, R37 ;  /* 0x0000002503097220 */ /* 0x040fe40000410000 */
[----:B------:R-:W-:Y:S02]  /*dd30*/  FMUL.FTZ R3, R3, R36 ;  /* 0x0000002403037220 */ /* 0x000fe40000410000 */
[----:B------:R-:W-:Y:S02]  /*dd40*/  FFMA.FTZ R35, R25, R19, -R10 ;  /* 0x0000001319237223 */ /* 0x000fe4000001080a */
[----:B------:R-:W-:-:S02]  /*dd50*/  FMUL.FTZ R10, R14, R15 ;  /* 0x0000000f0e0a7220 */ /* 0x000fc40000410000 */
        /* <DEDUP_REMOVED lines=43> */
.L_x_988:
[----:B------:R-:W-:Y:S05]  /*e010*/  BSYNC B2 ;  /* 0x0000000000027941 */ /* 0x000fea0003800000 */
.L_x_966:
[----:B-1----:R-:W-:Y:S01]  /*e020*/  IMAD R4, R82, c[0x0][0x208], RZ ;  /* 0x0000820052047a24 */ /* 0x002fe200078e02ff */
[----:B------:R-:W-:Y:S01]  /*e030*/  BAR.SYNC.DEFER_BLOCKING 0x0 ;  /* 0x0000000000007b1d */ /* 0x000fe20000010000 */
[----:B------:R-:W-:Y:S01]  /*e040*/  IMAD.WIDE.U32 R2, R214, c[0x0][0x208], RZ ;  /* 0x00008200d6027a25 */ /* 0x000fe200078e00ff */
[----:B------:R-:W-:Y:S02]  /*e050*/  SHF.L.U64.HI R8, R76, 0x1, R77 ;  /* 0x000000014c087819 */ /* 0x000fe4000001024d */
[----:B------:R-:W-:Y:S01]  /*e060*/  IADD3 R193, R188, 0x20, RZ ;  /* 0x00000020bcc17810 */ /* 0x000fe20007ffe0ff */
[----:B------:R-:W-:Y:S01]  /*e070*/  IMAD R4, R214, c[0x0][0x20c], R4 ;  /* 0x00008300d6047a24 */ /* 0x000fe200078e0204 */
[----:B------:R-:W-:Y:S01]  /*e080*/  SHF.L.U64.HI R9, R211, 0x1, R237 ;  /* 0x00000001d3097819 */ /* 0x000fe200000102ed */
[----:B------:R-:W-:Y:S01]  /*e090*/  IMAD.WIDE.U32 R248, R73, c[0x0][0x210], RZ ;  /* 0x0000840049f87a25 */ /* 0x000fe200078e00ff */
[----:B------:R-:W-:Y:S03]  /*e0a0*/  BSSY B0, `(.L_x_1001) ;  /* 0x0000125000007945 */ /* 0x000fe60003800000 */
[----:B------:R-:W-:-:S02]  /*e0b0*/  IMAD.IADD R3, R3, 0x1, R4 ;  /* 0x0000000103037824 */ /* 0x000fc400078e0204 */
[----:B------:R-:W-:Y:S02]  /*e0c0*/  IMAD R4, R83, c[0x0][0x218], RZ ;  /* 0x0000860053047a24 */ /* 0x000fe400078e02ff */
[----:B------:R-:W-:-:S04]  /*e0d0*/  IMAD.WIDE.U32 R2, R213, c[0x0][0x218], R2 ;  /* 0x00008600d5027a25 */ /* 0x000fc800078e0002 */
[----:B------:R-:W-:Y:S01]  /*e0e0*/  IMAD R4, R213, c[0x0][0x21c], R4 ;  /* 0x00008700d5047a24 */ /* 0x000fe200078e0204 */
[----:B------:R-:W-:Y:S01]  /*e0f0*/  IADD3 R2, P0, R2, R248, RZ ;  /* 0x000000f802027210 */ /* 0x000fe20007f1e0ff */
[----:B------:R-:W-:Y:S02]  /*e100*/  IMAD R247, R73, c[0x0][0x214], R249 ;  /* 0x0000850049f77a24 */ /* 0x000fe400078e02f9 */
[----:B------:R-:W-:Y:S01]  /*e110*/  IMAD.SHL.U32 R6, R76, 0x2, RZ ;  /* 0x000000024c067824 */ /* 0x000fe200078e00ff */
[----:B------:R-:W-:Y:S01]  /*e120*/  LDSM.16.M88.4 R132, [R205] ;  /* 0x00000000cd84783b */ /* 0x000fe20000000200 */
[----:B------:R-:W-:Y:S01]  /*e130*/  IMAD.SHL.U32 R10, R211, 0x2, RZ ;  /* 0x00000002d30a7824 */ /* 0x000fe200078e00ff */
[----:B------:R-:W-:Y:S02]  /*e140*/  IADD3.X R3, R247, R3, R4, P0, !PT ;  /* 0x00000003f7037210 */ /* 0x000fe400007fe404 */
[C---:B------:R-:W-:Y:S01]  /*e150*/  LEA R11, P0, R2.reuse, c[0x0][0x1f8], 0x1 ;  /* 0x00007e00020b7a11 */ /* 0x040fe200078008ff */
[----:B------:R-:W-:Y:S03]  /*e160*/  LDSM.16.M88.4 R136, [R206] ;  /* 0x00000000ce88783b */ /* 0x000fe60000000200 */
[----:B------:R-:W-:Y:S01]  /*e170*/  LEA.HI.X R18, R2, c[0x0][0x1fc], R3, 0x1, P0 ;  /* 0x00007f0002127a11 */ /* 0x000fe200000f0c03 */
[----:B------:R-:W-:Y:S01]  /*e180*/  LDSM.16.M88.4 R164, [R208] ;  /* 0x00000000d0a4783b */ /* 0x000fe20000000200 */
[----:B------:R-:W-:-:S03]  /*e190*/  R2P PR, R102, 0x6 ;  /* 0x0000000666007804 */ /* 0x000fc60000000000 */
[----:B------:R-:W-:Y:S04]  /*e1a0*/  LDSM.16.M88.4 R168, [R207] ;  /* 0x00000000cfa8783b */ /* 0x000fe80000000200 */
[----:B------:R-:W-:Y:S04]  /*e1b0*/  LDSM.16.M88.4 R172, [R205+0x4000] ;  /* 0x00400000cdac783b */ /* 0x000fe80000000200 */
[----:B------:R-:W-:Y:S02]  /*e1c0*/  LDSM.16.M88.4 R176, [R206+0x4000] ;  /* 0x00400000ceb0783b */ /* 0x000fe40000000200 */
[----:B------:R-:W-:-:S02]  /*e1d0*/  @P1 IADD3 R193, R188, -0x20, RZ ;  /* 0xffffffe0bcc11810 */ /* 0x000fc40007ffe0ff */
[----:B------:R-:W-:Y:S02]  /*e1e0*/  LDSM.16.M88.4 R180, [R208+0x4000] ;  /* 0x00400000d0b4783b */ /* 0x000fe40000000200 */
[C---:B------:R-:W-:Y:S02]  /*e1f0*/  IADD3 R194, R193.reuse, 0x3000, RZ ;  /* 0x00003000c1c27810 */ /* 0x040fe40007ffe0ff */
[----:B------:R-:W-:Y:S01]  /*e200*/  LDSM.16.M88.4 R184, [R207+0x4000] ;  /* 0x00400000cfb8783b */ /* 0x000fe20000000200 */
[C---:B------:R-:W-:Y:S02]  /*e210*/  IADD3 R195, R193.reuse, 0x3800, RZ ;  /* 0x00003800c1c37810 */ /* 0x040fe40007ffe0ff */
[C---:B------:R-:W-:Y:S01]  /*e220*/  IADD3 R197, R193.reuse, 0x4800, RZ ;  /* 0x00004800c1c57810 */ /* 0x040fe20007ffe0ff */
[----:B------:R-:W1:Y:S01]  /*e230*/  SHFL.IDX PT, R4, R11, RZ, 0x181f ;  /* 0x00181fff0b047589 */ /* 0x000e6200000e0000 */
[C---:B------:R-:W-:Y:S02]  /*e240*/  IADD3 R198, R193.reuse, 0x5000, RZ ;  /* 0x00005000c1c67810 */ /* 0x040fe40007ffe0ff */
[C---:B------:R-:W-:Y:S01]  /*e250*/  IADD3 R196, R193.reuse, 0x4000, RZ ;  /* 0x00004000c1c47810 */ /* 0x040fe20007ffe0ff */
[----:B------:R-:W-:Y:S01]  /*e260*/  BAR.SYNC.DEFER_BLOCKING 0x0 ;  /* 0x0000000000007b1d */ /* 0x000fe20000010000 */
[----:B------:R-:W-:-:S02]  /*e270*/  IADD3 R199, R193, 0x5800, RZ ;  /* 0x00005800c1c77810 */ /* 0x000fc40007ffe0ff */
[C---:B------:R-:W-:Y:S02]  /*e280*/  IADD3 R204, R193.reuse, 0x2800, RZ ;  /* 0x00002800c1cc7810 */ /* 0x040fe40007ffe0ff */
[C---:B------:R-:W-:Y:S01]  /*e290*/  IADD3 R203, R193.reuse, 0x2000, RZ ;  /* 0x00002000c1cb7810 */ /* 0x040fe20007ffe0ff */
[----:B------:R-:W2:Y:S01]  /*e2a0*/  SHFL.IDX PT, R2, R11, 0x1, 0x181f ;  /* 0x00381f000b027f89 */ /* 0x000ea200000e0000 */
[C---:B------:R-:W-:Y:S02]  /*e2b0*/  IADD3 R202, R193.reuse, 0x1800, RZ ;  /* 0x00001800c1ca7810 */ /* 0x040fe40007ffe0ff */
[C---:B------:R-:W-:Y:S01]  /*e2c0*/  IADD3 R201, R193.reuse, 0x1000, RZ ;  /* 0x00001000c1c97810 */ /* 0x040fe20007ffe0ff */
[----:B------:R-:W3:Y:S01]  /*e2d0*/  SHFL.IDX PT, R5, R18, RZ, 0x181f ;  /* 0x00181fff12057589 */ /* 0x000ee200000e0000 */
[----:B------:R-:W-:-:S03]  /*e2e0*/  IADD3 R200, R193, 0x800, RZ ;  /* 0x00000800c1c87810 */ /* 0x000fc60007ffe0ff */
[----:B------:R-:W4:Y:S01]  /*e2f0*/  SHFL.IDX PT, R3, R18, 0x1, 0x181f ;  /* 0x00381f0012037f89 */ /* 0x000f2200000e0000 */
[C---:B-1----:R-:W-:Y:S02]  /*e300*/  IADD3 R14, P3, R4.reuse, R6, RZ ;  /* 0x00000006040e7210 */ /* 0x042fe40007f7e0ff */
[----:B------:R-:W-:Y:S01]  /*e310*/  IADD3 R4, P0, R4, R10, RZ ;  /* 0x0000000a04047210 */ /* 0x000fe20007f1e0ff */
[----:B------:R-:W-:-:S04]  /*e320*/  DEPBAR.LE SB0, 0x0 ;  /* 0x000080000000791a */ /* 0x000fc80000000000 */
[----:B------:R-:W-:Y:S01]  /*e330*/  BAR.SYNC.DEFER_BLOCKING 0x0 ;  /* 0x0000000000007b1d */ /* 0x000fe20000010000 */
[C---:B--2---:R-:W-:Y:S01]  /*e340*/  IADD3 R16, P1, R2.reuse, R6, RZ ;  /* 0x0000000602107210 */ /* 0x044fe20007f3e0ff */
[--C-:B---3--:R-:W-:Y:S01]  /*e350*/  IMAD.X R15, R5, 0x1, R8.reuse, P3 ;  /* 0x00000001050f7824 */ /* 0x108fe200018e0608 */
[----:B------:R-:W-:Y:S01]  /*e360*/  ISETP.GE.AND P3, PT, R211, c[0x0][0x1d4], PT ;  /* 0x00007500d3007a0c */ /* 0x000fe20003f66270 */
[----:B------:R-:W-:Y:S01]  /*e370*/  IMAD.X R5, R5, 0x1, R9, P0 ;  /* 0x0000000105057824 */ /* 0x000fe200000e0609 */
[----:B------:R-:W-:Y:S01]  /*e380*/  IADD3 R2, P0, R2, R10, RZ ;  /* 0x0000000a02027210 */ /* 0x000fe20007f1e0ff */
[----:B----4-:R-:W-:Y:S01]  /*e390*/  IMAD.X R17, R3, 0x1, R8, P1 ;  /* 0x0000000103117824 */ /* 0x010fe200008e0608 */
[----:B------:R-:W-:-:S03]  /*e3a0*/  ISETP.GE.AND P1, PT, R76, c[0x0][0x1d4], PT ;  /* 0x000075004c007a0c */ /* 0x000fc60003f26270 */
[----:B------:R-:W-:Y:S01]  /*e3b0*/  IMAD.X R3, R3, 0x1, R9, P0 ;  /* 0x0000000103037824 */ /* 0x000fe200000e0609 */
[C---:B------:R-:W-:Y:S01]  /*e3c0*/  ISETP.LT.OR P0, PT, R68.reuse, 0x1, P1 ;  /* 0x000000014400780c */ /* 0x040fe20000f01670 */
[----:B------:R-:W1:Y:S04]  /*e3d0*/  LDSM.16.M88.4 R20, [R188] ;  /* 0x00000000bc14783b */ /* 0x000e680000000200 */
[----:B------:R-:W-:Y:S04]  /*e3e0*/  LDSM.16.M88.4 R36, [R188+0x800] ;  /* 0x00080000bc24783b */ /* 0x000fe80000000200 */
[----:B------:R-:W2:Y:S04]  /*e3f0*/  LDSM.16.M88.4 R40, [R188+0x1000] ;  /* 0x00100000bc28783b */ /* 0x000ea80000000200 */
[----:B------:R-:W-:Y:S04]  /*e400*/  LDSM.16.M88.4 R44, [R188+0x1800] ;  /* 0x00180000bc2c783b */ /* 0x000fe80000000200 */
[----:B------:R-:W-:Y:S04]  /*e410*/  LDSM.16.M88.4 R48, [R188+0x2000] ;  /* 0x00200000bc30783b */ /* 0x000fe80000000200 */
[----:B------:R-:W-:Y:S04]  /*e420*/  LDSM.16.M88.4 R56, [R188+0x2800] ;  /* 0x00280000bc38783b */ /* 0x000fe80000000200 */
[----:B------:R-:W3:Y:S04]  /*e430*/  LDSM.16.M88.4 R28, [R193] ;  /* 0x00000000c11c783b */ /* 0x000ee80000000200 */
[----:B------:R-:W-:Y:S04]  /*e440*/  LDSM.16.M88.4 R52, [R193+0x800] ;  /* 0x00080000c134783b */ /* 0x000fe80000000200 */
[----:B------:R-:W-:Y:S04]  /*e450*/  LDSM.16.M88.4 R64, [R193+0x1000] ;  /* 0x00100000c140783b */ /* 0x000fe80000000200 */
[----:B------:R-:W-:Y:S04]  /*e460*/  LDSM.16.M88.4 R88, [R193+0x1800] ;  /* 0x00180000c158783b */ /* 0x000fe80000000200 */
[----:B------:R-:W-:Y:S01]  /*e470*/  LDSM.16.M88.4 R108, [R193+0x2000] ;  /* 0x00200000c16c783b */ /* 0x000fe20000000200 */
[C---:B-1----:R-:W-:Y:S03]  /*e480*/  HMMA.16816.F32.BF16 R24, R132.reuse, R20, RZ ;  /* 0x000000148418723c */ /* 0x042fe600000418ff */
[----:B------:R-:W-:Y:S04]  /*e490*/  LDSM.16.M88.4 R112, [R193+0x2800] ;  /* 0x00280000c170783b */ /* 0x000fe80000000200 */
[----:B------:R-:W-:Y:S01]  /*e4a0*/  @!PT LDS RZ, [RZ] ;  /* 0x00000000fffff984 */ /* 0x000fe20000000800 */
[----:B------:R-:W-:Y:S01]  /*e4b0*/  @!PT LDS RZ, [RZ] ;  /* 0x00000000fffff984 */ /* 0x000fe20000000800 */
[----:B------:R-:W-:Y:S01]  /*e4c0*/  @!PT LDS RZ, [RZ] ;  /* 0x00000000fffff984 */ /* 0x000fe20000000800 */
[----:B------:R1:W-:Y:S01]  /*e4d0*/  LDGSTS.E.BYPASS.LTC128B.128 [R210+0x100], [R14.64], !P0 ;  /* 0x001000000ed27fae */ /* 0x0003e2000c101d48 */
[----:B------:R-:W-:Y:S01]  /*e4e0*/  ISETP.LT.OR P0, PT, R68, 0x1, P3 ;  /* 0x000000014400780c */ /* 0x000fe20001f01670 */
[C---:B------:R-:W-:Y:S08]  /*e4f0*/  HMMA.16816.F32.BF16 R20, R132.reuse, R22, RZ ;  /* 0x000000168414723c */ /* 0x040ff000000418ff */
[----:B--2---:R-:W-:Y:S04]  /*e500*/  HMMA.16816.F32.BF16 R32, R132, R40, RZ ;  /* 0x000000288420723c */ /* 0x004fe800000418ff */
[----:B------:R2:W-:Y:S04]  /*e510*/  LDGSTS.E.BYPASS.LTC128B.128 [R210+0x3100], [R4.64], !P0 ;  /* 0x0310000004d27fae */ /* 0x0005e8000c101d48 */
[C---:B---3--:R-:W-:Y:S08]  /*e520*/  HMMA.16816.F32.BF16 R92, R136.reuse, R28, R24 ;  /* 0x0000001c885c723c */ /* 0x048ff00000041818 */
[----:B------:R-:W-:Y:S08]  /*e530*/  HMMA.16816.F32.BF16 R96, R136, R30, R20 ;  /* 0x0000001e8860723c */ /* 0x000ff00000041814 */
[C---:B------:R-:W-:Y:S01]  /*e540*/  HMMA.16816.F32.BF16 R28, R132.reuse, R42, RZ ;  /* 0x0000002a841c723c */ /* 0x040fe200000418ff */
[----:B--2---:R-:W1:Y:S07]  /*e550*/  SHFL.IDX PT, R4, R11, 0x2, 0x181f ;  /* 0x00581f000b047f89 */ /* 0x004e6e00000e0000 */
[C---:B------:R-:W-:Y:S01]  /*e560*/  HMMA.16816.F32.BF16 R20, R132.reuse, R46, RZ ;  /* 0x0000002e8414723c */ /* 0x040fe200000418ff */
[----:B------:R-:W2:Y:S07]  /*e570*/  SHFL.IDX PT, R5, R18, 0x2, 0x181f ;  /* 0x00581f0012057f89 */ /* 0x000eae00000e0000 */
[C---:B------:R-:W-:Y:S08]  /*e580*/  HMMA.16816.F32.BF16 R40, R132.reuse, R50, RZ ;  /* 0x000000328428723c */ /* 0x040ff000000418ff */
[----:B------:R-:W-:Y:S01]  /*e590*/  HMMA.16816.F32.BF16 R24, R132, R44, RZ ;  /* 0x0000002c8418723c */ /* 0x000fe200000418ff */
[----:B-1----:R-:W-:-:S07]  /*e5a0*/  IADD3 R14, P0, R4, R6, RZ ;  /* 0x00000006040e7210 */ /* 0x002fce0007f1e0ff */
[----:B------:R-:W-:Y:S01]  /*e5b0*/  HMMA.16816.F32.BF16 R44, R136, R90, R20 ;  /* 0x0000005a882c723c */ /* 0x000fe20000041814 */
[----:B--2---:R-:W-:Y:S01]  /*e5c0*/  IMAD.X R15, R5, 0x1, R8, P0 ;  /* 0x00000001050f7824 */ /* 0x004fe200000e0608 */
[C---:B------:R-:W-:Y:S02]  /*e5d0*/  ISETP.LT.OR P0, PT, R68.reuse, 0x21, P1 ;  /* 0x000000214400780c */ /* 0x040fe40000f01670 */
[----:B------:R-:W-:-:S04]  /*e5e0*/  ISETP.LT.OR P1, PT, R68, 0x41, P1 ;  /* 0x000000414400780c */ /* 0x000fc80000f21670 */
[----:B------:R-:W-:Y:S07]  /*e5f0*/  HMMA.16816.F32.BF16 R20, R136, R110, R40 ;  /* 0x0000006e8814723c */ /* 0x000fee0000041828 */
[----:B------:R1:W-:Y:S01]  /*e600*/  LDGSTS.E.BYPASS.LTC128B.128 [R210+0x1100], [R16.64], !P0 ;  /* 0x0110000010d27fae */ /* 0x0003e2000c101d48 */
[----:B------:R-:W-:-:S05]  /*e610*/  IADD3 R4, P0, R4, R10, RZ ;  /* 0x0000000a04047210 */ /* 0x000fca0007f1e0ff */
[----:B------:R-:W-:Y:S01]  /*e620*/  IMAD.X R5, R5, 0x1, R9, P0 ;  /* 0x0000000105057824 */ /* 0x000fe200000e0609 */
[C---:B------:R-:W-:Y:S11]  /*e630*/  ISETP.LT.OR P0, PT, R68.reuse, 0x21, P3 ;  /* 0x000000214400780c */ /* 0x040ff60001f01670 */
[----:B------:R-:W-:Y:S02]  /*e640*/  @!UPT UIADD3 URZ, URZ, URZ, URZ ;  /* 0x0000003f3f3ff290 */ /* 0x000fe4000fffe03f */
[----:B------:R2:W-:Y:S01]  /*e650*/  LDGSTS.E.BYPASS.LTC128B.128 [R210+0x4100], [R2.64], !P0 ;  /* 0x0410000002d27fae */ /* 0x0005e2000c101d48 */
[----:B------:R-:W-:Y:S02]  /*e660*/  ISETP.LT.OR P0, PT, R68, 0x41, P3 ;  /* 0x000000414400780c */ /* 0x000fe40001f01670 */
[----:B------:R-:W-:Y:S01]  /*e670*/  HMMA.16816.F32.BF16 R68, R136, R64, R32 ;  /* 0x000000408844723c */ /* 0x000fe20000041820 */
[----:B------:R3:W-:Y:S07]  /*e680*/  LDGSTS.E.BYPASS.LTC128B.128 [R210+0x2100], [R14.64], !P1 ;  /* 0x021000000ed27fae */ /* 0x0007ee000c901d48 */
[----:B-1----:R-:W-:Y:S03]  /*e690*/  HMMA.16816.F32.BF16 R16, R132, R36, RZ ;  /* 0x000000248410723c */ /* 0x002fe600000418ff */
[----:B------:R1:W-:Y:S01]  /*e6a0*/  LDGSTS.E.BYPASS.LTC128B.128 [R210+0x5100], [R4.64], !P0 ;  /* 0x0510000004d27fae */ /* 0x0003e2000c101d48 */
[----:B------:R-:W-:-:S03]  /*e6b0*/  ISETP.GT.AND P0, PT, R126, R242, PT ;  /* 0x000000f27e00720c */ /* 0x000fc60003f04270 */
[----:B------:R-:W0:Y:S01]  /*e6c0*/  LDGDEPBAR ;  /* 0x00000000000079af */ /* 0x000e220000000000 */
[----:B------:R-:W-:Y:S01]  /*e6d0*/  HMMA.16816.F32.BF16 R36, R132, R38, RZ ;  /* 0x000000268424723c */ /* 0x000fe200000418ff */
[----:B--2---:R-:W-:-:S07]  /*e6e0*/  IMAD.MOV.U32 R2, RZ, RZ, 0x40 ;  /* 0x00000040ff027424 */ /* 0x004fce00078e00ff */
[----:B------:R-:W-:Y:S01]  /*e6f0*/  HMMA.16816.F32.BF16 R64, R136, R66, R28 ;  /* 0x000000428840723c */ /* 0x000fe2000004181c */
[----:B------:R-:W-:-:S07]  /*e700*/  SEL R2, R2, 0xffffffc0, !P2 ;  /* 0xffffffc002027807 */ /* 0x000fce0005000000 */
[----:B------:R-:W-:Y:S01]  /*e710*/  HMMA.16816.F32.BF16 R104, R136, R52, R16 ;  /* 0x000000348868723c */ /* 0x000fe20000041810 */
[--C-:B------:R-:W-:Y:S02]  /*e720*/  IMAD.IADD R103, R188, 0x1, R2.reuse ;  /* 0x00000001bc677824 */ /* 0x100fe400078e0202 */
[----:B---3--:R-:W-:-:S03]  /*e730*/  IMAD.IADD R15, R194, 0x1, R2 ;  /* 0x00000001c20f7824 */ /* 0x008fc600078e0202 */
[----:B------:R-:W2:Y:S02]  /*e740*/  LDSM.16.M88.4 R72, [R103+0x800] ;  /* 0x000800006748783b */ /* 0x000ea40000000200 */
[C---:B------:R-:W-:Y:S02]  /*e750*/  HMMA.16816.F32.BF16 R16, R132.reuse, R48, RZ ;  /* 0x000000308410723c */ /* 0x040fe400000418ff */
[----:B------:R-:W-:Y:S04]  /*e760*/  LDSM.16.M88.4 R80, [R103] ;  /* 0x000000006750783b */ /* 0x000fe80000000200 */
[----:B------:R-:W-:Y:S02]  /*e770*/  LDSM.16.M88.4 R32, [R103+0x1800] ;  /* 0x001800006720783b */ /* 0x000fe40000000200 */
[C---:B------:R-:W-:Y:S02]  /*e780*/  HMMA.16816.F32.BF16 R48, R132.reuse, R56, RZ ;  /* 0x000000388430723c */ /* 0x040fe400000418ff */
[----:B------:R-:W-:Y:S04]  /*e790*/  LDSM.16.M88.4 R28, [R103+0x2000] ;  /* 0x00200000671c783b */ /* 0x000fe80000000200 */
[----:B------:R-:W-:Y:S02]  /*e7a0*/  LDSM.16.M88.4 R40, [R103+0x2800] ;  /* 0x002800006728783b */ /* 0x000fe40000000200 */
[----:B------:R-:W-:Y:S08]  /*e7b0*/  HMMA.16816.F32.BF16 R56, R132, R58, RZ ;  /* 0x0000003a8438723c */ /* 0x000ff000000418ff */
[C---:B------:R-:W-:Y:S01]  /*e7c0*/  HMMA.16816.F32.BF16 R84, R136.reuse, R54, R36 ;  /* 0x000000368854723c */ /* 0x040fe20000041824 */
[----:B------:R-:W3:Y:S07]  /*e7d0*/  LDSM.16.M88.4 R36, [R103+0x1000] ;  /* 0x001000006724783b */ /* 0x000eee0000000200 */
[C---:B------:R-:W-:Y:S08]  /*e7e0*/  HMMA.16816.F32.BF16 R52, R136.reuse, R88, R24 ;  /* 0x000000588834723c */ /* 0x040ff00000041818 */
[C---:B------:R-:W-:Y:S08]  /*e7f0*/  HMMA.16816.F32.BF16 R24, R136.reuse, R108, R16 ;  /* 0x0000006c8818723c */ /* 0x040ff00000041810 */
[C---:B------:R-:W-:Y:S08]  /*e800*/  HMMA.16816.F32.BF16 R16, R136.reuse, R112, R48 ;  /* 0x000000708810723c */ /* 0x040ff00000041830 */
[----:B------:R-:W-:Y:S01]  /*e810*/  HMMA.16816.F32.BF16 R88, R136, R114, R56 ;  /* 0x000000728858723c */ /* 0x000fe20000041838 */
[----:B------:R-:W-:Y:S07]  /*e820*/  LDSM.16.M88.4 R56, [R15+-0x2000] ;  /* 0xffe000000f38783b */ /* 0x000fee0000000200 */
[C---:B--2---:R-:W-:Y:S08]  /*e830*/  HMMA.16816.F32.BF16 R112, R164.reuse, R72, R104 ;  /* 0x00000048a470723c */ /* 0x044ff00000041868 */
[C---:B------:R-:W-:Y:S01]  /*e840*/  HMMA.16816.F32.BF16 R108, R164.reuse, R74, R84 ;  /* 0x0000004aa46c723c */ /* 0x040fe20000041854 */
[----:B------:R-:W-:Y:S07]  /*e850*/  LDSM.16.M88.4 R72, [R15+-0x2800] ;  /* 0xffd800000f48783b */ /* 0x000fee0000000200 */
[C---:B---3--:R-:W-:Y:S08]  /*e860*/  HMMA.16816.F32.BF16 R104, R164.reuse, R36, R68 ;  /* 0x00000024a468723c */ /* 0x048ff00000041844 */
[C---:B------:R-:W-:Y:S08]  /*e870*/  HMMA.16816.F32.BF16 R92, R164.reuse, R80, R92 ;  /* 0x00000050a45c723c */ /* 0x040ff0000004185c */
[C---:B------:R-:W-:Y:S01]  /*e880*/  HMMA.16816.F32.BF16 R96, R164.reuse, R82, R96 ;  /* 0x00000052a460723c */ /* 0x040fe20000041860 */
[----:B------:R-:W2:Y:S07]  /*e890*/  LDSM.16.M88.4 R80, [R15+-0x3000] ;  /* 0xffd000000f50783b */ /* 0x000eae0000000200 */
[C---:B------:R-:W-:Y:S01]  /*e8a0*/  HMMA.16816.F32.BF16 R84, R164.reuse, R38, R64 ;  /* 0x00000026a454723c */ /* 0x040fe20000041840 */
[----:B------:R-:W-:Y:S07]  /*e8b0*/  LDSM.16.M88.4 R36, [R15+-0x800] ;  /* 0xfff800000f24783b */ /* 0x000fee0000000200 */
[C---:B------:R-:W-:Y:S08]  /*e8c0*/  HMMA.16816.F32.BF16 R68, R164.reuse, R32, R52 ;  /* 0x00000020a444723c */ /* 0x040ff00000041834 */
[C---:B------:R-:W-:Y:S01]  /*e8d0*/  HMMA.16816.F32.BF16 R64, R164.reuse, R34, R44 ;  /* 0x00000022a440723c */ /* 0x040fe2000004182c */
[----:B------:R-:W3:Y:S07]  /*e8e0*/  LDSM.16.M88.4 R44, [R15+-0x1800] ;  /* 0xffe800000f2c783b */ /* 0x000eee0000000200 */
[C---:B------:R-:W-:Y:S01]  /*e8f0*/  HMMA.16816.F32.BF16 R52, R164.reuse, R28, R24 ;  /* 0x0000001ca434723c */ /* 0x040fe20000041818 */
[----:B------:R-:W-:Y:S07]  /*e900*/  LDSM.16.M88.4 R24, [R188+0x3000] ;  /* 0x00300000bc18783b */ /* 0x000fee0000000200 */
[C---:B------:R-:W-:Y:S08]  /*e910*/  HMMA.16816.F32.BF16 R48, R164.reuse, R30, R20 ;  /* 0x0000001ea430723c */ /* 0x040ff00000041814 */
[C---:B------:R-:W-:Y:S08]  /*e920*/  HMMA.16816.F32.BF16 R32, R164.reuse, R40, R16 ;  /* 0x00000028a420723c */ /* 0x040ff00000041810 */
[----:B------:R-:W-:Y:S01]  /*e930*/  HMMA.16816.F32.BF16 R28, R164, R42, R88 ;  /* 0x0000002aa41c723c */ /* 0x000fe20000041858 */
[----:B------:R-:W4:Y:S07]  /*e940*/  LDSM.16.M88.4 R40, [R15+-0x1000] ;  /* 0xfff000000f28783b */ /* 0x000f2e0000000200 */
[C---:B--2---:R-:W-:Y:S08]  /*e950*/  HMMA.16816.F32.BF16 R20, R168.reuse, R80, R92 ;  /* 0x00000050a814723c */ /* 0x044ff0000004185c */
[C---:B------:R-:W-:Y:S08]  /*e960*/  HMMA.16816.F32.BF16 R16, R168.reuse, R82, R96 ;  /* 0x00000052a810723c */ /* 0x040ff00000041860 */
[C---:B------:R-:W-:Y:S01]  /*e970*/  HMMA.16816.F32.BF16 R80, R168.reuse, R72, R112 ;  /* 0x00000048a850723c */ /* 0x040fe20000041870 */
[----:B------:R-:W2:Y:S07]  /*e980*/  LDSM.16.M88.4 R112, [R188+0x3800] ;  /* 0x00380000bc70783b */ /* 0x000eae0000000200 */
[C---:B---3--:R-:W-:Y:S08]  /*e990*/  HMMA.16816.F32.BF16 R96, R168.reuse, R44, R68 ;  /* 0x0000002ca860723c */ /* 0x048ff00000041844 */
[C---:B------:R-:W-:Y:S01]  /*e9a0*/  HMMA.16816.F32.BF16 R88, R168.reuse, R56, R104 ;  /* 0x00000038a858723c */ /* 0x040fe20000041868 */
[----:B------:R-:W3:Y:S07]  /*e9b0*/  LDSM.16.M88.4 R104, [R188+0x4000] ;  /* 0x00400000bc68783b */ /* 0x000eee0000000200 */
[C---:B------:R-:W-:Y:S08]  /*e9c0*/  HMMA.16816.F32.BF16 R84, R168.reuse, R58, R84 ;  /* 0x0000003aa854723c */ /* 0x040ff00000041854 */
[C---:B----4-:R-:W-:Y:S08]  /*e9d0*/  HMMA.16816.F32.BF16 R68, R168.reuse, R40, R52 ;  /* 0x00000028a844723c */ /* 0x050ff00000041834 */
[C---:B------:R-:W-:Y:S08]  /*e9e0*/  HMMA.16816.F32.BF16 R56, R168.reuse, R42, R48 ;  /* 0x0000002aa838723c */ /* 0x040ff00000041830 */
[C---:B------:R-:W-:Y:S01]  /*e9f0*/  HMMA.16816.F32.BF16 R52, R168.reuse, R36, R32 ;  /* 0x00000024a834723c */ /* 0x040fe20000041820 */
[----:B------:R-:W4:Y:S07]  /*ea00*/  LDSM.16.M88.4 R32, [R188+0x5000] ;  /* 0x00500000bc20783b */ /* 0x000f2e0000000200 */
[C---:B------:R-:W-:Y:S01]  /*ea10*/  HMMA.16816.F32.BF16 R48, R168.reuse, R38, R28 ;  /* 0x00000026a830723c */ /* 0x040fe2000004181c */
[----:B------:R-:W5:Y:S04]  /*ea20*/  LDSM.16.M88.4 R28, [R188+0x5800] ;  /* 0x00580000bc1c783b */ /* 0x000f680000000200 */
[----:B------:R-:W-:Y:S03]  /*ea30*/  LDSM.16.M88.4 R36, [R195] ;  /* 0x00000000c324783b */ /* 0x000fe60000000200 */
[C---:B------:R-:W-:Y:S01]  /*ea40*/  HMMA.16816.F32.BF16 R92, R168.reuse, R74, R108 ;  /* 0x0000004aa85c723c */ /* 0x040fe2000004186c */
[----:B------:R-:W1:Y:S07]  /*ea50*/  LDSM.16.M88.4 R108, [R188+0x4800] ;  /* 0x00480000bc6c783b */ /* 0x000e6e0000000200 */
[----:B------:R-:W-:Y:S08]  /*ea60*/  HMMA.16816.F32.BF16 R72, R168, R46, R64 ;  /* 0x0000002ea848723c */ /* 0x000ff00000041840 */
[C---:B------:R-:W-:Y:S08]  /*ea70*/  HMMA.16816.F32.BF16 R44, R172.reuse, R24, R20 ;  /* 0x00000018ac2c723c */ /* 0x040ff00000041814 */
[C---:B------:R-:W-:Y:S01]  /*ea80*/  HMMA.16816.F32.BF16 R20, R172.reuse, R26, R16 ;  /* 0x0000001aac14723c */ /* 0x040fe20000041810 */
[----:B------:R-:W1:Y:S07]  /*ea90*/  LDSM.16.M88.4 R24, [R194] ;  /* 0x00000000c218783b */ /* 0x000e6e0000000200 */
[C---:B--2---:R-:W-:Y:S08]  /*eaa0*/  HMMA.16816.F32.BF16 R40, R172.reuse, R114, R92 ;  /* 0x00000072ac28723c */ /* 0x044ff0000004185c */
[C---:B---3--:R-:W-:Y:S08]  /*eab0*/  HMMA.16816.F32.BF16 R64, R172.reuse, R104, R88 ;  /* 0x00000068ac40723c */ /* 0x048ff00000041858 */
[C---:B------:R-:W-:Y:S01]  /*eac0*/  HMMA.16816.F32.BF16 R92, R172.reuse, R106, R84 ;  /* 0x0000006aac5c723c */ /* 0x040fe20000041854 */
[----:B------:R-:W2:Y:S04]  /*ead0*/  LDSM.16.M88.4 R104, [R197] ;  /* 0x00000000c568783b */ /* 0x000ea80000000200 */
[----:B------:R-:W-:Y:S03]  /*eae0*/  LDSM.16.M88.4 R84, [R196] ;  /* 0x00000000c454783b */ /* 0x000fe60000000200 */
[C---:B------:R-:W-:Y:S08]  /*eaf0*/  HMMA.16816.F32.BF16 R16, R172.reuse, R112, R80 ;  /* 0x00000070ac10723c */ /* 0x040ff00000041850 */
[C---:B----4-:R-:W-:Y:S01]  /*eb00*/  HMMA.16816.F32.BF16 R116, R172.reuse, R34, R56 ;  /* 0x00000022ac74723c */ /* 0x050fe20000041838 */
[----:B------:R-:W3:Y:S07]  /*eb10*/  LDSM.16.M88.4 R56, [R198] ;  /* 0x00000000c638783b */ /* 0x000eee0000000200 */
[C---:B-----5:R-:W-:Y:S01]  /*eb20*/  HMMA.16816.F32.BF16 R112, R172.reuse, R28, R52 ;  /* 0x0000001cac70723c */ /* 0x060fe20000041834 */
[----:B------:R-:W4:Y:S07]  /*eb30*/  LDSM.16.M88.4 R52, [R199] ;  /* 0x00000000c734783b */ /* 0x000f2e0000000200 */
[C---:B-1----:R-:W-:Y:S08]  /*eb40*/  HMMA.16816.F32.BF16 R96, R172.reuse, R108, R96 ;  /* 0x0000006cac60723c */ /* 0x042ff00000041860 */
[C---:B------:R-:W-:Y:S08]  /*eb50*/  HMMA.16816.F32.BF16 R108, R172.reuse, R110, R72 ;  /* 0x0000006eac6c723c */ /* 0x040ff00000041848 */
[----:B------:R-:W-:Y:S01]  /*eb60*/  HMMA.16816.F32.BF16 R88, R172, R30, R48 ;  /* 0x0000001eac58723c */ /* 0x000fe20000041830 */
[----:B------:R-:W1:Y:S07]  /*eb70*/  LDSM.16.M88.4 R48, [R103+0x3000] ;  /* 0x003000006730783b */ /* 0x000e6e0000000200 */
[----:B------:R-:W-:Y:S01]  /*eb80*/  HMMA.16816.F32.BF16 R80, R176, R24, R44 ;  /* 0x00000018b050723c */ /* 0x000fe2000004182c */
[----:B------:R-:W5:Y:S07]  /*eb90*/  LDSM.16.M88.4 R44, [R103+0x3800] ;  /* 0x00380000672c783b */ /* 0x000f6e0000000200 */
[----:B------:R-:W-:Y:S08]  /*eba0*/  HMMA.16816.F32.BF16 R120, R172, R32, R68 ;  /* 0x00000020ac78723c */ /* 0x000ff00000041844 */
[C---:B------:R-:W-:Y:S08]  /*ebb0*/  HMMA.16816.F32.BF16 R68, R176.reuse, R36, R16 ;  /* 0x00000024b044723c */ /* 0x040ff00000041810 */
[C---:B------:R-:W-:Y:S01]  /*ebc0*/  HMMA.16816.F32.BF16 R32, R176.reuse, R38, R40 ;  /* 0x00000026b020723c */ /* 0x040fe20000041828 */
[----:B------:R-:W1:Y:S04]  /*ebd0*/  LDSM.16.M88.4 R40, [R103+0x4000] ;  /* 0x004000006728783b */ /* 0x000e680000000200 */
[----:B------:R-:W1:Y:S03]  /*ebe0*/  LDSM.16.M88.4 R36, [R103+0x4800] ;  /* 0x004800006724783b */ /* 0x000e660000000200 */
[C---:B------:R-:W-:Y:S08]  /*ebf0*/  HMMA.16816.F32.BF16 R72, R176.reuse, R26, R20 ;  /* 0x0000001ab048723c */ /* 0x040ff00000041814 */
[C---:B--2---:R-:W-:Y:S08]  /*ec00*/  HMMA.16816.F32.BF16 R16, R176.reuse, R106, R108 ;  /* 0x0000006ab010723c */ /* 0x044ff0000004186c */
[C---:B---3--:R-:W-:Y:S08]  /*ec10*/  HMMA.16816.F32.BF16 R108, R176.reuse, R58, R116 ;  /* 0x0000003ab06c723c */ /* 0x048ff00000041874 */
[C---:B------:R-:W-:Y:S08]  /*ec20*/  HMMA.16816.F32.BF16 R28, R176.reuse, R84, R64 ;  /* 0x00000054b01c723c */ /* 0x040ff00000041840 */
[C---:B------:R-:W-:Y:S08]  /*ec30*/  HMMA.16816.F32.BF16 R24, R176.reuse, R86, R92 ;  /* 0x00000056b018723c */ /* 0x040ff0000004185c */
[C---:B------:R-:W-:Y:S01]  /*ec40*/  HMMA.16816.F32.BF16 R20, R176.reuse, R104, R96 ;  /* 0x00000068b014723c */ /* 0x040fe20000041860 */
[----:B------:R-:W2:Y:S07]  /*ec50*/  LDSM.16.M88.4 R96, [R103+0x5000] ;  /* 0x005000006760783b */ /* 0x000eae0000000200 */
[C---:B----4-:R-:W-:Y:S01]  /*ec60*/  HMMA.16816.F32.BF16 R116, R176.reuse, R54, R88 ;  /* 0x00000036b074723c */ /* 0x050fe20000041858 */
[----:B------:R-:W3:Y:S07]  /*ec70*/  LDSM.16.M88.4 R88, [R103+0x5800] ;  /* 0x005800006758783b */ /* 0x000eee0000000200 */
[C---:B------:R-:W-:Y:S01]  /*ec80*/  HMMA.16816.F32.BF16 R64, R176.reuse, R56, R120 ;  /* 0x00000038b040723c */ /* 0x040fe20000041878 */
[----:B------:R-:W-:Y:S07]  /*ec90*/  LDSM.16.M88.4 R56, [R15] ;  /* 0x000000000f38783b */ /* 0x000fee0000000200 */
[----:B------:R-:W-:Y:S01]  /*eca0*/  HMMA.16816.F32.BF16 R120, R176, R52, R112 ;  /* 0x00000034b078723c */ /* 0x000fe20000041870 */
        /* <DEDUP_REMOVED lines=8> */
[C---:B------:R-:W-:Y:S01]  /*ed30*/  HMMA.16816.F32.BF16 R72, R180.reuse, R42, R24 ;  /* 0x0000002ab448723c */ /* 0x040fe20000041818 */
[----:B------:R-:W1:Y:S07]  /*ed40*/  LDSM.16.M88.4 R40, [R15+0x2000] ;  /* 0x002000000f28783b */ /* 0x000e6e0000000200 */
[C---:B------:R-:W-:Y:S08]  /*ed50*/  HMMA.16816.F32.BF16 R68, R180.reuse, R36, R20 ;  /* 0x00000024b444723c */ /* 0x040ff00000041814 */
[----:B------:R-:W-:Y:S01]  /*ed60*/  HMMA.16816.F32.BF16 R32, R180, R38, R16 ;  /* 0x00000026b420723c */ /* 0x000fe20000041810 */
[----:B------:R-:W1:Y:S01]  /*ed70*/  LDSM.16.M88.4 R36, [R15+0x2800] ;  /* 0x002800000f24783b */ /* 0x000e620000000200 */
[----:B------:R-:W-:-:S06]  /*ed80*/  DEPBAR.LE SB0, 0x0 ;  /* 0x000080000000791a */ /* 0x000fcc0000000000 */
[C---:B--2---:R-:W-:Y:S08]  /*ed90*/  HMMA.16816.F32.BF16 R28, R180.reuse, R96, R64 ;  /* 0x00000060b41c723c */ /* 0x044ff00000041840 */
[C---:B---3--:R-:W-:Y:S08]  /*eda0*/  HMMA.16816.F32.BF16 R20, R180.reuse, R88, R120 ;  /* 0x00000058b414723c */ /* 0x048ff00000041878 */
[C---:B------:R-:W-:Y:S08]  /*edb0*/  HMMA.16816.F32.BF16 R24, R180.reuse, R98, R108 ;  /* 0x00000062b418723c */ /* 0x040ff0000004186c */
[----:B------:R-:W-:Y:S08]  /*edc0*/  HMMA.16816.F32.BF16 R16, R180, R90, R116 ;  /* 0x0000005ab410723c */ /* 0x000ff00000041874 */
[C---:B----4-:R-:W-:Y:S08]  /*edd0*/  HMMA.16816.F32.BF16 R92, R184.reuse, R52, R92 ;  /* 0x00000034b85c723c */ /* 0x050ff0000004185c */
[C---:B------:R-:W-:Y:S08]  /*ede0*/  HMMA.16816.F32.BF16 R88, R184.reuse, R54, R84 ;  /* 0x00000036b858723c */ /* 0x040ff00000041854 */
        /* <DEDUP_REMOVED lines=15> */
[----:B------:R-:W-:-:S02]  /*eee0*/  IADD3 R3, R0, R125, R130 ;  /* 0x0000007d00037210 */ /* 0x000fc40007ffe082 */
[----:B------:R-:W-:Y:S02]  /*eef0*/  ISETP.GT.AND P4, PT, R0, 0x5f, PT ;  /* 0x0000005f0000780c */ /* 0x000fe40003f84270 */
        /* <DEDUP_REMOVED lines=26> */
.L_x_1145:
[----:B------:R-:W-:Y:S05]  /*f0a0*/  BRA.DIV ~URZ, `(.L_x_1004) ;  /* 0x00012b927f007947 */ /* 0x000fea000b800000 */
[----:B------:R-:W3:Y:S01]  /*f0b0*/  SHFL.IDX PT, R2, R11, RZ, 0x181f ;  /* 0x00181fff0b027589 */ /* 0x000ee200000e0000 */
[----:B------:R-:W-:Y:S02]  /*f0c0*/  ISETP.GE.AND P3, PT, R76, c[0x0][0x1d4], PT ;  /* 0x000075004c007a0c */ /* 0x000fe40003f66270 */
[----:B------:R-:W-:Y:S01]  /*f0d0*/  ISETP.GE.AND P1, PT, R211, c[0x0][0x1d4], PT ;  /* 0x00007500d3007a0c */ /* 0x000fe20003f26270 */
[----:B------:R-:W4:Y:S04]  /*f0e0*/  SHFL.IDX PT, R5, R11, 0x1, 0x181f ;  /* 0x00381f000b057f89 */ /* 0x000f2800000e0000 */
[----:B------:R-:W5:Y:S01]  /*f0f0*/  SHFL.IDX PT, R21, R4, 0x1, 0x181f ;  /* 0x00381f0004157f89 */ /* 0x000f6200000e0000 */
[----:B---3--:R-:W-:-:S02]  /*f100*/  IADD3 R18, P0, R2, R6, RZ ;  /* 0x0000000602127210 */ /* 0x008fc40007f1e0ff */
[----:B------:R-:W-:-:S03]  /*f110*/  IADD3 R16, P2, R2, R10, RZ ;  /* 0x0000000a02107210 */ /* 0x000fc60007f5e0ff */
[C-C-:B--2---:R-:W-:Y:S01]  /*f120*/  IMAD.X R19, R14.reuse, 0x1, R8.reuse, P0 ;  /* 0x000000010e137824 */ /* 0x144fe200000e0608 */
[----:B----4-:R-:W-:Y:S01]  /*f130*/  IADD3 R2, P0, R5, R6, RZ ;  /* 0x0000000605027210 */ /* 0x010fe20007f1e0ff */
[--C-:B------:R-:W-:Y:S01]  /*f140*/  IMAD.X R17, R14, 0x1, R9.reuse, P2 ;  /* 0x000000010e117824 */ /* 0x100fe200010e0609 */
[----:B------:R-:W-:Y:S02]  /*f150*/  SEL R14, RZ, 0x10, P1 ;  /* 0x00000010ff0e7807 */ /* 0x000fe40000800000 */
[----:B------:R2:W-:Y:S01]  /*f160*/  LDGSTS.E.BYPASS.LTC128B.128 [R210+0x8100], [R18.64], !P3 ;  /* 0x0810000012d27fae */ /* 0x0005e2000d901d48 */
[----:B-----5:R-:W-:Y:S01]  /*f170*/  IMAD.X R3, R21, 0x1, R8, P0 ;  /* 0x0000000115037824 */ /* 0x020fe200000e0608 */
[----:B------:R-:W-:Y:S02]  /*f180*/  IADD3 R20, P0, R5, R10, RZ ;  /* 0x0000000a05147210 */ /* 0x000fe40007f1e0ff */
[----:B------:R3:W-:Y:S03]  /*f190*/  LDGSTS.E.BYPASS.LTC128B.128 [R210+0xb100], [R16.64], !P1 ;  /* 0x0b10000010d27fae */ /* 0x0007e6000c901d48 */
[----:B------:R-:W-:Y:S01]  /*f1a0*/  IMAD.X R21, R21, 0x1, R9, P0 ;  /* 0x0000000115157824 */ /* 0x000fe200000e0609 */
[----:B------:R4:W-:Y:S04]  /*f1b0*/  LDGSTS.E.BYPASS.LTC128B.128 [R210+0x9100], [R2.64], !P3 ;  /* 0x0910000002d27fae */ /* 0x0009e8000d901d48 */
[----:B------:R2:W-:Y:S04]  /*f1c0*/  LDGSTS.E.BYPASS.LTC128B.128 [R210+0xc100], [R20.64], !P1 ;  /* 0x0c10000014d27fae */ /* 0x0005e8000c901d48 */
[----:B---3--:R2:W3:Y:S01]  /*f1d0*/  SHFL.IDX PT, R17, R4, 0x2, 0x181f ;  /* 0x00581f0004117f89 */ /* 0x0084e200000e0000 */
[----:B------:R-:W-:-:S03]  /*f1e0*/  SEL R16, RZ, 0x10, P3 ;  /* 0x00000010ff107807 */ /* 0x000fc60001800000 */
[----:B----4-:R2:W4:Y:S04]  /*f1f0*/  SHFL.IDX PT, R2, R11, 0x2, 0x181f ;  /* 0x00581f000b027f89 */ /* 0x01052800000e0000 */
.L_x_1146:
[----:B------:R-:W-:Y:S02]  /*f200*/  IADD3 R3, -R16, 0x10, RZ ;  /* 0x0000001010037810 */ /* 0x000fe40007ffe1ff */
[----:B------:R-:W-:Y:S02]  /*f210*/  IADD3 R5, -R14, 0x10, RZ ;  /* 0x000000100e057810 */ /* 0x000fe40007ffe1ff */
[----:B------:R-:W-:Y:S02]  /*f220*/  LOP3.LUT R3, R3, 0xf, RZ, 0xc0, !PT ;  /* 0x0000000f03037812 */ /* 0x000fe400078ec0ff */
[----:B------:R-:W-:Y:S02]  /*f230*/  ISETP.NE.U32.AND P2, PT, R16, RZ, PT ;  /* 0x000000ff1000720c */ /* 0x000fe40003f45070 */
[----:B-12-4-:R-:W-:Y:S02]  /*f240*/  IADD3 R4, P1, P0, R3, R2, R6 ;  /* 0x0000000203047210 */ /* 0x016fe4000783e006 */
[----:B------:R-:W-:-:S02]  /*f250*/  LOP3.LUT R3, R5, 0xf, RZ, 0xc0, !PT ;  /* 0x0000000f05037812 */ /* 0x000fc400078ec0ff */
[----:B---3--:R-:W-:Y:S02]  /*f260*/  IADD3.X R5, RZ, R17, R8, P1, P0 ;  /* 0x00000011ff057210 */ /* 0x008fe40000fe0408 */
        /* <DEDUP_REMOVED lines=8> */
.L_x_1002:
[----:B------:R-:W-:Y:S05]  /*f2f0*/  BSYNC B0 ;  /* 0x0000000000007941 */ /* 0x000fea0003800000 */
.L_x_1001:
[----:B-1----:R-:W2:Y:S01]  /*f300*/  LDL R3, [R1+0xc] ;  /* 0x00000c0001037983 */ /* 0x002ea20000100800 */
[----:B------:R-:W-:-:S03]  /*f310*/  IMAD.MOV.U32 R4, RZ, RZ, c[0x0][0x2c4] ;  /* 0x0000b100ff047624 */ /* 0x000fc600078e00ff */
[----:B------:R-:W2:Y:S02]  /*f320*/  LDL R2, [R1+0x14] ;  /* 0x0000140001027983 */ /* 0x000ea40000100800 */
[----:B------:R-:W-:Y:S01]  /*f330*/  ISETP.NE.AND P0, PT, R4, 0x1, PT ;  /* 0x000000010400780c */ /* 0x000fe20003f05270 */
[----:B------:R-:W-:Y:S01]  /*f340*/  ULDC UR4, c[0x0][0x324] ;  /* 0x0000c90000047ab9 */ /* 0x000fe20000000800 */
[----:B------:R-:W0:Y:S01]  /*f350*/  LDGDEPBAR ;  /* 0x00000000000079af */ /* 0x000e220000000000 */
[----:B------:R-:W-:Y:S01]  /*f360*/  ULOP3.LUT UR4, URZ, UR4, URZ, 0x33, !UPT ;  /* 0x000000043f047292 */ /* 0x000fe2000f8e333f */
[----:B------:R-:W-:Y:S01]  /*f370*/  IMAD.IADD R10, R124, 0x1, -R245 ;  /* 0x000000017c0a7824 */ /* 0x000fe200078e0af5 */
[C---:B------:R-:W-:Y:S01]  /*f380*/  IADD3 R11, -R245.reuse, R61, RZ ;  /* 0x0000003df50b7210 */ /* 0x040fe20007ffe1ff */
[----:B--2---:R-:W-:Y:S01]  /*f390*/  IMAD.IADD R2, R2, 0x1, R3 ;  /* 0x0000000102027824 */ /* 0x004fe200078e0203 */
[----:B------:R-:W-:-:S06]  /*f3a0*/  IADD3 R3, -R245, 0x1, R124 ;  /* 0x00000001f5037810 */ /* 0x000fcc0007ffe17c */
[----:B------:R-:W-:-:S04]  /*f3b0*/  @P0 IMAD.HI.U32 R4, R2, c[0x0][0x2c8], RZ ;  /* 0x0000b20002040a27 */ /* 0x000fc800078e00ff */
[----:B------:R-:W-:Y:S01]  /*f3c0*/  IMAD.MOV.U32 R6, RZ, RZ, R2 ;  /* 0x000000ffff067224 */ /* 0x000fe200078e0002 */
[----:B------:R-:W-:-:S04]  /*f3d0*/  IADD3 R2, R3, -R243, RZ ;  /* 0x800000f303027210 */ /* 0x000fc80007ffe0ff */
[C---:B------:R-:W-:Y:S02]  /*f3e0*/  IADD3 R9, R2.reuse, UR4, RZ ;  /* 0x0000000402097c10 */ /* 0x040fe4000fffe0ff */
[----:B------:R-:W-:Y:S02]  /*f3f0*/  @P0 SHF.R.U32.HI R6, RZ, c[0x0][0x2cc], R4 ;  /* 0x0000b300ff060a19 */ /* 0x000fe40000011604 */
[----:B------:R-:W-:Y:S01]  /*f400*/  IADD3 R8, R2, c[0x0][0x328], RZ ;  /* 0x0000ca0002087a10 */ /* 0x000fe20007ffe0ff */
[----:B------:R-:W-:Y:S05]  /*f410*/  BRA.DIV ~URZ, `(.L_x_1005) ;  /* 0x00012bb27f007947 */ /* 0x000fea000b800000 */
[----:B------:R1:W2:Y:S02]  /*f420*/  SHFL.IDX PT, R4, R6, RZ, 0x1c1f ;  /* 0x001c1fff06047589 */ /* 0x0002a400000e0000 */
.L_x_1147:
[----:B------:R-:W-:Y:S01]  /*f430*/  IMAD.MOV.U32 R2, RZ, RZ, c[0x0][0x32c] ;  /* 0x0000cb00ff027624 */ /* 0x000fe200078e00ff */
[----:B--2---:R-:W-:-:S04]  /*f440*/  IADD3 R3, R8, R4, RZ ;  /* 0x0000000408037210 */ /* 0x004fc80007ffe0ff */
[----:B------:R-:W-:Y:S01]  /*f450*/  ISETP.GE.AND P0, PT, R2, 0x1, PT ;  /* 0x000000010200780c */ /* 0x000fe20003f06270 */
[----:B------:R-:W-:Y:S01]  /*f460*/  IMAD.IADD R2, R9, 0x1, R4 ;  /* 0x0000000109027824 */ /* 0x000fe200078e0204 */
[----:B------:R-:W-:-:S11]  /*f470*/  IMNMX R3, R10, R3, PT ;  /* 0x000000030a037217 */ /* 0x000fd60003800200 */
        /* <DEDUP_REMOVED lines=12> */
.L_x_1008:
[----:B------:R-:W-:-:S04]  /*f540*/  MOV R5, c[0x0][0x32c] ;  /* 0x0000cb0000057a02 */ /* 0x000fc80000000f00 */
[----:B------:R-:W-:-:S13]  /*f550*/  ISETP.NE.AND P0, PT, R5, 0x1, PT ;  /* 0x000000010500780c */ /* 0x000fda0003f05270 */
[----:B------:R-:W-:-:S05]  /*f560*/  @P0 IMAD.HI.U32 R5, R4, c[0x0][0x330], RZ ;  /* 0x0000cc0004050a27 */ /* 0x000fca00078e00ff */
[----:B------:R-:W-:Y:S02]  /*f570*/  @P0 SHF.R.U32.HI R4, RZ, c[0x0][0x334], R5 ;  /* 0x0000cd00ff040a19 */ /* 0x000fe40000011605 */
.L_x_1009:
[----:B------:R-:W-:Y:S05]  /*f580*/  BSYNC B0 ;  /* 0x0000000000007941 */ /* 0x000fea0003800000 */
.L_x_1007:
[----:B------:R-:W-:-:S05]  /*f590*/  IMAD R4, R4, c[0x0][0x32c], R11 ;  /* 0x0000cb0004047a24 */ /* 0x000fca00078e020b */
[----:B------:R-:W-:Y:S02]  /*f5a0*/  IADD3 R5, R4, c[0x0][0x32c], RZ ;  /* 0x0000cb0004057a10 */ /* 0x000fe40007ffe0ff */
[----:B------:R-:W-:Y:S02]  /*f5b0*/  IMNMX R2, R2, R4, !PT ;  /* 0x0000000402027217 */ /* 0x000fe40007800200 */
[----:B------:R-:W-:Y:S02]  /*f5c0*/  IMNMX R3, R3, R5, PT ;  /* 0x0000000503037217 */ /* 0x000fe40003800200 */
.L_x_1006:
        /* <DEDUP_REMOVED lines=134> */
.L_x_1148:
[----:B------:R-:W-:Y:S01]  /*fe30*/  IMAD.MOV.U32 R2, RZ, RZ, c[0x0][0x32c] ;  /* 0x0000cb00ff027624 */ /* 0x000fe200078e00ff */
[----:B---3--:R-:W-:-:S04]  /*fe40*/  IADD3 R3, R8, R4, RZ ;  /* 0x0000000408037210 */ /* 0x008fc80007ffe0ff */
        /* <DEDUP_REMOVED lines=15> */
.L_x_1013:
[----:B------:R-:W-:-:S04]  /*ff40*/  MOV R5, c[0x0][0x32c] ;  /* 0x0000cb0000057a02 */ /* 0x000fc80000000f00 */
[----:B------:R-:W-:-:S13]  /*ff50*/  ISETP.NE.AND P0, PT, R5, 0x1, PT ;  /* 0x000000010500780c */ /* 0x000fda0003f05270 */
[----:B------:R-:W-:-:S05]  /*ff60*/  @P0 IMAD.HI.U32 R5, R4, c[0x0][0x330], RZ ;  /* 0x0000cc0004050a27 */ /* 0x000fca00078e00ff */
[----:B------:R-:W-:Y:S02]  /*ff70*/  @P0 SHF.R.U32.HI R4, RZ, c[0x0][0x334], R5 ;  /* 0x0000cd00ff040a19 */ /* 0x000fe40000011605 */
.L_x_1014:
[----:B------:R-:W-:Y:S05]  /*ff80*/  BSYNC B0 ;  /* 0x0000000000007941 */ /* 0x000fea0003800000 */
.L_x_1012:
[----:B------:R-:W-:-:S05]  /*ff90*/  IMAD R4, R4, c[0x0][0x32c], R11 ;  /* 0x0000cb0004047a24 */ /* 0x000fca00078e020b */
[----:B------:R-:W-:Y:S02]  /*ffa0*/  IADD3 R5, R4, c[0x0][0x32c], RZ ;  /* 0x0000cb0004057a10 */ /* 0x000fe40007ffe0ff */
[----:B------:R-:W-:Y:S02]  /*ffb0*/  IMNMX R2, R2, R4, !PT ;  /* 0x0000000402027217 */ /* 0x000fe40007800200 */
[----:B------:R-:W-:Y:S02]  /*ffc0*/  IMNMX R3, R3, R5, PT ;  /* 0x0000000503037217 */ /* 0x000fe40003800200 */
.L_x_1011:
        /* <DEDUP_REMOVED lines=138> */
.L_x_1149:
[----:B-12---:R-:W-:Y:S01]  /*10870*/  FMNMX.FTZ R5, R5, R2, !PT ;  /* 0x0000000205057209 */ /* 0x006fe20007810000 */
[----:B------:R-:W-:Y:S05]  /*10880*/  BRA.DIV ~URZ, `(.L_x_1016) ;  /* 0x000118827f007947 */ /* 0x000fea000b800000 */
[----:B------:R-:W1:Y:S04]  /*10890*/  SHFL.BFLY PT, R2, R6, 0x2, 0x1f ;  /* 0x0c401f0006027f89 */ /* 0x000e6800000e0000 */
[----:B------:R-:W2:Y:S01]  /*108a0*/  SHFL.BFLY PT, R3, R5, 0x1, 0x1f ;  /* 0x0c201f0005037f89 */ /* 0x000ea200000e0000 */
[----:B-1----:R-:W-:Y:S02]  /*108b0*/  FMNMX.FTZ R4, R6, R2, !PT ;  /* 0x0000000206047209 */ /* 0x002fe40007810000 */
[----:B--2---:R-:W-:-:S03]  /*108c0*/  FMNMX.FTZ R5, R5, R3, !PT ;  /* 0x0000000305057209 */ /* 0x004fc60007810000 */
[----:B------:R1:W2:Y:S04]  /*108d0*/  SHFL.BFLY PT, R6, R4, 0x1, 0x1f ;  /* 0x0c201f0004067f89 */ /* 0x0002a800000e0000 */
.L_x_1150:
[C---:B------:R-:W-:Y:S01]  /*108e0*/  FMUL.FTZ R3, R5.reuse, c[0x0][0x2d0] ;  /* 0x0000b40005037a20 */ /* 0x040fe20000410000 */
[----:B------:R-:W-:Y:S01]  /*108f0*/  FSETP.NEU.FTZ.AND P0, PT, R5, -INF , PT ;  /* 0xff8000000500780b */ /* 0x000fe20003f1d000 */
[----:B------:R-:W3:Y:S01]  /*10900*/  LDL R149, [R1+0xc] ;  /* 0x00000c0001957983 */ /* 0x000ee20000100800 */
[----:B--2---:R-:W-:Y:S01]  /*10910*/  FMNMX.FTZ R8, R6, R4, !PT ;  /* 0x0000000406087209 */ /* 0x004fe20007810000 */
[----:B------:R-:W-:Y:S01]  /*10920*/  WARPSYNC 0xffffffff ;  /* 0xffffffff00007948 */ /* 0x000fe20003800000 */
[----:B------:R-:W-:Y:S01]  /*10930*/  FSEL R3, R3, RZ, P0 ;  /* 0x000000ff03037208 */ /* 0x000fe20000000000 */
[----:B------:R-:W-:Y:S01]  /*10940*/  LDSM.16.MT88.4 R44, [R190] ;  /* 0x00000000be2c783b */ /* 0x000fe20000004200 */
[----:B------:R-:W-:Y:S02]  /*10950*/  FSETP.NEU.FTZ.AND P0, PT, R8, -INF , PT ;  /* 0xff8000000800780b */ /* 0x000fe40003f1d000 */
[----:B------:R-:W-:Y:S01]  /*10960*/  MOV R148, c[0x0][0x2c4] ;  /* 0x0000b10000947a02 */ /* 0x000fe20000000f00 */
[--C-:B------:R-:W-:Y:S01]  /*10970*/  FFMA.FTZ R2, R16, c[0x0][0x2d0], -R3.reuse ;  /* 0x0000b40010027a23 */ /* 0x100fe20000010803 */
[----:B------:R-:W-:Y:S01]  /*10980*/  LDSM.16.MT88.4 R36, [R189+0x800] ;  /* 0x00080000bd24783b */ /* 0x000fe20000004200 */
[----:B-1----:R-:W-:Y:S01]  /*10990*/  FFMA.FTZ R4, R24, c[0x0][0x2d0], -R3 ;  /* 0x0000b40018047a23 */ /* 0x002fe20000010803 */
[----:B------:R-:W-:Y:S01]  /*109a0*/  ISETP.NE.AND P1, PT, R148, 0x1, PT ;  /* 0x000000019400780c */ /* 0x000fe20003f25270 */
[----:B------:R1:W-:Y:S01]  /*109b0*/  MUFU.EX2 R89, R2 ;  /* 0x0000000200597308 */ /* 0x0003e20000000800 */
[----:B------:R-:W-:Y:S01]  /*109c0*/  LDSM.16.MT88.4 R48, [R190+0x800] ;  /* 0x00080000be30783b */ /* 0x000fe20000004200 */
[----:B------:R-:W-:-:S02]  /*109d0*/  MOV R148, c[0x0][0x32c] ;  /* 0x0000cb0000947a02 */ /* 0x000fc40000000f00 */
[----:B------:R-:W-:Y:S01]  /*109e0*/  IADD3 R212, R212, -0x2, RZ ;  /* 0xfffffffed4d47810 */ /* 0x000fe20007ffe0ff */
[----:B------:R-:W-:Y:S03]  /*109f0*/  LDSM.16.MT88.4 R40, [R192] ;  /* 0x00000000c028783b */ /* 0x000fe60000004200 */
[----:B------:R2:W-:Y:S01]  /*10a00*/  MUFU.EX2 R95, R4 ;  /* 0x00000004005f7308 */ /* 0x0005e20000000800 */
[----:B-1----:R-:W-:-:S07]  /*10a10*/  FFMA.FTZ R2, R17, c[0x0][0x2d0], -R3 ;  /* 0x0000b40011027a23 */ /* 0x002fce0000010803 */
[----:B------:R1:W4:Y:S01]  /*10a20*/  MUFU.EX2 R88, R2 ;  /* 0x0000000200587308 */ /* 0x0003220000000800 */
[----:B--2---:R-:W-:-:S07]  /*10a30*/  FFMA.FTZ R4, R26, c[0x0][0x2d0], -R3 ;  /* 0x0000b4001a047a23 */ /* 0x004fce0000010803 */
[----:B------:R-:W2:Y:S01]  /*10a40*/  MUFU.EX2 R109, R4 ;  /* 0x00000004006d7308 */ /* 0x000ea20000000800 */
[----:B-1----:R-:W-:Y:S01]  /*10a50*/  FFMA.FTZ R2, R18, c[0x0][0x2d0], -R3 ;  /* 0x0000b40012027a23 */ /* 0x002fe20000010803 */
[----:B----4-:R-:W-:-:S06]  /*10a60*/  F2FP.BF16.PACK_AB R32, R88, R89 ;  /* 0x000000595820723e */ /* 0x010fcc00000010ff */
[----:B------:R1:W-:Y:S01]  /*10a70*/  MUFU.EX2 R90, R2 ;  /* 0x00000002005a7308 */ /* 0x0003e20000000800 */
[----:B--2---:R-:W-:Y:S01]  /*10a80*/  F2FP.BF16.PACK_AB R30, R109, R95 ;  /* 0x0000005f6d1e723e */ /* 0x004fe200000010ff */
[--C-:B-1----:R-:W-:Y:S02]  /*10a90*/  FFMA.FTZ R2, R19, c[0x0][0x2d0], -R3.reuse ;  /* 0x0000b40013027a23 */ /* 0x102fe40000010803 */
[----:B------:R-:W1:Y:S04]  /*10aa0*/  LDSM.16.MT88.4 R16, [R189] ;  /* 0x00000000bd10783b */ /* 0x000e680000004200 */
[----:B------:R2:W4:Y:S02]  /*10ab0*/  MUFU.EX2 R91, R2 ;  /* 0x00000002005b7308 */ /* 0x0005240000000800 */
[----:B--2---:R-:W-:Y:S01]  /*10ac0*/  FFMA.FTZ R2, R22, c[0x0][0x2d0], -R3 ;  /* 0x0000b40016027a23 */ /* 0x004fe20000010803 */
[----:B----4-:R-:W-:-:S05]  /*10ad0*/  F2FP.BF16.PACK_AB R34, R91, R90 ;  /* 0x0000005a5b22723e */ /* 0x010fca00000010ff */
[----:B------:R2:W-:Y:S02]  /*10ae0*/  MUFU.EX2 R93, R2 ;  /* 0x00000002005d7308 */ /* 0x0005e40000000800 */
[----:B--2---:R-:W-:-:S06]  /*10af0*/  FFMA.FTZ R2, R23, c[0x0][0x2d0], -R3 ;  /* 0x0000b40017027a23 */ /* 0x004fcc0000010803 */
[----:B------:R2:W-:Y:S02]  /*10b00*/  MUFU.EX2 R92, R2 ;  /* 0x00000002005c7308 */ /* 0x0005e40000000800 */
[----:B--2---:R-:W-:-:S05]  /*10b10*/  FMUL.FTZ R2, R8, c[0x0][0x2d0] ;  /* 0x0000b40008027a20 */ /* 0x004fca0000410000 */
[----:B------:R-:W-:-:S05]  /*10b20*/  FSEL R2, R2, RZ, P0 ;  /* 0x000000ff02027208 */ /* 0x000fca0000000000 */
[--C-:B------:R-:W-:Y:S02]  /*10b30*/  FFMA.FTZ R4, R9, c[0x0][0x2d0], -R2.reuse ;  /* 0x0000b40009047a23 */ /* 0x100fe40000010802 */
[--C-:B------:R-:W-:Y:S02]  /*10b40*/  FFMA.FTZ R56, R56, c[0x0][0x2d0], -R2.reuse ;  /* 0x0000b40038387a23 */ /* 0x100fe40000010802 */
[----:B------:R2:W-:Y:S01]  /*10b50*/  MUFU.EX2 R9, R4 ;  /* 0x0000000400097308 */ /* 0x0005e20000000800 */
[--C-:B------:R-:W-:Y:S02]  /*10b60*/  FFMA.FTZ R55, R55, c[0x0][0x2d0], -R2.reuse ;  /* 0x0000b40037377a23 */ /* 0x100fe40000010802 */
[--C-:B------:R-:W-:Y:S02]  /*10b70*/  FFMA.FTZ R54, R54, c[0x0][0x2d0], -R2.reuse ;  /* 0x0000b40036367a23 */ /* 0x100fe40000010802 */
[----:B--2---:R-:W-:-:S04]  /*10b80*/  FFMA.FTZ R4, R10, c[0x0][0x2d0], -R2 ;  /* 0x0000b4000a047a23 */ /* 0x004fc80000010802 */
[----:B------:R2:W4:Y:S02]  /*10b90*/  MUFU.EX2 R6, R4 ;  /* 0x0000000400067308 */ /* 0x0005240000000800 */
[----:B--2---:R-:W-:Y:S01]  /*10ba0*/  FFMA.FTZ R4, R11, c[0x0][0x2d0], -R2 ;  /* 0x0000b4000b047a23 */ /* 0x004fe20000010802 */
[----:B----4-:R-:W-:Y:S01]  /*10bb0*/  F2FP.BF16.PACK_AB R33, R6, R9 ;  /* 0x000000090621723e */ /* 0x010fe200000010ff */
[----:B------:R-:W-:-:S04]  /*10bc0*/  FADD.FTZ R6, R9, R6 ;  /* 0x0000000609067221 */ /* 0x000fc80000010000 */
[----:B------:R2:W4:Y:S01]  /*10bd0*/  MUFU.EX2 R10, R4 ;  /* 0x00000004000a7308 */ /* 0x0005220000000800 */
[----:B------:R-:W-:Y:S02]  /*10be0*/  FFMA.FTZ R9, R57, c[0x0][0x2d0], -R3 ;  /* 0x0000b40039097a23 */ /* 0x000fe40000010803 */
[--C-:B------:R-:W-:Y:S02]  /*10bf0*/  FFMA.FTZ R57, R83, c[0x0][0x2d0], -R2.reuse ;  /* 0x0000b40053397a23 */ /* 0x100fe40000010802 */
[----:B--2---:R-:W-:Y:S02]  /*10c00*/  FFMA.FTZ R4, R14, c[0x0][0x2d0], -R2 ;  /* 0x0000b4000e047a23 */ /* 0x004fe40000010802 */
[----:B----4-:R-:W-:Y:S02]  /*10c10*/  FADD.FTZ R6, R10, R6 ;  /* 0x000000060a067221 */ /* 0x010fe40000010000 */
[----:B------:R2:W4:Y:S02]  /*10c20*/  MUFU.EX2 R11, R4 ;  /* 0x00000004000b7308 */ /* 0x0005240000000800 */
[----:B--2---:R-:W-:Y:S01]  /*10c30*/  FFMA.FTZ R4, R20, c[0x0][0x2d0], -R2 ;  /* 0x0000b40014047a23 */ /* 0x004fe20000010802 */
[C---:B----4-:R-:W-:Y:S01]  /*10c40*/  F2FP.BF16.PACK_AB R35, R11.reuse, R10 ;  /* 0x0000000a0b23723e */ /* 0x050fe200000010ff */
[----:B------:R-:W-:-:S04]  /*10c50*/  FADD.FTZ R14, R11, R6 ;  /* 0x000000060b0e7221 */ /* 0x000fc80000010000 */
[----:B------:R2:W4:Y:S01]  /*10c60*/  MUFU.EX2 R94, R4 ;  /* 0x00000004005e7308 */ /* 0x0005220000000800 */
[--C-:B------:R-:W-:Y:S02]  /*10c70*/  FFMA.FTZ R11, R52, c[0x0][0x2d0], -R3.reuse ;  /* 0x0000b400340b7a23 */ /* 0x100fe40000010803 */
[--C-:B------:R-:W-:Y:S02]  /*10c80*/  FFMA.FTZ R10, R53, c[0x0][0x2d0], -R3.reuse ;  /* 0x0000b400350a7a23 */ /* 0x100fe40000010803 */
[--C-:B------:R-:W-:Y:S02]  /*10c90*/  FFMA.FTZ R6, R58, c[0x0][0x2d0], -R3.reuse ;  /* 0x0000b4003a067a23 */ /* 0x100fe40000010803 */
[--C-:B------:R-:W-:Y:S02]  /*10ca0*/  FFMA.FTZ R53, R63, c[0x0][0x2d0], -R3.reuse ;  /* 0x0000b4003f357a23 */ /* 0x100fe40000010803 */
[----:B------:R-:W-:Y:S02]  /*10cb0*/  FFMA.FTZ R52, R71, c[0x0][0x2d0], -R3 ;  /* 0x0000b40047347a23 */ /* 0x000fe40000010803 */
[----:B------:R-:W-:-:S02]  /*10cc0*/  FFMA.FTZ R58, R84, c[0x0][0x2d0], -R2 ;  /* 0x0000b400543a7a23 */ /* 0x000fc40000010802 */
[----:B--2---:R-:W-:Y:S02]  /*10cd0*/  FFMA.FTZ R4, R21, c[0x0][0x2d0], -R2 ;  /* 0x0000b40015047a23 */ /* 0x004fe40000010802 */
[----:B-1----:R-:W-:Y:S01]  /*10ce0*/  HMMA.16816.F32.BF16 R20, R32, R18, RZ ;  /* 0x000000122014723c */ /* 0x002fe200000418ff */
[----:B----4-:R-:W-:Y:S01]  /*10cf0*/  FADD.FTZ R14, R94, R14 ;  /* 0x0000000e5e0e7221 */ /* 0x010fe20000010000 */
[----:B------:R1:W2:Y:S02]  /*10d00*/  MUFU.EX2 R108, R4 ;  /* 0x00000004006c7308 */ /* 0x0002a40000000800 */
[----:B-1----:R-:W-:Y:S01]  /*10d10*/  FFMA.FTZ R4, R25, c[0x0][0x2d0], -R2 ;  /* 0x0000b40019047a23 */ /* 0x002fe20000010802 */
[----:B--2---:R-:W-:-:S03]  /*10d20*/  F2FP.BF16.PACK_AB R29, R108, R94 ;  /* 0x0000005e6c1d723e */ /* 0x004fc600000010ff */
[C---:B------:R-:W-:Y:S02]  /*10d30*/  HMMA.16816.F32.BF16 R24, R32.reuse, R16, RZ ;  /* 0x000000102018723c */ /* 0x040fe400000418ff */
[----:B------:R1:W-:Y:S06]  /*10d40*/  MUFU.EX2 R110, R4 ;  /* 0x00000004006e7308 */ /* 0x0003ec0000000800 */
[----:B------:R-:W-:Y:S07]  /*10d50*/  HMMA.16816.F32.BF16 R16, R32, R44, RZ ;  /* 0x0000002c2010723c */ /* 0x000fee00000418ff */
[----:B------:R-:W-:-:S02]  /*10d60*/  FFMA.FTZ R45, R87, c[0x0][0x2d0], -R3 ;  /* 0x0000b400572d7a23 */ /* 0x000fc40000010803 */
[----:B------:R-:W-:Y:S02]  /*10d70*/  FFMA.FTZ R44, R73, c[0x0][0x2d0], -R3 ;  /* 0x0000b400492c7a23 */ /* 0x000fe40000010803 */
[----:B-1----:R-:W-:Y:S01]  /*10d80*/  FFMA.FTZ R4, R28, c[0x0][0x2d0], -R2 ;  /* 0x0000b4001c047a23 */ /* 0x002fe20000010802 */
[----:B------:R-:W-:-:S03]  /*10d90*/  F2FP.BF16.PACK_AB R28, R92, R93 ;  /* 0x0000005d5c1c723e */ /* 0x000fc600000010ff */
        /* <DEDUP_REMOVED lines=8> */
[----:B------:R-:W-:Y:S02]  /*10e20*/  HMMA.16816.F32.BF16 R140, R28, R48, R16 ;  /* 0x000000301c8c723c */ /* 0x000fe40000041810 */
[----:B------:R-:W-:-:S05]  /*10e30*/  FADD.FTZ R4, R92, R4 ;  /* 0x000000045c047221 */ /* 0x000fca0000010000 */
[--C-:B------:R-:W-:Y:S01]  /*10e40*/  FFMA.FTZ R49, R68, c[0x0][0x2d0], -R3.reuse ;  /* 0x0000b40044317a23 */ /* 0x100fe20000010803 */
[----:B------:R-:W-:Y:S01]  /*10e50*/  HMMA.16816.F32.BF16 R16, R32, R40, RZ ;  /* 0x000000282010723c */ /* 0x000fe200000418ff */
[----:B------:R-:W-:-:S07]  /*10e60*/  FFMA.FTZ R48, R67, c[0x0][0x2d0], -R3 ;  /* 0x0000b40043307a23 */ /* 0x000fce0000010803 */
[----:B------:R-:W-:Y:S01]  /*10e70*/  HMMA.16816.F32.BF16 R128, R28, R38, R20 ;  /* 0x000000261c80723c */ /* 0x000fe20000041814 */
[----:B------:R-:W2:Y:S07]  /*10e80*/  LDSM.16.MT88.4 R36, [R191] ;  /* 0x00000000bf24783b */ /* 0x000eae0000004200 */
[----:B------:R-:W-:Y:S07]  /*10e90*/  HMMA.16816.F32.BF16 R20, R32, R46, RZ ;  /* 0x0000002e2014723c */ /* 0x000fee00000418ff */
[--C-:B------:R-:W-:Y:S01]  /*10ea0*/  FFMA.FTZ R47, R74, c[0x0][0x2d0], -R3.reuse ;  /* 0x0000b4004a2f7a23 */ /* 0x100fe20000010803 */
[----:B-1----:R-:W-:Y:S01]  /*10eb0*/  HMMA.16816.F32.BF16 R124, R28, R24, R16 ;  /* 0x000000181c7c723c */ /* 0x002fe20000041810 */
[----:B------:R-:W-:-:S07]  /*10ec0*/  FFMA.FTZ R46, R80, c[0x0][0x2d0], -R3 ;  /* 0x0000b400502e7a23 */ /* 0x000fce0000010803 */
[----:B------:R-:W-:Y:S01]  /*10ed0*/  HMMA.16816.F32.BF16 R16, R32, R42, RZ ;  /* 0x0000002a2010723c */ /* 0x000fe200000418ff */
[----:B------:R-:W-:Y:S07]  /*10ee0*/  LDSM.16.MT88.4 R40, [R190+0x3000] ;  /* 0x00300000be28783b */ /* 0x000fee0000004200 */
[----:B------:R-:W-:Y:S01]  /*10ef0*/  HMMA.16816.F32.BF16 R120, R28, R50, R20 ;  /* 0x000000321c78723c */ /* 0x000fe20000041814 */
[----:B------:R-:W1:Y:S06]  /*10f00*/  LDSM.16.MT88.4 R20, [R191+0x800] ;  /* 0x00080000bf14783b */ /* 0x000e6c0000004200 */
[----:B------:R-:W-:-:S02]  /*10f10*/  FFMA.FTZ R51, R70, c[0x0][0x2d0], -R3 ;  /* 0x0000b40046337a23 */ /* 0x000fc40000010803 */
[----:B------:R-:W-:-:S07]  /*10f20*/  FFMA.FTZ R50, R69, c[0x0][0x2d0], -R3 ;  /* 0x0000b40045327a23 */ /* 0x000fce0000010803 */
[----:B------:R-:W-:Y:S01]  /*10f30*/  HMMA.16816.F32.BF16 R116, R28, R26, R16 ;  /* 0x0000001a1c74723c */ /* 0x000fe20000041810 */
[----:B------:R-:W-:Y:S07]  /*10f40*/  LDSM.16.MT88.4 R24, [R189+0x3800] ;  /* 0x00380000bd18783b */ /* 0x000fee0000004200 */
[----:B--2---:R-:W-:Y:S07]  /*10f50*/  HMMA.16816.F32.BF16 R16, R32, R36, RZ ;  /* 0x000000242010723c */ /* 0x004fee00000418ff */
[----:B------:R-:W-:-:S02]  /*10f60*/  FFMA.FTZ R36, R59, c[0x0][0x2d0], -R3 ;  /* 0x0000b4003b247a23 */ /* 0x000fc40000010803 */
[----:B------:R-:W-:Y:S02]  /*10f70*/  FFMA.FTZ R37, R62, c[0x0][0x2d0], -R3 ;  /* 0x0000b4003e257a23 */ /* 0x000fe40000010803 */
[----:B------:R-:W-:Y:S02]  /*10f80*/  FADD.FTZ R3, R95, R4 ;  /* 0x000000045f037221 */ /* 0x000fe40000010000 */
[----:B------:R-:W-:Y:S02]  /*10f90*/  FADD.FTZ R4, R108, R14 ;  /* 0x0000000e6c047221 */ /* 0x000fe40000010000 */
[----:B------:R-:W-:Y:S02]  /*10fa0*/  FADD.FTZ R3, R109, R3 ;  /* 0x000000036d037221 */ /* 0x000fe40000010000 */
[--C-:B------:R-:W-:Y:S02]  /*10fb0*/  FFMA.FTZ R14, R66, c[0x0][0x2d0], -R2.reuse ;  /* 0x0000b400420e7a23 */ /* 0x100fe40000010802 */
[----:B------:R-:W-:-:S02]  /*10fc0*/  FFMA.FTZ R59, R85, c[0x0][0x2d0], -R2 ;  /* 0x0000b400553b7a23 */ /* 0x000fc40000010802 */
[----:B------:R-:W-:Y:S02]  /*10fd0*/  FFMA.FTZ R62, R81, c[0x0][0x2d0], -R2 ;  /* 0x0000b400513e7a23 */ /* 0x000fe40000010802 */
[----:B------:R-:W-:Y:S01]  /*10fe0*/  FADD.FTZ R4, R110, R4 ;  /* 0x000000046e047221 */ /* 0x000fe20000010000 */
[----:B-1----:R-:W-:Y:S08]  /*10ff0*/  HMMA.16816.F32.BF16 R104, R28, R20, R16 ;  /* 0x000000141c68723c */ /* 0x002ff00000041810 */
[----:B------:R-:W-:Y:S11]  /*11000*/  HMMA.16816.F32.BF16 R16, R32, R38, RZ ;  /* 0x000000262010723c */ /* 0x000ff600000418ff */
[----:B------:R-:W-:Y:S11]  /*11010*/  @!UPT UIADD3 URZ, URZ, URZ, URZ ;  /* 0x0000003f3f3ff290 */ /* 0x000ff6000fffe03f */
[----:B------:R-:W-:Y:S02]  /*11020*/  @!UPT UIADD3 URZ, URZ, URZ, URZ ;  /* 0x0000003f3f3ff290 */ /* 0x000fe4000fffe03f */
[----:B------:R-:W-:Y:S01]  /*11030*/  HMMA.16816.F32.BF16 R96, R28, R22, R16 ;  /* 0x000000161c60723c */ /* 0x000fe20000041810 */
[----:B------:R-:W1:Y:S07]  /*11040*/  LDSM.16.MT88.4 R20, [R189+0x3000] ;  /* 0x00300000bd14783b */ /* 0x000e6e0000004200 */
[----:B-1----:R-:W-:Y:S01]  /*11050*/  HMMA.16816.F32.BF16 R16, R32, R20, RZ ;  /* 0x000000142010723c */ /* 0x002fe200000418ff */
[----:B------:R1:W-:Y:S06]  /*11060*/  MUFU.EX2 R20, R6 ;  /* 0x0000000600147308 */ /* 0x0003ec0000000800 */
[----:B------:R-:W-:-:S02]  /*11070*/  FFMA.FTZ R21, R72, c[0x0][0x2d0], -R2 ;  /* 0x0000b40048157a23 */ /* 0x000fc40000010802 */
[--C-:B-1----:R-:W-:Y:S02]  /*11080*/  FFMA.FTZ R6, R60, c[0x0][0x2d0], -R2.reuse ;  /* 0x0000b4003c067a23 */ /* 0x102fe40000010802 */
[--C-:B------:R-:W-:Y:S11]  /*11090*/  FFMA.FTZ R60, R86, c[0x0][0x2d0], -R2.reuse ;  /* 0x0000b400563c7a23 */ /* 0x100ff60000010802 */
[----:B------:R-:W-:Y:S02]  /*110a0*/  @!UPT UIADD3 URZ, URZ, URZ, URZ ;  /* 0x0000003f3f3ff290 */ /* 0x000fe4000fffe03f */
[----:B------:R-:W-:Y:S01]  /*110b0*/  HMMA.16816.F32.BF16 R88, R28, R24, R16 ;  /* 0x000000181c58723c */ /* 0x000fe20000041810 */
[----:B------:R1:W2:Y:S07]  /*110c0*/  MUFU.EX2 R24, R11 ;  /* 0x0000000b00187308 */ /* 0x0002ae0000000800 */
[----:B------:R-:W-:Y:S01]  /*110d0*/  HMMA.16816.F32.BF16 R16, R32, R22, RZ ;  /* 0x000000162010723c */ /* 0x000fe200000418ff */
[----:B------:R4:W5:Y:S06]  /*110e0*/  MUFU.EX2 R22, R10 ;  /* 0x0000000a00167308 */ /* 0x00096c0000000800 */
[----:B------:R-:W-:-:S02]  /*110f0*/  FFMA.FTZ R23, R82, c[0x0][0x2d0], -R2 ;  /* 0x0000b40052177a23 */ /* 0x000fc40000010802 */
[----:B------:R2:W2:Y:S01]  /*11100*/  MUFU.EX2 R25, R9 ;  /* 0x0000000900197308 */ /* 0x0004a20000000800 */
[--C-:B-1----:R-:W-:Y:S02]  /*11110*/  FFMA.FTZ R11, R65, c[0x0][0x2d0], -R2.reuse ;  /* 0x0000b400410b7a23 */ /* 0x102fe40000010802 */
[----:B----4-:R-:W-:-:S05]  /*11120*/  FFMA.FTZ R10, R64, c[0x0][0x2d0], -R2 ;  /* 0x0000b400400a7a23 */ /* 0x010fca0000010802 */
[----:B------:R-:W-:Y:S07]  /*11130*/  MUFU.EX2 R11, R11 ;  /* 0x0000000b000b7308 */ /* 0x000fee0000000800 */
[----:B------:R-:W-:Y:S01]  /*11140*/  HMMA.16816.F32.BF16 R92, R28, R26, R16 ;  /* 0x0000001a1c5c723c */ /* 0x000fe20000041810 */
[--C-:B--2---:R-:W-:Y:S01]  /*11150*/  FFMA.FTZ R9, R61, c[0x0][0x2d0], -R2.reuse ;  /* 0x0000b4003d097a23 */ /* 0x104fe20000010802 */
[----:B------:R-:W1:Y:S01]  /*11160*/  MUFU.EX2 R17, R36 ;  /* 0x0000002400117308 */ /* 0x000e620000000800 */
[----:B------:R-:W-:-:S02]  /*11170*/  FFMA.FTZ R61, R75, c[0x0][0x2d0], -R2 ;  /* 0x0000b4004b3d7a23 */ /* 0x000fc40000010802 */
[----:B------:R-:W-:Y:S01]  /*11180*/  FADD.FTZ R2, R24, R3 ;  /* 0x0000000318027221 */ /* 0x000fe20000010000 */
[----:B-----5:R-:W-:Y:S01]  /*11190*/  F2FP.BF16.PACK_AB R24, R22, R24 ;  /* 0x000000181618723e */ /* 0x020fe200000010ff */
[----:B------:R-:W-:Y:S01]  /*111a0*/  FADD.FTZ R3, R111, R4 ;  /* 0x000000046f037221 */ /* 0x000fe20000010000 */
[----:B------:R-:W-:Y:S01]  /*111b0*/  F2FP.BF16.PACK_AB R26, R20, R25 ;  /* 0x00000019141a723e */ /* 0x000fe200000010ff */
[----:B------:R-:W-:Y:S01]  /*111c0*/  FADD.FTZ R2, R22, R2 ;  /* 0x0000000216027221 */ /* 0x000fe20000010000 */
[----:B------:R2:W4:Y:S03]  /*111d0*/  MUFU.EX2 R16, R37 ;  /* 0x0000002500107308 */ /* 0x0005260000000800 */
[----:B------:R-:W-:-:S04]  /*111e0*/  FADD.FTZ R2, R25, R2 ;  /* 0x0000000219027221 */ /* 0x000fc80000010000 */
[----:B------:R-:W-:Y:S01]  /*111f0*/  FADD.FTZ R2, R20, R2 ;  /* 0x0000000214027221 */ /* 0x000fe20000010000 */
[----:B------:R-:W5:Y:S03]  /*11200*/  MUFU.EX2 R22, R53 ;  /* 0x0000003500167308 */ /* 0x000f660000000800 */
[----:B-1----:R-:W-:Y:S01]  /*11210*/  FADD.FTZ R2, R17, R2 ;  /* 0x0000000211027221 */ /* 0x002fe20000010000 */
[----:B--2---:R-:W1:Y:S03]  /*11220*/  LDSM.16.MT88.4 R36, [R190+0x3800] ;  /* 0x00380000be24783b */ /* 0x004e660000004200 */
[C---:B----4-:R-:W-:Y:S01]  /*11230*/  FADD.FTZ R2, R16.reuse, R2 ;  /* 0x0000000210027221 */ /* 0x050fe20000010000 */
[----:B------:R-:W-:Y:S01]  /*11240*/  F2FP.BF16.PACK_AB R20, R16, R17 ;  /* 0x000000111014723e */ /* 0x000fe200000010ff */
[----:B------:R-:W2:Y:S01]  /*11250*/  MUFU.EX2 R4, R52 ;  /* 0x0000003400047308 */ /* 0x000ea20000000800 */
[----:B------:R-:W-:Y:S01]  /*11260*/  HMMA.16816.F32.BF16 R16, R32, R40, RZ ;  /* 0x000000282010723c */ /* 0x000fe200000418ff */
[----:B-----5:R-:W-:-:S06]  /*11270*/  FADD.FTZ R2, R22, R2 ;  /* 0x0000000216027221 */ /* 0x020fcc0000010000 */
[----:B------:R-:W4:Y:S08]  /*11280*/  MUFU.EX2 R27, R51 ;  /* 0x00000033001b7308 */ /* 0x000f300000000800 */
[----:B------:R-:W5:Y:S01]  /*11290*/  MUFU.EX2 R25, R50 ;  /* 0x0000003200197308 */ /* 0x000f620000000800 */
[C---:B--2---:R-:W-:Y:S01]  /*112a0*/  FADD.FTZ R2, R4.reuse, R2 ;  /* 0x0000000204027221 */ /* 0x044fe20000010000 */
[----:B------:R-:W-:-:S06]  /*112b0*/  F2FP.BF16.PACK_AB R22, R4, R22 ;  /* 0x000000160416723e */ /* 0x000fcc00000010ff */
[----:B------:R-:W-:Y:S01]  /*112c0*/  MUFU.EX2 R41, R47 ;  /* 0x0000002f00297308 */ /* 0x000fe20000000800 */
[----:B----4-:R-:W-:-:S07]  /*112d0*/  FADD.FTZ R2, R27, R2 ;  /* 0x000000021b027221 */ /* 0x010fce0000010000 */
[----:B------:R-:W2:Y:S01]  /*112e0*/  MUFU.EX2 R40, R46 ;  /* 0x0000002e00287308 */ /* 0x000ea20000000800 */
[----:B-----5:R-:W-:Y:S01]  /*112f0*/  FADD.FTZ R2, R25, R2 ;  /* 0x0000000219027221 */ /* 0x020fe20000010000 */
[----:B-1----:R-:W-:Y:S06]  /*11300*/  HMMA.16816.F32.BF16 R108, R28, R36, R16 ;  /* 0x000000241c6c723c */ /* 0x002fec0000041810 */
[----:B------:R-:W1:Y:S02]  /*11310*/  MUFU.EX2 R37, R49 ;  /* 0x0000003100257308 */ /* 0x000e640000000800 */
[----:B------:R-:W-:Y:S06]  /*11320*/  HMMA.16816.F32.BF16 R16, R32, R42, RZ ;  /* 0x0000002a2010723c */ /* 0x000fec00000418ff */
[----:B------:R-:W4:Y:S01]  /*11330*/  MUFU.EX2 R36, R48 ;  /* 0x0000003000247308 */ /* 0x000f220000000800 */
[----:B--2---:R-:W-:-:S07]  /*11340*/  F2FP.BF16.PACK_AB R72, R40, R41 ;  /* 0x000000292848723e */ /* 0x004fce00000010ff */
[----:B------:R-:W2:Y:S01]  /*11350*/  MUFU.EX2 R48, R45 ;  /* 0x0000002d00307308 */ /* 0x000ea20000000800 */
[----:B-1----:R-:W-:-:S07]  /*11360*/  FADD.FTZ R2, R37, R2 ;  /* 0x0000000225027221 */ /* 0x002fce0000010000 */
[----:B------:R1:W5:Y:S01]  /*11370*/  MUFU.EX2 R42, R44 ;  /* 0x0000002c002a7308 */ /* 0x0003620000000800 */
[----:B----4-:R-:W-:-:S04]  /*11380*/  FADD.FTZ R2, R36, R2 ;  /* 0x0000000224027221 */ /* 0x010fc80000010000 */
[----:B------:R-:W-:Y:S01]  /*11390*/  FADD.FTZ R2, R41, R2 ;  /* 0x0000000229027221 */ /* 0x000fe20000010000 */
[----:B------:R-:W-:Y:S02]  /*113a0*/  HMMA.16816.F32.BF16 R112, R28, R38, R16 ;  /* 0x000000261c70723c */ /* 0x000fe40000041810 */
[----:B------:R-:W4:Y:S01]  /*113b0*/  MUFU.EX2 R43, R6 ;  /* 0x00000006002b7308 */ /* 0x000f220000000800 */
[----:B------:R-:W-:-:S04]  /*113c0*/  FADD.FTZ R2, R40, R2 ;  /* 0x0000000228027221 */ /* 0x000fc80000010000 */
[----:B--2---:R-:W-:Y:S01]  /*113d0*/  FADD.FTZ R2, R48, R2 ;  /* 0x0000000230027221 */ /* 0x004fe20000010000 */
[----:B------:R-:W-:Y:S01]  /*113e0*/  F2FP.BF16.PACK_AB R16, R25, R27 ;  /* 0x0000001b1910723e */ /* 0x000fe200000010ff */
[----:B-1----:R-:W1:Y:S01]  /*113f0*/  LDSM.16.MT88.4 R44, [R192+0x3000] ;  /* 0x00300000c02c783b */ /* 0x002e620000004200 */
[----:B------:R-:W2:Y:S01]  /*11400*/  MUFU.EX2 R9, R9 ;  /* 0x0000000900097308 */ /* 0x000ea20000000800 */
[C---:B-----5:R-:W-:Y:S01]  /*11410*/  FADD.FTZ R215, R42.reuse, R2 ;  /* 0x000000022ad77221 */ /* 0x060fe20000010000 */
[----:B------:R-:W-:Y:S02]  /*11420*/  F2FP.BF16.PACK_AB R74, R42, R48 ;  /* 0x000000302a4a723e */ /* 0x000fe400000010ff */
[----:B------:R-:W-:Y:S01]  /*11430*/  F2FP.BF16.PACK_AB R18, R36, R37 ;  /* 0x000000252412723e */ /* 0x000fe200000010ff */
[----:B----4-:R-:W-:-:S03]  /*11440*/  FADD.FTZ R3, R43, R3 ;  /* 0x000000032b037221 */ /* 0x010fc60000010000 */
[----:B------:R-:W4:Y:S01]  /*11450*/  MUFU.EX2 R10, R10 ;  /* 0x0000000a000a7308 */ /* 0x000f220000000800 */
[C---:B--2---:R-:W-:Y:S01]  /*11460*/  F2FP.BF16.PACK_AB R25, R9.reuse, R43 ;  /* 0x0000002b0919723e */ /* 0x044fe200000010ff */
[----:B------:R-:W-:Y:S01]  /*11470*/  FADD.FTZ R3, R9, R3 ;  /* 0x0000000309037221 */ /* 0x000fe20000010000 */
[----:B------:R-:W2:Y:S05]  /*11480*/  LDSM.16.MT88.4 R40, [R192+0x3800] ;  /* 0x00380000c028783b */ /* 0x000eaa0000004200 */
[----:B------:R-:W5:Y:S01]  /*11490*/  MUFU.EX2 R6, R14 ;  /* 0x0000000e00067308 */ /* 0x000f620000000800 */
[----:B----4-:R-:W-:Y:S01]  /*114a0*/  FADD.FTZ R3, R10, R3 ;  /* 0x000000030a037221 */ /* 0x010fe20000010000 */
[----:B------:R-:W-:-:S06]  /*114b0*/  F2FP.BF16.PACK_AB R27, R11, R10 ;  /* 0x0000000a0b1b723e */ /* 0x000fcc00000010ff */
[----:B------:R-:W-:Y:S01]  /*114c0*/  MUFU.EX2 R14, R59 ;  /* 0x0000003b000e7308 */ /* 0x000fe20000000800 */
[----:B------:R-:W-:-:S07]  /*114d0*/  FADD.FTZ R2, R11, R3 ;  /* 0x000000030b027221 */ /* 0x000fce0000010000 */
[----:B------:R-:W-:Y:S01]  /*114e0*/  MUFU.EX2 R9, R58 ;  /* 0x0000003a00097308 */ /* 0x000fe20000000800 */
[----:B-----5:R-:W-:Y:S01]  /*114f0*/  FADD.FTZ R2, R6, R2 ;  /* 0x0000000206027221 */ /* 0x020fe20000010000 */
[----:B-1----:R-:W-:Y:S06]  /*11500*/  HMMA.16816.F32.BF16 R36, R32, R44, RZ ;  /* 0x0000002c2024723c */ /* 0x002fec00000418ff */
[----:B------:R-:W-:Y:S08]  /*11510*/  MUFU.EX2 R11, R57 ;  /* 0x00000039000b7308 */ /* 0x000ff00000000800 */
[----:B------:R-:W-:Y:S08]  /*11520*/  MUFU.EX2 R3, R56 ;  /* 0x0000003800037308 */ /* 0x000ff00000000800 */
[----:B------:R-:W1:Y:S02]  /*11530*/  MUFU.EX2 R4, R21 ;  /* 0x0000001500047308 */ /* 0x000e640000000800 */
[----:B--2---:R-:W-:Y:S06]  /*11540*/  HMMA.16816.F32.BF16 R84, R28, R40, R36 ;  /* 0x000000281c54723c */ /* 0x004fec0000041824 */
[----:B------:R-:W2:Y:S02]  /*11550*/  MUFU.EX2 R17, R61 ;  /* 0x0000003d00117308 */ /* 0x000ea40000000800 */
[----:B------:R-:W-:Y:S06]  /*11560*/  HMMA.16816.F32.BF16 R36, R32, R46, RZ ;  /* 0x0000002e2024723c */ /* 0x000fec00000418ff */
[----:B------:R-:W4:Y:S01]  /*11570*/  MUFU.EX2 R10, R60 ;  /* 0x0000003c000a7308 */ /* 0x000f220000000800 */
[C---:B-1----:R-:W-:Y:S01]  /*11580*/  FADD.FTZ R2, R4.reuse, R2 ;  /* 0x0000000204027221 */ /* 0x042fe20000010000 */
[----:B------:R-:W-:-:S03]  /*11590*/  F2FP.BF16.PACK_AB R21, R4, R6 ;  /* 0x000000060415723e */ /* 0x000fc600000010ff */
[----:B--2---:R-:W-:-:S03]  /*115a0*/  FADD.FTZ R2, R17, R2 ;  /* 0x0000000211027221 */ /* 0x004fc60000010000 */
[----:B------:R1:W2:Y:S01]  /*115b0*/  MUFU.EX2 R6, R23 ;  /* 0x0000001700067308 */ /* 0x0002a20000000800 */
[----:B----4-:R-:W-:-:S07]  /*115c0*/  FADD.FTZ R2, R10, R2 ;  /* 0x000000020a027221 */ /* 0x010fce0000010000 */
[----:B------:R-:W4:Y:S02]  /*115d0*/  MUFU.EX2 R4, R62 ;  /* 0x0000003e00047308 */ /* 0x000f240000000800 */
[----:B------:R-:W-:Y:S01]  /*115e0*/  HMMA.16816.F32.BF16 R80, R28, R42, R36 ;  /* 0x0000002a1c50723c */ /* 0x000fe20000041824 */
[----:B------:R-:W5:Y:S01]  /*115f0*/  LDSM.16.MT88.4 R36, [R191+0x3000] ;  /* 0x00300000bf24783b */ /* 0x000f620000004200 */
[----:B------:R-:W-:Y:S01]  /*11600*/  FADD.FTZ R2, R14, R2 ;  /* 0x000000020e027221 */ /* 0x000fe20000010000 */
[----:B-1----:R-:W-:-:S03]  /*11610*/  F2FP.BF16.PACK_AB R23, R10, R17 ;  /* 0x000000110a17723e */ /* 0x002fc600000010ff */
[C---:B------:R-:W-:Y:S01]  /*11620*/  FADD.FTZ R2, R9.reuse, R2 ;  /* 0x0000000209027221 */ /* 0x040fe20000010000 */
[----:B------:R-:W-:Y:S02]  /*11630*/  F2FP.BF16.PACK_AB R17, R9, R14 ;  /* 0x0000000e0911723e */ /* 0x000fe400000010ff */
[----:B--2---:R-:W-:Y:S01]  /*11640*/  F2FP.BF16.PACK_AB R19, R6, R11 ;  /* 0x0000000b0613723e */ /* 0x004fe200000010ff */
[----:B------:R-:W-:Y:S01]  /*11650*/  FADD.FTZ R2, R11, R2 ;  /* 0x000000020b027221 */ /* 0x000fe20000010000 */
[----:B----4-:R-:W-:-:S03]  /*11660*/  F2FP.BF16.PACK_AB R73, R3, R4 ;  /* 0x000000040349723e */ /* 0x010fc600000010ff */
[----:B------:R-:W-:-:S04]  /*11670*/  FADD.FTZ R2, R6, R2 ;  /* 0x0000000206027221 */ /* 0x000fc80000010000 */
[----:B------:R-:W-:Y:S02]  /*11680*/  FADD.FTZ R2, R4, R2 ;  /* 0x0000000204027221 */ /* 0x000fe40000010000 */
[----:B------:R-:W1:Y:S02]  /*11690*/  MUFU.EX2 R4, R55 ;  /* 0x0000003700047308 */ /* 0x000e640000000800 */
[----:B------:R-:W-:-:S06]  /*116a0*/  FADD.FTZ R2, R3, R2 ;  /* 0x0000000203027221 */ /* 0x000fcc0000010000 */
[----:B------:R-:W2:Y:S01]  /*116b0*/  MUFU.EX2 R3, R54 ;  /* 0x0000003600037308 */ /* 0x000ea20000000800 */
[----:B-1----:R-:W-:Y:S01]  /*116c0*/  FADD.FTZ R2, R4, R2 ;  /* 0x0000000204027221 */ /* 0x002fe20000010000 */
[----:B-----5:R-:W-:Y:S01]  /*116d0*/  HMMA.16816.F32.BF16 R40, R32, R36, RZ ;  /* 0x000000242028723c */ /* 0x020fe200000418ff */
[C---:B--2---:R-:W-:Y:S02]  /*116e0*/  F2FP.BF16.PACK_AB R75, R3.reuse, R4 ;  /* 0x00000004034b723e */ /* 0x044fe400000010ff */
[----:B------:R-:W-:Y:S01]  /*116f0*/  FADD.FTZ R236, R3, R2 ;  /* 0x0000000203ec7221 */ /* 0x000fe20000010000 */
[----:B---3--:R-:W-:Y:S01]  /*11700*/  MOV R2, R149 ;  /* 0x0000009500027202 */ /* 0x008fe20000000f00 */
[----:B------:R-:W-:-:S03]  /*11710*/  @P1 IMAD.HI.U32 R3, R149, c[0x0][0x2c8], RZ ;  /* 0x0000b20095031a27 */ /* 0x000fc600078e00ff */
[----:B------:R-:W-:Y:S01]  /*11720*/  HMMA.16816.F32.BF16 R32, R32, R38, RZ ;  /* 0x000000262020723c */ /* 0x000fe200000418ff */
[----:B------:R-:W1:Y:S01]  /*11730*/  LDSM.16.MT88.4 R36, [R191+0x3800] ;  /* 0x00380000bf24783b */ /* 0x000e620000004200 */
[----:B------:R-:W-:Y:S02]  /*11740*/  @P1 SHF.R.U32.HI R2, RZ, c[0x0][0x2cc], R3 ;  /* 0x0000b300ff021a19 */ /* 0x000fe40000011603 */
[----:B------:R-:W-:Y:S02]  /*11750*/  ISETP.GE.AND P1, PT, R148, 0x1, PT ;  /* 0x000000019400780c */ /* 0x000fe40003f26270 */
[----:B------:R-:W-:-:S04]  /*11760*/  IADD3 R2, R155, R2, RZ ;  /* 0x000000029b027210 */ /* 0x000fc80007ffe0ff */
[----:B------:R-:W-:-:S06]  /*11770*/  IADD3 R4, R2, c[0x0][0x328], RZ ;  /* 0x0000ca0002047a10 */ /* 0x000fcc0007ffe0ff */
[C---:B-1----:R-:W-:Y:S08]  /*11780*/  HMMA.16816.F32.BF16 R68, R28.reuse, R36, R40 ;  /* 0x000000241c44723c */ /* 0x042ff00000041828 */
[----:B------:R-:W-:Y:S01]  /*11790*/  HMMA.16816.F32.BF16 R40, R28, R38, R32 ;  /* 0x000000261c28723c */ /* 0x000fe20000041820 */
        /* <DEDUP_REMOVED lines=41> */
[C---:B--2---:R-:W-:Y:S01]  /*11a30*/  HMMA.16816.F32.BF16 R64, R20.reuse, R24, R108 ;  /* 0x000000181440723c */ /* 0x044fe2000004186c */
[----:B------:R-:W-:Y:S07]  /*11a40*/  LDSM.16.MT88.4 R108, [R192+0x2800] ;  /* 0x00280000c06c783b */ /* 0x000fee0000004200 */
[C---:B------:R-:W-:Y:S01]  /*11a50*/  HMMA.16816.F32.BF16 R60, R20.reuse, R26, R112 ;  /* 0x0000001a143c723c */ /* 0x040fe20000041870 */
[----:B------:R-:W2:Y:S07]  /*11a60*/  LDSM.16.MT88.4 R24, [R191+0x4800] ;  /* 0x00480000bf18783b */ /* 0x000eae0000004200 */
[C---:B-1----:R-:W-:Y:S08]  /*11a70*/  HMMA.16816.F32.BF16 R56, R20.reuse, R28, R144 ;  /* 0x0000001c1438723c */ /* 0x042ff00000041890 */
[C---:B------:R-:W-:Y:S01]  /*11a80*/  HMMA.16816.F32.BF16 R48, R20.reuse, R30, R140 ;  /* 0x0000001e1430723c */ /* 0x040fe2000004188c */
[----:B------:R-:W1:Y:S07]  /*11a90*/  LDSM.16.MT88.4 R28, [R192+0x2000] ;  /* 0x00200000c01c783b */ /* 0x000e6e0000004200 */
[C---:B--2---:R-:W-:Y:S08]  /*11aa0*/  HMMA.16816.F32.BF16 R40, R20.reuse, R24, R128 ;  /* 0x000000181428723c */ /* 0x044ff00000041880 */
[----:B------:R-:W-:Y:S01]  /*11ab0*/  HMMA.16816.F32.BF16 R32, R20, R26, R120 ;  /* 0x0000001a1420723c */ /* 0x000fe20000041878 */
[----:B------:R-:W2:Y:S04]  /*11ac0*/  LDSM.16.MT88.4 R20, [R190+0x2000] ;  /* 0x00200000be14783b */ /* 0x000ea80000004200 */
[----:B------:R-:W3:Y:S03]  /*11ad0*/  LDSM.16.MT88.4 R24, [R189+0x2000] ;  /* 0x00200000bd18783b */ /* 0x000ee60000004200 */
[C---:B-1----:R-:W-:Y:S01]  /*11ae0*/  HMMA.16816.F32.BF16 R112, R16.reuse, R28, R96 ;  /* 0x0000001c1070723c */ /* 0x042fe20000041860 */
[----:B------:R-:W-:Y:S07]  /*11af0*/  LDSM.16.MT88.4 R96, [R191+0x2800] ;  /* 0x00280000bf60783b */ /* 0x000fee0000004200 */
[C---:B------:R-:W-:Y:S01]  /*11b00*/  HMMA.16816.F32.BF16 R80, R16.reuse, R30, R80 ;  /* 0x0000001e1050723c */ /* 0x040fe20000041850 */
[----:B------:R-:W1:Y:S07]  /*11b10*/  LDSM.16.MT88.4 R28, [R190+0x5000] ;  /* 0x00500000be1c783b */ /* 0x000e6e0000004200 */
[C---:B--2---:R-:W-:Y:S08]  /*11b20*/  HMMA.16816.F32.BF16 R104, R16.reuse, R20, R104 ;  /* 0x000000141068723c */ /* 0x044ff00000041868 */
[C---:B------:R-:W-:Y:S01]  /*11b30*/  HMMA.16816.F32.BF16 R84, R16.reuse, R22, R84 ;  /* 0x000000161054723c */ /* 0x040fe20000041854 */
[----:B------:R-:W2:Y:S07]  /*11b40*/  LDSM.16.MT88.4 R20, [R189+0x5000] ;  /* 0x00500000bd14783b */ /* 0x000eae0000004200 */
[C---:B---3--:R-:W-:Y:S01]  /*11b50*/  HMMA.16816.F32.BF16 R128, R16.reuse, R24, R124 ;  /* 0x000000181080723c */ /* 0x048fe2000004187c */
[----:B------:R-:W-:Y:S07]  /*11b60*/  LDSM.16.MT88.4 R124, [R189+0x2800] ;  /* 0x00280000bd7c783b */ /* 0x000fee0000004200 */
[----:B------:R-:W-:Y:S01]  /*11b70*/  HMMA.16816.F32.BF16 R88, R16, R26, R116 ;  /* 0x0000001a1058723c */ /* 0x000fe20000041874 */
[----:B------:R-:W3:Y:S04]  /*11b80*/  LDSM.16.MT88.4 R24, [R191+0x2000] ;  /* 0x00200000bf18783b */ /* 0x000ee80000004200 */
[----:B------:R-:W-:Y:S03]  /*11b90*/  LDSM.16.MT88.4 R116, [R190+0x2800] ;  /* 0x00280000be74783b */ /* 0x000fe60000004200 */
[C---:B------:R-:W-:Y:S08]  /*11ba0*/  HMMA.16816.F32.BF16 R112, R72.reuse, R108, R112 ;  /* 0x0000006c4870723c */ /* 0x040ff00000041870 */
[----:B------:R-:W-:Y:S01]  /*11bb0*/  HMMA.16816.F32.BF16 R108, R72, R110, R80 ;  /* 0x0000006e486c723c */ /* 0x000fe20000041850 */
[----:B------:R-:W-:Y:S07]  /*11bc0*/  LDSM.16.MT88.4 R80, [R190+0x5800] ;  /* 0x00580000be50783b */ /* 0x000fee0000004200 */
[C---:B-1----:R-:W-:Y:S08]  /*11bd0*/  HMMA.16816.F32.BF16 R60, R16.reuse, R30, R60 ;  /* 0x0000001e103c723c */ /* 0x042ff0000004183c */
[C---:B--2---:R-:W-:Y:S08]  /*11be0*/  HMMA.16816.F32.BF16 R92, R16.reuse, R20, R44 ;  /* 0x00000014105c723c */ /* 0x044ff0000004182c */
[C---:B------:R-:W-:Y:S01]  /*11bf0*/  HMMA.16816.F32.BF16 R44, R16.reuse, R22, R36 ;  /* 0x00000016102c723c */ /* 0x040fe20000041824 */
[----:B------:R-:W1:Y:S07]  /*11c00*/  LDSM.16.MT88.4 R20, [R191+0x5000] ;  /* 0x00500000bf14783b */ /* 0x000e6e0000004200 */
[C---:B---3--:R-:W-:Y:S08]  /*11c10*/  HMMA.16816.F32.BF16 R68, R16.reuse, R24, R68 ;  /* 0x000000181044723c */ /* 0x048ff00000041844 */
[----:B------:R-:W-:Y:S01]  /*11c20*/  HMMA.16816.F32.BF16 R52, R16, R26, R52 ;  /* 0x0000001a1034723c */ /* 0x000fe20000041834 */
[----:B------:R-:W2:Y:S07]  /*11c30*/  LDSM.16.MT88.4 R24, [R192+0x5000] ;  /* 0x00500000c018783b */ /* 0x000eae0000004200 */
[----:B------:R-:W-:Y:S08]  /*11c40*/  HMMA.16816.F32.BF16 R128, R72, R124, R128 ;  /* 0x0000007c4880723c */ /* 0x000ff00000041880 */
[----:B------:R-:W-:Y:S01]  /*11c50*/  HMMA.16816.F32.BF16 R36, R16, R28, R64 ;  /* 0x0000001c1024723c */ /* 0x000fe20000041840 */
[----:B------:R-:W-:Y:S07]  /*11c60*/  LDSM.16.MT88.4 R64, [R192+0x5800] ;  /* 0x00580000c040783b */ /* 0x000fee0000004200 */
[----:B------:R-:W-:Y:S01]  /*11c70*/  HMMA.16816.F32.BF16 R124, R72, R126, R88 ;  /* 0x0000007e487c723c */ /* 0x000fe20000041858 */
[----:B------:R-:W3:Y:S07]  /*11c80*/  LDSM.16.MT88.4 R88, [R189+0x5800] ;  /* 0x00580000bd58783b */ /* 0x000eee0000004200 */
        /* <DEDUP_REMOVED lines=9> */
[C---:B------:R-:W-:Y:S08]  /*11d20*/  HMMA.16816.F32.BF16 R104, R72.reuse, R96, R68 ;  /* 0x000000604868723c */ /* 0x040ff00000041844 */
[C---:B---3--:R-:W-:Y:S08]  /*11d30*/  HMMA.16816.F32.BF16 R92, R72.reuse, R88, R92 ;  /* 0x00000058485c723c */ /* 0x048ff0000004185c */
[C---:B------:R-:W-:Y:S08]  /*11d40*/  HMMA.16816.F32.BF16 R60, R72.reuse, R64, R56 ;  /* 0x00000040483c723c */ /* 0x040ff00000041838 */
        /* <DEDUP_REMOVED lines=17> */
.L_x_1019:
[----:B------:R-:W-:-:S04]  /*11e60*/  MOV R2, 0x1 ;  /* 0x0000000100027802 */ /* 0x000fc80000000f00 */
[----:B------:R-:W-:-:S13]  /*11e70*/  ISETP.NE.AND P0, PT, R2, c[0x0][0x32c], PT ;  /* 0x0000cb0002007a0c */ /* 0x000fda0003f05270 */
[----:B------:R-:W-:-:S05]  /*11e80*/  @P0 IMAD.HI.U32 R2, R3, c[0x0][0x330], RZ ;  /* 0x0000cc0003020a27 */ /* 0x000fca00078e00ff */
[----:B------:R-:W-:Y:S02]  /*11e90*/  @P0 SHF.R.U32.HI R3, RZ, c[0x0][0x334], R2 ;  /* 0x0000cd00ff030a19 */ /* 0x000fe40000011602 */
.L_x_1020:
[----:B------:R-:W-:Y:S05]  /*11ea0*/  BSYNC B0 ;  /* 0x0000000000007941 */ /* 0x000fea0003800000 */
.L_x_1018:
[----:B------:R-:W-:-:S05]  /*11eb0*/  MOV R2, c[0x0][0x32c] ;  /* 0x0000cb0000027a02 */ /* 0x000fca0000000f00 */
[----:B------:R-:W-:-:S05]  /*11ec0*/  IMAD R3, R3, R2, c[0x0][0x32c] ;  /* 0x0000cb0003037624 */ /* 0x000fca00078e0202 */
[----:B------:R-:W-:-:S05]  /*11ed0*/  IMNMX R4, R4, R3, PT ;  /* 0x0000000304047217 */ /* 0x000fca0003800200 */
.L_x_1017:
        /* <DEDUP_REMOVED lines=8> */
.L_x_1042:
        /* <DEDUP_REMOVED lines=18> */
[----:B--23--:R-:W-:Y:S01]  /*12080*/  IMAD.SHL.U32 R9, R76, 0x2, RZ ;  /* 0x000000024c097824 */ /* 0x00cfe200078e00ff */
[----:B------:R-:W-:Y:S02]  /*12090*/  SHF.R.S32.HI R2, RZ, 0x1f, R214 ;  /* 0x0000001fff027819 */ /* 0x000fe400000114d6 */
[C---:B------:R-:W-:Y:S02]  /*120a0*/  SHF.L.U64.HI R20, R211.reuse, 0x1, R237 ;  /* 0x00000001d3147819 */ /* 0x040fe400000102ed */
[----:B------:R-:W-:Y:S01]  /*120b0*/  SHF.L.U32 R11, R211, 0x1, RZ ;  /* 0x00000001d30b7819 */ /* 0x000fe200000006ff */
[----:B------:R-:W-:Y:S01]  /*120c0*/  IMAD R4, R2, c[0x0][0x208], RZ ;  /* 0x0000820002047a24 */ /* 0x000fe200078e02ff */
[----:B------:R-:W-:Y:S01]  /*120d0*/  SHF.L.U64.HI R10, R76, 0x1, R77 ;  /* 0x000000014c0a7819 */ /* 0x000fe2000001024d */
[C---:B------:R-:W-:Y:S04]  /*120e0*/  IMAD.WIDE.U32 R2, R214.reuse, c[0x0][0x208], RZ ;  /* 0x00008200d6027a25 */ /* 0x040fe800078e00ff */
[----:B------:R-:W-:Y:S04]  /*120f0*/  IMAD R4, R214, c[0x0][0x20c], R4 ;  /* 0x00008300d6047a24 */ /* 0x000fe800078e0204 */
[----:B------:R-:W-:Y:S01]  /*12100*/  IMAD.IADD R3, R3, 0x1, R4 ;  /* 0x0000000103037824 */ /* 0x000fe200078e0204 */
[----:B------:R-:W-:Y:S03]  /*12110*/  SHF.R.S32.HI R4, RZ, 0x1f, R213 ;  /* 0x0000001fff047819 */ /* 0x000fe600000114d5 */
[C---:B------:R-:W-:Y:S04]  /*12120*/  IMAD.WIDE.U32 R2, R213.reuse, c[0x0][0x218], R2 ;  /* 0x00008600d5027a25 */ /* 0x040fe800078e0002 */
[----:B------:R-:W-:Y:S01]  /*12130*/  IMAD R4, R4, c[0x0][0x218], RZ ;  /* 0x0000860004047a24 */ /* 0x000fe200078e02ff */
[----:B------:R-:W-:Y:S03]  /*12140*/  IADD3 R2, P0, R248, R2, RZ ;  /* 0x00000002f8027210 */ /* 0x000fe60007f1e0ff */
[----:B------:R-:W-:Y:S05]  /*12150*/  IMAD R4, R213, c[0x0][0x21c], R4 ;  /* 0x00008700d5047a24 */ /* 0x000fea00078e0204 */
[----:B------:R-:W-:Y:S02]  /*12160*/  IADD3.X R3, R247, R3, R4, P0, !PT ;  /* 0x00000003f7037210 */ /* 0x000fe400007fe404 */
[C---:B------:R-:W-:Y:S04]  /*12170*/  LEA R8, P0, R2.reuse, c[0x0][0x1f8], 0x1 ;  /* 0x00007e0002087a11 */ /* 0x040fe800078008ff */
[----:B------:R-:W-:Y:S01]  /*12180*/  LEA.HI.X R4, R2, c[0x0][0x1fc], R3, 0x1, P0 ;  /* 0x00007f0002047a11 */ /* 0x000fe200000f0c03 */
[----:B------:R-:W-:-:S06]  /*12190*/  BRA.DIV ~URZ, `(.L_x_1024) ;  /* 0x000100627f007947 */ /* 0x000fcc000b800000 */
[----:B------:R2:W3:Y:S02]  /*121a0*/  SHFL.IDX PT, R21, R4, RZ, 0x181f ;  /* 0x00181fff04157589 */ /* 0x0004e400000e0000 */
.L_x_1151:
[----:B------:R-:W-:-:S05]  /*121b0*/  BRA.DIV ~URZ, `(.L_x_1025) ;  /* 0x000100b27f007947 */ /* 0x000fca000b800000 */
[----:B------:R-:W5:Y:S01]  /*121c0*/  SHFL.IDX PT, R2, R8, RZ, 0x181f ;  /* 0x00181fff08027589 */ /* 0x000f6200000e0000 */
[----:B------:R-:W-:Y:S02]  /*121d0*/  ISETP.GE.AND P2, PT, R76, c[0x0][0x1d4], PT ;  /* 0x000075004c007a0c */ /* 0x000fe40003f46270 */
[----:B------:R-:W-:Y:S01]  /*121e0*/  ISETP.GE.AND P1, PT, R211, c[0x0][0x1d4], PT ;  /* 0x00007500d3007a0c */ /* 0x000fe20003f26270 */
[----:B------:R-:W-:Y:S01]  /*121f0*/  SHFL.IDX PT, R5, R8, 0x2, 0x181f ;  /* 0x00581f0008057f89 */ /* 0x000fe200000e0000 */
[C---:B-----5:R-:W-:Y:S05]  /*12200*/  IADD3 R22, P0, R2.reuse, R9, RZ ;  /* 0x0000000902167210 */ /* 0x060fea0007f1e0ff */
[C---:B---3--:R-:W-:Y:S01]  /*12210*/  IMAD.X R23, R21.reuse, 0x1, R10, P0 ;  /* 0x0000000115177824 */ /* 0x048fe200000e060a */
[----:B------:R-:W-:Y:S04]  /*12220*/  IADD3 R2, P0, R2, R11, RZ ;  /* 0x0000000b02027210 */ /* 0x000fe80007f1e0ff */
[----:B------:R-:W-:Y:S01]  /*12230*/  @!PT LDS RZ, [RZ] ;  /* 0x00000000fffff984 */ /* 0x000fe20000000800 */
[----:B------:R3:W-:Y:S01]  /*12240*/  LDGSTS.E.BYPASS.LTC128B.128 [R210+0x100], [R22.64], !P2 ;  /* 0x0010000016d27fae */ /* 0x0007e2000d101d48 */
[----:B------:R-:W-:Y:S01]  /*12250*/  IMAD.X R3, R21, 0x1, R20, P0 ;  /* 0x0000000115037824 */ /* 0x000fe200000e0614 */
[----:B------:R-:W-:Y:S04]  /*12260*/  SEL R21, RZ, 0x10, P2 ;  /* 0x00000010ff157807 */ /* 0x000fe80001000000 */
[----:B------:R5:W-:Y:S04]  /*12270*/  LDGSTS.E.BYPASS.LTC128B.128 [R210+0x3100], [R2.64], !P1 ;  /* 0x0310000002d27fae */ /* 0x000be8000c901d48 */
[----:B-----5:R-:W3:Y:S04]  /*12280*/  SHFL.IDX PT, R2, R8, 0x1, 0x181f ;  /* 0x00381f0008027f89 */ /* 0x020ee800000e0000 */
[----:B------:R-:W5:Y:S04]  /*12290*/  SHFL.IDX PT, R3, R4, 0x1, 0x181f ;  /* 0x00381f0004037f89 */ /* 0x000f6800000e0000 */
[----:B--2---:R-:W2:Y:S01]  /*122a0*/  SHFL.IDX PT, R4, R4, 0x2, 0x181f ;  /* 0x00581f0004047f89 */ /* 0x004ea200000e0000 */
[C---:B---3--:R-:W-:Y:S05]  /*122b0*/  IADD3 R22, P0, R2.reuse, R9, RZ ;  /* 0x0000000902167210 */ /* 0x048fea0007f1e0ff */
[C---:B-----5:R-:W-:Y:S01]  /*122c0*/  IMAD.X R23, R3.reuse, 0x1, R10, P0 ;  /* 0x0000000103177824 */ /* 0x060fe200000e060a */
[----:B------:R-:W-:Y:S04]  /*122d0*/  IADD3 R2, P0, R2, R11, RZ ;  /* 0x0000000b02027210 */ /* 0x000fe80007f1e0ff */
[----:B------:R3:W-:Y:S01]  /*122e0*/  LDGSTS.E.BYPASS.LTC128B.128 [R210+0x1100], [R22.64], !P2 ;  /* 0x0110000016d27fae */ /* 0x0007e2000d101d48 */
[----:B------:R-:W-:Y:S05]  /*122f0*/  IMAD.X R3, R3, 0x1, R20, P0 ;  /* 0x0000000103037824 */ /* 0x000fea00000e0614 */
[----:B------:R4:W-:Y:S01]  /*12300*/  LDGSTS.E.BYPASS.LTC128B.128 [R210+0x4100], [R2.64], !P1 ;  /* 0x0410000002d27fae */ /* 0x0009e2000c901d48 */
[----:B---3--:R-:W-:Y:S03]  /*12310*/  SEL R22, RZ, 0x10, P1 ;  /* 0x00000010ff167807 */ /* 0x008fe60000800000 */
.L_x_1152:
[C---:B--2-4-:R-:W-:Y:S02]  /*12320*/  IADD3 R2, -R21.reuse, 0x10, RZ ;  /* 0x0000001015027810 */ /* 0x054fe40007ffe1ff */
        /* <DEDUP_REMOVED lines=9> */
[----:B--2---:R-:W-:Y:S04]  /*123c0*/  IADD3 R2, -R22, 0x10, RZ ;  /* 0x0000001016027810 */ /* 0x004fe80007ffe1ff */
[----:B------:R-:W-:Y:S04]  /*123d0*/  LOP3.LUT R2, R2, 0xf, RZ, 0xc0, !PT ;  /* 0x0000000f02027812 */ /* 0x000fe800078ec0ff */
[----:B------:R-:W-:Y:S04]  /*123e0*/  IADD3 R2, P1, P0, R2, R5, R11 ;  /* 0x0000000502027210 */ /* 0x000fe8000783e00b */
[----:B------:R-:W-:Y:S05]  /*123f0*/  IADD3.X R3, RZ, R4, R20, P1, P0 ;  /* 0x00000004ff037210 */ /* 0x000fea0000fe0414 */
[----:B------:R2:W-:Y:S04]  /*12400*/  LDGSTS.E.BYPASS.LTC128B.128.ZFILL [R210+0x5100], [R2.64], P2 ;  /* 0x0510000002d27fae */ /* 0x0005e80009141d48 */
.L_x_1023:
[----:B--23--:R-:W-:Y:S05]  /*12410*/  BSYNC B0 ;  /* 0x0000000000007941 */ /* 0x00cfea0003800000 */
.L_x_1022:
        /* <DEDUP_REMOVED lines=81> */
[C---:B--2---:R-:W-:Y:S08]  /*12930*/  HMMA.16816.F32.BF16 R44, R172.reuse, R144, R44 ;  /* 0x00000090ac2c723c */ /* 0x044ff0000004182c */
        /* <DEDUP_REMOVED lines=59> */
[----:B------:R-:W2:Y:S01]  /*12cf0*/  LDL R2, [R1+0x10] ;  /* 0x0000100001027983 */ /* 0x000ea20000100800 */
[----:B------:R-:W-:Y:S01]  /*12d00*/  IMAD.MOV.U32 R213, RZ, RZ, RZ ;  /* 0x000000ffffd57224 */ /* 0x000fe200078e00ff */
[----:B------:R-:W-:Y:S01]  /*12d10*/  ISETP.GT.AND P1, PT, R0, 0x5f, PT ;  /* 0x0000005f0000780c */ /* 0x000fe20003f24270 */
[----:B------:R-:W-:Y:S01]  /*12d20*/  IMAD.SHL.U32 R143, R211, 0x2, RZ ;  /* 0x00000002d38f7824 */ /* 0x000fe200078e00ff */
[----:B------:R-:W3:Y:S01]  /*12d30*/  LDL.64 R218, [R1] ;  /* 0x0000000001da7983 */ /* 0x000ee20000100a00 */
[C---:B------:R-:W-:Y:S01]  /*12d40*/  IMAD.SHL.U32 R141, R76.reuse, 0x2, RZ ;  /* 0x000000024c8d7824 */ /* 0x040fe200078e00ff */
[----:B------:R-:W-:Y:S02]  /*12d50*/  ISETP.NE.AND P2, PT, R3, 0x1, PT ;  /* 0x000000010300780c */ /* 0x000fe40003f45270 */
[----:B------:R-:W-:Y:S02]  /*12d60*/  SHF.L.U64.HI R144, R211, 0x1, R237 ;  /* 0x00000001d3907819 */ /* 0x000fe400000102ed */
[----:B------:R-:W4:Y:S01]  /*12d70*/  LDL R216, [R1+0x8] ;  /* 0x0000080001d87983 */ /* 0x000f220000100800 */
[----:B------:R-:W-:Y:S01]  /*12d80*/  SHF.L.U64.HI R142, R76, 0x1, R77 ;  /* 0x000000014c8e7819 */ /* 0x000fe2000001024d */
[----:B--2---:R-:W-:Y:S05]  /*12d90*/  IMAD R3, R212, 0x60, R2 ;  /* 0x00000060d4037824 */ /* 0x004fea00078e0202 */
[----:B------:R-:W-:Y:S05]  /*12da0*/  IADD3 R3, R3, -0x60, R0 ;  /* 0xffffffa003037810 */ /* 0x000fea0007ffe000 */
[----:B------:R-:W-:Y:S04]  /*12db0*/  @P2 IMAD.HI.U32 R4, R3, c[0x0][0x2bc], RZ ;  /* 0x0000af0003042a27 */ /* 0x000fe800078e00ff */
[--C-:B------:R-:W-:Y:S01]  /*12dc0*/  IMAD.MOV.U32 R2, RZ, RZ, R3.reuse ;  /* 0x000000ffff027224 */ /* 0x100fe200078e0003 */
[----:B------:R-:W-:Y:S04]  /*12dd0*/  @P2 SHF.R.U32.HI R2, RZ, c[0x0][0x2c0], R4 ;  /* 0x0000b000ff022a19 */ /* 0x000fe80000011604 */
[C---:B---3--:R-:W-:Y:S04]  /*12de0*/  @!P1 IADD3 R5, P0, R2.reuse, R218, RZ ;  /* 0x000000da02059210 */ /* 0x048fe80007f1e0ff */
[----:B----4-:R-:W-:Y:S01]  /*12df0*/  @!P1 LEA.HI.X.SX32 R140, R2, R216, 0x1, P0 ;  /* 0x000000d8028c9211 */ /* 0x010fe200000f0eff */
[----:B------:R-:W-:Y:S01]  /*12e00*/  IMAD.MOV R2, RZ, RZ, -R2 ;  /* 0x000000ffff027224 */ /* 0x000fe200078e0a02 */
[C---:B------:R-:W-:Y:S03]  /*12e10*/  @!P1 LEA R4, P0, R5.reuse, c[0x0][0x2a0], 0x2 ;  /* 0x0000a80005049a11 */ /* 0x040fe600078010ff */
[----:B------:R-:W-:Y:S01]  /*12e20*/  IMAD R214, R2, c[0x0][0x2b8], R3 ;  /* 0x0000ae0002d67a24 */ /* 0x000fe200078e0203 */
[----:B------:R-:W-:Y:S04]  /*12e30*/  @!P1 LEA.HI.X R5, R5, c[0x0][0x2a4], R140, 0x2, P0 ;  /* 0x0000a90005059a11 */ /* 0x000fe800000f148c */
[----:B------:R-:W-:Y:S01]  /*12e40*/  SHF.R.S32.HI R2, RZ, 0x1f, R214 ;  /* 0x0000001fff027819 */ /* 0x000fe200000114d6 */
[----:B------:R1:W2:Y:S04]  /*12e50*/  @!P1 LDG.E R213, [R4.64] ;  /* 0x0000000804d59981 */ /* 0x0002a8000c1e1900 */
[----:B-1----:R-:W-:Y:S02]  /*12e60*/  IMAD R4, R2, c[0x0][0x1e0], RZ ;  /* 0x0000780002047a24 */ /* 0x002fe400078e02ff */
[C---:B------:R-:W-:Y:S04]  /*12e70*/  IMAD.WIDE.U32 R2, R214.reuse, c[0x0][0x1e0], RZ ;  /* 0x00007800d6027a25 */ /* 0x040fe800078e00ff */
        /* <DEDUP_REMOVED lines=12> */
.L_x_1153:
[----:B------:R-:W-:-:S05]  /*12f40*/  BRA.DIV ~URZ, `(.L_x_1029) ;  /* 0x0000f7127f007947 */ /* 0x000fca000b800000 */
[----:B------:R-:W3:Y:S01]  /*12f50*/  SHFL.IDX PT, R2, R140, RZ, 0x181f ;  /* 0x00181fff8c027589 */ /* 0x000ee200000e0000 */
[----:B------:R-:W-:Y:S02]  /*12f60*/  ISETP.GE.AND P2, PT, R76, c[0x0][0x1d4], PT ;  /* 0x000075004c007a0c */ /* 0x000fe40003f46270 */
[----:B------:R-:W-:Y:S01]  /*12f70*/  ISETP.GE.AND P1, PT, R211, c[0x0][0x1d4], PT ;  /* 0x00007500d3007a0c */ /* 0x000fe20003f26270 */
[----:B------:R-:W-:Y:S01]  /*12f80*/  SHFL.IDX PT, R5, R140, 0x2, 0x181f ;  /* 0x00581f008c057f89 */ /* 0x000fe200000e0000 */
[C---:B---3--:R-:W-:Y:S05]  /*12f90*/  IADD3 R146, P0, R2.reuse, R141, RZ ;  /* 0x0000008d02927210 */ /* 0x048fea0007f1e0ff */
[C---:B--2---:R-:W-:Y:S01]  /*12fa0*/  IMAD.X R147, R145.reuse, 0x1, R142, P0 ;  /* 0x0000000191937824 */ /* 0x044fe200000e068e */
[----:B------:R-:W-:Y:S04]  /*12fb0*/  IADD3 R2, P0, R2, R143, RZ ;  /* 0x0000008f02027210 */ /* 0x000fe80007f1e0ff */
[----:B------:R-:W-:Y:S01]  /*12fc0*/  @!PT LDS RZ, [RZ] ;  /* 0x00000000fffff984 */ /* 0x000fe20000000800 */
[----:B------:R2:W-:Y:S01]  /*12fd0*/  LDGSTS.E.BYPASS.LTC128B.128 [R210+0x8100], [R146.64], !P2 ;  /* 0x0810000092d27fae */ /* 0x0005e2000d101d48 */
[----:B------:R-:W-:Y:S01]  /*12fe0*/  IMAD.X R3, R145, 0x1, R144, P0 ;  /* 0x0000000191037824 */ /* 0x000fe200000e0690 */
[----:B------:R-:W-:Y:S04]  /*12ff0*/  SEL R145, RZ, 0x10, P2 ;  /* 0x00000010ff917807 */ /* 0x000fe80001000000 */
[----:B------:R3:W-:Y:S04]  /*13000*/  LDGSTS.E.BYPASS.LTC128B.128 [R210+0xb100], [R2.64], !P1 ;  /* 0x0b10000002d27fae */ /* 0x0007e8000c901d48 */
[----:B---3--:R-:W2:Y:S04]  /*13010*/  SHFL.IDX PT, R2, R140, 0x1, 0x181f ;  /* 0x00381f008c027f89 */ /* 0x008ea800000e0000 */
[----:B------:R-:W3:Y:S04]  /*13020*/  SHFL.IDX PT, R3, R4, 0x1, 0x181f ;  /* 0x00381f0004037f89 */ /* 0x000ee800000e0000 */
[----:B-1----:R-:W1:Y:S01]  /*13030*/  SHFL.IDX PT, R4, R4, 0x2, 0x181f ;  /* 0x00581f0004047f89 */ /* 0x002e6200000e0000 */
[C---:B--2---:R-:W-:Y:S05]  /*13040*/  IADD3 R146, P0, R2.reuse, R141, RZ ;  /* 0x0000008d02927210 */ /* 0x044fea0007f1e0ff */
[C---:B---3--:R-:W-:Y:S01]  /*13050*/  IMAD.X R147, R3.reuse, 0x1, R142, P0 ;  /* 0x0000000103937824 */ /* 0x048fe200000e068e */
[----:B------:R-:W-:Y:S04]  /*13060*/  IADD3 R2, P0, R2, R143, RZ ;  /* 0x0000008f02027210 */ /* 0x000fe80007f1e0ff */
[----:B------:R2:W-:Y:S01]  /*13070*/  LDGSTS.E.BYPASS.LTC128B.128 [R210+0x9100], [R146.64], !P2 ;  /* 0x0910000092d27fae */ /* 0x0005e2000d101d48 */
[----:B------:R-:W-:Y:S05]  /*13080*/  IMAD.X R3, R3, 0x1, R144, P0 ;  /* 0x0000000103037824 */ /* 0x000fea00000e0690 */
[----:B------:R3:W-:Y:S01]  /*13090*/  LDGSTS.E.BYPASS.LTC128B.128 [R210+0xc100], [R2.64], !P1 ;  /* 0x0c10000002d27fae */ /* 0x0007e2000c901d48 */
[----:B--2---:R-:W-:Y:S03]  /*130a0*/  SEL R146, RZ, 0x10, P1 ;  /* 0x00000010ff927807 */ /* 0x004fe60000800000 */
.L_x_1154:
[C---:B-1-3--:R-:W-:Y:S02]  /*130b0*/  IADD3 R2, -R145.reuse, 0x10, RZ ;  /* 0x0000001091027810 */ /* 0x04afe40007ffe1ff */
        /* <DEDUP_REMOVED lines=14> */
.L_x_1027:
[----:B------:R-:W-:Y:S05]  /*131a0*/  BSYNC B0 ;  /* 0x0000000000007941 */ /* 0x000fea0003800000 */
.L_x_1026:
[----:B------:R-:W-:Y:S01]  /*131b0*/  LOP3.LUT R143, RZ, c[0x0][0x324], RZ, 0x33, !PT ;  /* 0x0000c900ff8f7a12 */ /* 0x000fe200078e33ff */
[----:B-1----:R-:W2:Y:S01]  /*131c0*/  LDL R3, [R1+0xc] ;  /* 0x00000c0001037983 */ /* 0x002ea20000100800 */
[----:B------:R-:W-:Y:S03]  /*131d0*/  IMAD.MOV.U32 R4, RZ, RZ, c[0x0][0x2c4] ;  /* 0x0000b100ff047624 */ /* 0x000fe600078e00ff */
[----:B------:R-:W2:Y:S02]  /*131e0*/  LDL R2, [R1+0x14] ;  /* 0x0000140001027983 */ /* 0x000ea40000100800 */
[----:B------:R-:W-:Y:S01]  /*131f0*/  ISETP.NE.AND P0, PT, R4, 0x1, PT ;  /* 0x000000010400780c */ /* 0x000fe20003f05270 */
[----:B------:R-:W-:Y:S01]  /*13200*/  IMAD R4, R212, -0x60, RZ ;  /* 0xffffffa0d4047824 */ /* 0x000fe200078e02ff */
[----:B------:R-:W0:Y:S01]  /*13210*/  LDGDEPBAR ;  /* 0x00000000000079af */ /* 0x000e220000000000 */
[----:B--2---:R-:W-:Y:S10]  /*13220*/  IMAD.IADD R140, R2, 0x1, R3 ;  /* 0x00000001028c7824 */ /* 0x004ff400078e0203 */
[----:B------:R-:W-:Y:S05]  /*13230*/  @P0 IMAD.HI.U32 R2, R140, c[0x0][0x2c8], RZ ;  /* 0x0000b2008c020a27 */ /* 0x000fea00078e00ff */
[----:B------:R-:W-:Y:S02]  /*13240*/  @P0 SHF.R.U32.HI R140, RZ, c[0x0][0x2cc], R2 ;  /* 0x0000b300ff8c0a19 */ /* 0x000fe40000011602 */
[----:B------:R-:W-:Y:S04]  /*13250*/  IADD3 R2, -R245, 0x1, R4 ;  /* 0x00000001f5027810 */ /* 0x000fe80007ffe104 */
[----:B------:R-:W-:Y:S04]  /*13260*/  IADD3 R141, -R243, R2, R244 ;  /* 0x00000002f38d7210 */ /* 0x000fe80007ffe1f4 */
[----:B------:R-:W-:Y:S01]  /*13270*/  IADD3 R142, R141, c[0x0][0x328], RZ ;  /* 0x0000ca008d8e7a10 */ /* 0x000fe20007ffe0ff */
[----:B------:R-:W-:-:S05]  /*13280*/  BRA.DIV ~URZ, `(.L_x_1030) ;  /* 0x0000f7527f007947 */ /* 0x000fca000b800000 */
[----:B------:R1:W2:Y:S02]  /*13290*/  SHFL.IDX PT, R5, R140, RZ, 0x1c1f ;  /* 0x001c1fff8c057589 */ /* 0x0002a400000e0000 */
.L_x_1155:
[-C--:B--2---:R-:W-:Y:S01]  /*132a0*/  IADD3 R3, R142, R5.reuse, RZ ;  /* 0x000000058e037210 */ /* 0x084fe20007ffe0ff */
[----:B------:R-:W-:Y:S02]  /*132b0*/  IMAD.MOV.U32 R2, RZ, RZ, c[0x0][0x32c] ;  /* 0x0000cb00ff027624 */ /* 0x000fe400078e00ff */
[----:B------:R-:W-:Y:S03]  /*132c0*/  IMAD.IADD R141, R143, 0x1, R141 ;  /* 0x000000018f8d7824 */ /* 0x000fe600078e028d */
[----:B------:R-:W-:Y:S02]  /*132d0*/  ISETP.GE.AND P0, PT, R2, 0x1, PT ;  /* 0x000000010200780c */ /* 0x000fe40003f06270 */
        /* <DEDUP_REMOVED lines=15> */
.L_x_1033:
[----:B------:R-:W-:Y:S04]  /*133d0*/  MOV R143, c[0x0][0x32c] ;  /* 0x0000cb00008f7a02 */ /* 0x000fe80000000f00 */
[----:B------:R-:W-:Y:S11]  /*133e0*/  ISETP.NE.AND P0, PT, R143, 0x1, PT ;  /* 0x000000018f00780c */ /* 0x000ff60003f05270 */
[----:B------:R-:W-:Y:S02]  /*133f0*/  @!UPT UIADD3 URZ, URZ, URZ, URZ ;  /* 0x0000003f3f3ff290 */ /* 0x000fe4000fffe03f */
[----:B------:R-:W-:Y:S05]  /*13400*/  @P0 IMAD.HI.U32 R143, R5, c[0x0][0x330], RZ ;  /* 0x0000cc00058f0a27 */ /* 0x000fea00078e00ff */
[----:B------:R-:W-:Y:S02]  /*13410*/  @P0 SHF.R.U32.HI R5, RZ, c[0x0][0x334], R143 ;  /* 0x0000cd00ff050a19 */ /* 0x000fe4000001168f */
.L_x_1034:
[----:B------:R-:W-:Y:S05]  /*13420*/  BSYNC B0 ;  /* 0x0000000000007941 */ /* 0x000fea0003800000 */
.L_x_1032:
[----:B------:R-:W-:Y:S04]  /*13430*/  IMAD.IADD R143, R4, 0x1, -R245 ;  /* 0x00000001048f7824 */ /* 0x000fe800078e0af5 */
[----:B------:R-:W-:Y:S05]  /*13440*/  IMAD R5, R5, c[0x0][0x32c], R143 ;  /* 0x0000cb0005057a24 */ /* 0x000fea00078e028f */
[----:B------:R-:W-:Y:S02]  /*13450*/  IMNMX R2, R2, R5, !PT ;  /* 0x0000000502027217 */ /* 0x000fe40007800200 */
[----:B------:R-:W-:Y:S04]  /*13460*/  IADD3 R5, R5, c[0x0][0x32c], RZ ;  /* 0x0000cb0005057a10 */ /* 0x000fe80007ffe0ff */
[----:B------:R-:W-:Y:S02]  /*13470*/  IMNMX R3, R3, R5, PT ;  /* 0x0000000503037217 */ /* 0x000fe40003800200 */
.L_x_1031:
[C---:B------:R-:W-:Y:S02]  /*13480*/  ISETP.GE.AND P0, PT, R4.reuse, 0x1, PT ;  /* 0x000000010400780c */ /* 0x040fe40003f06270 */
[C---:B------:R-:W-:Y:S02]  /*13490*/  ISETP.GE.AND P1, PT, R4.reuse, 0x2, PT ;  /* 0x000000020400780c */ /* 0x040fe40003f26270 */
        /* <DEDUP_REMOVED lines=17> */
[C---:B------:R-:W-:Y:S02]  /*135b0*/  ISETP.GE.AND P2, PT, R4.reuse, 0x59, PT ;  /* 0x000000590400780c */ /* 0x040fe40003f46270 */
        /* <DEDUP_REMOVED lines=93> */
[C---:B------:R-:W-:Y:S04]  /*13b90*/  ISETP.LT.OR P0, PT, R3.reuse, 0x49, P0 ;  /* 0x000000490300780c */ /* 0x040fe80000701670 */
[----:B------:R-:W-:Y:S02]  /*13ba0*/  FSEL R144, R48, -INF , !P0 ;  /* 0xff80000030907808 */ /* 0x000fe40004000000 */
[C---:B------:R-:W-:Y:S04]  /*13bb0*/  ISETP.GT.AND P0, PT, R2.reuse, 0x49, !P4 ;  /* 0x000000490200780c */ /* 0x040fe80006704270 */
[----:B------:R-:W-:Y:S04]  /*13bc0*/  ISETP.LT.OR P0, PT, R3, 0x4a, P0 ;  /* 0x0000004a0300780c */ /* 0x000fe80000701670 */
[----:B------:R-:W-:Y:S02]  /*13bd0*/  FSEL R143, R49, -INF , !P0 ;  /* 0xff800000318f7808 */ /* 0x000fe40004000000 */
[----:B------:R-:W-:Y:S04]  /*13be0*/  ISETP.GT.AND P0, PT, R2, 0x50, !P3 ;  /* 0x000000500200780c */ /* 0x000fe80005f04270 */
[C---:B------:R-:W-:Y:S04]  /*13bf0*/  ISETP.LT.OR P0, PT, R3.reuse, 0x51, P0 ;  /* 0x000000510300780c */ /* 0x040fe80000701670 */
[----:B------:R-:W-:Y:S02]  /*13c00*/  FSEL R49, R52, -INF , !P0 ;  /* 0xff80000034317808 */ /* 0x000fe40004000000 */
[C---:B------:R-:W-:Y:S04]  /*13c10*/  ISETP.GT.AND P0, PT, R2.reuse, 0x51, !P1 ;  /* 0x000000510200780c */ /* 0x040fe80004f04270 */
        /* <DEDUP_REMOVED lines=13> */
.L_x_1156:
[----:B---3--:R-:W-:Y:S01]  /*13cf0*/  IADD3 R3, R142, R5, RZ ;  /* 0x000000058e037210 */ /* 0x008fe20007ffe0ff */
[----:B------:R-:W-:Y:S05]  /*13d00*/  IMAD.MOV.U32 R2, RZ, RZ, c[0x0][0x32c] ;  /* 0x0000cb00ff027624 */ /* 0x000fea00078e00ff */
[----:B------:R-:W-:Y:S01]  /*13d10*/  ISETP.GE.AND P0, PT, R2, 0x1, PT ;  /* 0x000000010200780c */ /* 0x000fe20003f06270 */
[----:B------:R-:W-:Y:S11]  /*13d20*/  IMAD.IADD R2, R141, 0x1, R5 ;  /* 0x000000018d027824 */ /* 0x000ff600078e0205 */
[----:B------:R-:W-:Y:S01]  /*13d30*/  @!UPT UIADD3 URZ, URZ, URZ, URZ ;  /* 0x0000003f3f3ff290 */ /* 0x000fe2000fffe03f */
        /* <DEDUP_REMOVED lines=14> */
.L_x_1038:
[----:B------:R-:W-:Y:S04]  /*13e20*/  MOV R8, c[0x0][0x32c] ;  /* 0x0000cb0000087a02 */ /* 0x000fe80000000f00 */
[----:B------:R-:W-:Y:S11]  /*13e30*/  ISETP.NE.AND P0, PT, R8, 0x1, PT ;  /* 0x000000010800780c */ /* 0x000ff60003f05270 */
[----:B------:R-:W-:Y:S02]  /*13e40*/  @!UPT UIADD3 URZ, URZ, URZ, URZ ;  /* 0x0000003f3f3ff290 */ /* 0x000fe4000fffe03f */
[----:B------:R-:W-:Y:S05]  /*13e50*/  @P0 IMAD.HI.U32 R8, R5, c[0x0][0x330], RZ ;  /* 0x0000cc0005080a27 */ /* 0x000fea00078e00ff */
[----:B------:R-:W-:Y:S02]  /*13e60*/  @P0 SHF.R.U32.HI R5, RZ, c[0x0][0x334], R8 ;  /* 0x0000cd00ff050a19 */ /* 0x000fe40000011608 */
.L_x_1039:
[----:B------:R-:W-:Y:S05]  /*13e70*/  BSYNC B0 ;  /* 0x0000000000007941 */ /* 0x000fea0003800000 */
.L_x_1037:
[----:B------:R-:W-:Y:S04]  /*13e80*/  IMAD.IADD R4, R4, 0x1, -R245 ;  /* 0x0000000104047824 */ /* 0x000fe800078e0af5 */
[----:B------:R-:W-:Y:S05]  /*13e90*/  IMAD R5, R5, c[0x0][0x32c], R4 ;  /* 0x0000cb0005057a24 */ /* 0x000fea00078e0204 */
[----:B------:R-:W-:Y:S02]  /*13ea0*/  IMNMX R2, R2, R5, !PT ;  /* 0x0000000502027217 */ /* 0x000fe40007800200 */
[----:B------:R-:W-:Y:S04]  /*13eb0*/  IADD3 R5, R5, c[0x0][0x32c], RZ ;  /* 0x0000cb0005057a10 */ /* 0x000fe80007ffe0ff */
[----:B------:R-:W-:Y:S02]  /*13ec0*/  IMNMX R3, R3, R5, PT ;  /* 0x0000000503037217 */ /* 0x000fe40003800200 */
.L_x_1036:
[----:B------:R-:W-:Y:S02]  /*13ed0*/  LOP3.LUT P0, RZ, R209, 0x8000, RZ, 0xc0, !PT ;  /* 0x00008000d1ff7812 */ /* 0x000fe4000780c0ff */
[C---:B------:R-:W-:Y:S02]  /*13ee0*/  ISETP.GT.AND P1, PT, R2.reuse, 0x51, !P1 ;  /* 0x000000510200780c */ /* 0x040fe40004f24270 */
[----:B------:R-:W-:Y:S04]  /*13ef0*/  ISETP.GT.AND P0, PT, R2, RZ, !P0 ;  /* 0x000000ff0200720c */ /* 0x000fe80004704270 */
[----:B------:R-:W-:Y:S04]  /*13f00*/  ISETP.LT.OR P0, PT, R3, 0x1, P0 ;  /* 0x000000010300780c */ /* 0x000fe80000701670 */
[----:B------:R-:W-:Y:S02]  /*13f10*/  FSEL R28, R10, -INF , !P0 ;  /* 0xff8000000a1c7808 */ /* 0x000fe40004000000 */
[----:B------:R-:W-:Y:S04]  /*13f20*/  LOP3.LUT P0, RZ, R209, 0x10000, RZ, 0xc0, !PT ;  /* 0x00010000d1ff7812 */ /* 0x000fe8000780c0ff */
[C---:B------:R-:W-:Y:S04]  /*13f30*/  ISETP.GT.AND P0, PT, R2.reuse, 0x1, !P0 ;  /* 0x000000010200780c */ /* 0x040fe80004704270 */
[----:B------:R-:W-:Y:S04]  /*13f40*/  ISETP.LT.OR P0, PT, R3, 0x2, P0 ;  /* 0x000000020300780c */ /* 0x000fe80000701670 */
[----:B------:R-:W-:Y:S02]  /*13f50*/  FSEL R41, R11, -INF , !P0 ;  /* 0xff8000000b297808 */ /* 0x000fe40004000000 */
[----:B------:R-:W-:Y:S04]  /*13f60*/  LOP3.LUT P0, RZ, R209, 0x4000, RZ, 0xc0, !PT ;  /* 0x00004000d1ff7812 */ /* 0x000fe8000780c0ff */
[----:B------:R-:W-:Y:S04]  /*13f70*/  ISETP.GT.AND P0, PT, R2, 0x8, !P0 ;  /* 0x000000080200780c */ /* 0x000fe80004704270 */
        /* <DEDUP_REMOVED lines=58> */
[C---:B------:R-:W-:Y:S02]  /*14320*/  ISETP.GT.AND P0, PT, R2.reuse, 0x41, !P6 ;  /* 0x000000410200780c */ /* 0x040fe40007704270 */
[----:B------:R-:W-:Y:S02]  /*14330*/  LOP3.LUT P6, RZ, R209, 0x20000, RZ, 0xc0, !PT ;  /* 0x00020000d1ff7812 */ /* 0x000fe400078cc0ff */
        /* <DEDUP_REMOVED lines=8> */
[----:B------:R-:W-:Y:S02]  /*143c0*/  ISETP.GT.AND P0, PT, R2, 0x50, !P3 ;  /* 0x000000500200780c */ /* 0x000fe40005f04270 */
[C---:B------:R-:W-:Y:S02]  /*143d0*/  ISETP.LT.OR P3, PT, R3.reuse, 0x52, P1 ;  /* 0x000000520300780c */ /* 0x040fe40000f61670 */
[----:B------:R-:W-:Y:S02]  /*143e0*/  ISETP.LT.OR P0, PT, R3, 0x51, P0 ;  /* 0x000000510300780c */ /* 0x000fe40000701670 */
[----:B------:R-:W-:Y:S02]  /*143f0*/  FSEL R11, R55, -INF , !P3 ;  /* 0xff800000370b7808 */ /* 0x000fe40005800000 */
[----:B------:R-:W-:Y:S02]  /*14400*/  FSEL R16, R54, -INF , !P0 ;  /* 0xff80000036107808 */ /* 0x000fe40004000000 */
[C---:B------:R-:W-:Y:S02]  /*14410*/  ISETP.GT.AND P0, PT, R2.reuse, 0x58, !P2 ;  /* 0x000000580200780c */ /* 0x040fe40005704270 */
[----:B------:R-:W-:Y:S02]  /*14420*/  ISETP.GT.AND P2, PT, R2, 0x59, !P6 ;  /* 0x000000590200780c */ /* 0x000fe40007744270 */
[C---:B------:R-:W-:Y:S02]  /*14430*/  ISETP.LT.OR P1, PT, R3.reuse, 0x59, P0 ;  /* 0x000000590300780c */ /* 0x040fe40000721670 */
[----:B------:R-:W-:Y:S02]  /*14440*/  ISETP.LT.OR P0, PT, R3, 0x5a, P2 ;  /* 0x0000005a0300780c */ /* 0x000fe40001701670 */
        /* <DEDUP_REMOVED lines=52> */
.L_x_1157:
[----:B---34-:R-:W-:Y:S01]  /*14790*/  FMNMX.FTZ R4, R4, R2, !PT ;  /* 0x0000000204047209 */ /* 0x018fe20007810000 */
[----:B------:R-:W-:-:S05]  /*147a0*/  BRA.DIV ~URZ, `(.L_x_1041) ;  /* 0x0000e3427f007947 */ /* 0x000fca000b800000 */
[----:B------:R-:W3:Y:S02]  /*147b0*/  SHFL.BFLY PT, R2, R4, 0x1, 0x1f ;  /* 0x0c201f0004027f89 */ /* 0x000ee400000e0000 */
[----:B---3--:R-:W-:Y:S02]  /*147c0*/  FMNMX.FTZ R5, R4, R2, !PT ;  /* 0x0000000204057209 */ /* 0x008fe40007810000 */
[----:B------:R-:W3:Y:S02]  /*147d0*/  SHFL.BFLY PT, R2, R8, 0x2, 0x1f ;  /* 0x0c401f0008027f89 */ /* 0x000ee400000e0000 */
[----:B---3--:R-:W-:Y:S05]  /*147e0*/  FMNMX.FTZ R4, R8, R2, !PT ;  /* 0x0000000208047209 */ /* 0x008fea0007810000 */
[----:B------:R3:W4:Y:S02]  /*147f0*/  SHFL.BFLY PT, R2, R4, 0x1, 0x1f ;  /* 0x0c201f0004027f89 */ /* 0x00072400000e0000 */
.L_x_1158:
[C---:B------:R-:W-:Y:S01]  /*14800*/  FSETP.NEU.FTZ.AND P0, PT, R5.reuse, -INF , PT ;  /* 0xff8000000500780b */ /* 0x040fe20003f1d000 */
[C---:B------:R-:W-:Y:S01]  /*14810*/  FMUL.FTZ R3, R5.reuse, c[0x0][0x2d0] ;  /* 0x0000b40005037a20 */ /* 0x040fe20000410000 */
[----:B---34-:R-:W-:Y:S01]  /*14820*/  FMNMX.FTZ R4, R2, R4, !PT ;  /* 0x0000000402047209 */ /* 0x018fe20007810000 */
[----:B------:R-:W-:Y:S01]  /*14830*/  WARPSYNC 0xffffffff ;  /* 0xffffffff00007948 */ /* 0x000fe20003800000 */
[----:B------:R-:W-:Y:S02]  /*14840*/  FSEL R2, R5, RZ, P0 ;  /* 0x000000ff05027208 */ /* 0x000fe40000000000 */
[----:B------:R-:W-:Y:S02]  /*14850*/  FSEL R3, R3, RZ, P0 ;  /* 0x000000ff03037208 */ /* 0x000fe40000000000 */
[----:B------:R-:W-:Y:S01]  /*14860*/  FSETP.NEU.FTZ.AND P0, PT, R4, -INF , PT ;  /* 0xff8000000400780b */ /* 0x000fe20003f1d000 */
[----:B------:R-:W-:Y:S02]  /*14870*/  FADD.FTZ R2, -R2, R6 ;  /* 0x0000000602027221 */ /* 0x000fe40000010100 */
[--C-:B------:R-:W-:Y:S02]  /*14880*/  FFMA.FTZ R6, R152, c[0x0][0x2d0], -R3.reuse ;  /* 0x0000b40098067a23 */ /* 0x100fe40000010803 */
[----:B------:R-:W-:Y:S02]  /*14890*/  FMUL.FTZ R2, R2, c[0x0][0x2d0] ;  /* 0x0000b40002027a20 */ /* 0x000fe40000410000 */
        /* <DEDUP_REMOVED lines=27> */
[----:B-123--:R-:W-:Y:S01]  /*14a50*/  F2FP.BF16.PACK_AB R140, R6, R38 ;  /* 0x00000026068c723e */ /* 0x00efe200000010ff */
[C---:B------:R-:W-:Y:S02]  /*14a60*/  FFMA.FTZ R3, R2.reuse, R215, R38 ;  /* 0x000000d702037223 */ /* 0x040fe40000010026 */
[----:B------:R-:W-:Y:S02]  /*14a70*/  FMUL.FTZ R56, R2, R80 ;  /* 0x0000005002387220 */ /* 0x000fe40000410000 */
[----:B------:R-:W-:Y:S01]  /*14a80*/  FADD.FTZ R31, R6, R3 ;  /* 0x00000003061f7221 */ /* 0x000fe20000010000 */
[C---:B------:R-:W-:Y:S01]  /*14a90*/  FSEL R3, R4.reuse, RZ, P0 ;  /* 0x000000ff04037208 */ /* 0x040fe20000000000 */
[----:B------:R-:W-:Y:S02]  /*14aa0*/  FMUL.FTZ R6, R4, c[0x0][0x2d0] ;  /* 0x0000b40004067a20 */ /* 0x000fe40000410000 */
[----:B------:R-:W-:Y:S02]  /*14ab0*/  FMUL.FTZ R57, R2, R81 ;  /* 0x0000005102397220 */ /* 0x000fe40000410000 */
[----:B------:R-:W-:Y:S01]  /*14ac0*/  FADD.FTZ R3, -R3, R14 ;  /* 0x0000000e03037221 */ /* 0x000fe20000010100 */
[----:B------:R-:W-:Y:S01]  /*14ad0*/  FSEL R6, R6, RZ, P0 ;  /* 0x000000ff06067208 */ /* 0x000fe20000000000 */
[----:B------:R-:W-:Y:S01]  /*14ae0*/  FMUL.FTZ R44, R2, R92 ;  /* 0x0000005c022c7220 */ /* 0x000fe20000410000 */
[----:B------:R-:W-:Y:S01]  /*14af0*/  ISETP.GT.AND P0, PT, R212, R246, PT ;  /* 0x000000f6d400720c */ /* 0x000fe20003f04270 */
[----:B------:R-:W-:Y:S01]  /*14b00*/  FMUL.FTZ R3, R3, c[0x0][0x2d0] ;  /* 0x0000b40003037a20 */ /* 0x000fe20000410000 */
[----:B------:R-:W-:Y:S01]  /*14b10*/  MUFU.EX2 R92, R155 ;  /* 0x0000009b005c7308 */ /* 0x000fe20000000800 */
[--C-:B------:R-:W-:Y:S01]  /*14b20*/  FFMA.FTZ R8, R28, c[0x0][0x2d0], -R6.reuse ;  /* 0x0000b4001c087a23 */ /* 0x100fe20000010806 */
[----:B------:R-:W-:Y:S01]  /*14b30*/  IADD3 R212, R212, -0x1, RZ ;  /* 0xffffffffd4d47810 */ /* 0x000fe20007ffe0ff */
        /* <DEDUP_REMOVED lines=19> */
[C---:B-1----:R-:W-:Y:S02]  /*14c70*/  FMUL.FTZ R58, R3.reuse, R82 ;  /* 0x00000052033a7220 */ /* 0x042fe40000410000 */
[----:B------:R-:W-:Y:S02]  /*14c80*/  FMUL.FTZ R59, R3, R83 ;  /* 0x00000053033b7220 */ /* 0x000fe40000410000 */
[----:B------:R-:W1:Y:S01]  /*14c90*/  LDSM.16.MT88.4 R80, [R189] ;  /* 0x00000000bd50783b */ /* 0x000e620000004200 */
[----:B------:R-:W4:Y:S01]  /*14ca0*/  MUFU.EX2 R10, R14 ;  /* 0x0000000e000a7308 */ /* 0x000f220000000800 */
[--C-:B------:R-:W-:Y:S02]  /*14cb0*/  FFMA.FTZ R149, R29, c[0x0][0x2d0], -R6.reuse ;  /* 0x0000b4001d957a23 */ /* 0x100fe40000010806 */
[--C-:B------:R-:W-:Y:S02]  /*14cc0*/  FFMA.FTZ R151, R30, c[0x0][0x2d0], -R6.reuse ;  /* 0x0000b4001e977a23 */ /* 0x100fe40000010806 */
[----:B--2---:R-:W-:Y:S02]  /*14cd0*/  FADD.FTZ R8, R34, R31 ;  /* 0x0000001f22087221 */ /* 0x004fe40000010000 */
[--C-:B------:R-:W-:Y:S02]  /*14ce0*/  FFMA.FTZ R162, R23, c[0x0][0x2d0], -R6.reuse ;  /* 0x0000b40017a27a23 */ /* 0x100fe40000010806 */
[--C-:B------:R-:W-:Y:S01]  /*14cf0*/  FFMA.FTZ R215, R22, c[0x0][0x2d0], -R6.reuse ;  /* 0x0000b40016d77a23 */ /* 0x100fe20000010806 */
[----:B------:R-:W-:Y:S01]  /*14d00*/  MUFU.EX2 R14, R159 ;  /* 0x0000009f000e7308 */ /* 0x000fe20000000800 */
[--C-:B------:R-:W-:Y:S02]  /*14d10*/  FFMA.FTZ R216, R21, c[0x0][0x2d0], -R6.reuse ;  /* 0x0000b40015d87a23 */ /* 0x100fe40000010806 */
[----:B------:R-:W-:Y:S01]  /*14d20*/  FFMA.FTZ R221, R20, c[0x0][0x2d0], -R6 ;  /* 0x0000b40014dd7a23 */ /* 0x000fe20000010806 */
[C---:B---3--:R-:W-:Y:S01]  /*14d30*/  F2FP.BF16.PACK_AB R142, R28.reuse, R34 ;  /* 0x000000221c8e723e */ /* 0x048fe200000010ff */
[----:B------:R-:W-:Y:S02]  /*14d40*/  FMUL.FTZ R34, R3, R110 ;  /* 0x0000006e03227220 */ /* 0x000fe40000410000 */
[----:B------:R-:W-:Y:S02]  /*14d50*/  FADD.FTZ R145, R28, R8 ;  /* 0x000000081c917221 */ /* 0x000fe40000010000 */
[----:B------:R-:W-:Y:S01]  /*14d60*/  FMUL.FTZ R28, R2, R112 ;  /* 0x00000070021c7220 */ /* 0x000fe20000410000 */
[----:B------:R-:W-:Y:S01]  /*14d70*/  MUFU.EX2 R110, R143 ;  /* 0x0000008f006e7308 */ /* 0x000fe20000000800 */
[----:B------:R-:W-:Y:S02]  /*14d80*/  FFMA.FTZ R6, R9, c[0x0][0x2d0], -R6 ;  /* 0x0000b40009067a23 */ /* 0x000fe40000010806 */
[C---:B------:R-:W-:Y:S01]  /*14d90*/  FFMA.FTZ R9, R3.reuse, R236, R11 ;  /* 0x000000ec03097223 */ /* 0x040fe2000001000b */
[----:B----4-:R-:W-:Y:S01]  /*14da0*/  F2FP.BF16.PACK_AB R141, R10, R11 ;  /* 0x0000000b0a8d723e */ /* 0x010fe200000010ff */
[----:B------:R-:W-:Y:S02]  /*14db0*/  FMUL.FTZ R8, R2, R128 ;  /* 0x0000008002087220 */ /* 0x000fe40000410000 */
[----:B------:R-:W-:Y:S02]  /*14dc0*/  FADD.FTZ R236, R10, R9 ;  /* 0x000000090aec7221 */ /* 0x000fe40000010000 */
[C---:B------:R-:W-:Y:S01]  /*14dd0*/  FMUL.FTZ R9, R2.reuse, R129 ;  /* 0x0000008102097220 */ /* 0x040fe20000410000 */
[----:B------:R-:W2:Y:S01]  /*14de0*/  MUFU.EX2 R112, R144 ;  /* 0x0000009000707308 */ /* 0x000ea20000000800 */
        /* <DEDUP_REMOVED lines=8> */
[----:B------:R-:W-:Y:S01]  /*14e70*/  LDSM.16.MT88.4 R124, [R189+0x2800] ;  /* 0x00280000bd7c783b */ /* 0x000fe20000004200 */
[C---:B------:R-:W-:Y:S02]  /*14e80*/  FMUL.FTZ R21, R2.reuse, R121 ;  /* 0x0000007902157220 */ /* 0x040fe40000410000 */
[C---:B------:R-:W-:Y:S02]  /*14e90*/  FMUL.FTZ R22, R3.reuse, R122 ;  /* 0x0000007a03167220 */ /* 0x040fe40000410000 */
[C---:B------:R-:W-:Y:S01]  /*14ea0*/  FMUL.FTZ R23, R3.reuse, R123 ;  /* 0x0000007b03177220 */ /* 0x040fe20000410000 */
[----:B------:R-:W-:Y:S01]  /*14eb0*/  MUFU.EX2 R154, R163 ;  /* 0x000000a3009a7308 */ /* 0x000fe20000000800 */
[C---:B------:R-:W-:Y:S02]  /*14ec0*/  FMUL.FTZ R24, R2.reuse, R116 ;  /* 0x0000007402187220 */ /* 0x040fe40000410000 */
[----:B------:R-:W-:Y:S01]  /*14ed0*/  FMUL.FTZ R25, R2, R117 ;  /* 0x0000007502197220 */ /* 0x000fe20000410000 */
[----:B--2---:R-:W-:Y:S01]  /*14ee0*/  F2FP.BF16.PACK_AB R143, R112, R110 ;  /* 0x0000006e708f723e */ /* 0x004fe200000010ff */
[C---:B------:R-:W-:Y:S02]  /*14ef0*/  FMUL.FTZ R26, R3.reuse, R118 ;  /* 0x00000076031a7220 */ /* 0x040fe40000410000 */
[C---:B------:R-:W-:Y:S02]  /*14f00*/  FMUL.FTZ R27, R3.reuse, R119 ;  /* 0x00000077031b7220 */ /* 0x040fe40000410000 */
[----:B------:R-:W-:Y:S01]  /*14f10*/  LDSM.16.MT88.4 R116, [R190+0x2800] ;  /* 0x00280000be74783b */ /* 0x000fe20000004200 */
[C---:B------:R-:W-:Y:S01]  /*14f20*/  FMUL.FTZ R35, R3.reuse, R111 ;  /* 0x0000006f03237220 */ /* 0x040fe20000410000 */
[C---:B-1----:R-:W-:Y:S01]  /*14f30*/  HMMA.16816.F32.BF16 R8, R140.reuse, R80, R8 ;  /* 0x000000508c08723c */ /* 0x042fe20000041808 */
[----:B------:R-:W-:Y:S04]  /*14f40*/  MUFU.EX2 R240, R147 ;  /* 0x0000009300f07308 */ /* 0x000fe80000000800 */
[C---:B------:R-:W-:Y:S02]  /*14f50*/  FMUL.FTZ R38, R3.reuse, R106 ;  /* 0x0000006a03267220 */ /* 0x040fe40000410000 */
[C---:B------:R-:W-:Y:S01]  /*14f60*/  FMUL.FTZ R39, R3.reuse, R107 ;  /* 0x0000006b03277220 */ /* 0x040fe20000410000 */
[C---:B------:R-:W-:Y:S01]  /*14f70*/  HMMA.16816.F32.BF16 R16, R140.reuse, R82, R16 ;  /* 0x000000528c10723c */ /* 0x040fe20000041810 */
[----:B------:R-:W1:Y:S02]  /*14f80*/  LDSM.16.MT88.4 R80, [R190] ;  /* 0x00000000be50783b */ /* 0x000e640000004200 */
[----:B------:R-:W-:Y:S01]  /*14f90*/  MUFU.EX2 R147, R224 ;  /* 0x000000e000937308 */ /* 0x000fe20000000800 */
[C---:B------:R-:W-:Y:S02]  /*14fa0*/  FMUL.FTZ R40, R2.reuse, R96 ;  /* 0x0000006002287220 */ /* 0x040fe40000410000 */
[C---:B------:R-:W-:Y:S02]  /*14fb0*/  FMUL.FTZ R41, R2.reuse, R97 ;  /* 0x0000006102297220 */ /* 0x040fe40000410000 */
[C---:B------:R-:W-:Y:S04]  /*14fc0*/  FMUL.FTZ R42, R3.reuse, R98 ;  /* 0x00000062032a7220 */ /* 0x040fe80000410000 */
[C---:B------:R-:W-:Y:S01]  /*14fd0*/  FMUL.FTZ R43, R3.reuse, R99 ;  /* 0x00000063032b7220 */ /* 0x040fe20000410000 */
[----:B------:R-:W-:Y:S01]  /*14fe0*/  MUFU.EX2 R239, R146 ;  /* 0x0000009200ef7308 */ /* 0x000fe20000000800 */
[----:B------:R-:W-:Y:S01]  /*14ff0*/  LDSM.16.MT88.4 R96, [R190+0x1800] ;  /* 0x00180000be60783b */ /* 0x000fe20000004200 */
        /* <DEDUP_REMOVED lines=15> */
[C---:B------:R-:W-:Y:S01]  /*150f0*/  FMUL.FTZ R33, R2.reuse, R109 ;  /* 0x0000006d02217220 */ /* 0x040fe20000410000 */
[C---:B-1----:R-:W-:Y:S03]  /*15100*/  HMMA.16816.F32.BF16 R20, R140.reuse, R80, R20 ;  /* 0x000000508c14723c */ /* 0x042fe60000041814 */
[C---:B------:R-:W-:Y:S01]  /*15110*/  FMUL.FTZ R36, R2.reuse, R104 ;  /* 0x0000006802247220 */ /* 0x040fe20000410000 */
[----:B------:R-:W-:Y:S01]  /*15120*/  MUFU.EX2 R109, R226 ;  /* 0x000000e2006d7308 */ /* 0x000fe20000000800 */
[C---:B------:R-:W-:Y:S02]  /*15130*/  FMUL.FTZ R37, R2.reuse, R105 ;  /* 0x0000006902257220 */ /* 0x040fe40000410000 */
[C---:B------:R-:W-:Y:S01]  /*15140*/  FMUL.FTZ R45, R2.reuse, R93 ;  /* 0x0000005d022d7220 */ /* 0x040fe20000410000 */
[C---:B------:R-:W-:Y:S01]  /*15150*/  HMMA.16816.F32.BF16 R24, R140.reuse, R82, R24 ;  /* 0x000000528c18723c */ /* 0x040fe20000041818 */
[----:B------:R-:W1:Y:S03]  /*15160*/  LDSM.16.MT88.4 R80, [R192] ;  /* 0x00000000c050783b */ /* 0x000e660000004200 */
[C---:B------:R-:W-:Y:S02]  /*15170*/  FMUL.FTZ R48, R2.reuse, R88 ;  /* 0x0000005802307220 */ /* 0x040fe40000410000 */
[----:B------:R-:W-:Y:S01]  /*15180*/  MUFU.EX2 R88, R152 ;  /* 0x0000009800587308 */ /* 0x000fe20000000800 */
[C---:B------:R-:W-:Y:S02]  /*15190*/  FMUL.FTZ R49, R2.reuse, R89 ;  /* 0x0000005902317220 */ /* 0x040fe40000410000 */
[C---:B------:R-:W-:Y:S03]  /*151a0*/  FMUL.FTZ R60, R2.reuse, R60 ;  /* 0x0000003c023c7220 */ /* 0x040fe60000410000 */
[C---:B------:R-:W-:Y:S02]  /*151b0*/  FMUL.FTZ R61, R2.reuse, R61 ;  /* 0x0000003d023d7220 */ /* 0x040fe40000410000 */
[C---:B------:R-:W-:Y:S02]  /*151c0*/  FMUL.FTZ R62, R3.reuse, R62 ;  /* 0x0000003e033e7220 */ /* 0x040fe40000410000 */
        /* <DEDUP_REMOVED lines=10> */
[----:B------:R-:W-:Y:S02]  /*15270*/  FMUL.FTZ R75, R3, R75 ;  /* 0x0000004b034b7220 */ /* 0x000fe40000410000 */
[C---:B------:R-:W-:Y:S01]  /*15280*/  FMUL.FTZ R68, R2.reuse, R68 ;  /* 0x0000004402447220 */ /* 0x040fe20000410000 */
[----:B------:R-:W-:Y:S01]  /*15290*/  MUFU.EX2 R105, R218 ;  /* 0x000000da00697308 */ /* 0x000fe20000000800 */
[C---:B------:R-:W-:Y:S02]  /*152a0*/  FMUL.FTZ R69, R2.reuse, R69 ;  /* 0x0000004502457220 */ /* 0x040fe40000410000 */
[C---:B------:R-:W-:Y:S01]  /*152b0*/  FMUL.FTZ R72, R2.reuse, R72 ;  /* 0x0000004802487220 */ /* 0x040fe20000410000 */
[C---:B-1----:R-:W-:Y:S03]  /*152c0*/  HMMA.16816.F32.BF16 R28, R140.reuse, R80, R28 ;  /* 0x000000508c1c723c */ /* 0x042fe6000004181c */
[----:B------:R-:W-:Y:S03]  /*152d0*/  FMUL.FTZ R73, R2, R73 ;  /* 0x0000004902497220 */ /* 0x000fe60000410000 */
[----:B------:R-:W-:Y:S01]  /*152e0*/  MUFU.EX2 R104, R217 ;  /* 0x000000d900687308 */ /* 0x000fe20000000800 */
[----:B------:R-:W-:Y:S01]  /*152f0*/  FADD.FTZ R2, R14, R145 ;  /* 0x000000910e027221 */ /* 0x000fe20000010000 */
[C---:B------:R-:W-:Y:S01]  /*15300*/  HMMA.16816.F32.BF16 R32, R140.reuse, R82, R32 ;  /* 0x000000528c20723c */ /* 0x040fe20000041820 */
[----:B------:R-:W1:Y:S07]  /*15310*/  LDSM.16.MT88.4 R80, [R191] ;  /* 0x00000000bf50783b */ /* 0x000e6e0000004200 */
        /* <DEDUP_REMOVED lines=8> */
[----:B------:R-:W-:Y:S10]  /*153a0*/  MUFU.EX2 R150, R221 ;  /* 0x000000dd00967308 */ /* 0x000ff40000000800 */
[----:B------:R-:W2:Y:S10]  /*153b0*/  MUFU.EX2 R3, R158 ;  /* 0x0000009e00037308 */ /* 0x000eb40000000800 */
[----:B------:R-:W-:Y:S10]  /*153c0*/  MUFU.EX2 R158, R151 ;  /* 0x00000097009e7308 */ /* 0x000ff40000000800 */
[----:B------:R-:W-:Y:S01]  /*153d0*/  MUFU.EX2 R151, R216 ;  /* 0x000000d800977308 */ /* 0x000fe20000000800 */
[C---:B-1----:R-:W-:Y:S03]  /*153e0*/  HMMA.16816.F32.BF16 R44, R140.reuse, R80, R44 ;  /* 0x000000508c2c723c */ /* 0x042fe6000004182c */
[----:B--2---:R-:W-:Y:S04]  /*153f0*/  FADD.FTZ R2, R3, R2 ;  /* 0x0000000203027221 */ /* 0x004fe80000010000 */
[----:B------:R-:W-:Y:S01]  /*15400*/  FADD.FTZ R2, R89, R2 ;  /* 0x0000000259027221 */ /* 0x000fe20000010000 */
[C---:B------:R-:W-:Y:S01]  /*15410*/  HMMA.16816.F32.BF16 R48, R140.reuse, R82, R48 ;  /* 0x000000528c30723c */ /* 0x040fe20000041830 */
[----:B------:R-:W1:Y:S01]  /*15420*/  LDSM.16.MT88.4 R80, [R190+0x3000] ;  /* 0x00300000be50783b */ /* 0x000e620000004200 */
[----:B------:R-:W2:Y:S02]  /*15430*/  MUFU.EX2 R159, R149 ;  /* 0x00000095009f7308 */ /* 0x000ea40000000800 */
[C---:B------:R-:W-:Y:S08]  /*15440*/  FADD.FTZ R2, R88.reuse, R2 ;  /* 0x0000000258027221 */ /* 0x040ff00000010000 */
[----:B------:R-:W-:Y:S10]  /*15450*/  MUFU.EX2 R149, R222 ;  /* 0x000000de00957308 */ /* 0x000ff40000000800 */
[----:B------:R-:W-:Y:S10]  /*15460*/  MUFU.EX2 R146, R229 ;  /* 0x000000e500927308 */ /* 0x000ff40000000800 */
[----:B------:R-:W3:Y:S01]  /*15470*/  MUFU.EX2 R145, R230 ;  /* 0x000000e600917308 */ /* 0x000ee20000000800 */
[C---:B-1----:R-:W-:Y:S09]  /*15480*/  HMMA.16816.F32.BF16 R52, R140.reuse, R80, R52 ;  /* 0x000000508c34723c */ /* 0x042ff20000041834 */
[----:B------:R-:W-:Y:S01]  /*15490*/  MUFU.EX2 R144, R232 ;  /* 0x000000e800907308 */ /* 0x000fe20000000800 */
[C---:B------:R-:W-:Y:S01]  /*154a0*/  HMMA.16816.F32.BF16 R56, R140.reuse, R82, R56 ;  /* 0x000000528c38723c */ /* 0x040fe20000041838 */
[----:B------:R-:W1:Y:S08]  /*154b0*/  LDSM.16.MT88.4 R80, [R192+0x3000] ;  /* 0x00300000c050783b */ /* 0x000e700000004200 */
        /* <DEDUP_REMOVED lines=10> */
[----:B------:R-:W5:Y:S02]  /*15560*/  LDSM.16.MT88.4 R88, [R190+0x800] ;  /* 0x00080000be58783b */ /* 0x000f640000004200 */
[----:B------:R-:W1:Y:S01]  /*15570*/  MUFU.EX2 R3, R160 ;  /* 0x000000a000037308 */ /* 0x000e620000000800 */
[----:B--2---:R-:W-:Y:S02]  /*15580*/  F2FP.BF16.PACK_AB R83, R159, R238 ;  /* 0x000000ee9f53723e */ /* 0x004fe400000010ff */
[----:B---3--:R-:W-:Y:S02]  /*15590*/  F2FP.BF16.PACK_AB R141, R145, R146 ;  /* 0x00000092918d723e */ /* 0x008fe400000010ff */
[----:B----4-:R-:W-:Y:S03]  /*155a0*/  F2FP.BF16.PACK_AB R143, R6, R144 ;  /* 0x00000090068f723e */ /* 0x010fe600000010ff */
[C---:B------:R-:W-:Y:S05]  /*155b0*/  HMMA.16816.F32.BF16 R8, R80.reuse, R84, R8 ;  /* 0x000000545008723c */ /* 0x040fea0000041808 */
[----:B-1----:R-:W-:Y:S03]  /*155c0*/  FADD.FTZ R2, R14, R2 ;  /* 0x000000020e027221 */ /* 0x002fe60000010000 */
[C---:B------:R-:W-:Y:S01]  /*155d0*/  HMMA.16816.F32.BF16 R16, R80.reuse, R86, R16 ;  /* 0x000000565010723c */ /* 0x040fe20000041810 */
[----:B------:R-:W1:Y:S03]  /*155e0*/  LDSM.16.MT88.4 R84, [R192+0x800] ;  /* 0x00080000c054783b */ /* 0x000e660000004200 */
[----:B------:R-:W-:Y:S04]  /*155f0*/  FADD.FTZ R2, R3, R2 ;  /* 0x0000000203027221 */ /* 0x000fe80000010000 */
[----:B------:R-:W-:Y:S04]  /*15600*/  FADD.FTZ R2, R93, R2 ;  /* 0x000000025d027221 */ /* 0x000fe80000010000 */
[C---:B------:R-:W-:Y:S01]  /*15610*/  FADD.FTZ R2, R92.reuse, R2 ;  /* 0x000000025c027221 */ /* 0x040fe20000010000 */
[C---:B-----5:R-:W-:Y:S08]  /*15620*/  HMMA.16816.F32.BF16 R20, R80.reuse, R88, R20 ;  /* 0x000000585014723c */ /* 0x060ff00000041814 */
        /* <DEDUP_REMOVED lines=21> */
[----:B------:R-:W3:Y:S03]  /*15780*/  LDSM.16.MT88.4 R92, [R192+0x1000] ;  /* 0x00100000c05c783b */ /* 0x000ee60000004200 */
[----:B------:R-:W-:Y:S02]  /*15790*/  F2FP.BF16.PACK_AB R80, R3, R14 ;  /* 0x0000000e0350723e */ /* 0x000fe400000010ff */
[----:B------:R-:W-:Y:S01]  /*157a0*/  F2FP.BF16.PACK_AB R81, R157, R158 ;  /* 0x0000009e9d51723e */ /* 0x000fe200000010ff */
[----:B------:R-:W4:Y:S01]  /*157b0*/  MUFU.EX2 R14, R220 ;  /* 0x000000dc000e7308 */ /* 0x000f220000000800 */
[----:B------:R-:W-:Y:S07]  /*157c0*/  F2FP.BF16.PACK_AB R83, R155, R156 ;  /* 0x0000009c9b53723e */ /* 0x000fee00000010ff */
[C---:B-1----:R-:W-:Y:S02]  /*157d0*/  HMMA.16816.F32.BF16 R8, R80.reuse, R84, R8 ;  /* 0x000000545008723c */ /* 0x042fe40000041808 */
[----:B------:R-:W1:Y:S06]  /*157e0*/  MUFU.EX2 R3, R219 ;  /* 0x000000db00037308 */ /* 0x000e6c0000000800 */
[C---:B------:R-:W-:Y:S01]  /*157f0*/  HMMA.16816.F32.BF16 R16, R80.reuse, R86, R16 ;  /* 0x000000565010723c */ /* 0x040fe20000041810 */
[----:B------:R-:W5:Y:S03]  /*15800*/  LDSM.16.MT88.4 R84, [R191+0x1000] ;  /* 0x00100000bf54783b */ /* 0x000f660000004200 */
[----:B----4-:R-:W-:Y:S04]  /*15810*/  FADD.FTZ R2, R14, R2 ;  /* 0x000000020e027221 */ /* 0x010fe80000010000 */
[C---:B--2---:R-:W-:Y:S08]  /*15820*/  HMMA.16816.F32.BF16 R20, R80.reuse, R88, R20 ;  /* 0x000000585014723c */ /* 0x044ff00000041814 */
        /* <DEDUP_REMOVED lines=59> */
[----:B------:R-:W4:Y:S07]  /*15be0*/  LDSM.16.MT88.4 R96, [R190+0x2000] ;  /* 0x00200000be60783b */ /* 0x000f2e0000004200 */
[C---:B-1----:R-:W-:Y:S08]  /*15bf0*/  HMMA.16816.F32.BF16 R68, R84.reuse, R88, R68 ;  /* 0x000000585444723c */ /* 0x042ff00000041844 */
[----:B------:R-:W-:Y:S01]  /*15c00*/  HMMA.16816.F32.BF16 R72, R84, R90, R72 ;  /* 0x0000005a5448723c */ /* 0x000fe20000041848 */
[----:B------:R-:W1:Y:S03]  /*15c10*/  LDSM.16.MT88.4 R84, [R191+0x2000] ;  /* 0x00200000bf54783b */ /* 0x000e660000004200 */
[C---:B--2---:R-:W-:Y:S01]  /*15c20*/  F2FP.BF16.PACK_AB R140, R3.reuse, R14 ;  /* 0x0000000e038c723e */ /* 0x044fe200000010ff */
[----:B------:R-:W-:Y:S01]  /*15c30*/  FADD.FTZ R2, R14, R2 ;  /* 0x000000020e027221 */ /* 0x000fe20000010000 */
[-C--:B------:R-:W-:Y:S02]  /*15c40*/  MOV R14, R4.reuse ;  /* 0x00000004000e7202 */ /* 0x080fe40000000f00 */
[C---:B---3--:R-:W-:Y:S01]  /*15c50*/  HMMA.16816.F32.BF16 R8, R80.reuse, R92, R8 ;  /* 0x0000005c5008723c */ /* 0x048fe20000041808 */
[----:B------:R-:W2:Y:S04]  /*15c60*/  LDSM.16.MT88.4 R88, [R189+0x5000] ;  /* 0x00500000bd58783b */ /* 0x000ea80000004200 */
[----:B------:R-:W-:Y:S02]  /*15c70*/  FADD.FTZ R2, R3, R2 ;  /* 0x0000000203027221 */ /* 0x000fe40000010000 */
[----:B------:R-:W-:Y:S01]  /*15c80*/  FADD.FTZ R3, R110, R236 ;  /* 0x000000ec6e037221 */ /* 0x000fe20000010000 */
[C---:B------:R-:W-:Y:S01]  /*15c90*/  HMMA.16816.F32.BF16 R16, R80.reuse, R94, R16 ;  /* 0x0000005e5010723c */ /* 0x040fe20000041810 */
[----:B------:R-:W3:Y:S07]  /*15ca0*/  LDSM.16.MT88.4 R92, [R190+0x5000] ;  /* 0x00500000be5c783b */ /* 0x000eee0000004200 */
[C---:B----4-:R-:W-:Y:S01]  /*15cb0*/  HMMA.16816.F32.BF16 R20, R80.reuse, R96, R20 ;  /* 0x000000605014723c */ /* 0x050fe20000041814 */
[----:B------:R-:W-:Y:S07]  /*15cc0*/  LDSM.16.MT88.4 R108, [R192+0x2800] ;  /* 0x00280000c06c783b */ /* 0x000fee0000004200 */
[C---:B------:R-:W-:Y:S01]  /*15cd0*/  HMMA.16816.F32.BF16 R24, R80.reuse, R98, R24 ;  /* 0x000000625018723c */ /* 0x040fe20000041818 */
[----:B------:R-:W4:Y:S07]  /*15ce0*/  LDSM.16.MT88.4 R96, [R192+0x5000] ;  /* 0x00500000c060783b */ /* 0x000f2e0000004200 */
[C---:B------:R-:W-:Y:S08]  /*15cf0*/  HMMA.16816.F32.BF16 R28, R80.reuse, R104, R28 ;  /* 0x00000068501c723c */ /* 0x040ff0000004181c */
[C---:B------:R-:W-:Y:S01]  /*15d00*/  HMMA.16816.F32.BF16 R32, R80.reuse, R106, R32 ;  /* 0x0000006a5020723c */ /* 0x040fe20000041820 */
[----:B------:R-:W5:Y:S07]  /*15d10*/  LDSM.16.MT88.4 R104, [R191+0x5000] ;  /* 0x00500000bf68783b */ /* 0x000f6e0000004200 */
[C---:B-1----:R-:W-:Y:S01]  /*15d20*/  HMMA.16816.F32.BF16 R36, R80.reuse, R84, R36 ;  /* 0x000000545024723c */ /* 0x042fe20000041824 */
[----:B------:R-:W1:Y:S07]  /*15d30*/  MUFU.EX2 R85, R234 ;  /* 0x000000ea00557308 */ /* 0x000e6e0000000800 */
[C---:B------:R-:W-:Y:S03]  /*15d40*/  HMMA.16816.F32.BF16 R40, R80.reuse, R86, R40 ;  /* 0x000000565028723c */ /* 0x040fe60000041828 */
[----:B------:R-:W4:Y:S05]  /*15d50*/  MUFU.EX2 R84, R235 ;  /* 0x000000eb00547308 */ /* 0x000f2a0000000800 */
[C---:B--2---:R-:W-:Y:S08]  /*15d60*/  HMMA.16816.F32.BF16 R44, R80.reuse, R88, R44 ;  /* 0x00000058502c723c */ /* 0x044ff0000004182c */
[C---:B------:R-:W-:Y:S01]  /*15d70*/  HMMA.16816.F32.BF16 R48, R80.reuse, R90, R48 ;  /* 0x0000005a5030723c */ /* 0x040fe20000041830 */
[----:B------:R-:W-:Y:S03]  /*15d80*/  LDSM.16.MT88.4 R88, [R189+0x5800] ;  /* 0x00580000bd58783b */ /* 0x000fe60000004200 */
[----:B-1----:R-:W-:Y:S04]  /*15d90*/  FADD.FTZ R2, R85, R2 ;  /* 0x0000000255027221 */ /* 0x002fe80000010000 */
[C---:B---3--:R-:W-:Y:S04]  /*15da0*/  HMMA.16816.F32.BF16 R52, R80.reuse, R92, R52 ;  /* 0x0000005c5034723c */ /* 0x048fe80000041834 */
[C---:B----4-:R-:W-:Y:S01]  /*15db0*/  F2FP.BF16.PACK_AB R142, R84.reuse, R85 ;  /* 0x00000055548e723e */ /* 0x050fe200000010ff */
[----:B------:R-:W-:Y:S02]  /*15dc0*/  FADD.FTZ R215, R84, R2 ;  /* 0x0000000254d77221 */ /* 0x000fe40000010000 */
[----:B------:R-:W-:Y:S01]  /*15dd0*/  FADD.FTZ R2, R112, R3 ;  /* 0x0000000370027221 */ /* 0x000fe20000010000 */
[C---:B------:R-:W-:Y:S04]  /*15de0*/  HMMA.16816.F32.BF16 R56, R80.reuse, R94, R56 ;  /* 0x0000005e5038723c */ /* 0x040fe80000041838 */
        /* <DEDUP_REMOVED lines=8> */
[----:B------:R-:W-:Y:S01]  /*15e70*/  HMMA.16816.F32.BF16 R72, R80, R106, R72 ;  /* 0x0000006a5048723c */ /* 0x000fe20000041848 */
[----:B------:R-:W2:Y:S03]  /*15e80*/  LDSM.16.MT88.4 R80, [R190+0x5800] ;  /* 0x00580000be50783b */ /* 0x000ea60000004200 */
[----:B------:R-:W-:Y:S04]  /*15e90*/  FADD.FTZ R2, R158, R2 ;  /* 0x000000029e027221 */ /* 0x000fe80000010000 */
[C---:B------:R-:W-:Y:S01]  /*15ea0*/  HMMA.16816.F32.BF16 R128, R140.reuse, R124, R8 ;  /* 0x0000007c8c80723c */ /* 0x040fe20000041808 */
[----:B------:R-:W3:Y:S04]  /*15eb0*/  LDSM.16.MT88.4 R8, [R192+0x5800] ;  /* 0x00580000c008783b */ /* 0x000ee80000004200 */
[----:B------:R-:W-:Y:S03]  /*15ec0*/  FADD.FTZ R2, R157, R2 ;  /* 0x000000029d027221 */ /* 0x000fe60000010000 */
[C---:B------:R-:W-:Y:S01]  /*15ed0*/  HMMA.16816.F32.BF16 R124, R140.reuse, R126, R16 ;  /* 0x0000007e8c7c723c */ /* 0x040fe20000041810 */
[----:B------:R-:W4:Y:S03]  /*15ee0*/  LDSM.16.MT88.4 R16, [R191+0x5800] ;  /* 0x00580000bf10783b */ /* 0x000f260000004200 */
        /* <DEDUP_REMOVED lines=13> */
[C---:B------:R-:W-:Y:S04]  /*15fc0*/  HMMA.16816.F32.BF16 R92, R140.reuse, R88, R44 ;  /* 0x000000588c5c723c */ /* 0x040fe8000004182c */
[----:B------:R-:W-:Y:S04]  /*15fd0*/  FADD.FTZ R2, R149, R2 ;  /* 0x0000000295027221 */ /* 0x000fe80000010000 */
[C---:B------:R-:W-:Y:S04]  /*15fe0*/  HMMA.16816.F32.BF16 R88, R140.reuse, R90, R48 ;  /* 0x0000005a8c58723c */ /* 0x040fe80000041830 */
[----:B------:R-:W-:Y:S04]  /*15ff0*/  FADD.FTZ R2, R148, R2 ;  /* 0x0000000294027221 */ /* 0x000fe80000010000 */
[C---:B--2---:R-:W-:Y:S04]  /*16000*/  HMMA.16816.F32.BF16 R84, R140.reuse, R80, R52 ;  /* 0x000000508c54723c */ /* 0x044fe80000041834 */
[----:B------:R-:W-:Y:S04]  /*16010*/  FADD.FTZ R2, R147, R2 ;  /* 0x0000000293027221 */ /* 0x000fe80000010000 */
[C---:B------:R-:W-:Y:S04]  /*16020*/  HMMA.16816.F32.BF16 R80, R140.reuse, R82, R56 ;  /* 0x000000528c50723c */ /* 0x040fe80000041838 */
[----:B------:R-:W-:Y:S04]  /*16030*/  FADD.FTZ R2, R146, R2 ;  /* 0x0000000292027221 */ /* 0x000fe80000010000 */
[C---:B---3--:R-:W-:Y:S04]  /*16040*/  HMMA.16816.F32.BF16 R60, R140.reuse, R8, R60 ;  /* 0x000000088c3c723c */ /* 0x048fe8000004183c */
[----:B------:R-:W-:Y:S03]  /*16050*/  FADD.FTZ R2, R145, R2 ;  /* 0x0000000291027221 */ /* 0x000fe60000010000 */
[----:B------:R-:W-:Y:S01]  /*16060*/  MOV R8, R4 ;  /* 0x0000000400087202 */ /* 0x000fe20000000f00 */
[C---:B------:R-:W-:Y:S04]  /*16070*/  HMMA.16816.F32.BF16 R64, R140.reuse, R10, R64 ;  /* 0x0000000a8c40723c */ /* 0x040fe80000041840 */
[----:B------:R-:W-:Y:S04]  /*16080*/  FADD.FTZ R2, R144, R2 ;  /* 0x0000000290027221 */ /* 0x000fe80000010000 */
[C---:B----4-:R-:W-:Y:S04]  /*16090*/  HMMA.16816.F32.BF16 R68, R140.reuse, R16, R68 ;  /* 0x000000108c44723c */ /* 0x050fe80000041844 */
[----:B------:R-:W-:Y:S01]  /*160a0*/  FADD.FTZ R236, R6, R2 ;  /* 0x0000000206ec7221 */ /* 0x000fe20000010000 */
[----:B------:R-:W-:Y:S03]  /*160b0*/  MOV R6, R5 ;  /* 0x0000000500067202 */ /* 0x000fe60000000f00 */
[----:B------:R-:W-:Y:S01]  /*160c0*/  HMMA.16816.F32.BF16 R72, R140, R18, R72 ;  /* 0x000000128c48723c */ /* 0x000fe20000041848 */
[----:B------:R-:W-:-:S07]  /*160d0*/  @P0 BRA `(.L_x_1042) ;  /* 0xffffbe8000000947 */ /* 0x000fce000383ffff */
.L_x_1021:
[----:B------:R-:W2:Y:S01]  /*160e0*/  LDL R2, [R1+0xc] ;  /* 0x00000c0001027983 */ /* 0x000ea20000100800 */
[----:B------:R-:W-:-:S05]  /*160f0*/  IMAD.MOV.U32 R3, RZ, RZ, c[0x0][0x2c4] ;  /* 0x0000b100ff037624 */ /* 0x000fca00078e00ff */
[----:B------:R-:W-:Y:S01]  /*16100*/  ISETP.NE.AND P1, PT, R3, 0x1, PT ;  /* 0x000000010300780c */ /* 0x000fe20003f25270 */
[----:B------:R-:W-:-:S05]  /*16110*/  IMAD.MOV.U32 R9, RZ, RZ, c[0x0][0x32c] ;  /* 0x0000cb00ff097624 */ /* 0x000fca00078e00ff */
[----:B------:R-:W-:Y:S02]  /*16120*/  ISETP.GE.AND P0, PT, R9, 0x1, PT ;  /* 0x000000010900780c */ /* 0x000fe40003f06270 */
[----:B------:R-:W-:Y:S02]  /*16130*/  IADD3 R3, R244, 0x1, -R243 ;  /* 0x00000001f4037810 */ /* 0x000fe40007ffe8f3 */
[----:B--2---:R-:W-:-:S05]  /*16140*/  IADD3 R2, R2, 0x7f, RZ ;  /* 0x0000007f02027810 */ /* 0x004fca0007ffe0ff */
        /* <DEDUP_REMOVED lines=15> */
.L_x_1045:
[----:B------:R-:W-:-:S04]  /*16240*/  MOV R4, 0x1 ;  /* 0x0000000100047802 */ /* 0x000fc80000000f00 */
[----:B------:R-:W-:-:S13]  /*16250*/  ISETP.NE.AND P0, PT, R4, c[0x0][0x32c], PT ;  /* 0x0000cb0004007a0c */ /* 0x000fda0003f05270 */
[----:B------:R-:W-:-:S05]  /*16260*/  @P0 IMAD.HI.U32 R4, R2, c[0x0][0x330], RZ ;  /* 0x0000cc0002040a27 */ /* 0x000fca00078e00ff */
[----:B------:R-:W-:Y:S02]  /*16270*/  @P0 SHF.R.U32.HI R2, RZ, c[0x0][0x334], R4 ;  /* 0x0000cd00ff020a19 */ /* 0x000fe40000011604 */
.L_x_1046:
[----:B------:R-:W-:Y:S05]  /*16280*/  BSYNC B0 ;  /* 0x0000000000007941 */ /* 0x000fea0003800000 */
.L_x_1044:
[----:B------:R-:W-:-:S05]  /*16290*/  IMAD R2, R2, c[0x0][0x32c], RZ ;  /* 0x0000cb0002027a24 */ /* 0x000fca00078e02ff */
[----:B------:R-:W-:-:S04]  /*162a0*/  IMNMX R3, R3, R2, !PT ;  /* 0x0000000203037217 */ /* 0x000fc80007800200 */
.L_x_1043:
        /* <DEDUP_REMOVED lines=9> */
.L_x_1058:
        /* <DEDUP_REMOVED lines=37> */
.L_x_1159:
        /* <DEDUP_REMOVED lines=23> */
.L_x_1160:
        /* <DEDUP_REMOVED lines=15> */
.L_x_1049:
[----:B--23--:R-:W-:Y:S05]  /*167f0*/  BSYNC B0 ;  /* 0x0000000000007941 */ /* 0x00cfea0003800000 */
.L_x_1048:
        /* <DEDUP_REMOVED lines=178> */
.L_x_1161:
        /* <DEDUP_REMOVED lines=23> */
.L_x_1162:
        /* <DEDUP_REMOVED lines=15> */
.L_x_1053:
[----:B------:R-:W-:Y:S05]  /*17580*/  BSYNC B0 ;  /* 0x0000000000007941 */ /* 0x000fea0003800000 */
.L_x_1052:
        /* <DEDUP_REMOVED lines=51> */
.L_x_1163:
[----:B-12---:R-:W-:Y:S01]  /*178c0*/  FMNMX.FTZ R4, R4, R2, !PT ;  /* 0x0000000204047209 */ /* 0x006fe20007810000 */
[----:B------:R-:W-:-:S05]  /*178d0*/  BRA.DIV ~URZ, `(.L_x_1057) ;  /* 0x0000bb227f007947 */ /* 0x000fca000b800000 */
[----:B------:R-:W1:Y:S02]  /*178e0*/  SHFL.BFLY PT, R2, R4, 0x1, 0x1f ;  /* 0x0c201f0004027f89 */ /* 0x000e6400000e0000 */
[----:B-1----:R-:W-:Y:S02]  /*178f0*/  FMNMX.FTZ R5, R4, R2, !PT ;  /* 0x0000000204057209 */ /* 0x002fe40007810000 */
[----:B------:R-:W1:Y:S02]  /*17900*/  SHFL.BFLY PT, R2, R140, 0x2, 0x1f ;  /* 0x0c401f008c027f89 */ /* 0x000e6400000e0000 */
[----:B-1----:R-:W-:Y:S05]  /*17910*/  FMNMX.FTZ R4, R140, R2, !PT ;  /* 0x000000028c047209 */ /* 0x002fea0007810000 */
[----:B------:R1:W2:Y:S02]  /*17920*/  SHFL.BFLY PT, R2, R4, 0x1, 0x1f ;  /* 0x0c201f0004027f89 */ /* 0x0002a400000e0000 */
.L_x_1164:
[----:B-12---:R-:W-:Y:S01]  /*17930*/  FMNMX.FTZ R4, R2, R4, !PT ;  /* 0x0000000402047209 */ /* 0x006fe20007810000 */
[C---:B------:R-:W-:Y:S01]  /*17940*/  FADD.FTZ R2, -R5.reuse, R6 ;  /* 0x0000000605027221 */ /* 0x040fe20000010100 */
[----:B------:R-:W-:Y:S01]  /*17950*/  WARPSYNC 0xffffffff ;  /* 0xffffffff00007948 */ /* 0x000fe20003800000 */
[----:B------:R-:W-:Y:S01]  /*17960*/  FMUL.FTZ R6, R5, c[0x0][0x2d0] ;  /* 0x0000b40005067a20 */ /* 0x000fe20000410000 */
[----:B------:R-:W-:Y:S01]  /*17970*/  ISETP.GT.AND P0, PT, R212, R246, PT ;  /* 0x000000f6d400720c */ /* 0x000fe20003f04270 */
[----:B------:R-:W-:Y:S01]  /*17980*/  FMUL.FTZ R2, R2, c[0x0][0x2d0] ;  /* 0x0000b40002027a20 */ /* 0x000fe20000410000 */
[----:B------:R-:W-:Y:S01]  /*17990*/  IADD3 R212, R212, -0x1, RZ ;  /* 0xffffffffd4d47810 */ /* 0x000fe20007ffe0ff */
        /* <DEDUP_REMOVED lines=27> */
[----:B------:R-:W-:Y:S10]  /*17b50*/  MUFU.EX2 R6, R9 ;  /* 0x0000000900067308 */ /* 0x000ff40000000800 */
[----:B------:R-:W1:Y:S02]  /*17b60*/  MUFU.EX2 R9, R17 ;  /* 0x0000001100097308 */ /* 0x000e640000000800 */
        /* <DEDUP_REMOVED lines=28> */
[----:B-1----:R-:W-:Y:S02]  /*17d30*/  FMUL.FTZ R58, R2, R82 ;  /* 0x00000052023a7220 */ /* 0x002fe40000410000 */
        /* <DEDUP_REMOVED lines=8> */
[----:B------:R-:W-:Y:S01]  /*17dc0*/  FFMA.FTZ R6, R59, c[0x0][0x2d0], -R6 ;  /* 0x0000b4003b067a23 */ /* 0x000fe20000010806 */
[----:B------:R-:W2:Y:S01]  /*17dd0*/  MUFU.EX2 R11, R11 ;  /* 0x0000000b000b7308 */ /* 0x000ea20000000800 */
[C---:B------:R-:W-:Y:S02]  /*17de0*/  FMUL.FTZ R59, R2.reuse, R83 ;  /* 0x00000053023b7220 */ /* 0x040fe40000410000 */
[----:B------:R-:W3:Y:S01]  /*17df0*/  LDSM.16.MT88.4 R80, [R189] ;  /* 0x00000000bd50783b */ /* 0x000ee20000004200 */
[C---:B------:R-:W-:Y:S02]  /*17e00*/  FMUL.FTZ R29, R3.reuse, R113 ;  /* 0x00000071031d7220 */ /* 0x040fe40000410000 */
[----:B------:R-:W-:Y:S02]  /*17e10*/  FMUL.FTZ R34, R2, R110 ;  /* 0x0000006e02227220 */ /* 0x000fe40000410000 */
[----:B------:R-:W-:Y:S02]  /*17e20*/  FADD.FTZ R8, R16, R8 ;  /* 0x0000000810087221 */ /* 0x000fe40000010000 */
[----:B------:R-:W-:Y:S01]  /*17e30*/  MUFU.EX2 R110, R143 ;  /* 0x0000008f006e7308 */ /* 0x000fe20000000800 */
[----:B------:R-:W-:Y:S02]  /*17e40*/  FMUL.FTZ R28, R3, R112 ;  /* 0x00000070031c7220 */ /* 0x000fe40000410000 */
[----:B------:R-:W-:Y:S02]  /*17e50*/  FADD.FTZ R148, R9, R8 ;  /* 0x0000000809947221 */ /* 0x000fe40000010000 */
[C---:B-1----:R-:W-:Y:S02]  /*17e60*/  FFMA.FTZ R10, R2.reuse, R236, R14 ;  /* 0x000000ec020a7223 */ /* 0x042fe4000001000e */
[C---:B------:R-:W-:Y:S02]  /*17e70*/  FMUL.FTZ R8, R3.reuse, R128 ;  /* 0x0000008003087220 */ /* 0x040fe40000410000 */
[C---:B------:R-:W-:Y:S01]  /*17e80*/  FMUL.FTZ R9, R3.reuse, R129 ;  /* 0x0000008103097220 */ /* 0x040fe20000410000 */
[----:B------:R-:W1:Y:S01]  /*17e90*/  MUFU.EX2 R113, R144 ;  /* 0x0000009000717308 */ /* 0x000e620000000800 */
[C---:B------:R-:W-:Y:S02]  /*17ea0*/  FMUL.FTZ R16, R3.reuse, R124 ;  /* 0x0000007c03107220 */ /* 0x040fe40000410000 */
[----:B------:R-:W-:Y:S01]  /*17eb0*/  FMUL.FTZ R17, R3, R125 ;  /* 0x0000007d03117220 */ /* 0x000fe20000410000 */
[C---:B--2---:R-:W-:Y:S01]  /*17ec0*/  F2FP.BF16.PACK_AB R141, R11.reuse, R14 ;  /* 0x0000000e0b8d723e */ /* 0x044fe200000010ff */
[----:B------:R-:W-:Y:S02]  /*17ed0*/  FADD.FTZ R112, R11, R10 ;  /* 0x0000000a0b707221 */ /* 0x000fe40000010000 */
[C---:B------:R-:W-:Y:S02]  /*17ee0*/  FMUL.FTZ R10, R2.reuse, R130 ;  /* 0x00000082020a7220 */ /* 0x040fe40000410000 */
[C---:B------:R-:W-:Y:S01]  /*17ef0*/  FMUL.FTZ R11, R2.reuse, R131 ;  /* 0x00000083020b7220 */ /* 0x040fe20000410000 */
[----:B------:R-:W2:Y:S01]  /*17f00*/  MUFU.EX2 R14, R153 ;  /* 0x00000099000e7308 */ /* 0x000ea20000000800 */
[C---:B------:R-:W-:Y:S02]  /*17f10*/  FMUL.FTZ R18, R2.reuse, R126 ;  /* 0x0000007e02127220 */ /* 0x040fe40000410000 */
[C---:B------:R-:W-:Y:S02]  /*17f20*/  FMUL.FTZ R19, R2.reuse, R127 ;  /* 0x0000007f02137220 */ /* 0x040fe40000410000 */
[C---:B------:R-:W-:Y:S01]  /*17f30*/  FMUL.FTZ R20, R3.reuse, R120 ;  /* 0x0000007803147220 */ /* 0x040fe20000410000 */
[----:B------:R-:W-:Y:S01]  /*17f40*/  LDSM.16.MT88.4 R124, [R189+0x2800] ;  /* 0x00280000bd7c783b */ /* 0x000fe20000004200 */
[C---:B------:R-:W-:Y:S02]  /*17f50*/  FMUL.FTZ R21, R3.reuse, R121 ;  /* 0x0000007903157220 */ /* 0x040fe40000410000 */
[C---:B------:R-:W-:Y:S01]  /*17f60*/  FMUL.FTZ R22, R2.reuse, R122 ;  /* 0x0000007a02167220 */ /* 0x040fe20000410000 */
[----:B------:R-:W-:Y:S01]  /*17f70*/  MUFU.EX2 R156, R156 ;  /* 0x0000009c009c7308 */ /* 0x000fe20000000800 */
[C---:B------:R-:W-:Y:S02]  /*17f80*/  FMUL.FTZ R23, R2.reuse, R123 ;  /* 0x0000007b02177220 */ /* 0x040fe40000410000 */
[----:B------:R-:W-:Y:S01]  /*17f90*/  FMUL.FTZ R24, R3, R116 ;  /* 0x0000007403187220 */ /* 0x000fe20000410000 */
[----:B-1----:R-:W-:Y:S01]  /*17fa0*/  F2FP.BF16.PACK_AB R143, R113, R110 ;  /* 0x0000006e718f723e */ /* 0x002fe200000010ff */
[C---:B------:R-:W-:Y:S02]  /*17fb0*/  FMUL.FTZ R25, R3.reuse, R117 ;  /* 0x0000007503197220 */ /* 0x040fe40000410000 */
[C---:B------:R-:W-:Y:S02]  /*17fc0*/  FMUL.FTZ R26, R2.reuse, R118 ;  /* 0x00000076021a7220 */ /* 0x040fe40000410000 */
[C---:B------:R-:W-:Y:S01]  /*17fd0*/  FMUL.FTZ R27, R2.reuse, R119 ;  /* 0x00000077021b7220 */ /* 0x040fe20000410000 */
[----:B------:R-:W-:Y:S01]  /*17fe0*/  MUFU.EX2 R153, R162 ;  /* 0x000000a200997308 */ /* 0x000fe20000000800 */
[C---:B---3--:R-:W-:Y:S01]  /*17ff0*/  HMMA.16816.F32.BF16 R8, R140.reuse, R80, R8 ;  /* 0x000000508c08723c */ /* 0x048fe20000041808 */
[----:B------:R-:W-:Y:S04]  /*18000*/  LDSM.16.MT88.4 R116, [R190+0x2800] ;  /* 0x00280000be74783b */ /* 0x000fe80000004200 */
[C---:B------:R-:W-:Y:S02]  /*18010*/  FMUL.FTZ R35, R2.reuse, R111 ;  /* 0x0000006f02237220 */ /* 0x040fe40000410000 */
[C---:B------:R-:W-:Y:S01]  /*18020*/  FMUL.FTZ R38, R2.reuse, R106 ;  /* 0x0000006a02267220 */ /* 0x040fe20000410000 */
[C---:B------:R-:W-:Y:S01]  /*18030*/  HMMA.16816.F32.BF16 R16, R140.reuse, R82, R16 ;  /* 0x000000528c10723c */ /* 0x040fe20000041810 */
[----:B------:R-:W1:Y:S01]  /*18040*/  LDSM.16.MT88.4 R80, [R190] ;  /* 0x00000000be50783b */ /* 0x000e620000004200 */
[----:B------:R-:W-:Y:S02]  /*18050*/  MUFU.EX2 R240, R146 ;  /* 0x0000009200f07308 */ /* 0x000fe40000000800 */
[C---:B------:R-:W-:Y:S02]  /*18060*/  FMUL.FTZ R39, R2.reuse, R107 ;  /* 0x0000006b02277220 */ /* 0x040fe40000410000 */
[C---:B------:R-:W-:Y:S02]  /*18070*/  FMUL.FTZ R40, R3.reuse, R96 ;  /* 0x0000006003287220 */ /* 0x040fe40000410000 */
[C---:B------:R-:W-:Y:S04]  /*18080*/  FMUL.FTZ R41, R3.reuse, R97 ;  /* 0x0000006103297220 */ /* 0x040fe80000410000 */
[C---:B------:R-:W-:Y:S01]  /*18090*/  FMUL.FTZ R42, R2.reuse, R98 ;  /* 0x00000062022a7220 */ /* 0x040fe20000410000 */
[----:B------:R-:W-:Y:S01]  /*180a0*/  MUFU.EX2 R239, R145 ;  /* 0x0000009100ef7308 */ /* 0x000fe20000000800 */
[C---:B------:R-:W-:Y:S02]  /*180b0*/  FMUL.FTZ R43, R2.reuse, R99 ;  /* 0x00000063022b7220 */ /* 0x040fe40000410000 */
[----:B------:R-:W-:Y:S01]  /*180c0*/  LDSM.16.MT88.4 R96, [R190+0x1800] ;  /* 0x00180000be60783b */ /* 0x000fe20000004200 */
        /* <DEDUP_REMOVED lines=9> */
[----:B------:R-:W-:Y:S01]  /*18160*/  LDSM.16.MT88.4 R84, [R189+0x800] ;  /* 0x00080000bd54783b */ /* 0x000fe20000004200 */
        /* <DEDUP_REMOVED lines=33> */
[C---:B-1----:R-:W-:Y:S03]  /*18380*/  HMMA.16816.F32.BF16 R28, R140.reuse, R80, R28 ;  /* 0x000000508c1c723c */ /* 0x042fe6000004181c */
[C---:B------:R-:W-:Y:S03]  /*18390*/  FMUL.FTZ R74, R2.reuse, R74 ;  /* 0x0000004a024a7220 */ /* 0x040fe60000410000 */
[----:B------:R-:W-:Y:S01]  /*183a0*/  MUFU.EX2 R105, R218 ;  /* 0x000000da00697308 */ /* 0x000fe20000000800 */
[----:B------:R-:W-:Y:S01]  /*183b0*/  FMUL.FTZ R75, R2, R75 ;  /* 0x0000004b024b7220 */ /* 0x000fe20000410000 */
[C---:B------:R-:W-:Y:S01]  /*183c0*/  HMMA.16816.F32.BF16 R32, R140.reuse, R82, R32 ;  /* 0x000000528c20723c */ /* 0x040fe20000041820 */
[----:B------:R-:W1:Y:S03]  /*183d0*/  LDSM.16.MT88.4 R80, [R191] ;  /* 0x00000000bf50783b */ /* 0x000e660000004200 */
[----:B--2---:R-:W-:Y:S04]  /*183e0*/  FADD.FTZ R2, R14, R148 ;  /* 0x000000940e027221 */ /* 0x004fe80000010000 */
        /* <DEDUP_REMOVED lines=13> */
[----:B------:R-:W1:Y:S01]  /*184c0*/  MUFU.EX2 R3, R152 ;  /* 0x0000009800037308 */ /* 0x000e620000000800 */
[C---:B------:R-:W-:Y:S01]  /*184d0*/  HMMA.16816.F32.BF16 R48, R140.reuse, R82, R48 ;  /* 0x000000528c30723c */ /* 0x040fe20000041830 */
[----:B------:R-:W2:Y:S08]  /*184e0*/  LDSM.16.MT88.4 R80, [R190+0x3000] ;  /* 0x00300000be50783b */ /* 0x000eb00000004200 */
[----:B------:R-:W-:Y:S10]  /*184f0*/  MUFU.EX2 R152, R215 ;  /* 0x000000d700987308 */ /* 0x000ff40000000800 */
[----:B------:R-:W-:Y:S01]  /*18500*/  MUFU.EX2 R146, R229 ;  /* 0x000000e500927308 */ /* 0x000fe20000000800 */
[----:B-1----:R-:W-:Y:S04]  /*18510*/  FADD.FTZ R2, R3, R2 ;  /* 0x0000000203027221 */ /* 0x002fe80000010000 */
[----:B------:R-:W-:Y:S05]  /*18520*/  FADD.FTZ R2, R89, R2 ;  /* 0x0000000259027221 */ /* 0x000fea0000010000 */
[----:B------:R-:W1:Y:S01]  /*18530*/  MUFU.EX2 R145, R231 ;  /* 0x000000e700917308 */ /* 0x000e620000000800 */
[C---:B------:R-:W-:Y:S09]  /*18540*/  FADD.FTZ R2, R88.reuse, R2 ;  /* 0x0000000258027221 */ /* 0x040ff20000010000 */
[----:B------:R-:W-:Y:S01]  /*18550*/  MUFU.EX2 R144, R233 ;  /* 0x000000e900907308 */ /* 0x000fe20000000800 */
[C---:B--2---:R-:W-:Y:S08]  /*18560*/  HMMA.16816.F32.BF16 R52, R140.reuse, R80, R52 ;  /* 0x000000508c34723c */ /* 0x044ff00000041834 */
[C---:B------:R-:W-:Y:S01]  /*18570*/  HMMA.16816.F32.BF16 R56, R140.reuse, R82, R56 ;  /* 0x000000528c38723c */ /* 0x040fe20000041838 */
[----:B------:R-:W2:Y:S01]  /*18580*/  LDSM.16.MT88.4 R80, [R192+0x3000] ;  /* 0x00300000c050783b */ /* 0x000ea20000004200 */
[----:B------:R-:W3:Y:S06]  /*18590*/  MUFU.EX2 R6, R6 ;  /* 0x0000000600067308 */ /* 0x000eec0000000800 */
[C---:B--2---:R-:W-:Y:S08]  /*185a0*/  HMMA.16816.F32.BF16 R60, R140.reuse, R80, R60 ;  /* 0x000000508c3c723c */ /* 0x044ff0000004183c */
[C---:B------:R-:W-:Y:S01]  /*185b0*/  HMMA.16816.F32.BF16 R64, R140.reuse, R82, R64 ;  /* 0x000000528c40723c */ /* 0x040fe20000041840 */
[----:B------:R-:W2:Y:S07]  /*185c0*/  LDSM.16.MT88.4 R80, [R191+0x3000] ;  /* 0x00300000bf50783b */ /* 0x000eae0000004200 */
[C---:B--2---:R-:W-:Y:S07]  /*185d0*/  HMMA.16816.F32.BF16 R68, R140.reuse, R80, R68 ;  /* 0x000000508c44723c */ /* 0x044fee0000041844 */
[----:B------:R-:W-:Y:S01]  /*185e0*/  F2FP.BF16.PACK_AB R80, R3, R14 ;  /* 0x0000000e0350723e */ /* 0x000fe200000010ff */
[----:B------:R-:W-:Y:S01]  /*185f0*/  HMMA.16816.F32.BF16 R72, R140, R82, R72 ;  /* 0x000000528c48723c */ /* 0x000fe20000041848 */
[----:B------:R-:W2:Y:S03]  /*18600*/  MUFU.EX2 R14, R161 ;  /* 0x000000a1000e7308 */ /* 0x000ea60000000800 */
[----:B------:R-:W-:Y:S03]  /*18610*/  F2FP.BF16.PACK_AB R81, R239, R240 ;  /* 0x000000f0ef51723e */ /* 0x000fe600000010ff */
[----:B------:R-:W-:Y:S02]  /*18620*/  F2FP.BF16.PACK_AB R82, R88, R89 ;  /* 0x000000595852723e */ /* 0x000fe400000010ff */
[----:B------:R-:W4:Y:S02]  /*18630*/  LDSM.16.MT88.4 R88, [R190+0x800] ;  /* 0x00080000be58783b */ /* 0x000f240000004200 */
[----:B------:R-:W5:Y:S01]  /*18640*/  MUFU.EX2 R3, R160 ;  /* 0x000000a000037308 */ /* 0x000f620000000800 */
[----:B------:R-:W-:Y:S02]  /*18650*/  F2FP.BF16.PACK_AB R83, R236, R238 ;  /* 0x000000eeec53723e */ /* 0x000fe400000010ff */
[----:B-1----:R-:W-:Y:S02]  /*18660*/  F2FP.BF16.PACK_AB R141, R145, R146 ;  /* 0x00000092918d723e */ /* 0x002fe400000010ff */
[----:B---3--:R-:W-:Y:S03]  /*18670*/  F2FP.BF16.PACK_AB R143, R6, R144 ;  /* 0x00000090068f723e */ /* 0x008fe600000010ff */
[C---:B------:R-:W-:Y:S05]  /*18680*/  HMMA.16816.F32.BF16 R8, R80.reuse, R84, R8 ;  /* 0x000000545008723c */ /* 0x040fea0000041808 */
[----:B--2---:R-:W-:Y:S03]  /*18690*/  FADD.FTZ R2, R14, R2 ;  /* 0x000000020e027221 */ /* 0x004fe60000010000 */
[C---:B------:R-:W-:Y:S01]  /*186a0*/  HMMA.16816.F32.BF16 R16, R80.reuse, R86, R16 ;  /* 0x000000565010723c */ /* 0x040fe20000041810 */
[----:B------:R-:W1:Y:S03]  /*186b0*/  LDSM.16.MT88.4 R84, [R192+0x800] ;  /* 0x00080000c054783b */ /* 0x000e660000004200 */
[----:B-----5:R-:W-:Y:S04]  /*186c0*/  FADD.FTZ R2, R3, R2 ;  /* 0x0000000203027221 */ /* 0x020fe80000010000 */
[----:B------:R-:W-:Y:S04]  /*186d0*/  FADD.FTZ R2, R93, R2 ;  /* 0x000000025d027221 */ /* 0x000fe80000010000 */
[C---:B------:R-:W-:Y:S01]  /*186e0*/  FADD.FTZ R2, R92.reuse, R2 ;  /* 0x000000025c027221 */ /* 0x040fe20000010000 */
[C---:B----4-:R-:W-:Y:S08]  /*186f0*/  HMMA.16816.F32.BF16 R20, R80.reuse, R88, R20 ;  /* 0x000000585014723c */ /* 0x050ff00000041814 */
        /* <DEDUP_REMOVED lines=171> */
.L_x_1047:
[----:B------:R-:W-:-:S13]  /*191b0*/  ISETP.GE.AND P0, PT, R212, R242, PT ;  /* 0x000000f2d400720c */ /* 0x000fda0003f06270 */
[----:B------:R-:W-:Y:S05]  /*191c0*/  @!P0 BRA `(.L_x_1059) ;  /* 0x0000408000008947 */ /* 0x000fea0003800000 */
[----:B------:R-:W-:Y:S02]  /*191d0*/  MOV R14, R8 ;  /* 0x00000008000e7202 */ /* 0x000fe40000000f00 */
[----:B------:R-:W-:Y:S02]  /*191e0*/  MOV R6, R5 ;  /* 0x0000000500067202 */ /* 0x000fe40000000f00 */
.L_x_1077:
[----:B------:R-:W-:Y:S04]  /*191f0*/  DEPBAR.LE SB0, 0x0 ;  /* 0x000080000000791a */ /* 0x000fe80000000000 */
[----:B------:R-:W-:Y:S01]  /*19200*/  WARPSYNC 0xffffffff ;  /* 0xffffffff00007948 */ /* 0x000fe20003800000 */
[----:B------:R-:W-:Y:S01]  /*19210*/  BAR.SYNC.DEFER_BLOCKING 0x0 ;  /* 0x0000000000007b1d */ /* 0x000fe20000010000 */
[----:B------:R-:W-:Y:S01]  /*19220*/  SHF.R.S32.HI R2, RZ, 0x1f, R214 ;  /* 0x0000001fff027819 */ /* 0x000fe200000114d6 */
[----:B------:R-:W-:Y:S01]  /*19230*/  IMAD.SHL.U32 R20, R76, 0x2, RZ ;  /* 0x000000024c147824 */ /* 0x000fe200078e00ff */
[----:B------:R-:W-:Y:S02]  /*19240*/  SHF.R.S32.HI R5, RZ, 0x1f, R213 ;  /* 0x0000001fff057819 */ /* 0x000fe400000114d5 */
[C---:B------:R-:W-:Y:S01]  /*19250*/  SHF.L.U64.HI R23, R211.reuse, 0x1, R237 ;  /* 0x00000001d3177819 */ /* 0x040fe200000102ed */
[----:B------:R-:W-:Y:S01]  /*19260*/  IMAD R4, R2, c[0x0][0x208], RZ ;  /* 0x0000820002047a24 */ /* 0x000fe200078e02ff */
[----:B------:R-:W-:Y:S01]  /*19270*/  SHF.L.U32 R22, R211, 0x1, RZ ;  /* 0x00000001d3167819 */ /* 0x000fe200000006ff */
[----:B------:R-:W-:Y:S01]  /*19280*/  IMAD.WIDE.U32 R2, R214, c[0x0][0x208], RZ ;  /* 0x00008200d6027a25 */ /* 0x000fe200078e00ff */
[----:B------:R-:W-:Y:S03]  /*19290*/  SHF.L.U64.HI R21, R76, 0x1, R77 ;  /* 0x000000014c157819 */ /* 0x000fe6000001024d */
[----:B------:R-:W-:Y:S02]  /*192a0*/  IMAD R4, R214, c[0x0][0x20c], R4 ;  /* 0x00008300d6047a24 */ /* 0x000fe400078e0204 */
[----:B------:R-:W-:Y:S02]  /*192b0*/  IMAD R5, R5, c[0x0][0x218], RZ ;  /* 0x0000860005057a24 */ /* 0x000fe400078e02ff */
[----:B------:R-:W-:Y:S02]  /*192c0*/  IMAD.IADD R3, R3, 0x1, R4 ;  /* 0x0000000103037824 */ /* 0x000fe400078e0204 */
[C---:B------:R-:W-:Y:S02]  /*192d0*/  IMAD R5, R213.reuse, c[0x0][0x21c], R5 ;  /* 0x00008700d5057a24 */ /* 0x040fe400078e0205 */
[----:B------:R-:W-:Y:S01]  /*192e0*/  IMAD.WIDE.U32 R2, R213, c[0x0][0x218], R2 ;  /* 0x00008600d5027a25 */ /* 0x000fe200078e0002 */
[----:B------:R1:W2:Y:S04]  /*192f0*/  LDSM.16.M88.4 R16, [R188] ;  /* 0x00000000bc10783b */ /* 0x0002a80000000200 */
[----:B------:R-:W-:Y:S01]  /*19300*/  IADD3 R2, P0, R248, R2, RZ ;  /* 0x00000002f8027210 */ /* 0x000fe20007f1e0ff */
[----:B------:R1:W3:Y:S03]  /*19310*/  LDSM.16.M88.4 R24, [R188+0x800] ;  /* 0x00080000bc18783b */ /* 0x0002e60000000200 */
[----:B------:R-:W-:Y:S02]  /*19320*/  IADD3.X R3, R247, R3, R5, P0, !PT ;  /* 0x00000003f7037210 */ /* 0x000fe400007fe405 */
[C---:B------:R-:W-:Y:S01]  /*19330*/  LEA R8, P0, R2.reuse, c[0x0][0x1f8], 0x1 ;  /* 0x00007e0002087a11 */ /* 0x040fe200078008ff */
[----:B------:R1:W4:Y:S03]  /*19340*/  LDSM.16.M88.4 R32, [R188+0x1000] ;  /* 0x00100000bc20783b */ /* 0x0003260000000200 */
[----:B------:R-:W-:Y:S01]  /*19350*/  LEA.HI.X R4, R2, c[0x0][0x1fc], R3, 0x1, P0 ;  /* 0x00007f0002047a11 */ /* 0x000fe200000f0c03 */
        /* <DEDUP_REMOVED lines=9> */
[----:B------:R-:W-:-:S05]  /*193f0*/  BRA.DIV ~URZ, `(.L_x_1060) ;  /* 0x0000a0e27f007947 */ /* 0x000fca000b800000 */
[----:B--23--:R2:W3:Y:S02]  /*19400*/  SHFL.IDX PT, R5, R4, RZ, 0x181f ;  /* 0x00181fff04057589 */ /* 0x00c4e400000e0000 */
.L_x_1165:
        /* <DEDUP_REMOVED lines=16> */
[----:B------:R-:W-:Y:S05]  /*19510*/  IADD3.X R53, RZ, R3, R23, P1, P0 ;  /* 0x00000003ff357210 */ /* 0x000fea0000fe0417 */
[----:B------:R5:W4:Y:S01]  /*19520*/  SHFL.IDX PT, R3, R8, 0x1, 0x181f ;  /* 0x00381f0008037f89 */ /* 0x000b2200000e0000 */
[C---:B--2---:R-:W-:Y:S05]  /*19530*/  IADD3 R30, P0, R2.reuse, R20, RZ ;  /* 0x00000014021e7210 */ /* 0x044fea0007f1e0ff */
[C---:B---3--:R-:W-:Y:S01]  /*19540*/  IMAD.X R31, R5.reuse, 0x1, R21, P0 ;  /* 0x00000001051f7824 */ /* 0x048fe200000e0615 */
[C---:B-----5:R-:W-:Y:S03]  /*19550*/  HMMA.16816.F32.BF16 R8, R132.reuse, R16, RZ ;  /* 0x000000108408723c */ /* 0x060fe600000418ff */
[----:B------:R-:W-:Y:S01]  /*19560*/  IADD3 R28, P0, R2, R22, RZ ;  /* 0x00000016021c7210 */ /* 0x000fe20007f1e0ff */
[----:B------:R2:W-:Y:S04]  /*19570*/  LDGSTS.E.BYPASS.LTC128B.128 [R241+0x100], [R30.64], !P3 ;  /* 0x001000001ef17fae */ /* 0x0005e8000d901d48 */
[C---:B------:R-:W-:Y:S01]  /*19580*/  HMMA.16816.F32.BF16 R16, R132.reuse, R18, RZ ;  /* 0x000000128410723c */ /* 0x040fe200000418ff */
[----:B------:R-:W-:Y:S03]  /*19590*/  IMAD.X R29, R5, 0x1, R23, P0 ;  /* 0x00000001051d7824 */ /* 0x000fe600000e0617 */
[C---:B----4-:R-:W-:Y:S02]  /*195a0*/  IADD3 R4, P0, R3.reuse, R20, RZ ;  /* 0x0000001403047210 */ /* 0x050fe40007f1e0ff */
[----:B------:R2:W-:Y:S03]  /*195b0*/  LDGSTS.E.BYPASS.LTC128B.128 [R241+0x3100], [R28.64], !P2 ;  /* 0x031000001cf17fae */ /* 0x0005e6000d101d48 */
[C---:B------:R-:W-:Y:S03]  /*195c0*/  IMAD.X R5, R36.reuse, 0x1, R21, P0 ;  /* 0x0000000124057824 */ /* 0x040fe600000e0615 */
[----:B------:R-:W-:Y:S02]  /*195d0*/  IADD3 R2, P0, R3, R22, RZ ;  /* 0x0000001603027210 */ /* 0x000fe40007f1e0ff */
[----:B------:R3:W-:Y:S03]  /*195e0*/  LDGSTS.E.BYPASS.LTC128B.128 [R241+0x1100], [R4.64], !P3 ;  /* 0x0110000004f17fae */ /* 0x0007e6000d901d48 */
[----:B------:R-:W-:Y:S01]  /*195f0*/  IMAD.X R3, R36, 0x1, R23, P0 ;  /* 0x0000000124037824 */ /* 0x000fe200000e0617 */
[----:B------:R-:W-:Y:S01]  /*19600*/  ISETP.NE.U32.AND P0, PT, R37, RZ, PT ;  /* 0x000000ff2500720c */ /* 0x000fe20003f05070 */
[C---:B------:R-:W-:Y:S03]  /*19610*/  HMMA.16816.F32.BF16 R20, R132.reuse, R24, RZ ;  /* 0x000000188414723c */ /* 0x040fe600000418ff */
[----:B------:R3:W-:Y:S05]  /*19620*/  LDGSTS.E.BYPASS.LTC128B.128 [R241+0x4100], [R2.64], !P2 ;  /* 0x0410000002f17fae */ /* 0x0007ea000d101d48 */
[C---:B------:R-:W-:Y:S04]  /*19630*/  HMMA.16816.F32.BF16 R24, R132.reuse, R26, RZ ;  /* 0x0000001a8418723c */ /* 0x040fe800000418ff */
[----:B------:R4:W-:Y:S01]  /*19640*/  LDGSTS.E.BYPASS.LTC128B.128.ZFILL [R241+0x2100], [R38.64], P0 ;  /* 0x0210000026f17fae */ /* 0x0009e20008141d48 */
[----:B------:R-:W-:Y:S03]  /*19650*/  ISETP.NE.U32.AND P0, PT, R44, RZ, PT ;  /* 0x000000ff2c00720c */ /* 0x000fe60003f05070 */
[C---:B--2---:R-:W-:Y:S08]  /*19660*/  HMMA.16816.F32.BF16 R28, R132.reuse, R32, RZ ;  /* 0x00000020841c723c */ /* 0x044ff000000418ff */
[C---:B------:R-:W-:Y:S02]  /*19670*/  HMMA.16816.F32.BF16 R32, R132.reuse, R34, RZ ;  /* 0x000000228420723c */ /* 0x040fe400000418ff */
[----:B------:R2:W-:Y:S01]  /*19680*/  LDGSTS.E.BYPASS.LTC128B.128.ZFILL [R241+0x5100], [R52.64], P0 ;  /* 0x0510000034f17fae */ /* 0x0005e20008141d48 */
[----:B------:R-:W-:Y:S06]  /*19690*/  ISETP.GT.AND P0, PT, R212, R242, PT ;  /* 0x000000f2d400720c */ /* 0x000fec0003f04270 */
[----:B------:R-:W0:Y:S01]  /*196a0*/  LDGDEPBAR ;  /* 0x00000000000079af */ /* 0x000e220000000000 */
[C---:B-1--4-:R-:W-:Y:S08]  /*196b0*/  HMMA.16816.F32.BF16 R36, R132.reuse, R40, RZ ;  /* 0x000000288424723c */ /* 0x052ff000000418ff */
[C---:B------:R-:W-:Y:S08]  /*196c0*/  HMMA.16816.F32.BF16 R40, R132.reuse, R42, RZ ;  /* 0x0000002a8428723c */ /* 0x040ff000000418ff */
[C---:B------:R-:W-:Y:S08]  /*196d0*/  HMMA.16816.F32.BF16 R44, R132.reuse, R48, RZ ;  /* 0x00000030842c723c */ /* 0x040ff000000418ff */
        /* <DEDUP_REMOVED lines=61> */
[----:B------:R-:W5:Y:S07]  /*19ab0*/  LDSM.16.M88.4 R152, [R194] ;  /* 0x00000000c298783b */ /* 0x000f6e0000000200 */
[C---:B---3--:R-:W-:Y:S08]  /*19ac0*/  HMMA.16816.F32.BF16 R28, R172.reuse, R156, R28 ;  /* 0x0000009cac1c723c */ /* 0x048ff0000004181c */
[C---:B------:R-:W-:Y:S01]  /*19ad0*/  HMMA.16816.F32.BF16 R32, R172.reuse, R158, R32 ;  /* 0x0000009eac20723c */ /* 0x040fe20000041820 */
[----:B------:R-:W3:Y:S07]  /*19ae0*/  LDSM.16.M88.4 R156, [R195] ;  /* 0x00000000c39c783b */ /* 0x000eee0000000200 */
[C---:B-1----:R-:W-:Y:S08]  /*19af0*/  HMMA.16816.F32.BF16 R36, R172.reuse, R140, R36 ;  /* 0x0000008cac24723c */ /* 0x042ff00000041824 */
[C---:B------:R-:W-:Y:S01]  /*19b00*/  HMMA.16816.F32.BF16 R40, R172.reuse, R142, R40 ;  /* 0x0000008eac28723c */ /* 0x040fe20000041828 */
[----:B------:R-:W1:Y:S07]  /*19b10*/  LDSM.16.M88.4 R140, [R196] ;  /* 0x00000000c48c783b */ /* 0x000e6e0000000200 */
[C---:B--2---:R-:W-:Y:S08]  /*19b20*/  HMMA.16816.F32.BF16 R44, R172.reuse, R144, R44 ;  /* 0x00000090ac2c723c */ /* 0x044ff0000004182c */
[C---:B------:R-:W-:Y:S01]  /*19b30*/  HMMA.16816.F32.BF16 R48, R172.reuse, R146, R48 ;  /* 0x00000092ac30723c */ /* 0x040fe20000041830 */
[----:B------:R-:W2:Y:S07]  /*19b40*/  LDSM.16.M88.4 R144, [R197] ;  /* 0x00000000c590783b */ /* 0x000eae0000000200 */
[C---:B----4-:R-:W-:Y:S08]  /*19b50*/  HMMA.16816.F32.BF16 R52, R172.reuse, R148, R52 ;  /* 0x00000094ac34723c */ /* 0x050ff00000041834 */
[----:B------:R-:W-:Y:S01]  /*19b60*/  HMMA.16816.F32.BF16 R56, R172, R150, R56 ;  /* 0x00000096ac38723c */ /* 0x000fe20000041838 */
[----:B------:R-:W4:Y:S07]  /*19b70*/  LDSM.16.M88.4 R148, [R198] ;  /* 0x00000000c694783b */ /* 0x000f2e0000000200 */
[C---:B-----5:R-:W-:Y:S08]  /*19b80*/  HMMA.16816.F32.BF16 R8, R176.reuse, R152, R8 ;  /* 0x00000098b008723c */ /* 0x060ff00000041808 */
[C---:B------:R-:W-:Y:S01]  /*19b90*/  HMMA.16816.F32.BF16 R16, R176.reuse, R154, R16 ;  /* 0x0000009ab010723c */ /* 0x040fe20000041810 */
[----:B------:R-:W5:Y:S07]  /*19ba0*/  LDSM.16.M88.4 R152, [R199] ;  /* 0x00000000c798783b */ /* 0x000f6e0000000200 */
[C---:B---3--:R-:W-:Y:S08]  /*19bb0*/  HMMA.16816.F32.BF16 R20, R176.reuse, R156, R20 ;  /* 0x0000009cb014723c */ /* 0x048ff00000041814 */
        /* <DEDUP_REMOVED lines=17> */
[C---:B-1----:R-:W-:Y:S08]  /*19cd0*/  HMMA.16816.F32.BF16 R20, R180.reuse, R140, R20 ;  /* 0x0000008cb414723c */ /* 0x042ff00000041814 */
[C---:B------:R-:W-:Y:S01]  /*19ce0*/  HMMA.16816.F32.BF16 R24, R180.reuse, R142, R24 ;  /* 0x0000008eb418723c */ /* 0x040fe20000041818 */
[----:B------:R-:W1:Y:S07]  /*19cf0*/  LDSM.16.M88.4 R140, [R15] ;  /* 0x000000000f8c783b */ /* 0x000e6e0000000200 */
        /* <DEDUP_REMOVED lines=12> */
[C---:B-1----:R-:W-:Y:S08]  /*19dc0*/  HMMA.16816.F32.BF16 R8, R184.reuse, R140, R8 ;  /* 0x0000008cb808723c */ /* 0x042ff00000041808 */
[C---:B------:R-:W-:Y:S01]  /*19dd0*/  HMMA.16816.F32.BF16 R16, R184.reuse, R142, R16 ;  /* 0x0000008eb810723c */ /* 0x040fe20000041810 */
[----:B------:R-:W1:Y:S01]  /*19de0*/  LDSM.16.M88.4 R140, [R15+0x2800] ;  /* 0x002800000f8c783b */ /* 0x000e620000000200 */
[----:B------:R-:W-:Y:S06]  /*19df0*/  DEPBAR.LE SB0, 0x0 ;  /* 0x000080000000791a */ /* 0x000fec0000000000 */
[C---:B--2---:R-:W-:Y:S01]  /*19e00*/  HMMA.16816.F32.BF16 R20, R184.reuse, R144, R20 ;  /* 0x00000090b814723c */ /* 0x044fe20000041814 */
[----:B------:R-:W-:Y:S07]  /*19e10*/  BAR.SYNC.DEFER_BLOCKING 0x0 ;  /* 0x0000000000007b1d */ /* 0x000fee0000010000 */
[C---:B------:R-:W-:Y:S08]  /*19e20*/  HMMA.16816.F32.BF16 R24, R184.reuse, R146, R24 ;  /* 0x00000092b818723c */ /* 0x040ff00000041818 */
[C---:B----4-:R-:W-:Y:S08]  /*19e30*/  HMMA.16816.F32.BF16 R28, R184.reuse, R148, R28 ;  /* 0x00000094b81c723c */ /* 0x050ff0000004181c */
[C---:B------:R-:W-:Y:S08]  /*19e40*/  HMMA.16816.F32.BF16 R32, R184.reuse, R150, R32 ;  /* 0x00000096b820723c */ /* 0x040ff00000041820 */
[C---:B-----5:R-:W-:Y:S08]  /*19e50*/  HMMA.16816.F32.BF16 R36, R184.reuse, R152, R36 ;  /* 0x00000098b824723c */ /* 0x060ff00000041824 */
[C---:B------:R-:W-:Y:S08]  /*19e60*/  HMMA.16816.F32.BF16 R40, R184.reuse, R154, R40 ;  /* 0x0000009ab828723c */ /* 0x040ff00000041828 */
[C---:B---3--:R-:W-:Y:S08]  /*19e70*/  HMMA.16816.F32.BF16 R44, R184.reuse, R156, R44 ;  /* 0x0000009cb82c723c */ /* 0x048ff0000004182c */
        /* <DEDUP_REMOVED lines=9> */
[C---:B------:R-:W-:Y:S01]  /*19f10*/  IMAD.SHL.U32 R143, R211.reuse, 0x2, RZ ;  /* 0x00000002d38f7824 */ /* 0x040fe200078e00ff */
[----:B------:R-:W3:Y:S01]  /*19f20*/  LDL.64 R218, [R1] ;  /* 0x0000000001da7983 */ /* 0x000ee20000100a00 */
[----:B------:R-:W-:Y:S01]  /*19f30*/  IMAD.SHL.U32 R141, R76, 0x2, RZ ;  /* 0x000000024c8d7824 */ /* 0x000fe200078e00ff */
        /* <DEDUP_REMOVED lines=31> */
.L_x_1166:
[----:B------:R-:W-:-:S05]  /*1a130*/  BRA.DIV ~URZ, `(.L_x_1064) ;  /* 0x000094727f007947 */ /* 0x000fca000b800000 */
[----:B------:R-:W3:Y:S04]  /*1a140*/  SHFL.IDX PT, R2, R140, RZ, 0x181f ;  /* 0x00181fff8c027589 */ /* 0x000ee800000e0000 */
[----:B------:R-:W-:Y:S01]  /*1a150*/  SHFL.IDX PT, R5, R140, 0x2, 0x181f ;  /* 0x00581f008c057f89 */ /* 0x000fe200000e0000 */
[C---:B---3--:R-:W-:Y:S05]  /*1a160*/  IADD3 R146, P0, R2.reuse, R141, RZ ;  /* 0x0000008d02927210 */ /* 0x048fea0007f1e0ff */
[C---:B--2---:R-:W-:Y:S01]  /*1a170*/  IMAD.X R147, R145.reuse, 0x1, R142, P0 ;  /* 0x0000000191937824 */ /* 0x044fe200000e068e */
[----:B------:R-:W-:Y:S04]  /*1a180*/  IADD3 R2, P0, R2, R143, RZ ;  /* 0x0000008f02027210 */ /* 0x000fe80007f1e0ff */
[----:B------:R-:W-:Y:S01]  /*1a190*/  @!PT LDS RZ, [RZ] ;  /* 0x00000000fffff984 */ /* 0x000fe20000000800 */
[----:B------:R2:W-:Y:S01]  /*1a1a0*/  LDGSTS.E.BYPASS.LTC128B.128 [R210+0x8100], [R146.64], !P3 ;  /* 0x0810000092d27fae */ /* 0x0005e2000d901d48 */
[----:B------:R-:W-:Y:S05]  /*1a1b0*/  IMAD.X R3, R145, 0x1, R144, P0 ;  /* 0x0000000191037824 */ /* 0x000fea00000e0690 */
        /* <DEDUP_REMOVED lines=9> */
[----:B------:R2:W-:Y:S03]  /*1a250*/  LDGSTS.E.BYPASS.LTC128B.128 [R210+0xc100], [R2.64], !P2 ;  /* 0x0c10000002d27fae */ /* 0x0005e6000d101d48 */
.L_x_1167:
[C---:B-12---:R-:W-:Y:S05]  /*1a260*/  IADD3 R2, P0, R5.reuse, R141, RZ ;  /* 0x0000008d05027210 */ /* 0x046fea0007f1e0ff */
[C---:B------:R-:W-:Y:S05]  /*1a270*/  IMAD.X R3, R4.reuse, 0x1, R142, P0 ;  /* 0x0000000104037824 */ /* 0x040fea00000e068e */
[----:B------:R-:W-:Y:S01]  /*1a280*/  @!PT LDS RZ, [RZ] ;  /* 0x00000000fffff984 */ /* 0x000fe20000000800 */
[----:B------:R-:W-:Y:S01]  /*1a290*/  @!PT LDS RZ, [RZ] ;  /* 0x00000000fffff984 */ /* 0x000fe20000000800 */
[----:B------:R-:W-:Y:S01]  /*1a2a0*/  @!PT LDS RZ, [RZ] ;  /* 0x00000000fffff984 */ /* 0x000fe20000000800 */
[----:B------:R1:W-:Y:S02]  /*1a2b0*/  LDGSTS.E.BYPASS.LTC128B.128 [R210+0xa100], [R2.64], !P3 ;  /* 0x0a10000002d27fae */ /* 0x0003e4000d901d48 */
[----:B-1----:R-:W-:Y:S05]  /*1a2c0*/  IADD3 R2, P0, R5, R143, RZ ;  /* 0x0000008f05027210 */ /* 0x002fea0007f1e0ff */
[----:B------:R-:W-:Y:S05]  /*1a2d0*/  IMAD.X R3, R4, 0x1, R144, P0 ;  /* 0x0000000104037824 */ /* 0x000fea00000e0690 */
[----:B------:R1:W-:Y:S03]  /*1a2e0*/  LDGSTS.E.BYPASS.LTC128B.128 [R210+0xd100], [R2.64], !P2 ;  /* 0x0d10000002d27fae */ /* 0x0003e6000d101d48 */
.L_x_1062:
[----:B------:R-:W-:Y:S05]  /*1a2f0*/  BSYNC B0 ;  /* 0x0000000000007941 */ /* 0x000fea0003800000 */
.L_x_1061:
        /* <DEDUP_REMOVED lines=15> */
.L_x_1168:
        /* <DEDUP_REMOVED lines=19> */
.L_x_1068:
[----:B------:R-:W-:Y:S04]  /*1a520*/  MOV R143, c[0x0][0x32c] ;  /* 0x0000cb00008f7a02 */ /* 0x000fe80000000f00 */
[----:B------:R-:W-:Y:S11]  /*1a530*/  ISETP.NE.AND P0, PT, R143, 0x1, PT ;  /* 0x000000018f00780c */ /* 0x000ff60003f05270 */
[----:B------:R-:W-:Y:S02]  /*1a540*/  @!UPT UIADD3 URZ, URZ, URZ, URZ ;  /* 0x0000003f3f3ff290 */ /* 0x000fe4000fffe03f */
[----:B------:R-:W-:Y:S05]  /*1a550*/  @P0 IMAD.HI.U32 R143, R5, c[0x0][0x330], RZ ;  /* 0x0000cc00058f0a27 */ /* 0x000fea00078e00ff */
[----:B------:R-:W-:Y:S02]  /*1a560*/  @P0 SHF.R.U32.HI R5, RZ, c[0x0][0x334], R143 ;  /* 0x0000cd00ff050a19 */ /* 0x000fe4000001168f */
.L_x_1069:
[----:B------:R-:W-:Y:S05]  /*1a570*/  BSYNC B0 ;  /* 0x0000000000007941 */ /* 0x000fea0003800000 */
.L_x_1067:
[----:B------:R-:W-:Y:S04]  /*1a580*/  IMAD.IADD R143, R4, 0x1, -R245 ;  /* 0x00000001048f7824 */ /* 0x000fe800078e0af5 */
[----:B------:R-:W-:Y:S05]  /*1a590*/  IMAD R5, R5, c[0x0][0x32c], R143 ;  /* 0x0000cb0005057a24 */ /* 0x000fea00078e028f */
[----:B------:R-:W-:Y:S02]  /*1a5a0*/  IMNMX R2, R2, R5, !PT ;  /* 0x0000000502027217 */ /* 0x000fe40007800200 */
[----:B------:R-:W-:Y:S04]  /*1a5b0*/  IADD3 R5, R5, c[0x0][0x32c], RZ ;  /* 0x0000cb0005057a10 */ /* 0x000fe80007ffe0ff */
[----:B------:R-:W-:Y:S02]  /*1a5c0*/  IMNMX R3, R3, R5, PT ;  /* 0x0000000503037217 */ /* 0x000fe40003800200 */
.L_x_1066:
        /* <DEDUP_REMOVED lines=135> */
.L_x_1169:
        /* <DEDUP_REMOVED lines=19> */
.L_x_1073:
[----:B------:R-:W-:Y:S04]  /*1af70*/  MOV R8, c[0x0][0x32c] ;  /* 0x0000cb0000087a02 */ /* 0x000fe80000000f00 */
[----:B------:R-:W-:Y:S11]  /*1af80*/  ISETP.NE.AND P0, PT, R8, 0x1, PT ;  /* 0x000000010800780c */ /* 0x000ff60003f05270 */
[----:B------:R-:W-:Y:S02]  /*1af90*/  @!UPT UIADD3 URZ, URZ, URZ, URZ ;  /* 0x0000003f3f3ff290 */ /* 0x000fe4000fffe03f */
[----:B------:R-:W-:Y:S05]  /*1afa0*/  @P0 IMAD.HI.U32 R8, R5, c[0x0][0x330], RZ ;  /* 0x0000cc0005080a27 */ /* 0x000fea00078e00ff */
[----:B------:R-:W-:Y:S02]  /*1afb0*/  @P0 SHF.R.U32.HI R5, RZ, c[0x0][0x334], R8 ;  /* 0x0000cd00ff050a19 */ /* 0x000fe40000011608 */
.L_x_1074:
[----:B------:R-:W-:Y:S05]  /*1afc0*/  BSYNC B0 ;  /* 0x0000000000007941 */ /* 0x000fea0003800000 */
.L_x_1072:
[----:B------:R-:W-:Y:S04]  /*1afd0*/  IMAD.IADD R4, R4, 0x1, -R245 ;  /* 0x0000000104047824 */ /* 0x000fe800078e0af5 */
[----:B------:R-:W-:Y:S05]  /*1afe0*/  IMAD R5, R5, c[0x0][0x32c], R4 ;  /* 0x0000cb0005057a24 */ /* 0x000fea00078e0204 */
[----:B------:R-:W-:Y:S02]  /*1aff0*/  IMNMX R2, R2, R5, !PT ;  /* 0x0000000502027217 */ /* 0x000fe40007800200 */
[----:B------:R-:W-:Y:S04]  /*1b000*/  IADD3 R5, R5, c[0x0][0x32c], RZ ;  /* 0x0000cb0005057a10 */ /* 0x000fe80007ffe0ff */
[----:B------:R-:W-:Y:S02]  /*1b010*/  IMNMX R3, R3, R5, PT ;  /* 0x0000000503037217 */ /* 0x000fe40003800200 */
.L_x_1071:
        /* <DEDUP_REMOVED lines=140> */
.L_x_1170:
[----:B---34-:R-:W-:Y:S01]  /*1b8e0*/  FMNMX.FTZ R4, R4, R2, !PT ;  /* 0x0000000204047209 */ /* 0x018fe20007810000 */
[----:B------:R-:W-:-:S05]  /*1b8f0*/  BRA.DIV ~URZ, `(.L_x_1076) ;  /* 0x000080a27f007947 */ /* 0x000fca000b800000 */
[----:B------:R-:W3:Y:S02]  /*1b900*/  SHFL.BFLY PT, R2, R4, 0x1, 0x1f ;  /* 0x0c201f0004027f89 */ /* 0x000ee400000e0000 */
[----:B---3--:R-:W-:Y:S02]  /*1b910*/  FMNMX.FTZ R5, R4, R2, !PT ;  /* 0x0000000204057209 */ /* 0x008fe40007810000 */
[----:B------:R-:W3:Y:S02]  /*1b920*/  SHFL.BFLY PT, R2, R8, 0x2, 0x1f ;  /* 0x0c401f0008027f89 */ /* 0x000ee400000e0000 */
[----:B---3--:R-:W-:Y:S05]  /*1b930*/  FMNMX.FTZ R4, R8, R2, !PT ;  /* 0x0000000208047209 */ /* 0x008fea0007810000 */
[----:B------:R3:W4:Y:S02]  /*1b940*/  SHFL.BFLY PT, R2, R4, 0x1, 0x1f ;  /* 0x0c201f0004027f89 */ /* 0x00072400000e0000 */
.L_x_1171:
        /* <DEDUP_REMOVED lines=391> */
[----:B------:R-:W-:Y:S01]  /*1d1c0*/  FADD.FTZ R3, R144, R2 ;  /* 0x0000000290037221 */ /* 0x000fe20000010000 */
[----:B------:R-:W-:Y:S03]  /*1d1d0*/  IADD3 R2, R212, -0x1, RZ ;  /* 0xffffffffd4027810 */ /* 0x000fe60007ffe0ff */
[C---:B----4-:R-:W-:Y:S04]  /*1d1e0*/  HMMA.16816.F32.BF16 R68, R140.reuse, R16, R68 ;  /* 0x000000108c44723c */ /* 0x050fe80000041844 */
[----:B------:R-:W-:Y:S01]  /*1d1f0*/  FADD.FTZ R236, R6, R3 ;  /* 0x0000000306ec7221 */ /* 0x000fe20000010000 */
[----:B------:R-:W-:Y:S02]  /*1d200*/  MOV R212, R2 ;  /* 0x0000000200d47202 */ /* 0x000fe40000000f00 */
[----:B------:R-:W-:Y:S01]  /*1d210*/  MOV R6, R5 ;  /* 0x0000000500067202 */ /* 0x000fe20000000f00 */
[----:B------:R-:W-:Y:S01]  /*1d220*/  HMMA.16816.F32.BF16 R72, R140, R18, R72 ;  /* 0x000000128c48723c */ /* 0x000fe20000041848 */
[----:B------:R-:W-:Y:S07]  /*1d230*/  @!UPT UIADD3 URZ, URZ, URZ, URZ ;  /* 0x0000003f3f3ff290 */ /* 0x000fee000fffe03f */
[----:B------:R-:W-:-:S11]  /*1d240*/  @P0 BRA `(.L_x_1077) ;  /* 0xffffbfa000000947 */ /* 0x000fd6000383ffff */
.L_x_1059:
[----:B------:R-:W-:Y:S05]  /*1d250*/  BRA.DIV ~URZ, `(.L_x_1078) ;  /* 0x000068227f007947 */ /* 0x000fea000b800000 */
[----:B------:R1:W2:Y:S02]  /*1d260*/  SHFL.BFLY PT, R2, R215, 0x2, 0x1f ;  /* 0x0c401f00d7027f89 */ /* 0x0002a400000e0000 */
.L_x_1172:
[----:B--2---:R-:W-:Y:S01]  /*1d270*/  FADD.FTZ R6, R2, R215 ;  /* 0x000000d702067221 */ /* 0x004fe20000010000 */
[----:B------:R-:W-:Y:S05]  /*1d280*/  BRA.DIV ~URZ, `(.L_x_1079) ;  /* 0x000068527f007947 */ /* 0x000fea000b800000 */
[----:B------:R-:W2:Y:S04]  /*1d290*/  SHFL.BFLY PT, R2, R236, 0x2, 0x1f ;  /* 0x0c401f00ec027f89 */ /* 0x000ea800000e0000 */
[----:B------:R-:W3:Y:S01]  /*1d2a0*/  SHFL.BFLY PT, R3, R6, 0x1, 0x1f ;  /* 0x0c201f0006037f89 */ /* 0x000ee200000e0000 */
[----:B--2---:R-:W-:-:S02]  /*1d2b0*/  FADD.FTZ R4, R2, R236 ;  /* 0x000000ec02047221 */ /* 0x004fc40000010000 */
[----:B---3--:R-:W-:-:S03]  /*1d2c0*/  FADD.FTZ R6, R6, R3 ;  /* 0x0000000306067221 */ /* 0x008fc60000010000 */
[----:B------:R2:W3:Y:S04]  /*1d2d0*/  SHFL.BFLY PT, R2, R4, 0x1, 0x1f ;  /* 0x0c201f0004027f89 */ /* 0x0004e800000e0000 */
.L_x_1173:
[----:B------:R-:W-:Y:S01]  /*1d2e0*/  FSETP.NE.FTZ.AND P1, PT, R6, RZ, PT ;  /* 0x000000ff0600720b */ /* 0x000fe20003f35000 */
[----:B--23--:R-:W-:Y:S01]  /*1d2f0*/  FADD.FTZ R4, R2, R4 ;  /* 0x0000000402047221 */ /* 0x00cfe20000010000 */
[----:B------:R-:W-:Y:S02]  /*1d300*/  MOV R3, RZ ;  /* 0x000000ff00037202 */ /* 0x000fe40000000f00 */
[----:B------:R-:W-:Y:S02]  /*1d310*/  MOV R2, RZ ;  /* 0x000000ff00027202 */ /* 0x000fe40000000f00 */
[----:B------:R-:W-:Y:S02]  /*1d320*/  FSETP.NE.FTZ.AND P0, PT, R4, RZ, PT ;  /* 0x000000ff0400720b */ /* 0x000fe40003f15000 */
[----:B------:R-:W-:Y:S02]  /*1d330*/  MOV R25, 0xff800000 ;  /* 0xff80000000197802 */ /* 0x000fe40000000f00 */
[----:B------:R-:W-:-:S03]  /*1d340*/  MOV R24, 0xff800000 ;  /* 0xff80000000187802 */ /* 0x000fc60000000f00 */
[----:B------:R-:W2:Y:S08]  /*1d350*/  @P1 MUFU.RCP R3, R6 ;  /* 0x0000000600031308 */ /* 0x000eb00000001000 */
[----:B------:R3:W4:Y:S01]  /*1d360*/  @P1 MUFU.LG2 R9, R6 ;  /* 0x0000000600091308 */ /* 0x0007220000000c00 */
[----:B--2---:R-:W-:-:S07]  /*1d370*/  FMUL.FTZ R44, R3, R84 ;  /* 0x00000054032c7220 */ /* 0x004fce0000410000 */
[----:B------:R-:W2:Y:S01]  /*1d380*/  @P0 MUFU.RCP R2, R4 ;  /* 0x0000000400020308 */ /* 0x000ea20000001000 */
[C---:B------:R-:W-:Y:S02]  /*1d390*/  FMUL.FTZ R45, R3.reuse, R85 ;  /* 0x00000055032d7220 */ /* 0x040fe40000410000 */
[C---:B------:R-:W-:Y:S02]  /*1d3a0*/  FMUL.FTZ R52, R3.reuse, R128 ;  /* 0x0000008003347220 */ /* 0x040fe40000410000 */
[C---:B------:R-:W-:Y:S02]  /*1d3b0*/  FMUL.FTZ R53, R3.reuse, R129 ;  /* 0x0000008103357220 */ /* 0x040fe40000410000 */
[C---:B------:R-:W-:Y:S01]  /*1d3c0*/  FMUL.FTZ R28, R3.reuse, R124 ;  /* 0x0000007c031c7220 */ /* 0x040fe20000410000 */
[----:B---3--:R-:W-:Y:S01]  /*1d3d0*/  @P1 MOV R6, 0x3f317218 ;  /* 0x3f31721800061802 */ /* 0x008fe20000000f00 */
        /* <DEDUP_REMOVED lines=28> */
[----:B----4-:R-:W-:Y:S02]  /*1d5a0*/  @P1 FMUL.FTZ R9, R9, 0.69314718246459960938 ;  /* 0x3f31721809091820 */ /* 0x010fe40000410000 */
[----:B------:R-:W-:Y:S02]  /*1d5b0*/  @P1 FMUL.FTZ R6, R6, c[0x0][0x2d0] ;  /* 0x0000b40006061a20 */ /* 0x000fe40000410000 */
[----:B--2---:R-:W-:Y:S02]  /*1d5c0*/  FMUL.FTZ R80, R2, R90 ;  /* 0x0000005a02507220 */ /* 0x004fe40000410000 */
[----:B------:R-:W-:Y:S01]  /*1d5d0*/  @P1 FFMA.FTZ R25, R6, R5, R9 ;  /* 0x0000000506191223 */ /* 0x000fe20000010009 */
[----:B------:R-:W-:Y:S01]  /*1d5e0*/  MOV R5, 0x1 ;  /* 0x0000000100057802 */ /* 0x000fe20000000f00 */
[----:B------:R-:W-:-:S02]  /*1d5f0*/  FMUL.FTZ R81, R2, R91 ;  /* 0x0000005b02517220 */ /* 0x000fc40000410000 */
[C---:B------:R-:W-:Y:S02]  /*1d600*/  FMUL.FTZ R90, R2.reuse, R82 ;  /* 0x00000052025a7220 */ /* 0x040fe40000410000 */
[C---:B------:R-:W-:Y:S02]  /*1d610*/  FMUL.FTZ R91, R2.reuse, R83 ;  /* 0x00000053025b7220 */ /* 0x040fe40000410000 */
[C---:B------:R-:W-:Y:S01]  /*1d620*/  FMUL.FTZ R82, R2.reuse, R62 ;  /* 0x0000003e02527220 */ /* 0x040fe20000410000 */
[----:B---3--:R-:W-:Y:S01]  /*1d630*/  @P0 MOV R4, 0x3f317218 ;  /* 0x3f31721800040802 */ /* 0x008fe20000000f00 */
[----:B-----5:R-:W-:Y:S02]  /*1d640*/  @P0 FMUL.FTZ R3, R3, 0.69314718246459960938 ;  /* 0x3f31721803030820 */ /* 0x020fe40000410000 */
        /* <DEDUP_REMOVED lines=30> */
.L_x_964:
[----:B------:R2:W5:Y:S04]  /*1d830*/  LDL R6, [R1+0x18] ;  /* 0x0000180001067983 */ /* 0x0005680000100800 */
[----:B------:R-:W3:Y:S01]  /*1d840*/  S2R R3, SR_TID.X ;  /* 0x0000000000037919 */ /* 0x000ee20000002100 */
[----:B------:R-:W-:Y:S01]  /*1d850*/  BSSY B0, `(.L_x_1080) ;  /* 0x0000011000007945 */ /* 0x000fe20003800000 */
[----:B---3--:R-:W-:-:S13]  /*1d860*/  LOP3.LUT P0, RZ, R3, 0xff, RZ, 0xc0, !PT ;  /* 0x000000ff03ff7812 */ /* 0x008fda000780c0ff */
[----:B------:R-:W-:Y:S05]  /*1d870*/  @P0 BRA `(.L_x_1081) ;  /* 0x000000e000000947 */ /* 0x000fea0003800000 */
[----:B--2---:R-:W2:Y:S01]  /*1d880*/  S2R R5, SR_LANEID ;  /* 0x0000000000057919 */ /* 0x004ea20000000000 */
[----:B------:R-:W-:Y:S01]  /*1d890*/  VOTEU.ANY UR4, UPT, PT ;  /* 0x0000000000047886 */ /* 0x000fe200038e0100 */
[----:B------:R-:W-:Y:S01]  /*1d8a0*/  IMAD.MOV.U32 R8, RZ, RZ, c[0x0][0x560] ;  /* 0x00015800ff087624 */ /* 0x000fe200078e00ff */
[----:B------:R-:W2:Y:S01]  /*1d8b0*/  FLO.U32 R4, UR4 ;  /* 0x0000000400047d00 */ /* 0x000ea200080e0000 */
[----:B------:R-:W-:-:S07]  /*1d8c0*/  IMAD.MOV.U32 R9, RZ, RZ, c[0x0][0x564] ;  /* 0x00015900ff097624 */ /* 0x000fce00078e00ff */
[----:B------:R-:W3:Y:S01]  /*1d8d0*/  POPC R3, UR4 ;  /* 0x0000000400037d09 */ /* 0x000ee20008000000 */
[----:B--2---:R-:W-:-:S13]  /*1d8e0*/  ISETP.EQ.U32.AND P0, PT, R4, R5, PT ;  /* 0x000000050400720c */ /* 0x004fda0003f02070 */
[----:B---3--:R-:W2:Y:S04]  /*1d8f0*/  @P0 ATOMG.E.ADD.STRONG.GPU PT, R3, [R8.64], R3 ;  /* 0x00000003080309a8 */ /* 0x008ea800081ee1c8 */
[----:B------:R-:W3:Y:S04]  /*1d900*/  S2R R5, SR_LTMASK ;  /* 0x0000000000057919 */ /* 0x000ee80000003900 */
[----:B--2---:R3:W2:Y:S02]  /*1d910*/  SHFL.IDX PT, R4, R3, R4, 0x1f ;  /* 0x00001f0403047589 */ /* 0x0046a400000e0000 */
[----:B---3--:R-:W-:-:S06]  /*1d920*/  LOP3.LUT R3, R5, UR4, RZ, 0xc0, !PT ;  /* 0x0000000405037c12 */ /* 0x008fcc000f8ec0ff */
[----:B------:R-:W2:Y:S02]  /*1d930*/  POPC R3, R3 ;  /* 0x0000000300037309 */ /* 0x000ea40000000000 */
[----:B--2--5:R-:W-:-:S05]  /*1d940*/  IADD3 R6, R4, c[0x0][0xc], R3 ;  /* 0x0000030004067a10 */ /* 0x024fca0007ffe003 */
[----:B------:R2:W-:Y:S02]  /*1d950*/  STL [R1+0x18], R6 ;  /* 0x0000180601007387 */ /* 0x0005e40000100800 */
.L_x_1081:
[----:B--2---:R-:W-:Y:S05]  /*1d960*/  BSYNC B0 ;  /* 0x0000000000007941 */ /* 0x004fea0003800000 */
.L_x_1080:
[----:B------:R-:W-:Y:S01]  /*1d970*/  PRMT R2, R2, 0x9910, RZ ;  /* 0x0000991002027816 */ /* 0x000fe200000000ff */
[----:B------:R-:W-:Y:S01]  /*1d980*/  BSSY B1, `(.L_x_1082) ;  /* 0x00002d5000017945 */ /* 0x000fe20003800000 */
[----:B-----5:R-:W-:Y:S02]  /*1d990*/  IMAD.MOV.U32 R70, RZ, RZ, R6 ;  /* 0x000000ffff467224 */ /* 0x020fe400078e0006 */
[----:B------:R-:W-:-:S13]  /*1d9a0*/  ISETP.NE.AND P0, PT, R2, RZ, PT ;  /* 0x000000ff0200720c */ /* 0x000fda0003f05270 */
[----:B------:R-:W-:Y:S05]  /*1d9b0*/  @!P0 BRA `(.L_x_1083) ;  /* 0x000021f000008947 */ /* 0x000fea0003800000 */
[----:B------:R-:W2:Y:S04]  /*1d9c0*/  LDL R14, [R1+0x30] ;  /* 0x00003000010e7983 */ /* 0x000ea80000100800 */
        /* <DEDUP_REMOVED lines=13> */
[----:B--2---:R2:W-:Y:S04]  /*1daa0*/  STS [R14+0x80], R2 ;  /* 0x000080020e007388 */ /* 0x0045e80000000800 */
[----:B------:R1:W-:Y:S04]  /*1dab0*/  STS [R14+0x480], R3 ;  /* 0x000480030e007388 */ /* 0x0003e80000000800 */
[----:B---3--:R3:W-:Y:S01]  /*1dac0*/  STS [R6], R4 ;  /* 0x0000000406007388 */ /* 0x0087e20000000800 */
[----:B--2---:R-:W-:-:S02]  /*1dad0*/  F2FP.BF16.PACK_AB R2, R69, R68 ;  /* 0x000000444502723e */ /* 0x004fc400000010ff */
[----:B-1----:R-:W-:-:S03]  /*1dae0*/  F2FP.BF16.PACK_AB R3, R31, R30 ;  /* 0x0000001e1f03723e */ /* 0x002fc600000010ff */
        /* <DEDUP_REMOVED lines=21> */
[----:B------:R3:W-:Y:S04]  /*1dc40*/  STS [R11], R5 ;  /* 0x000000050b007388 */ /* 0x0007e80000000800 */
[----:B------:R4:W-:Y:S01]  /*1dc50*/  STS [R11+0x400], R3 ;  /* 0x000400030b007388 */ /* 0x0009e20000000800 */
[----:B-1----:R-:W-:Y:S02]  /*1dc60*/  F2FP.BF16.PACK_AB R2, R59, R58 ;  /* 0x0000003a3b02723e */ /* 0x002fe400000010ff */
[----:B--2---:R-:W-:-:S03]  /*1dc70*/  F2FP.BF16.PACK_AB R4, R43, R42 ;  /* 0x0000002a2b04723e */ /* 0x004fc600000010ff */
[----:B------:R-:W-:Y:S01]  /*1dc80*/  STS [R14+0x4080], R2 ;  /* 0x004080020e007388 */ /* 0x000fe20000000800 */
[----:B---3--:R-:W-:Y:S02]  /*1dc90*/  F2FP.BF16.PACK_AB R5, R61, R60 ;  /* 0x0000003c3d05723e */ /* 0x008fe400000010ff */
[----:B----4-:R-:W-:-:S03]  /*1dca0*/  F2FP.BF16.PACK_AB R3, R81, R80 ;  /* 0x000000505103723e */ /* 0x010fc600000010ff */
[----:B------:R1:W-:Y:S04]  /*1dcb0*/  STS [R14+0x4480], R5 ;  /* 0x004480050e007388 */ /* 0x0003e80000000800 */
[----:B-1----:R-:W2:Y:S01]  /*1dcc0*/  LDL R14, [R1+0x24] ;  /* 0x00002400010e7983 */ /* 0x002ea20000100800 */
[----:B------:R-:W-:Y:S02]  /*1dcd0*/  F2FP.BF16.PACK_AB R2, R45, R44 ;  /* 0x0000002c2d02723e */ /* 0x000fe400000010ff */
[----:B------:R-:W-:Y:S01]  /*1dce0*/  F2FP.BF16.PACK_AB R5, R87, R86 ;  /* 0x000000565705723e */ /* 0x000fe200000010ff */
[----:B------:R1:W-:Y:S04]  /*1dcf0*/  STS [R6+0x4000], R4 ;  /* 0x0040000406007388 */ /* 0x0003e80000000800 */
[----:B------:R3:W-:Y:S04]  /*1dd00*/  STS [R6+0x4400], R3 ;  /* 0x0044000306007388 */ /* 0x0007e80000000800 */
[----:B------:R4:W-:Y:S04]  /*1dd10*/  STS [R10+0x4080], R2 ;  /* 0x004080020a007388 */ /* 0x0009e80000000800 */
[----:B------:R4:W-:Y:S01]  /*1dd20*/  STS [R10+0x4480], R5 ;  /* 0x004480050a007388 */ /* 0x0009e20000000800 */
[----:B-1----:R-:W-:-:S02]  /*1dd30*/  F2FP.BF16.PACK_AB R4, R91, R90 ;  /* 0x0000005a5b04723e */ /* 0x002fc400000010ff */
[----:B---3--:R-:W-:Y:S02]  /*1dd40*/  F2FP.BF16.PACK_AB R6, R47, R46 ;  /* 0x0000002e2f06723e */ /* 0x008fe400000010ff */
[----:B------:R-:W-:Y:S02]  /*1dd50*/  F2FP.BF16.PACK_AB R3, R85, R84 ;  /* 0x000000545503723e */ /* 0x000fe400000010ff */
[----:B----4-:R-:W-:Y:S01]  /*1dd60*/  F2FP.BF16.PACK_AB R2, R83, R82 ;  /* 0x000000525302723e */ /* 0x010fe200000010ff */
[----:B------:R1:W-:Y:S01]  /*1dd70*/  STS [R16+0x4000], R6 ;  /* 0x0040000610007388 */ /* 0x0003e20000000800 */
[----:B------:R-:W-:-:S03]  /*1dd80*/  F2FP.BF16.PACK_AB R5, R65, R64 ;  /* 0x000000404105723e */ /* 0x000fc600000010ff */
[----:B------:R3:W-:Y:S04]  /*1dd90*/  STS [R16+0x4400], R4 ;  /* 0x0044000410007388 */ /* 0x0007e80000000800 */
[----:B------:R4:W-:Y:S04]  /*1dda0*/  STS [R15+0x4080], R3 ;  /* 0x004080030f007388 */ /* 0x0009e80000000800 */
[----:B------:R4:W-:Y:S04]  /*1ddb0*/  STS [R15+0x4480], R2 ;  /* 0x004480020f007388 */ /* 0x0009e80000000800 */
[----:B------:R-:W-:Y:S01]  /*1ddc0*/  STS [R9+0x4000], R5 ;  /* 0x0040000509007388 */ /* 0x000fe20000000800 */
[----:B------:R-:W-:-:S02]  /*1ddd0*/  ISETP.NE.U32.AND P0, PT, RZ, c[0x0][0x508], PT ;  /* 0x00014200ff007a0c */ /* 0x000fc40003f05070 */
[----:B------:R-:W-:Y:S01]  /*1dde0*/  ISETP.NE.U32.AND P2, PT, RZ, c[0x0][0x500], PT ;  /* 0x00014000ff007a0c */ /* 0x000fe20003f45070 */
[----:B------:R-:W2:Y:S01]  /*1ddf0*/  LDL.LU R10, [R1+0x1c] ;  /* 0x00001c00010a7983 */ /* 0x000ea20000300800 */
[----:B------:R-:W-:Y:S01]  /*1de00*/  ISETP.NE.AND.EX P1, PT, RZ, c[0x0][0x50c], PT, P0 ;  /* 0x00014300ff007a0c */ /* 0x000fe20003f25300 */
[----:B------:R-:W-:Y:S01]  /*1de10*/  IMAD.MOV.U32 R17, RZ, RZ, c[0x0][0x388] ;  /* 0x0000e200ff117624 */ /* 0x000fe200078e00ff */
[----:B------:R-:W-:Y:S02]  /*1de20*/  ISETP.NE.AND.EX P2, PT, RZ, c[0x0][0x504], PT, P2 ;  /* 0x00014100ff007a0c */ /* 0x000fe40003f45320 */
[----:B-1----:R-:W-:Y:S02]  /*1de30*/  F2FP.BF16.PACK_AB R6, R27, R26 ;  /* 0x0000001a1b06723e */ /* 0x002fe400000010ff */
[----:B---3--:R-:W-:Y:S02]  /*1de40*/  F2FP.BF16.PACK_AB R4, R67, R66 ;  /* 0x000000424304723e */ /* 0x008fe400000010ff */
[----:B----4-:R-:W-:-:S03]  /*1de50*/  F2FP.BF16.PACK_AB R3, R49, R48 ;  /* 0x000000303103723e */ /* 0x010fc600000010ff */
[----:B------:R1:W-:Y:S01]  /*1de60*/  STS [R9+0x4400], R4 ;  /* 0x0044000409007388 */ /* 0x0003e20000000800 */
[----:B------:R-:W-:-:S03]  /*1de70*/  F2FP.BF16.PACK_AB R2, R63, R62 ;  /* 0x0000003e3f02723e */ /* 0x000fc600000010ff */
[----:B------:R3:W-:Y:S04]  /*1de80*/  STS [R8+0x4080], R3 ;  /* 0x0040800308007388 */ /* 0x0007e80000000800 */
[----:B------:R4:W-:Y:S04]  /*1de90*/  STS [R8+0x4480], R2 ;  /* 0x0044800208007388 */ /* 0x0009e80000000800 */
[----:B------:R2:W-:Y:S01]  /*1dea0*/  STS [R11+0x4000], R6 ;  /* 0x004000060b007388 */ /* 0x0005e20000000800 */
[----:B-1----:R-:W-:Y:S02]  /*1deb0*/  IMAD.MOV.U32 R4, RZ, RZ, 0x4 ;  /* 0x00000004ff047424 */ /* 0x002fe400078e00ff */
[----:B---3--:R-:W-:Y:S01]  /*1dec0*/  IMAD.MOV.U32 R3, RZ, RZ, RZ ;  /* 0x000000ffff037224 */ /* 0x008fe200078e00ff */
[----:B----4-:R-:W-:-:S05]  /*1ded0*/  F2FP.BF16.PACK_AB R2, R55, R54 ;  /* 0x000000363702723e */ /* 0x010fca00000010ff */
[----:B------:R1:W-:Y:S01]  /*1dee0*/  STS [R11+0x4400], R2 ;  /* 0x004400020b007388 */ /* 0x0003e20000000800 */
[----:B--2---:R-:W-:-:S03]  /*1def0*/  @P1 IMAD.WIDE R8, R14, R4, c[0x0][0x508] ;  /* 0x000142000e081625 */ /* 0x004fc600078e0204 */
[----:B------:R-:W-:Y:S01]  /*1df00*/  BAR.SYNC.DEFER_BLOCKING 0x1, 0x100 ;  /* 0x0044000000007b1d */ /* 0x000fe20000010000 */
[----:B------:R-:W-:-:S05]  /*1df10*/  IMAD.WIDE R4, R14, R4, c[0x0][0x500] ;  /* 0x000140000e047625 */ /* 0x000fca00078e0204 */
[----:B------:R1:W5:Y:S04]  /*1df20*/  @P1 LDG.E R17, [R8.64] ;  /* 0x0000000808111981 */ /* 0x000368000c1e1900 */
[----:B------:R1:W5:Y:S01]  /*1df30*/  @P2 LDG.E R3, [R4.64] ;  /* 0x0000000804032981 */ /* 0x000362000c1e1900 */
[----:B------:R-:W-:-:S04]  /*1df40*/  ISETP.NE.AND P0, PT, R10, RZ, PT ;  /* 0x000000ff0a00720c */ /* 0x000fc80003f05270 */
[----:B------:R-:W-:Y:S01]  /*1df50*/  SEL R6, R10, c[0x0][0x3d4], P0 ;  /* 0x0000f5000a067a07 */ /* 0x000fe20000000000 */
[----:B------:R-:W-:Y:S05]  /*1df60*/  @P1 BRA `(.L_x_1084) ;  /* 0x0000004000001947 */ /* 0x000fea0003800000 */
[----:B-1----:R-:W-:Y:S05]  /*1df70*/  @!P2 BRA `(.L_x_1084) ;  /* 0x000000300000a947 */ /* 0x002fea0003800000 */
[----:B------:R1:W2:Y:S04]  /*1df80*/  LDG.E R2, [R4.64] ;  /* 0x0000000804027981 */ /* 0x0002a8000c1e1900 */
[----:B-1----:R-:W2:Y:S02]  /*1df90*/  LDG.E R4, [R4.64+0x4] ;  /* 0x0000040804047981 */ /* 0x002ea4000c1e1900 */
[----:B--2--5:R-:W-:Y:S02]  /*1dfa0*/  IADD3 R17, -R2, R4, RZ ;  /* 0x0000000402117210 */ /* 0x024fe40007ffe1ff */
.L_x_1084:
[----:B-1----:R-:W2:Y:S04]  /*1dfb0*/  LDL R8, [R1+0x14] ;  /* 0x0000140001087983 */ /* 0x002ea80000100800 */
[----:B------:R-:W3:Y:S04]  /*1dfc0*/  LDL.LU R5, [R1+0x20] ;  /* 0x0000200001057983 */ /* 0x000ee80000300800 */
[----:B------:R-:W2:Y:S04]  /*1dfd0*/  LDL R71, [R1+0xc] ;  /* 0x00000c0001477983 */ /* 0x000ea80000100800 */
[----:B------:R-:W4:Y:S04]  /*1dfe0*/  LDL R74, [R1+0x28] ;  /* 0x00002800014a7983 */ /* 0x000f280000100800 */
[----:B------:R-:W4:Y:S01]  /*1dff0*/  LDL R75, [R1+0x68] ;  /* 0x00006800014b7983 */ /* 0x000f220000100800 */
        /* <DEDUP_REMOVED lines=10> */
[----:B------:R-:W-:Y:S02]  /*1e0a0*/  ISETP.NE.AND.EX P0, PT, RZ, c[0x0][0x504], PT, P0 ;  /* 0x00014100ff007a0c */ /* 0x000fe40003f05300 */
[----:B------:R-:W-:Y:S02]  /*1e0b0*/  SHF.R.S32.HI R4, RZ, 0x1f, R14 ;  /* 0x0000001fff047819 */ /* 0x000fe4000001140e */
[----:B------:R-:W-:Y:S01]  /*1e0c0*/  SEL R2, R14, RZ, !P0 ;  /* 0x000000ff0e027207 */ /* 0x000fe20004000000 */
[----:B------:R-:W1:Y:S01]  /*1e0d0*/  S2R R94, SR_TID.X ;  /* 0x00000000005e7919 */ /* 0x000e620000002100 */
[----:B---3--:R-:W-:Y:S01]  /*1e0e0*/  LOP3.LUT R5, R5, 0xffff, RZ, 0xc0, !PT ;  /* 0x0000ffff05057812 */ /* 0x008fe200078ec0ff */
[----:B--2---:R-:W-:Y:S01]  /*1e0f0*/  IMAD.IADD R6, R8, 0x1, R71 ;  /* 0x0000000108067824 */ /* 0x004fe200078e0247 */
[----:B------:R-:W-:Y:S01]  /*1e100*/  SEL R8, R4, RZ, !P0 ;  /* 0x000000ff04087207 */ /* 0x000fe20004000000 */
[----:B-1----:R-:W-:-:S02]  /*1e110*/  IMAD R4, R11, R2, RZ ;  /* 0x000000020b047224 */ /* 0x002fc400078e02ff */
[----:B------:R-:W-:-:S04]  /*1e120*/  @P3 IMAD.HI.U32 R14, R6, c[0x0][0x4ec], RZ ;  /* 0x00013b00060e3a27 */ /* 0x000fc800078e00ff */
[C---:B------:R-:W-:Y:S02]  /*1e130*/  IMAD R16, R10.reuse, R8, R4 ;  /* 0x000000080a107224 */ /* 0x040fe400078e0204 */
[----:B------:R-:W-:-:S04]  /*1e140*/  IMAD.WIDE.U32 R8, R10, R2, RZ ;  /* 0x000000020a087225 */ /* 0x000fc800078e00ff */
[----:B------:R-:W-:-:S04]  /*1e150*/  IMAD.WIDE.U32 R10, R18, R5, RZ ;  /* 0x00000005120a7225 */ /* 0x000fc800078e00ff */
[----:B------:R-:W-:Y:S01]  /*1e160*/  IMAD.MOV.U32 R4, RZ, RZ, R6 ;  /* 0x000000ffff047224 */ /* 0x000fe200078e0006 */
[----:B------:R-:W-:Y:S01]  /*1e170*/  @P3 SHF.R.U32.HI R4, RZ, c[0x0][0x4f0], R14 ;  /* 0x00013c00ff043a19 */ /* 0x000fe2000001160e */
[----:B------:R-:W-:Y:S01]  /*1e180*/  IMAD R15, R19, R5, RZ ;  /* 0x00000005130f7224 */ /* 0x000fe200078e02ff */
[----:B----4-:R-:W-:Y:S01]  /*1e190*/  SEL R14, R74, RZ, P2 ;  /* 0x000000ff4a0e7207 */ /* 0x010fe20001000000 */
        /* <DEDUP_REMOVED lines=45> */
[----:B------:R-:W-:Y:S01]  /*1e470*/  IADD3 R6, R0, R71, RZ ;  /* 0x0000004700067210 */ /* 0x000fe20007ffe0ff */
        /* <DEDUP_REMOVED lines=32> */
[----:B------:R-:W-:Y:S02]  /*1e680*/  LEA R9, P0, R2, c[0x0][0x380], 0x1 ;  /* 0x0000e00002097a11 */ /* 0x000fe400078008ff */
[----:B------:R-:W-:Y:S02]  /*1e690*/  IADD3 R6, R101, R71, RZ ;  /* 0x0000004765067210 */ /* 0x000fe40007ffe0ff */
[----:B------:R-:W-:-:S04]  /*1e6a0*/  IADD3 R3, R3, R5, RZ ;  /* 0x0000000503037210 */ /* 0x000fc80007ffe0ff */
[----:B------:R-:W-:Y:S01]  /*1e6b0*/  LEA.HI.X R8, R2, c[0x0][0x384], R3, 0x1, P0 ;  /* 0x0000e10002087a11 */ /* 0x000fe200000f0c03 */
[----:B------:R-:W-:Y:S05]  /*1e6c0*/  BRA.DIV ~URZ, `(.L_x_1086) ;  /* 0x000055027f007947 */ /* 0x000fea000b800000 */
[----:B--234-:R2:W3:Y:S02]  /*1e6d0*/  SHFL.IDX PT, R14, R8, RZ, 0x181f ;  /* 0x00181fff080e7589 */ /* 0x01c4e400000e0000 */
.L_x_1174:
[----:B------:R-:W-:Y:S05]  /*1e6e0*/  BRA.DIV ~URZ, `(.L_x_1087) ;  /* 0x000055527f007947 */ /* 0x000fea000b800000 */
[----:B------:R4:W2:Y:S02]  /*1e6f0*/  SHFL.IDX PT, R2, R9, RZ, 0x181f ;  /* 0x00181fff09027589 */ /* 0x0008a400000e0000 */
.L_x_1175:
[----:B------:R-:W-:Y:S01]  /*1e700*/  ISETP.GE.AND P0, PT, R6, R4, PT ;  /* 0x000000040600720c */ /* 0x000fe20003f06270 */
[----:B------:R-:W-:-:S12]  /*1e710*/  BSSY B0, `(.L_x_1088) ;  /* 0x000000a000007945 */ /* 0x000fd80003800000 */
[----:B------:R-:W-:Y:S05]  /*1e720*/  @P0 BRA `(.L_x_1089) ;  /* 0x0000008000000947 */ /* 0x000fea0003800000 */
[----:B------:R-:W-:Y:S02]  /*1e730*/  ISETP.GE.AND P1, PT, R76, c[0x0][0x3c8], PT ;  /* 0x0000f2004c007a0c */ /* 0x000fe40003f26270 */
[----:B------:R-:W-:-:S11]  /*1e740*/  ISETP.GE.AND P0, PT, R211, c[0x0][0x3c8], PT ;  /* 0x0000f200d3007a0c */ /* 0x000fd60003f06270 */
[CC--:B--2---:R-:W-:Y:S02]  /*1e750*/  @!P1 LEA R10, P3, R76.reuse, R2.reuse, 0x1 ;  /* 0x000000024c0a9211 */ /* 0x0c4fe400078608ff */
[C---:B------:R-:W-:Y:S02]  /*1e760*/  @!P0 LEA R2, P2, R211.reuse, R2, 0x1 ;  /* 0x00000002d3028211 */ /* 0x040fe400078408ff */
[-C--:B---3--:R-:W-:Y:S02]  /*1e770*/  @!P1 LEA.HI.X R11, R76, R14.reuse, R77, 0x1, P3 ;  /* 0x0000000e4c0b9211 */ /* 0x088fe400018f0c4d */
[----:B------:R-:W-:-:S03]  /*1e780*/  @!P0 LEA.HI.X R3, R211, R14, R237, 0x1, P2 ;  /* 0x0000000ed3038211 */ /* 0x000fc600010f0ced */
[----:B------:R2:W-:Y:S04]  /*1e790*/  @!P1 ST.E.128 [R10.64], R20 ;  /* 0x000000140a009985 */ /* 0x0005e8000c101d08 */
[----:B-1----:R2:W-:Y:S02]  /*1e7a0*/  @!P0 ST.E.128 [R2.64], R16 ;  /* 0x0000001002008985 */ /* 0x0025e4000c101d08 */
.L_x_1089:
[----:B------:R-:W-:Y:S05]  /*1e7b0*/  BSYNC B0 ;  /* 0x0000000000007941 */ /* 0x000fea0003800000 */
.L_x_1088:
[----:B------:R-:W-:Y:S05]  /*1e7c0*/  BRA.DIV ~URZ, `(.L_x_1090) ;  /* 0x000054e27f007947 */ /* 0x000fea000b800000 */
[----:B---3--:R3:W4:Y:S04]  /*1e7d0*/  SHFL.IDX PT, R14, R8, 0x1, 0x181f ;  /* 0x00381f00080e7f89 */ /* 0x00872800000e0000 */
[----:B--2---:R3:W2:Y:S02]  /*1e7e0*/  SHFL.IDX PT, R2, R9, 0x1, 0x181f ;  /* 0x00381f0009027f89 */ /* 0x0046a400000e0000 */
.L_x_1176:
[----:B------:R-:W-:Y:S01]  /*1e7f0*/  IADD3 R3, R6, 0x20, RZ ;  /* 0x0000002006037810 */ /* 0x000fe20007ffe0ff */
[----:B------:R-:W-:Y:S03]  /*1e800*/  BSSY B0, `(.L_x_1091) ;  /* 0x000000b000007945 */ /* 0x000fe60003800000 */
[----:B------:R-:W-:-:S13]  /*1e810*/  ISETP.GE.AND P0, PT, R3, R4, PT ;  /* 0x000000040300720c */ /* 0x000fda0003f06270 */
[----:B------:R-:W-:Y:S05]  /*1e820*/  @P0 BRA `(.L_x_1092) ;  /* 0x0000008000000947 */ /* 0x000fea0003800000 */
[----:B------:R-:W-:Y:S02]  /*1e830*/  ISETP.GE.AND P1, PT, R76, c[0x0][0x3c8], PT ;  /* 0x0000f2004c007a0c */ /* 0x000fe40003f26270 */
[----:B------:R-:W-:-:S11]  /*1e840*/  ISETP.GE.AND P0, PT, R211, c[0x0][0x3c8], PT ;  /* 0x0000f200d3007a0c */ /* 0x000fd60003f06270 */
[CC--:B--2---:R-:W-:Y:S02]  /*1e850*/  @!P1 LEA R10, P3, R76.reuse, R2.reuse, 0x1 ;  /* 0x000000024c0a9211 */ /* 0x0c4fe400078608ff */
[C---:B------:R-:W-:Y:S02]  /*1e860*/  @!P0 LEA R2, P2, R211.reuse, R2, 0x1 ;  /* 0x00000002d3028211 */ /* 0x040fe400078408ff */
[-C--:B----4-:R-:W-:Y:S02]  /*1e870*/  @!P1 LEA.HI.X R11, R76, R14.reuse, R77, 0x1, P3 ;  /* 0x0000000e4c0b9211 */ /* 0x090fe400018f0c4d */
[----:B------:R-:W-:-:S03]  /*1e880*/  @!P0 LEA.HI.X R3, R211, R14, R237, 0x1, P2 ;  /* 0x0000000ed3038211 */ /* 0x000fc600010f0ced */
[----:B------:R2:W-:Y:S04]  /*1e890*/  @!P1 ST.E.128 [R10.64], R28 ;  /* 0x0000001c0a009985 */ /* 0x0005e8000c101d08 */
[----:B-1----:R2:W-:Y:S02]  /*1e8a0*/  @!P0 ST.E.128 [R2.64], R24 ;  /* 0x0000001802008985 */ /* 0x0025e4000c101d08 */
.L_x_1092:
[----:B------:R-:W-:Y:S05]  /*1e8b0*/  BSYNC B0 ;  /* 0x0000000000007941 */ /* 0x000fea0003800000 */
.L_x_1091:
[----:B------:R-:W-:Y:S05]  /*1e8c0*/  BRA.DIV ~URZ, `(.L_x_1093) ;  /* 0x000054b27f007947 */ /* 0x000fea000b800000 */
[----:B----4-:R4:W3:Y:S02]  /*1e8d0*/  SHFL.IDX PT, R14, R8, 0x2, 0x181f ;  /* 0x00581f00080e7f89 */ /* 0x0108e400000e0000 */
.L_x_1177:
[----:B------:R-:W-:Y:S05]  /*1e8e0*/  BRA.DIV ~URZ, `(.L_x_1094) ;  /* 0x000055027f007947 */ /* 0x000fea000b800000 */
[----:B--2---:R2:W4:Y:S02]  /*1e8f0*/  SHFL.IDX PT, R2, R9, 0x2, 0x181f ;  /* 0x00581f0009027f89 */ /* 0x00452400000e0000 */
.L_x_1178:
[----:B------:R-:W-:Y:S01]  /*1e900*/  IADD3 R3, R6, 0x40, RZ ;  /* 0x0000004006037810 */ /* 0x000fe20007ffe0ff */
[----:B------:R-:W-:Y:S03]  /*1e910*/  BSSY B0, `(.L_x_1095) ;  /* 0x000000b000007945 */ /* 0x000fe60003800000 */
[----:B------:R-:W-:-:S13]  /*1e920*/  ISETP.GE.AND P0, PT, R3, R4, PT ;  /* 0x000000040300720c */ /* 0x000fda0003f06270 */
[----:B------:R-:W-:Y:S05]  /*1e930*/  @P0 BRA `(.L_x_1096) ;  /* 0x0000008000000947 */ /* 0x000fea0003800000 */
[----:B------:R-:W-:Y:S02]  /*1e940*/  ISETP.GE.AND P1, PT, R76, c[0x0][0x3c8], PT ;  /* 0x0000f2004c007a0c */ /* 0x000fe40003f26270 */
[----:B------:R-:W-:-:S11]  /*1e950*/  ISETP.GE.AND P0, PT, R211, c[0x0][0x3c8], PT ;  /* 0x0000f200d3007a0c */ /* 0x000fd60003f06270 */
[CC--:B----4-:R-:W-:Y:S02]  /*1e960*/  @!P1 LEA R10, P3, R76.reuse, R2.reuse, 0x1 ;  /* 0x000000024c0a9211 */ /* 0x0d0fe400078608ff */
[C---:B------:R-:W-:Y:S02]  /*1e970*/  @!P0 LEA R2, P2, R211.reuse, R2, 0x1 ;  /* 0x00000002d3028211 */ /* 0x040fe400078408ff */
[-C--:B---3--:R-:W-:Y:S02]  /*1e980*/  @!P1 LEA.HI.X R11, R76, R14.reuse, R77, 0x1, P3 ;  /* 0x0000000e4c0b9211 */ /* 0x088fe400018f0c4d */
[----:B------:R-:W-:-:S03]  /*1e990*/  @!P0 LEA.HI.X R3, R211, R14, R237, 0x1, P2 ;  /* 0x0000000ed3038211 */ /* 0x000fc600010f0ced */
[----:B------:R3:W-:Y:S04]  /*1e9a0*/  @!P1 ST.E.128 [R10.64], R36 ;  /* 0x000000240a009985 */ /* 0x0007e8000c101d08 */
[----:B-1----:R3:W-:Y:S02]  /*1e9b0*/  @!P0 ST.E.128 [R2.64], R32 ;  /* 0x0000002002008985 */ /* 0x0027e4000c101d08 */
.L_x_1096:
[----:B------:R-:W-:Y:S05]  /*1e9c0*/  BSYNC B0 ;  /* 0x0000000000007941 */ /* 0x000fea0003800000 */
.L_x_1095:
[----:B------:R-:W-:Y:S05]  /*1e9d0*/  BRA.DIV ~URZ, `(.L_x_1097) ;  /* 0x000054827f007947 */ /* 0x000fea000b800000 */
[----:B---34-:R-:W3:Y:S04]  /*1e9e0*/  SHFL.IDX PT, R8, R8, 0x3, 0x181f ;  /* 0x00781f0008087f89 */ /* 0x018ee800000e0000 */
[----:B------:R4:W2:Y:S02]  /*1e9f0*/  SHFL.IDX PT, R5, R9, 0x3, 0x181f ;  /* 0x00781f0009057f89 */ /* 0x0008a400000e0000 */
.L_x_1179:
[----:B------:R-:W-:-:S04]  /*1ea00*/  IADD3 R2, R6, 0x60, RZ ;  /* 0x0000006006027810 */ /* 0x000fc80007ffe0ff */
[----:B------:R-:W-:-:S13]  /*1ea10*/  ISETP.GE.AND P0, PT, R2, R4, PT ;  /* 0x000000040200720c */ /* 0x000fda0003f06270 */
[----:B------:R-:W-:Y:S05]  /*1ea20*/  @P0 BRA `(.L_x_1098) ;  /* 0x00001ca000000947 */ /* 0x000fea0003800000 */
[----:B------:R-:W-:-:S13]  /*1ea30*/  ISETP.GE.AND P0, PT, R76, c[0x0][0x3c8], PT ;  /* 0x0000f2004c007a0c */ /* 0x000fda0003f06270 */
[----:B--2---:R-:W-:-:S04]  /*1ea40*/  @!P0 LEA R2, P1, R76, R5, 0x1 ;  /* 0x000000054c028211 */ /* 0x004fc800078208ff */
[----:B---3--:R-:W-:-:S05]  /*1ea50*/  @!P0 LEA.HI.X R3, R76, R8, R77, 0x1, P1 ;  /* 0x000000084c038211 */ /* 0x008fca00008f0c4d */
[----:B-1----:R1:W-:Y:S01]  /*1ea60*/  @!P0 ST.E.128 [R2.64], R44 ;  /* 0x0000002c02008985 */ /* 0x0023e2000c101d08 */
[----:B------:R-:W-:-:S13]  /*1ea70*/  ISETP.GE.AND P0, PT, R211, c[0x0][0x3c8], PT ;  /* 0x0000f200d3007a0c */ /* 0x000fda0003f06270 */
[----:B------:R-:W-:Y:S05]  /*1ea80*/  @P0 BRA `(.L_x_1098) ;  /* 0x00001c4000000947 */ /* 0x000fea0003800000 */
[----:B-1----:R-:W-:-:S04]  /*1ea90*/  LEA R2, P0, R211, R5, 0x1 ;  /* 0x00000005d3027211 */ /* 0x002fc800078008ff */
[----:B------:R-:W-:-:S05]  /*1eaa0*/  LEA.HI.X R3, R211, R8, R237, 0x1, P0 ;  /* 0x00000008d3037211 */ /* 0x000fca00000f0ced */
[----:B------:R1:W-:Y:S01]  /*1eab0*/  ST.E.128 [R2.64], R40 ;  /* 0x0000002802007985 */ /* 0x0003e2000c101d08 */
[----:B------:R-:W-:Y:S05]  /*1eac0*/  BRA `(.L_x_1098) ;  /* 0x00001c0000007947 */ /* 0x000fea0003800000 */
.L_x_1085:
        /* <DEDUP_REMOVED lines=34> */
.L_x_1180:
[----:B------:R-:W-:Y:S05]  /*1ecf0*/  BRA.DIV ~URZ, `(.L_x_1100) ;  /* 0x000052927f007947 */ /* 0x000fea000b800000 */
[----:B------:R3:W4:Y:S02]  /*1ed00*/  SHFL.IDX PT, R2, R16, RZ, 0x1c1f ;  /* 0x001c1fff10027589 */ /* 0x00072400000e0000 */
.L_x_1181:
        /* <DEDUP_REMOVED lines=10> */
[----:B--2---:R-:W-:Y:S01]  /*1edb0*/  @!P1 IMAD.MOV.U32 R3, RZ, RZ, R4 ;  /* 0x000000ffff039224 */ /* 0x004fe200078e0004 */
[----:B------:R-:W-:Y:S02]  /*1edc0*/  SHF.R.S32.HI R15, RZ, 0x1f, R15 ;  /* 0x0000001fff0f7819 */ /* 0x000fe4000001140f */
[----:B----4-:R-:W-:Y:S01]  /*1edd0*/  @!P0 LEA R8, P2, R5, R2, 0x2 ;  /* 0x0000000205088211 */ /* 0x010fe200078410ff */
[C---:B------:R-:W-:Y:S01]  /*1ede0*/  @!P1 IMAD.WIDE R10, R245.reuse, 0x4, R2 ;  /* 0x00000004f50a9825 */ /* 0x040fe200078e0202 */
[----:B------:R-:W-:-:S02]  /*1edf0*/  IADD3 R19, R245, 0x20, RZ ;  /* 0x00000020f5137810 */ /* 0x000fc40007ffe0ff */
[----:B------:R-:W-:Y:S02]  /*1ee00*/  @!P0 LEA.HI.X R9, R5, R4, R15, 0x2, P2 ;  /* 0x0000000405098211 */ /* 0x000fe400010f140f */
[C---:B------:R-:W-:Y:S01]  /*1ee10*/  IADD3 R5, R245.reuse, 0x28, RZ ;  /* 0x00000028f5057810 */ /* 0x040fe20007ffe0ff */
[----:B------:R2:W-:Y:S01]  /*1ee20*/  @!P1 ST.E.64 [R10.64], R52 ;  /* 0x000000340a009985 */ /* 0x0005e2000c101b08 */
[----:B------:R-:W-:Y:S02]  /*1ee30*/  IADD3 R20, R245, 0x10, RZ ;  /* 0x00000010f5147810 */ /* 0x000fe40007ffe0ff */
[----:B------:R-:W-:Y:S01]  /*1ee40*/  ISETP.GE.AND P2, PT, R19, c[0x0][0x3c8], PT ;  /* 0x0000f20013007a0c */ /* 0x000fe20003f46270 */
[----:B------:R4:W-:Y:S01]  /*1ee50*/  @!P0 ST.E.64 [R8.64], R28 ;  /* 0x0000001c08008985 */ /* 0x0009e2000c101b08 */
[----:B------:R-:W-:Y:S02]  /*1ee60*/  IADD3 R15, R245, 0x18, RZ ;  /* 0x00000018f50f7810 */ /* 0x000fe40007ffe0ff */
[----:B------:R-:W-:-:S02]  /*1ee70*/  ISETP.GE.AND P1, PT, R5, c[0x0][0x3c8], PT ;  /* 0x0000f20005007a0c */ /* 0x000fc40003f26270 */
[----:B------:R-:W-:Y:S02]  /*1ee80*/  SHF.R.S32.HI R20, RZ, 0x1f, R20 ;  /* 0x0000001fff147819 */ /* 0x000fe40000011414 */
[----:B------:R-:W-:Y:S02]  /*1ee90*/  SHF.R.S32.HI R15, RZ, 0x1f, R15 ;  /* 0x0000001fff0f7819 */ /* 0x000fe4000001140f */
[C---:B------:R-:W-:Y:S02]  /*1eea0*/  IADD3 R21, R245.reuse, 0x20, RZ ;  /* 0x00000020f5157810 */ /* 0x040fe40007ffe0ff */
[----:B------:R-:W-:Y:S02]  /*1eeb0*/  IADD3 R3, R245, 0x48, RZ ;  /* 0x00000048f5037810 */ /* 0x000fe40007ffe0ff */
[----:B------:R-:W-:Y:S02]  /*1eec0*/  SHF.R.S32.HI R21, RZ, 0x1f, R21 ;  /* 0x0000001fff157819 */ /* 0x000fe40000011415 */
[----:B------:R-:W-:-:S02]  /*1eed0*/  SHF.R.S32.HI R3, RZ, 0x1f, R3 ;  /* 0x0000001fff037819 */ /* 0x000fc40000011403 */
        /* <DEDUP_REMOVED lines=35> */
[----:B------:R-:W-:Y:S01]  /*1f110*/  @!P2 LEA R14, P0, R18, R2, 0x2 ;  /* 0x00000002120ea211 */ /* 0x000fe200078010ff */
[----:B------:R4:W-:Y:S01]  /*1f120*/  @!P4 ST.E.64 [R8.64], R40 ;  /* 0x000000280800c985 */ /* 0x0009e2000c101b08 */
[----:B------:R-:W-:Y:S02]  /*1f130*/  ISETP.GE.AND P5, PT, R20, c[0x0][0x3c8], PT ;  /* 0x0000f20014007a0c */ /* 0x000fe40003fa6270 */
[----:B------:R-:W-:-:S04]  /*1f140*/  SHF.R.S32.HI R21, RZ, 0x1f, R21 ;  /* 0x0000001fff157819 */ /* 0x000fc80000011415 */
[----:B------:R-:W-:Y:S02]  /*1f150*/  @!P2 LEA.HI.X R15, R18, R4, R21, 0x2, P0 ;  /* 0x00000004120fa211 */ /* 0x000fe400000f1415 */
[C---:B------:R-:W-:Y:S02]  /*1f160*/  IADD3 R18, R245.reuse, 0x60, RZ ;  /* 0x00000060f5127810 */ /* 0x040fe40007ffe0ff */
[----:B------:R-:W-:Y:S01]  /*1f170*/  IADD3 R21, R245, 0x58, RZ ;  /* 0x00000058f5157810 */ /* 0x000fe20007ffe0ff */
[----:B------:R5:W-:Y:S01]  /*1f180*/  @!P2 ST.E.64 [R14.64], R58 ;  /* 0x0000003a0e00a985 */ /* 0x000be2000c101b08 */
[----:B------:R-:W-:Y:S02]  /*1f190*/  ISETP.GE.AND P4, PT, R18, c[0x0][0x3c8], PT ;  /* 0x0000f20012007a0c */ /* 0x000fe40003f86270 */
[----:B------:R-:W-:Y:S02]  /*1f1a0*/  SHF.R.S32.HI R21, RZ, 0x1f, R21 ;  /* 0x0000001fff157819 */ /* 0x000fe40000011415 */
[----:B--2---:R-:W-:-:S02]  /*1f1b0*/  @!P6 LEA R10, P0, R5, R2, 0x2 ;  /* 0x00000002050ae211 */ /* 0x004fc400078010ff */
        /* <DEDUP_REMOVED lines=11> */
[----:B------:R-:W-:Y:S02]  /*1f270*/  ISETP.GE.AND P1, PT, R19, c[0x0][0x3c8], PT ;  /* 0x0000f20013007a0c */ /* 0x000fe40003f26270 */
[----:B------:R-:W-:Y:S02]  /*1f280*/  ISETP.GE.AND P0, PT, R5, c[0x0][0x3c8], PT ;  /* 0x0000f20005007a0c */ /* 0x000fe40003f06270 */
[-C--:B-----5:R-:W-:Y:S02]  /*1f290*/  @!P4 LEA R14, P6, R18, R2.reuse, 0x2 ;  /* 0x00000002120ec211 */ /* 0x0a0fe400078c10ff */
[----:B--2---:R-:W-:-:S04]  /*1f2a0*/  @!P5 LEA R8, P3, R20, R2, 0x2 ;  /* 0x000000021408d211 */ /* 0x004fc800078610ff */
[----:B------:R-:W-:Y:S02]  /*1f2b0*/  @!P5 LEA.HI.X R9, R20, R4, R21, 0x2, P3 ;  /* 0x000000041409d211 */ /* 0x000fe400018f1415 */
[C---:B------:R-:W-:Y:S02]  /*1f2c0*/  IADD3 R20, R245.reuse, 0x60, RZ ;  /* 0x00000060f5147810 */ /* 0x040fe40007ffe0ff */
[----:B------:R-:W-:Y:S01]  /*1f2d0*/  IADD3 R21, R245, 0x68, RZ ;  /* 0x00000068f5157810 */ /* 0x000fe20007ffe0ff */
[----:B------:R2:W-:Y:S01]  /*1f2e0*/  @!P5 ST.E.64 [R8.64], R46 ;  /* 0x0000002e0800d985 */ /* 0x0005e2000c101b08 */
[----:B------:R-:W-:Y:S02]  /*1f2f0*/  SHF.R.S32.HI R20, RZ, 0x1f, R20 ;  /* 0x0000001fff147819 */ /* 0x000fe40000011414 */
[----:B----4-:R-:W-:Y:S02]  /*1f300*/  @!P2 LEA R10, P3, R3, R2, 0x2 ;  /* 0x00000002030aa211 */ /* 0x010fe400078610ff */
[----:B------:R-:W-:-:S02]  /*1f310*/  @!P4 LEA.HI.X R15, R18, R4, R20, 0x2, P6 ;  /* 0x00000004120fc211 */ /* 0x000fc400030f1414 */
[----:B------:R-:W-:Y:S02]  /*1f320*/  SHF.R.S32.HI R21, RZ, 0x1f, R21 ;  /* 0x0000001fff157819 */ /* 0x000fe40000011415 */
[C---:B------:R-:W-:Y:S01]  /*1f330*/  IADD3 R20, R245.reuse, 0x70, RZ ;  /* 0x00000070f5147810 */ /* 0x040fe20007ffe0ff */
[----:B------:R4:W-:Y:S01]  /*1f340*/  @!P4 ST.E.64 [R14.64], R84 ;  /* 0x000000540e00c985 */ /* 0x0009e2000c101b08 */
[----:B------:R-:W-:Y:S02]  /*1f350*/  IADD3 R18, R245, 0x78, RZ ;  /* 0x00000078f5127810 */ /* 0x000fe40007ffe0ff */
[----:B------:R-:W-:Y:S02]  /*1f360*/  SHF.R.S32.HI R20, RZ, 0x1f, R20 ;  /* 0x0000001fff147819 */ /* 0x000fe40000011414 */
[----:B------:R-:W-:Y:S02]  /*1f370*/  @!P2 LEA.HI.X R11, R3, R4, R21, 0x2, P3 ;  /* 0x00000004030ba211 */ /* 0x000fe400018f1415 */
[----:B------:R-:W-:-:S03]  /*1f380*/  SHF.R.S32.HI R18, RZ, 0x1f, R18 ;  /* 0x0000001fff127819 */ /* 0x000fc60000011412 */
[----:B------:R4:W-:Y:S01]  /*1f390*/  @!P2 ST.E.64 [R10.64], R64 ;  /* 0x000000400a00a985 */ /* 0x0009e2000c101b08 */
[-C--:B--2---:R-:W-:Y:S02]  /*1f3a0*/  @!P1 LEA R8, P5, R19, R2.reuse, 0x2 ;  /* 0x0000000213089211 */ /* 0x084fe400078a10ff */
[----:B------:R-:W-:Y:S02]  /*1f3b0*/  @!P0 LEA R2, P3, R5, R2, 0x2 ;  /* 0x0000000205028211 */ /* 0x000fe400078610ff */
[-C--:B------:R-:W-:Y:S02]  /*1f3c0*/  @!P1 LEA.HI.X R9, R19, R4.reuse, R20, 0x2, P5 ;  /* 0x0000000413099211 */ /* 0x080fe400028f1414 */
[----:B------:R-:W-:-:S03]  /*1f3d0*/  @!P0 LEA.HI.X R3, R5, R4, R18, 0x2, P3 ;  /* 0x0000000405038211 */ /* 0x000fc600018f1412 */
[----:B------:R4:W-:Y:S04]  /*1f3e0*/  @!P1 ST.E.64 [R8.64], R48 ;  /* 0x0000003008009985 */ /* 0x0009e8000c101b08 */
[----:B------:R4:W-:Y:S02]  /*1f3f0*/  @!P0 ST.E.64 [R2.64], R26 ;  /* 0x0000001a02008985 */ /* 0x0009e4000c101b08 */
.L_x_1102:
[----:B------:R-:W-:Y:S05]  /*1f400*/  BSYNC B0 ;  /* 0x0000000000007941 */ /* 0x000fea0003800000 */
.L_x_1101:
[----:B------:R-:W-:Y:S05]  /*1f410*/  BRA.DIV ~URZ, `(.L_x_1103) ;  /* 0x00004be27f007947 */ /* 0x000fea000b800000 */
[----:B--2---:R2:W1:Y:S04]  /*1f420*/  SHFL.IDX PT, R4, R6, 0x1, 0x1c1f ;  /* 0x003c1f0006047f89 */ /* 0x00446800000e0000 */
[----:B----4-:R2:W4:Y:S02]  /*1f430*/  SHFL.IDX PT, R2, R16, 0x1, 0x1c1f ;  /* 0x003c1f0010027f89 */ /* 0x01052400000e0000 */
.L_x_1182:
[----:B------:R-:W-:-:S13]  /*1f440*/  ISETP.NE.AND P0, PT, R17, RZ, PT ;  /* 0x000000ff1100720c */ /* 0x000fda0003f05270 */
[----:B------:R-:W-:Y:S05]  /*1f450*/  @P0 BRA `(.L_x_1098) ;  /* 0x0000127000000947 */ /* 0x000fea0003800000 */
[C---:B------:R-:W-:Y:S02]  /*1f460*/  IADD3 R19, R245.reuse, 0x8, RZ ;  /* 0x00000008f5137810 */ /* 0x040fe40007ffe0ff */
[----:B------:R-:W-:Y:S02]  /*1f470*/  ISETP.GE.AND P2, PT, R245, c[0x0][0x3c8], PT ;  /* 0x0000f200f5007a0c */ /* 0x000fe40003f46270 */
[----:B------:R-:W-:Y:S02]  /*1f480*/  ISETP.GE.AND P1, PT, R19, c[0x0][0x3c8], PT ;  /* 0x0000f20013007a0c */ /* 0x000fe40003f26270 */
[C---:B-12---:R-:W-:Y:S02]  /*1f490*/  IADD3 R6, R245.reuse, 0x10, RZ ;  /* 0x00000010f5067810 */ /* 0x046fe40007ffe0ff */
[----:B------:R-:W-:Y:S02]  /*1f4a0*/  IADD3 R20, R245, 0x20, RZ ;  /* 0x00000020f5147810 */ /* 0x000fe40007ffe0ff */
[----:B------:R-:W-:-:S02]  /*1f4b0*/  ISETP.GE.AND P0, PT, R6, c[0x0][0x3c8], PT ;  /* 0x0000f20006007a0c */ /* 0x000fc40003f06270 */
[----:B------:R-:W-:Y:S02]  /*1f4c0*/  IADD3 R21, R245, 0x8, RZ ;  /* 0x00000008f5157810 */ /* 0x000fe40007ffe0ff */
[----:B------:R-:W-:Y:S01]  /*1f4d0*/  ISETP.GE.AND P4, PT, R20, c[0x0][0x3c8], PT ;  /* 0x0000f20014007a0c */ /* 0x000fe20003f86270 */
[----:B------:R-:W-:Y:S01]  /*1f4e0*/  @!P2 IMAD.MOV.U32 R3, RZ, RZ, R4 ;  /* 0x000000ffff03a224 */ /* 0x000fe200078e0004 */
[----:B------:R-:W-:Y:S02]  /*1f4f0*/  SHF.R.S32.HI R21, RZ, 0x1f, R21 ;  /* 0x0000001fff157819 */ /* 0x000fe40000011415 */
[----:B----4-:R-:W-:Y:S01]  /*1f500*/  @!P1 LEA R10, P3, R19, R2, 0x2 ;  /* 0x00000002130a9211 */ /* 0x010fe200078610ff */
[C---:B------:R-:W-:Y:S01]  /*1f510*/  @!P2 IMAD.WIDE R14, R245.reuse, 0x4, R2 ;  /* 0x00000004f50ea825 */ /* 0x040fe200078e0202 */
[----:B------:R-:W-:Y:S02]  /*1f520*/  IADD3 R18, R245, 0x10, RZ ;  /* 0x00000010f5127810 */ /* 0x000fe40007ffe0ff */
[----:B------:R-:W-:-:S02]  /*1f530*/  @!P1 LEA.HI.X R11, R19, R4, R21, 0x2, P3 ;  /* 0x00000004130b9211 */ /* 0x000fc400018f1415 */
[----:B------:R-:W-:Y:S01]  /*1f540*/  IADD3 R5, R245, 0x18, RZ ;  /* 0x00000018f5057810 */ /* 0x000fe20007ffe0ff */
[----:B------:R1:W-:Y:S01]  /*1f550*/  @!P2 ST.E.64 [R14.64], R88 ;  /* 0x000000580e00a985 */ /* 0x0003e2000c101b08 */
[C---:B------:R-:W-:Y:S02]  /*1f560*/  @!P0 LEA R8, P6, R6.reuse, R2, 0x2 ;  /* 0x0000000206088211 */ /* 0x040fe400078c10ff */
[----:B------:R-:W-:Y:S01]  /*1f570*/  SHF.R.S32.HI R18, RZ, 0x1f, R18 ;  /* 0x0000001fff127819 */ /* 0x000fe20000011412 */
[----:B------:R2:W-:Y:S01]  /*1f580*/  @!P1 ST.E.64 [R10.64], R68 ;  /* 0x000000440a009985 */ /* 0x0005e2000c101b08 */
[----:B------:R-:W-:Y:S02]  /*1f590*/  ISETP.GE.AND P5, PT, R5, c[0x0][0x3c8], PT ;  /* 0x0000f20005007a0c */ /* 0x000fe40003fa6270 */
[----:B------:R-:W-:Y:S02]  /*1f5a0*/  @!P0 LEA.HI.X R9, R6, R4, R18, 0x2, P6 ;  /* 0x0000000406098211 */ /* 0x000fe400030f1412 */
[----:B---3--:R-:W-:-:S02]  /*1f5b0*/  IADD3 R16, R245, 0x28, RZ ;  /* 0x00000028f5107810 */ /* 0x008fc40007ffe0ff */
[C---:B------:R-:W-:Y:S01]  /*1f5c0*/  IADD3 R19, R245.reuse, 0x18, RZ ;  /* 0x00000018f5137810 */ /* 0x040fe20007ffe0ff */
[----:B------:R3:W-:Y:S01]  /*1f5d0*/  @!P0 ST.E.64 [R8.64], R50 ;  /* 0x0000003208008985 */ /* 0x0007e2000c101b08 */
[C---:B------:R-:W-:Y:S02]  /*1f5e0*/  IADD3 R18, R245.reuse, 0x38, RZ ;  /* 0x00000038f5127810 */ /* 0x040fe40007ffe0ff */
[----:B------:R-:W-:Y:S02]  /*1f5f0*/  ISETP.GE.AND P3, PT, R16, c[0x0][0x3c8], PT ;  /* 0x0000f20010007a0c */ /* 0x000fe40003f66270 */
[----:B------:R-:W-:Y:S02]  /*1f600*/  SHF.R.S32.HI R19, RZ, 0x1f, R19 ;  /* 0x0000001fff137819 */ /* 0x000fe40000011413 */
[----:B------:R-:W-:Y:S02]  /*1f610*/  IADD3 R21, R245, 0x20, RZ ;  /* 0x00000020f5157810 */ /* 0x000fe40007ffe0ff */
[----:B------:R-:W-:-:S02]  /*1f620*/  ISETP.GE.AND P1, PT, R18, c[0x0][0x3c8], PT ;  /* 0x0000f20012007a0c */ /* 0x000fc40003f26270 */
[----:B------:R-:W-:Y:S02]  /*1f630*/  IADD3 R6, R245, 0x30, RZ ;  /* 0x00000030f5067810 */ /* 0x000fe40007ffe0ff */
[----:B------:R-:W-:Y:S02]  /*1f640*/  SHF.R.S32.HI R21, RZ, 0x1f, R21 ;  /* 0x0000001fff157819 */ /* 0x000fe40000011415 */
[----:B------:R-:W-:Y:S02]  /*1f650*/  ISETP.GE.AND P2, PT, R6, c[0x0][0x3c8], PT ;  /* 0x0000f20006007a0c */ /* 0x000fe40003f46270 */
[-C--:B-1----:R-:W-:Y:S02]  /*1f660*/  @!P5 LEA R14, P0, R5, R2.reuse, 0x2 ;  /* 0x00000002050ed211 */ /* 0x082fe400078010ff */
[----:B------:R-:W-:Y:S02]  /*1f670*/  IADD3 R17, R245, 0x38, RZ ;  /* 0x00000038f5117810 */ /* 0x000fe40007ffe0ff */
[----:B--2---:R-:W-:-:S02]  /*1f680*/  @!P4 LEA R10, P6, R20, R2, 0x2 ;  /* 0x00000002140ac211 */ /* 0x004fc400078c10ff */
[----:B------:R-:W-:Y:S02]  /*1f690*/  @!P5 LEA.HI.X R15, R5, R4, R19, 0x2, P0 ;  /* 0x00000004050fd211 */ /* 0x000fe400000f1413 */
[C---:B------:R-:W-:Y:S02]  /*1f6a0*/  IADD3 R19, R245.reuse, 0x28, RZ ;  /* 0x00000028f5137810 */ /* 0x040fe40007ffe0ff */
[----:B------:R-:W-:Y:S01]  /*1f6b0*/  IADD3 R5, R245, 0x40, RZ ;  /* 0x00000040f5057810 */ /* 0x000fe20007ffe0ff */
[----:B------:R1:W-:Y:S01]  /*1f6c0*/  @!P5 ST.E.64 [R14.64], R96 ;  /* 0x000000600e00d985 */ /* 0x0003e2000c101b08 */
[----:B------:R-:W-:Y:S02]  /*1f6d0*/  SHF.R.S32.HI R19, RZ, 0x1f, R19 ;  /* 0x0000001fff137819 */ /* 0x000fe40000011413 */
[----:B------:R-:W-:-:S03]  /*1f6e0*/  SHF.R.S32.HI R17, RZ, 0x1f, R17 ;  /* 0x0000001fff117819 */ /* 0x000fc60000011411 */
[----:B------:R-:W-:Y:S02]  /*1f6f0*/  P2R R3, PR, RZ, 0x40 ;  /* 0x00000040ff037803 */ /* 0x000fe40000000000 */
[C---:B---3--:R-:W-:Y:S02]  /*1f700*/  @!P3 LEA R8, P6, R16.reuse, R2, 0x2 ;  /* 0x000000021008b211 */ /* 0x048fe400078c10ff */
[----:B------:R-:W-:Y:S02]  /*1f710*/  ISETP.NE.AND P0, PT, R3, RZ, PT ;  /* 0x000000ff0300720c */ /* 0x000fe40003f05270 */
[-C--:B------:R-:W-:Y:S02]  /*1f720*/  @!P3 LEA.HI.X R9, R16, R4.reuse, R19, 0x2, P6 ;  /* 0x000000041009b211 */ /* 0x080fe400030f1413 */
[----:B------:R-:W-:Y:S02]  /*1f730*/  @!P4 LEA.HI.X R11, R20, R4, R21, 0x2, P0 ;  /* 0x00000004140bc211 */ /* 0x000fe400000f1415 */
[----:B------:R-:W-:-:S02]  /*1f740*/  ISETP.GE.AND P0, PT, R5, c[0x0][0x3c8], PT ;  /* 0x0000f20005007a0c */ /* 0x000fc40003f06270 */
[C---:B------:R-:W-:Y:S01]  /*1f750*/  IADD3 R20, R245.reuse, 0x30, RZ ;  /* 0x00000030f5147810 */ /* 0x040fe20007ffe0ff */
[----:B------:R2:W-:Y:S01]  /*1f760*/  @!P4 ST.E.64 [R10.64], R72 ;  /* 0x000000480a00c985 */ /* 0x0005e2000c101b08 */
[----:B------:R-:W-:Y:S02]  /*1f770*/  IADD3 R19, R245, 0x48, RZ ;  /* 0x00000048f5137810 */ /* 0x000fe40007ffe0ff */
[----:B------:R-:W-:Y:S01]  /*1f780*/  SHF.R.S32.HI R20, RZ, 0x1f, R20 ;  /* 0x0000001fff147819 */ /* 0x000fe20000011414 */
[----:B------:R3:W-:Y:S01]  /*1f790*/  @!P3 ST.E.64 [R8.64], R56 ;  /* 0x000000380800b985 */ /* 0x0007e2000c101b08 */
[----:B------:R-:W-:Y:S02]  /*1f7a0*/  ISETP.GE.AND P5, PT, R19, c[0x0][0x3c8], PT ;  /* 0x0000f20013007a0c */ /* 0x000fe40003fa6270 */
[C---:B------:R-:W-:Y:S02]  /*1f7b0*/  IADD3 R16, R245.reuse, 0x50, RZ ;  /* 0x00000050f5107810 */ /* 0x040fe40007ffe0ff */
[----:B------:R-:W-:-:S02]  /*1f7c0*/  IADD3 R21, R245, 0x48, RZ ;  /* 0x00000048f5157810 */ /* 0x000fc40007ffe0ff */
[C---:B-1----:R-:W-:Y:S02]  /*1f7d0*/  @!P2 LEA R14, P3, R6.reuse, R2, 0x2 ;  /* 0x00000002060ea211 */ /* 0x042fe400078610ff */
[----:B------:R-:W-:Y:S02]  /*1f7e0*/  SHF.R.S32.HI R21, RZ, 0x1f, R21 ;  /* 0x0000001fff157819 */ /* 0x000fe40000011415 */
[----:B------:R-:W-:Y:S02]  /*1f7f0*/  @!P2 LEA.HI.X R15, R6, R4, R20, 0x2, P3 ;  /* 0x00000004060fa211 */ /* 0x000fe400018f1414 */
[C---:B------:R-:W-:Y:S02]  /*1f800*/  IADD3 R6, R245.reuse, 0x40, RZ ;  /* 0x00000040f5067810 */ /* 0x040fe40007ffe0ff */
[----:B------:R-:W-:Y:S01]  /*1f810*/  IADD3 R20, R245, 0x60, RZ ;  /* 0x00000060f5147810 */ /* 0x000fe20007ffe0ff */
[----:B------:R-:W-:Y:S01]  /*1f820*/  @!P2 ST.E.64 [R14.64], R106 ;  /* 0x0000006a0e00a985 */ /* 0x000fe2000c101b08 */
[----:B------:R-:W-:-:S02]  /*1f830*/  SHF.R.S32.HI R6, RZ, 0x1f, R6 ;  /* 0x0000001fff067819 */ /* 0x000fc40000011406 */
[----:B------:R-:W-:Y:S02]  /*1f840*/  ISETP.GE.AND P2, PT, R20, c[0x0][0x3c8], PT ;  /* 0x0000f20014007a0c */ /* 0x000fe40003f46270 */
[-C--:B--2---:R-:W-:Y:S02]  /*1f850*/  @!P1 LEA R10, P4, R18, R2.reuse, 0x2 ;  /* 0x00000002120a9211 */ /* 0x084fe400078810ff */
[----:B---3--:R-:W-:-:S04]  /*1f860*/  @!P0 LEA R8, P6, R5, R2, 0x2 ;  /* 0x0000000205088211 */ /* 0x008fc800078c10ff */
[----:B------:R-:W-:Y:S02]  /*1f870*/  @!P0 LEA.HI.X R9, R5, R4, R6, 0x2, P6 ;  /* 0x0000000405098211 */ /* 0x000fe400030f1406 */
[C---:B------:R-:W-:Y:S02]  /*1f880*/  IADD3 R6, R245.reuse, 0x58, RZ ;  /* 0x00000058f5067810 */ /* 0x040fe40007ffe0ff */
[----:B------:R-:W-:-:S03]  /*1f890*/  IADD3 R5, R245, 0x70, RZ ;  /* 0x00000070f5057810 */ /* 0x000fc60007ffe0ff */
[----:B------:R-:W-:Y:S02]  /*1f8a0*/  P2R R3, PR, RZ, 0x10 ;  /* 0x00000010ff037803 */ /* 0x000fe40000000000 */
[----:B------:R-:W-:Y:S02]  /*1f8b0*/  ISETP.GE.AND P4, PT, R16, c[0x0][0x3c8], PT ;  /* 0x0000f20010007a0c */ /* 0x000fe40003f86270 */
[----:B------:R-:W-:-:S04]  /*1f8c0*/  ISETP.NE.AND P3, PT, R3, RZ, PT ;  /* 0x000000ff0300720c */ /* 0x000fc80003f65270 */
[----:B------:R-:W-:Y:S02]  /*1f8d0*/  @!P1 LEA.HI.X R11, R18, R4, R17, 0x2, P3 ;  /* 0x00000004120b9211 */ /* 0x000fe400018f1411 */
[----:B------:R-:W-:Y:S02]  /*1f8e0*/  ISETP.GE.AND P3, PT, R6, c[0x0][0x3c8], PT ;  /* 0x0000f20006007a0c */ /* 0x000fe40003f66270 */
[C---:B------:R-:W-:Y:S01]  /*1f8f0*/  IADD3 R17, R245.reuse, 0x50, RZ ;  /* 0x00000050f5117810 */ /* 0x040fe20007ffe0ff */
[----:B------:R1:W-:Y:S01]  /*1f900*/  @!P1 ST.E.64 [R10.64], R92 ;  /* 0x0000005c0a009985 */ /* 0x0003e2000c101b08 */
[----:B------:R-:W-:Y:S02]  /*1f910*/  IADD3 R18, R245, 0x68, RZ ;  /* 0x00000068f5127810 */ /* 0x000fe40007ffe0ff */
[----:B------:R-:W-:Y:S01]  /*1f920*/  SHF.R.S32.HI R17, RZ, 0x1f, R17 ;  /* 0x0000001fff117819 */ /* 0x000fe20000011411 */
[----:B------:R2:W-:Y:S01]  /*1f930*/  @!P0 ST.E.64 [R8.64], R60 ;  /* 0x0000003c08008985 */ /* 0x0005e2000c101b08 */
[----:B------:R-:W-:-:S02]  /*1f940*/  ISETP.GE.AND P1, PT, R18, c[0x0][0x3c8], PT ;  /* 0x0000f20012007a0c */ /* 0x000fc40003f26270 */
[----:B-1----:R-:W-:-:S04]  /*1f950*/  @!P5 LEA R10, P0, R19, R2, 0x2 ;  /* 0x00000002130ad211 */ /* 0x002fc800078010ff */
[----:B------:R-:W-:Y:S02]  /*1f960*/  @!P5 LEA.HI.X R11, R19, R4, R21, 0x2, P0 ;  /* 0x00000004130bd211 */ /* 0x000fe400000f1415 */
[C---:B--2---:R-:W-:Y:S02]  /*1f970*/  @!P4 LEA R8, P6, R16.reuse, R2, 0x2 ;  /* 0x000000021008c211 */ /* 0x044fe400078c10ff */
[----:B------:R-:W-:Y:S01]  /*1f980*/  IADD3 R19, R245, 0x58, RZ ;  /* 0x00000058f5137810 */ /* 0x000fe20007ffe0ff */
[----:B------:R1:W-:Y:S01]  /*1f990*/  @!P5 ST.E.64 [R10.64], R80 ;  /* 0x000000500a00d985 */ /* 0x0003e2000c101b08 */
[----:B------:R-:W-:Y:S02]  /*1f9a0*/  @!P4 LEA.HI.X R9, R16, R4, R17, 0x2, P6 ;  /* 0x000000041009c211 */ /* 0x000fe400030f1411 */
[----:B------:R-:W-:Y:S02]  /*1f9b0*/  @!P3 LEA R16, P5, R6, R2, 0x2 ;  /* 0x000000020610b211 */ /* 0x000fe400078a10ff */
[----:B------:R-:W-:Y:S01]  /*1f9c0*/  ISETP.GE.AND P0, PT, R5, c[0x0][0x3c8], PT ;  /* 0x0000f20005007a0c */ /* 0x000fe20003f06270 */
[----:B------:R2:W-:Y:S01]  /*1f9d0*/  @!P4 ST.E.64 [R8.64], R86 ;  /* 0x000000560800c985 */ /* 0x0005e2000c101b08 */
[----:B------:R-:W-:-:S02]  /*1f9e0*/  SHF.R.S32.HI R19, RZ, 0x1f, R19 ;  /* 0x0000001fff137819 */ /* 0x000fc40000011413 */
[----:B------:R-:W-:Y:S02]  /*1f9f0*/  IADD3 R21, R245, 0x60, RZ ;  /* 0x00000060f5157810 */ /* 0x000fe40007ffe0ff */
[----:B------:R-:W-:Y:S02]  /*1fa00*/  @!P2 LEA R14, P6, R20, R2, 0x2 ;  /* 0x00000002140ea211 */ /* 0x000fe400078c10ff */
[----:B------:R-:W-:-:S03]  /*1fa10*/  SHF.R.S32.HI R21, RZ, 0x1f, R21 ;  /* 0x0000001fff157819 */ /* 0x000fc60000011415 */
[----:B------:R-:W-:Y:S02]  /*1fa20*/  P2R R3, PR, RZ, 0x20 ;  /* 0x00000020ff037803 */ /* 0x000fe40000000000 */
[----:B------:R-:W-:Y:S02]  /*1fa30*/  @!P2 LEA.HI.X R15, R20, R4, R21, 0x2, P6 ;  /* 0x00000004140fa211 */ /* 0x000fe400030f1415 */
[----:B------:R-:W-:-:S04]  /*1fa40*/  ISETP.NE.AND P4, PT, R3, RZ, PT ;  /* 0x000000ff0300720c */ /* 0x000fc80003f85270 */
[----:B------:R-:W-:Y:S02]  /*1fa50*/  @!P3 LEA.HI.X R17, R6, R4, R19, 0x2, P4 ;  /* 0x000000040611b211 */ /* 0x000fe400020f1413 */
[C---:B------:R-:W-:Y:S02]  /*1fa60*/  IADD3 R19, R245.reuse, 0x68, RZ ;  /* 0x00000068f5137810 */ /* 0x040fe40007ffe0ff */
[----:B------:R-:W-:Y:S01]  /*1fa70*/  IADD3 R6, R245, 0x70, RZ ;  /* 0x00000070f5067810 */ /* 0x000fe20007ffe0ff */
[----:B------:R3:W-:Y:S01]  /*1fa80*/  @!P3 ST.E.64 [R16.64], R90 ;  /* 0x0000005a1000b985 */ /* 0x0007e2000c101b08 */
[----:B-1----:R-:W-:Y:S02]  /*1fa90*/  @!P1 LEA R10, P5, R18, R2, 0x2 ;  /* 0x00000002120a9211 */ /* 0x002fe400078a10ff */
[----:B------:R-:W-:Y:S01]  /*1faa0*/  SHF.R.S32.HI R19, RZ, 0x1f, R19 ;  /* 0x0000001fff137819 */ /* 0x000fe20000011413 */
[----:B------:R3:W-:Y:S01]  /*1fab0*/  @!P2 ST.E.64 [R14.64], R82 ;  /* 0x000000520e00a985 */ /* 0x0007e2000c101b08 */
[----:B------:R-:W-:-:S02]  /*1fac0*/  SHF.R.S32.HI R6, RZ, 0x1f, R6 ;  /* 0x0000001fff067819 */ /* 0x000fc40000011406 */
[C---:B--2---:R-:W-:Y:S02]  /*1fad0*/  @!P0 LEA R8, P4, R5.reuse, R2, 0x2 ;  /* 0x0000000205088211 */ /* 0x044fe400078810ff */
[-C--:B------:R-:W-:Y:S02]  /*1fae0*/  @!P1 LEA.HI.X R11, R18, R4.reuse, R19, 0x2, P5 ;  /* 0x00000004120b9211 */ /* 0x080fe400028f1413 */
[----:B------:R-:W-:Y:S02]  /*1faf0*/  @!P0 LEA.HI.X R9, R5, R4, R6, 0x2, P4 ;  /* 0x0000000405098211 */ /* 0x000fe400020f1406 */
[----:B------:R-:W-:Y:S01]  /*1fb00*/  IADD3 R5, R245, 0x78, RZ ;  /* 0x00000078f5057810 */ /* 0x000fe20007ffe0ff */
[----:B------:R3:W-:Y:S04]  /*1fb10*/  @!P1 ST.E.64 [R10.64], R66 ;  /* 0x000000420a009985 */ /* 0x0007e8000c101b08 */
[----:B------:R3:W-:Y:S01]  /*1fb20*/  @!P0 ST.E.64 [R8.64], R62 ;  /* 0x0000003e08008985 */ /* 0x0007e2000c101b08 */
[----:B------:R-:W-:-:S13]  /*1fb30*/  ISETP.GE.AND P0, PT, R5, c[0x0][0x3c8], PT ;  /* 0x0000f20005007a0c */ /* 0x000fda0003f06270 */
[----:B------:R-:W-:Y:S05]  /*1fb40*/  @P0 BRA `(.L_x_1098) ;  /* 0x00000b8000000947 */ /* 0x000fea0003800000 */
[----:B------:R-:W-:Y:S02]  /*1fb50*/  IADD3 R6, R245, 0x78, RZ ;  /* 0x00000078f5067810 */ /* 0x000fe40007ffe0ff */
[----:B------:R-:W-:Y:S02]  /*1fb60*/  LEA R2, P0, R5, R2, 0x2 ;  /* 0x0000000205027211 */ /* 0x000fe400078010ff */
[----:B------:R-:W-:-:S04]  /*1fb70*/  SHF.R.S32.HI R6, RZ, 0x1f, R6 ;  /* 0x0000001fff067819 */ /* 0x000fc80000011406 */
[----:B------:R-:W-:-:S05]  /*1fb80*/  LEA.HI.X R3, R5, R4, R6, 0x2, P0 ;  /* 0x0000000405037211 */ /* 0x000fca00000f1406 */
[----:B------:R1:W-:Y:S01]  /*1fb90*/  ST.E.64 [R2.64], R54 ;  /* 0x0000003602007985 */ /* 0x0003e2000c101b08 */
[----:B------:R-:W-:Y:S05]  /*1fba0*/  BRA `(.L_x_1098) ;  /* 0x00000b2000007947 */ /* 0x000fea0003800000 */
.L_x_1083:
[----:B------:R-:W2:Y:S04]  /*1fbb0*/  LDL.LU R3, [R1+0x1c] ;  /* 0x00001c0001037983 */ /* 0x000ea80000300800 */
[----:B------:R-:W3:Y:S01]  /*1fbc0*/  LDL R10, [R1+0x24] ;  /* 0x00002400010a7983 */ /* 0x000ee20000100800 */
[----:B------:R-:W-:Y:S01]  /*1fbd0*/  ISETP.NE.U32.AND P0, PT, RZ, c[0x0][0x508], PT ;  /* 0x00014200ff007a0c */ /* 0x000fe20003f05070 */
[----:B------:R-:W-:Y:S01]  /*1fbe0*/  IMAD.MOV.U32 R8, RZ, RZ, 0x4 ;  /* 0x00000004ff087424 */ /* 0x000fe200078e00ff */
[----:B------:R-:W-:Y:S01]  /*1fbf0*/  ISETP.NE.U32.AND P2, PT, RZ, c[0x0][0x500], PT ;  /* 0x00014000ff007a0c */ /* 0x000fe20003f45070 */
[----:B------:R-:W-:Y:S01]  /*1fc00*/  IMAD.MOV.U32 R21, RZ, RZ, c[0x0][0x388] ;  /* 0x0000e200ff157624 */ /* 0x000fe200078e00ff */
[----:B------:R-:W-:Y:S01]  /*1fc10*/  ISETP.NE.AND.EX P0, PT, RZ, c[0x0][0x50c], PT, P0 ;  /* 0x00014300ff007a0c */ /* 0x000fe20003f05300 */
[----:B------:R-:W-:Y:S01]  /*1fc20*/  IMAD.MOV.U32 R2, RZ, RZ, RZ ;  /* 0x000000ffff027224 */ /* 0x000fe200078e00ff */
[----:B------:R-:W-:Y:S01]  /*1fc30*/  ISETP.NE.AND.EX P2, PT, RZ, c[0x0][0x504], PT, P2 ;  /* 0x00014100ff007a0c */ /* 0x000fe20003f45320 */
[----:B---3--:R-:W-:-:S10]  /*1fc40*/  IMAD.WIDE R4, R10, R8, c[0x0][0x500] ;  /* 0x000140000a047625 */ /* 0x008fd400078e0208 */
[----:B------:R-:W-:Y:S02]  /*1fc50*/  @P0 IMAD.WIDE R8, R10, R8, c[0x0][0x508] ;  /* 0x000142000a080625 */ /* 0x000fe400078e0208 */
[----:B------:R3:W5:Y:S04]  /*1fc60*/  @P2 LDG.E R2, [R4.64] ;  /* 0x0000000804022981 */ /* 0x000768000c1e1900 */
[----:B------:R3:W5:Y:S01]  /*1fc70*/  @P0 LDG.E R21, [R8.64] ;  /* 0x0000000808150981 */ /* 0x000762000c1e1900 */
[----:B--2---:R-:W-:-:S04]  /*1fc80*/  ISETP.NE.AND P1, PT, R3, RZ, PT ;  /* 0x000000ff0300720c */ /* 0x004fc80003f25270 */
[----:B------:R-:W-:Y:S01]  /*1fc90*/  SEL R23, R3, c[0x0][0x3d4], P1 ;  /* 0x0000f50003177a07 */ /* 0x000fe20000800000 */
[----:B------:R-:W-:Y:S05]  /*1fca0*/  @P0 BRA `(.L_x_1104) ;  /* 0x0000004000000947 */ /* 0x000fea0003800000 */
[----:B------:R-:W-:Y:S05]  /*1fcb0*/  @!P2 BRA `(.L_x_1104) ;  /* 0x000000300000a947 */ /* 0x000fea0003800000 */
[----:B------:R2:W4:Y:S04]  /*1fcc0*/  LDG.E R3, [R4.64] ;  /* 0x0000000804037981 */ /* 0x000528000c1e1900 */
[----:B--23--:R-:W4:Y:S02]  /*1fcd0*/  LDG.E R4, [R4.64+0x4] ;  /* 0x0000040804047981 */ /* 0x00cf24000c1e1900 */
[----:B----45:R-:W-:Y:S02]  /*1fce0*/  IADD3 R21, -R3, R4, RZ ;  /* 0x0000000403157210 */ /* 0x030fe40007ffe1ff */
.L_x_1104:
[----:B---3--:R-:W2:Y:S01]  /*1fcf0*/  LDL.LU R4, [R1+0x20] ;  /* 0x0000200001047983 */ /* 0x008ea20000300800 */
[----:B------:R-:W-:Y:S01]  /*1fd00*/  SHF.R.S32.HI R3, RZ, 0x1f, R10 ;  /* 0x0000001fff037819 */ /* 0x000fe2000001140a */
[----:B------:R-:W-:Y:S01]  /*1fd10*/  BSSY B0, `(.L_x_1105) ;  /* 0x0000039000007945 */ /* 0x000fe20003800000 */
[----:B-----5:R-:W-:Y:S01]  /*1fd20*/  SHF.R.S32.HI R22, RZ, 0x1f, R2 ;  /* 0x0000001fff167819 */ /* 0x020fe20000011402 */
[----:B------:R-:W3:Y:S01]  /*1fd30*/  S2R R5, SR_TID.X ;  /* 0x0000000000057919 */ /* 0x000ee20000002100 */
[----:B------:R-:W-:-:S02]  /*1fd40*/  SEL R14, R10, RZ, !P2 ;  /* 0x000000ff0a0e7207 */ /* 0x000fc40005000000 */
[----:B------:R-:W-:Y:S02]  /*1fd50*/  SEL R25, R3, RZ, !P2 ;  /* 0x000000ff03197207 */ /* 0x000fe40005000000 */
[----:B---3--:R-:W-:Y:S02]  /*1fd60*/  ISETP.GT.AND P0, PT, R5, 0x7f, PT ;  /* 0x0000007f0500780c */ /* 0x008fe40003f04270 */
[----:B--2---:R-:W-:-:S11]  /*1fd70*/  LOP3.LUT R6, R4, 0xffff, RZ, 0xc0, !PT ;  /* 0x0000ffff04067812 */ /* 0x004fd600078ec0ff */
[----:B------:R-:W-:Y:S05]  /*1fd80*/  @P0 BRA `(.L_x_1106) ;  /* 0x0000031000000947 */ /* 0x000fea0003800000 */
[----:B------:R-:W2:Y:S01]  /*1fd90*/  LDL R4, [R1+0xc] ;  /* 0x00000c0001047983 */ /* 0x000ea20000100800 */
[----:B------:R-:W-:Y:S01]  /*1fda0*/  IMAD R3, R21, c[0x0][0x4e8], RZ ;  /* 0x00013a0015037a24 */ /* 0x000fe200078e02ff */
[----:B--2---:R-:W-:-:S04]  /*1fdb0*/  IADD3 R15, R4, R5, RZ ;  /* 0x00000005040f7210 */ /* 0x004fc80007ffe0ff */
[----:B------:R-:W-:-:S13]  /*1fdc0*/  ISETP.GE.AND P0, PT, R15, R3, PT ;  /* 0x000000030f00720c */ /* 0x000fda0003f06270 */
[----:B------:R-:W-:Y:S05]  /*1fdd0*/  @P0 BRA `(.L_x_1106) ;  /* 0x000002c000000947 */ /* 0x000fea0003800000 */
[----:B------:R-:W2:Y:S01]  /*1fde0*/  LDL.LU R26, [R1+0x28] ;  /* 0x00002800011a7983 */ /* 0x000ea20000300800 */
[----:B------:R-:W-:Y:S01]  /*1fdf0*/  IMAD.MOV.U32 R3, RZ, RZ, 0x368 ;  /* 0x00000368ff037424 */ /* 0x000fe200078e00ff */
[----:B------:R-:W-:-:S04]  /*1fe00*/  ISETP.GT.AND P2, PT, R23, 0x1, PT ;  /* 0x000000011700780c */ /* 0x000fc80003f44270 */
[----:B------:R-:W-:-:S04]  /*1fe10*/  SEL R3, R3, 0x328, P2 ;  /* 0x0000032803037807 */ /* 0x000fc80001000000 */
[----:B------:R3:W4:Y:S08]  /*1fe20*/  LDC.64 R10, c[0x0][R3+0x170] ;  /* 0x00005c00030a7b82 */ /* 0x0007300000000a00 */
[----:B------:R3:W5:Y:S08]  /*1fe30*/  LDC.64 R8, c[0x0][R3+0x168] ;  /* 0x00005a0003087b82 */ /* 0x0007700000000a00 */
[----:B------:R3:W1:Y:S08]  /*1fe40*/  LDC.64 R18, c[0x0][R3+0x178] ;  /* 0x00005e0003127b82 */ /* 0x0006700000000a00 */
[----:B------:R3:W1:Y:S02]  /*1fe50*/  LDC.64 R16, c[0x0][R3+0x160] ;  /* 0x0000580003107b82 */ /* 0x0006640000000a00 */
[----:B---3--:R-:W-:-:S02]  /*1fe60*/  IMAD.MOV.U32 R3, RZ, RZ, c[0x0][0x4e8] ;  /* 0x00013a00ff037624 */ /* 0x008fc400078e00ff */
[-C--:B----4-:R-:W-:Y:S02]  /*1fe70*/  IMAD R11, R11, R14.reuse, RZ ;  /* 0x0000000e0b0b7224 */ /* 0x090fe400078e02ff */
[C---:B------:R-:W-:Y:S01]  /*1fe80*/  IMAD.WIDE.U32 R4, R10.reuse, R14, RZ ;  /* 0x0000000e0a047225 */ /* 0x040fe200078e00ff */
[----:B------:R-:W-:Y:S02]  /*1fe90*/  ISETP.NE.AND P0, PT, R3, 0x1, PT ;  /* 0x000000010300780c */ /* 0x000fe40003f05270 */
[----:B------:R-:W-:Y:S01]  /*1fea0*/  MOV R3, R15 ;  /* 0x0000000f00037202 */ /* 0x000fe20000000f00 */
[----:B------:R-:W-:Y:S02]  /*1feb0*/  IMAD R11, R10, R25, R11 ;  /* 0x000000190a0b7224 */ /* 0x000fe400078e020b */
[-C--:B-----5:R-:W-:Y:S02]  /*1fec0*/  IMAD R20, R9, R6.reuse, RZ ;  /* 0x0000000609147224 */ /* 0x0a0fe400078e02ff */
        /* <DEDUP_REMOVED lines=8> */
[----:B------:R-:W-:Y:S02]  /*1ff50*/  IADD3.X R15, R5, R20, R22, P1, P0 ;  /* 0x00000014050f7210 */ /* 0x000fe40000fe0416 */
[----:B------:R-:W-:Y:S02]  /*1ff60*/  SHF.R.S32.HI R5, RZ, 0x1f, R3 ;  /* 0x0000001fff057819 */ /* 0x000fe40000011403 */
[----:B--2---:R-:W-:-:S05]  /*1ff70*/  SEL R10, R26, RZ, P2 ;  /* 0x000000ff1a0a7207 */ /* 0x004fca0001000000 */
[-C--:B-1----:R-:W-:Y:S02]  /*1ff80*/  IMAD R11, R19, R10.reuse, RZ ;  /* 0x0000000a130b7224 */ /* 0x082fe400078e02ff */
[----:B------:R-:W-:Y:S01]  /*1ff90*/  IMAD.WIDE.U32 R8, R18, R10, RZ ;  /* 0x0000000a12087225 */ /* 0x000fe200078e00ff */
[----:B------:R-:W-:-:S04]  /*1ffa0*/  SHF.R.S32.HI R10, RZ, 0x1f, R4 ;  /* 0x0000001fff0a7819 */ /* 0x000fc80000011404 */
[----:B------:R-:W-:Y:S01]  /*1ffb0*/  IADD3 R9, R9, R11, RZ ;  /* 0x0000000b09097210 */ /* 0x000fe20007ffe0ff */
[----:B------:R-:W-:Y:S01]  /*1ffc0*/  IMAD.MOV.U32 R11, RZ, RZ, c[0x0][0x4a8] ;  /* 0x00012a00ff0b7624 */ /* 0x000fe200078e00ff */
[----:B------:R-:W-:Y:S01]  /*1ffd0*/  IADD3 R8, P1, P0, R3, R24, R8 ;  /* 0x0000001803087210 */ /* 0x000fe2000783e008 */
[----:B------:R-:W-:-:S03]  /*1ffe0*/  IMAD R3, R17, R4, RZ ;  /* 0x0000000411037224 */ /* 0x000fc600078e02ff */
[----:B------:R-:W-:Y:S01]  /*1fff0*/  IADD3.X R9, R5, R15, R9, P1, P0 ;  /* 0x0000000f05097210 */ /* 0x000fe20000fe0409 */
[----:B------:R-:W-:-:S04]  /*20000*/  IMAD R3, R16, R10, R3 ;  /* 0x0000000a10037224 */ /* 0x000fc800078e0203 */
        /* <DEDUP_REMOVED lines=9> */
.L_x_1106:
[----:B------:R-:W-:Y:S05]  /*200a0*/  BSYNC B0 ;  /* 0x0000000000007941 */ /* 0x000fea0003800000 */
.L_x_1105:
        /* <DEDUP_REMOVED lines=13> */
[----:B--2---:R-:W-:-:S04]  /*20180*/  IADD3 R3, R0, R10, RZ ;  /* 0x0000000a00037210 */ /* 0x004fc80007ffe0ff */
[----:B------:R-:W-:Y:S01]  /*20190*/  MOV R2, R3 ;  /* 0x0000000300027202 */ /* 0x000fe20000000f00 */
[----:B------:R-:W-:-:S05]  /*201a0*/  @P0 IMAD.HI.U32 R9, R3, c[0x0][0x4ec], RZ ;  /* 0x00013b0003090a27 */ /* 0x000fca00078e00ff */
[----:B------:R-:W-:Y:S01]  /*201b0*/  @P0 SHF.R.U32.HI R2, RZ, c[0x0][0x4f0], R9 ;  /* 0x00013c00ff020a19 */ /* 0x000fe20000011609 */
[----:B------:R-:W-:-:S03]  /*201c0*/  IMAD R9, R14, c[0x0][0x3f4], R8 ;  /* 0x0000fd000e097a24 */ /* 0x000fc600078e0208 */
[----:B------:R-:W-:Y:S02]  /*201d0*/  SHF.R.S32.HI R8, RZ, 0x1f, R2 ;  /* 0x0000001fff087819 */ /* 0x000fe40000011402 */
[----:B------:R-:W-:Y:S02]  /*201e0*/  IADD3 R6, -R2, RZ, RZ ;  /* 0x000000ff02067210 */ /* 0x000fe40007ffe1ff */
[----:B------:R-:W-:Y:S01]  /*201f0*/  IADD3 R5, R5, R9, RZ ;  /* 0x0000000905057210 */ /* 0x000fe20007ffe0ff */
[----:B------:R-:W-:Y:S02]  /*20200*/  IMAD R8, R8, c[0x0][0x3e0], RZ ;  /* 0x0000f80008087a24 */ /* 0x000fe400078e02ff */
[----:B------:R-:W-:Y:S02]  /*20210*/  IMAD R6, R6, c[0x0][0x4e8], R3 ;  /* 0x00013a0006067a24 */ /* 0x000fe400078e0203 */
[C---:B------:R-:W-:Y:S02]  /*20220*/  IMAD R8, R2.reuse, c[0x0][0x3e4], R8 ;  /* 0x0000f90002087a24 */ /* 0x040fe400078e0208 */
[----:B------:R-:W-:Y:S01]  /*20230*/  IMAD.WIDE.U32 R2, R2, c[0x0][0x3e0], R4 ;  /* 0x0000f80002027a25 */ /* 0x000fe200078e0004 */
[----:B------:R-:W-:-:S04]  /*20240*/  SHF.R.S32.HI R4, RZ, 0x1f, R6 ;  /* 0x0000001fff047819 */ /* 0x000fc80000011406 */
[----:B------:R-:W-:Y:S01]  /*20250*/  IADD3 R3, R3, R8, RZ ;  /* 0x0000000803037210 */ /* 0x000fe20007ffe0ff */
[----:B------:R-:W-:Y:S01]  /*20260*/  IMAD R4, R4, c[0x0][0x3d8], RZ ;  /* 0x0000f60004047a24 */ /* 0x000fe200078e02ff */
[----:B------:R-:W-:-:S03]  /*20270*/  IADD3 R8, R101, R10, RZ ;  /* 0x0000000a65087210 */ /* 0x000fc60007ffe0ff */
[----:B------:R-:W-:-:S04]  /*20280*/  IMAD.WIDE.U32 R2, R6, c[0x0][0x3d8], R2 ;  /* 0x0000f60006027a25 */ /* 0x000fc800078e0002 */
[----:B------:R-:W-:Y:S01]  /*20290*/  IMAD R6, R6, c[0x0][0x3dc], R4 ;  /* 0x0000f70006067a24 */ /* 0x000fe200078e0204 */
[----:B------:R-:W-:-:S04]  /*202a0*/  LEA R9, P0, R2, c[0x0][0x380], 0x1 ;  /* 0x0000e00002097a11 */ /* 0x000fc800078008ff */
[----:B------:R-:W-:-:S04]  /*202b0*/  IADD3 R6, R3, R6, RZ ;  /* 0x0000000603067210 */ /* 0x000fc80007ffe0ff */
[----:B------:R-:W-:Y:S01]  /*202c0*/  LEA.HI.X R6, R2, c[0x0][0x384], R6, 0x1, P0 ;  /* 0x0000e10002067a11 */ /* 0x000fe200000f0c06 */
[----:B------:R-:W-:Y:S05]  /*202d0*/  BRA.DIV ~URZ, `(.L_x_1107) ;  /* 0x00003df27f007947 */ /* 0x000fea000b800000 */
[----:B------:R1:W2:Y:S02]  /*202e0*/  SHFL.IDX PT, R14, R6, RZ, 0x181f ;  /* 0x00181fff060e7589 */ /* 0x0002a400000e0000 */
.L_x_1183:
[----:B------:R-:W-:Y:S05]  /*202f0*/  BRA.DIV ~URZ, `(.L_x_1108) ;  /* 0x00003e427f007947 */ /* 0x000fea000b800000 */
[----:B------:R3:W4:Y:S02]  /*20300*/  SHFL.IDX PT, R2, R9, RZ, 0x181f ;  /* 0x00181fff09027589 */ /* 0x00072400000e0000 */
.L_x_1184:
[----:B------:R-:W-:Y:S01]  /*20310*/  IMAD R4, R21, c[0x0][0x4e8], RZ ;  /* 0x00013a0015047a24 */ /* 0x000fe200078e02ff */
[----:B------:R-:W-:Y:S04]  /*20320*/  BSSY B0, `(.L_x_1109) ;  /* 0x000000b000007945 */ /* 0x000fe80003800000 */
[----:B------:R-:W-:-:S13]  /*20330*/  ISETP.GE.AND P0, PT, R8, R4, PT ;  /* 0x000000040800720c */ /* 0x000fda0003f06270 */
[----:B------:R-:W-:Y:S05]  /*20340*/  @P0 BRA `(.L_x_1110) ;  /* 0x0000008000000947 */ /* 0x000fea0003800000 */
[----:B------:R-:W-:Y:S02]  /*20350*/  ISETP.GE.AND P1, PT, R76, c[0x0][0x3c8], PT ;  /* 0x0000f2004c007a0c */ /* 0x000fe40003f26270 */
[----:B------:R-:W-:-:S11]  /*20360*/  ISETP.GE.AND P0, PT, R211, c[0x0][0x3c8], PT ;  /* 0x0000f200d3007a0c */ /* 0x000fd60003f06270 */
[CC--:B----4-:R-:W-:Y:S02]  /*20370*/  @!P1 LEA R10, P3, R76.reuse, R2.reuse, 0x1 ;  /* 0x000000024c0a9211 */ /* 0x0d0fe400078608ff */
[C---:B------:R-:W-:Y:S02]  /*20380*/  @!P0 LEA R2, P2, R211.reuse, R2, 0x1 ;  /* 0x00000002d3028211 */ /* 0x040fe400078408ff */
[-C--:B--2---:R-:W-:Y:S02]  /*20390*/  @!P1 LEA.HI.X R11, R76, R14.reuse, R77, 0x1, P3 ;  /* 0x0000000e4c0b9211 */ /* 0x084fe400018f0c4d */
[----:B------:R-:W-:-:S03]  /*203a0*/  @!P0 LEA.HI.X R3, R211, R14, R237, 0x1, P2 ;  /* 0x0000000ed3038211 */ /* 0x000fc600010f0ced */
[----:B------:R2:W-:Y:S04]  /*203b0*/  @!P1 ST.E.128 [R10.64], RZ ;  /* 0x000000ff0a009985 */ /* 0x0005e8000c101d08 */
[----:B------:R2:W-:Y:S02]  /*203c0*/  @!P0 ST.E.128 [R2.64], RZ ;  /* 0x000000ff02008985 */ /* 0x0005e4000c101d08 */
.L_x_1110:
[----:B------:R-:W-:Y:S05]  /*203d0*/  BSYNC B0 ;  /* 0x0000000000007941 */ /* 0x000fea0003800000 */
.L_x_1109:
[----:B------:R-:W-:Y:S05]  /*203e0*/  BRA.DIV ~URZ, `(.L_x_1111) ;  /* 0x00003dc27f007947 */ /* 0x000fea000b800000 */
[----:B--2---:R2:W1:Y:S04]  /*203f0*/  SHFL.IDX PT, R14, R6, 0x1, 0x181f ;  /* 0x00381f00060e7f89 */ /* 0x00446800000e0000 */
[----:B----4-:R2:W4:Y:S02]  /*20400*/  SHFL.IDX PT, R2, R9, 0x1, 0x181f ;  /* 0x00381f0009027f89 */ /* 0x01052400000e0000 */
.L_x_1185:
        /* <DEDUP_REMOVED lines=8> */
[-C--:B-1----:R-:W-:Y:S02]  /*20490*/  @!P1 LEA.HI.X R11, R76, R14.reuse, R77, 0x1, P3 ;  /* 0x0000000e4c0b9211 */ /* 0x082fe400018f0c4d */
[----:B------:R-:W-:-:S03]  /*204a0*/  @!P0 LEA.HI.X R3, R211, R14, R237, 0x1, P2 ;  /* 0x0000000ed3038211 */ /* 0x000fc600010f0ced */
[----:B------:R1:W-:Y:S04]  /*204b0*/  @!P1 ST.E.128 [R10.64], RZ ;  /* 0x000000ff0a009985 */ /* 0x0003e8000c101d08 */
[----:B------:R1:W-:Y:S02]  /*204c0*/  @!P0 ST.E.128 [R2.64], RZ ;  /* 0x000000ff02008985 */ /* 0x0003e4000c101d08 */
.L_x_1113:
[----:B------:R-:W-:Y:S05]  /*204d0*/  BSYNC B0 ;  /* 0x0000000000007941 */ /* 0x000fea0003800000 */
.L_x_1112:
[----:B------:R-:W-:Y:S05]  /*204e0*/  BRA.DIV ~URZ, `(.L_x_1114) ;  /* 0x00003d927f007947 */ /* 0x000fea000b800000 */
[----:B-1----:R1:W2:Y:S02]  /*204f0*/  SHFL.IDX PT, R14, R6, 0x2, 0x181f ;  /* 0x00581f00060e7f89 */ /* 0x0022a400000e0000 */
.L_x_1186:
[----:B------:R-:W-:Y:S05]  /*20500*/  BRA.DIV ~URZ, `(.L_x_1115) ;  /* 0x00003de27f007947 */ /* 0x000fea000b800000 */
[----:B----4-:R4:W1:Y:S02]  /*20510*/  SHFL.IDX PT, R2, R9, 0x2, 0x181f ;  /* 0x00581f0009027f89 */ /* 0x01086400000e0000 */
.L_x_1187:
[----:B------:R-:W-:Y:S01]  /*20520*/  IADD3 R3, R8, 0x40, RZ ;  /* 0x0000004008037810 */ /* 0x000fe20007ffe0ff */
[----:B------:R-:W-:Y:S03]  /*20530*/  BSSY B0, `(.L_x_1116) ;  /* 0x000000b000007945 */ /* 0x000fe60003800000 */
[----:B------:R-:W-:-:S13]  /*20540*/  ISETP.GE.AND P0, PT, R3, R4, PT ;  /* 0x000000040300720c */ /* 0x000fda0003f06270 */
[----:B------:R-:W-:Y:S05]  /*20550*/  @P0 BRA `(.L_x_1117) ;  /* 0x0000008000000947 */ /* 0x000fea0003800000 */
[----:B------:R-:W-:Y:S02]  /*20560*/  ISETP.GE.AND P1, PT, R76, c[0x0][0x3c8], PT ;  /* 0x0000f2004c007a0c */ /* 0x000fe40003f26270 */
[----:B------:R-:W-:-:S11]  /*20570*/  ISETP.GE.AND P0, PT, R211, c[0x0][0x3c8], PT ;  /* 0x0000f200d3007a0c */ /* 0x000fd60003f06270 */
[CC--:B-1----:R-:W-:Y:S02]  /*20580*/  @!P1 LEA R10, P3, R76.reuse, R2.reuse, 0x1 ;  /* 0x000000024c0a9211 */ /* 0x0c2fe400078608ff */
[C---:B------:R-:W-:Y:S02]  /*20590*/  @!P0 LEA R2, P2, R211.reuse, R2, 0x1 ;  /* 0x00000002d3028211 */ /* 0x040fe400078408ff */
[-C--:B--2---:R-:W-:Y:S02]  /*205a0*/  @!P1 LEA.HI.X R11, R76, R14.reuse, R77, 0x1, P3 ;  /* 0x0000000e4c0b9211 */ /* 0x084fe400018f0c4d */
[----:B------:R-:W-:-:S03]  /*205b0*/  @!P0 LEA.HI.X R3, R211, R14, R237, 0x1, P2 ;  /* 0x0000000ed3038211 */ /* 0x000fc600010f0ced */
[----:B------:R1:W-:Y:S04]  /*205c0*/  @!P1 ST.E.128 [R10.64], RZ ;  /* 0x000000ff0a009985 */ /* 0x0003e8000c101d08 */
[----:B------:R1:W-:Y:S02]  /*205d0*/  @!P0 ST.E.128 [R2.64], RZ ;  /* 0x000000ff02008985 */ /* 0x0003e4000c101d08 */
.L_x_1117:
[----:B------:R-:W-:Y:S05]  /*205e0*/  BSYNC B0 ;  /* 0x0000000000007941 */ /* 0x000fea0003800000 */
.L_x_1116:
[----:B------:R-:W-:Y:S05]  /*205f0*/  BRA.DIV ~URZ, `(.L_x_1118) ;  /* 0x00003d627f007947 */ /* 0x000fea000b800000 */
[----:B-12---:R-:W1:Y:S04]  /*20600*/  SHFL.IDX PT, R6, R6, 0x3, 0x181f ;  /* 0x00781f0006067f89 */ /* 0x006e6800000e0000 */
[----:B------:R2:W3:Y:S02]  /*20610*/  SHFL.IDX PT, R2, R9, 0x3, 0x181f ;  /* 0x00781f0009027f89 */ /* 0x0004e400000e0000 */
.L_x_1188:
[----:B------:R-:W-:-:S04]  /*20620*/  IADD3 R8, R8, 0x60, RZ ;  /* 0x0000006008087810 */ /* 0x000fc80007ffe0ff */
[----:B------:R-:W-:-:S13]  /*20630*/  ISETP.GE.AND P0, PT, R8, R4, PT ;  /* 0x000000040800720c */ /* 0x000fda0003f06270 */
[----:B------:R-:W-:Y:S05]  /*20640*/  @P0 BRA `(.L_x_1098) ;  /* 0x0000008000000947 */ /* 0x000fea0003800000 */
[----:B------:R-:W-:Y:S02]  /*20650*/  ISETP.GE.AND P1, PT, R76, c[0x0][0x3c8], PT ;  /* 0x0000f2004c007a0c */ /* 0x000fe40003f26270 */
[----:B------:R-:W-:-:S11]  /*20660*/  ISETP.GE.AND P0, PT, R211, c[0x0][0x3c8], PT ;  /* 0x0000f200d3007a0c */ /* 0x000fd60003f06270 */
[CC--:B---3--:R-:W-:Y:S02]  /*20670*/  @!P1 LEA R4, P3, R76.reuse, R2.reuse, 0x1 ;  /* 0x000000024c049211 */ /* 0x0c8fe400078608ff */
[C---:B------:R-:W-:Y:S02]  /*20680*/  @!P0 LEA R2, P2, R211.reuse, R2, 0x1 ;  /* 0x00000002d3028211 */ /* 0x040fe400078408ff */
[-C--:B-1----:R-:W-:Y:S02]  /*20690*/  @!P1 LEA.HI.X R5, R76, R6.reuse, R77, 0x1, P3 ;  /* 0x000000064c059211 */ /* 0x082fe400018f0c4d */
[----:B------:R-:W-:-:S03]  /*206a0*/  @!P0 LEA.HI.X R3, R211, R6, R237, 0x1, P2 ;  /* 0x00000006d3038211 */ /* 0x000fc600010f0ced */
[----:B------:R1:W-:Y:S04]  /*206b0*/  @!P1 ST.E.128 [R4.64], RZ ;  /* 0x000000ff04009985 */ /* 0x0003e8000c101d08 */
[----:B------:R1:W-:Y:S02]  /*206c0*/  @!P0 ST.E.128 [R2.64], RZ ;  /* 0x000000ff02008985 */ /* 0x0003e4000c101d08 */
.L_x_1098:
[----:B------:R-:W-:Y:S05]  /*206d0*/  BSYNC B1 ;  /* 0x0000000000017941 */ /* 0x000fea0003800000 */
.L_x_1082:
[----:B-1-34-:R-:W3:Y:S02]  /*206e0*/  LDL R2, [R1+0x5c] ;  /* 0x00005c0001027983 */ /* 0x01aee40000100800 */
[----:B---3--:R-:W-:-:S13]  /*206f0*/  ISETP.NE.AND P0, PT, R2, RZ, PT ;  /* 0x000000ff0200720c */ /* 0x008fda0003f05270 */
[----:B------:R-:W-:Y:S01]  /*20700*/  @P0 WARPSYNC 0xffffffff ;  /* 0xffffffff00000948 */ /* 0x000fe20003800000 */
[----:B------:R-:W-:Y:S06]  /*20710*/  @P0 BAR.SYNC.DEFER_BLOCKING 0x5, 0x100 ;  /* 0x0144000000000b1d */ /* 0x000fec0000010000 */
[----:B--2---:R-:W1:Y:S04]  /*20720*/  @P0 LDS.128 R8, [0xe100] ;  /* 0x00e10000ff080984 */ /* 0x004e680000000c00 */
        /* <DEDUP_REMOVED lines=10> */
.L_x_1189:
[----:B------:R-:W-:Y:S05]  /*207d0*/  BRA.DIV ~URZ, `(.L_x_1121) ;  /* 0x00003cc27f007947 */ /* 0x000fea000b800000 */
[----:B------:R3:W4:Y:S02]  /*207e0*/  SHFL.IDX PT, R9, R70, 0x1, 0x1f ;  /* 0x00201f0046097f89 */ /* 0x00072400000e0000 */
.L_x_1190:
        /* <DEDUP_REMOVED lines=19> */
.L_x_1191:
        /* <DEDUP_REMOVED lines=16> */
.L_x_1192:
[----:B---3--:R-:W-:Y:S01]  /*20a20*/  IMAD R2, R2, c[0x0][0x538], RZ ;  /* 0x00014e0002027a24 */ /* 0x008fe200078e02ff */
[----:B------:R-:W-:Y:S04]  /*20a30*/  BSSY B1, `(.L_x_1124) ;  /* 0x00000cf000017945 */ /* 0x000fe80003800000 */
[----:B----4-:R-:W-:-:S04]  /*20a40*/  IADD3 R9, R2, R9, RZ ;  /* 0x0000000902097210 */ /* 0x010fc80007ffe0ff */
[----:B--2---:R-:W-:-:S13]  /*20a50*/  ISETP.GT.AND P0, PT, R9, R10, PT ;  /* 0x0000000a0900720c */ /* 0x004fda0003f04270 */
[----:B------:R-:W-:Y:S05]  /*20a60*/  @P0 BRA `(.L_x_1125) ;  /* 0x0000026000000947 */ /* 0x000fea0003800000 */
.L_x_1129:
        /* <DEDUP_REMOVED lines=18> */
.L_x_1193:
        /* <DEDUP_REMOVED lines=16> */
.L_x_1194:
[----:B--2---:R-:W-:-:S05]  /*20c90*/  IMAD R2, R2, c[0x0][0x538], RZ ;  /* 0x00014e0002027a24 */ /* 0x004fca00078e02ff */
[----:B------:R-:W-:-:S04]  /*20ca0*/  IADD3 R9, R2, R9, RZ ;  /* 0x0000000902097210 */ /* 0x000fc80007ffe0ff */
[----:B------:R-:W-:-:S13]  /*20cb0*/  ISETP.GT.AND P0, PT, R9, R10, PT ;  /* 0x0000000a0900720c */ /* 0x000fda0003f04270 */
[----:B-1----:R-:W-:Y:S05]  /*20cc0*/  @!P0 BRA `(.L_x_1129) ;  /* 0xfffffda000008947 */ /* 0x002fea000383ffff */
.L_x_1125:
[----:B------:R-:W-:-:S05]  /*20cd0*/  IADD3 R14, -R2, R9, RZ ;  /* 0x00000009020e7210 */ /* 0x000fca0007ffe1ff */
[----:B------:R-:W-:-:S05]  /*20ce0*/  IMAD R2, R4, c[0x0][0x538], R14 ;  /* 0x00014e0004027a24 */ /* 0x000fca00078e020e */
[----:B------:R-:W-:Y:S01]  /*20cf0*/  ISETP.GT.AND P0, PT, R2, R10, PT ;  /* 0x0000000a0200720c */ /* 0x000fe20003f04270 */
[----:B------:R-:W-:-:S12]  /*20d00*/  BRA.DIV ~URZ, `(.L_x_1130) ;  /* 0x00003be27f007947 */ /* 0x000fd8000b800000 */
[----:B------:R-:W-:-:S03]  /*20d10*/  VOTE.ANY R15, PT, !P0 ;  /* 0x00000000000f7806 */ /* 0x000fc600040e0100 */
.L_x_1195:
[----:B------:R-:W2:Y:S01]  /*20d20*/  LDL.LU R2, [R1+0x24] ;  /* 0x0000240001027983 */ /* 0x000ea20000300800 */
[----:B------:R-:W2:Y:S02]  /*20d30*/  POPC R9, R15 ;  /* 0x0000000f00097309 */ /* 0x000ea40000000000 */
[----:B--2---:R-:W-:-:S05]  /*20d40*/  IADD3 R2, R9, R2, RZ ;  /* 0x0000000209027210 */ /* 0x004fca0007ffe0ff */
[----:B------:R2:W-:Y:S01]  /*20d50*/  STL [R1+0x24], R2 ;  /* 0x0000240201007387 */ /* 0x0005e20000100800 */
[----:B------:R-:W-:Y:S05]  /*20d60*/  BRA.DIV ~URZ, `(.L_x_1131) ;  /* 0x00003bc27f007947 */ /* 0x000fea000b800000 */
[----:B------:R3:W4:Y:S04]  /*20d70*/  SHFL.IDX PT, R11, R6, R9, 0x1f ;  /* 0x00001f09060b7589 */ /* 0x00072800000e0000 */
[----:B------:R3:W1:Y:S02]  /*20d80*/  SHFL.IDX PT, R6, R8, R9, 0x1f ;  /* 0x00001f0908067589 */ /* 0x00066400000e0000 */
.L_x_1196:
[----:B------:R-:W-:Y:S01]  /*20d90*/  ISETP.NE.AND P0, PT, R15, RZ, PT ;  /* 0x000000ff0f00720c */ /* 0x000fe20003f05270 */
[----:B------:R-:W-:-:S12]  /*20da0*/  BSSY B0, `(.L_x_1132) ;  /* 0x0000005000007945 */ /* 0x000fd80003800000 */
[----:B------:R-:W-:Y:S05]  /*20db0*/  @!P0 BRA `(.L_x_1133) ;  /* 0x0000003000008947 */ /* 0x000fea0003800000 */
[----:B---3--:R-:W-:Y:S01]  /*20dc0*/  IADD3 R9, R9, -0x1, RZ ;  /* 0xffffffff09097810 */ /* 0x008fe20007ffe0ff */
[----:B------:R-:W-:Y:S05]  /*20dd0*/  BRA.DIV ~URZ, `(.L_x_1134) ;  /* 0x00003c227f007947 */ /* 0x000fea000b800000 */
[----:B------:R3:W2:Y:S02]  /*20de0*/  SHFL.IDX PT, R16, R4, R9, 0x1f ;  /* 0x00001f0904107589 */ /* 0x0006a400000e0000 */
.L_x_1133:
[----:B------:R-:W-:Y:S05]  /*20df0*/  BSYNC B0 ;  /* 0x0000000000007941 */ /* 0x000fea0003800000 */
.L_x_1132:
[----:B--2---:R-:W-:Y:S01]  /*20e00*/  IMAD R2, R16, c[0x0][0x538], R14 ;  /* 0x00014e0010027a24 */ /* 0x004fe200078e020e */
[----:B-1----:R-:W-:Y:S01]  /*20e10*/  ISETP.NE.AND P0, PT, R6, 0x1, PT ;  /* 0x000000010600780c */ /* 0x002fe20003f05270 */
[----:B------:R-:W-:Y:S03]  /*20e20*/  BSSY B0, `(.L_x_1135) ;  /* 0x0000086000007945 */ /* 0x000fe60003800000 */
[----:B------:R1:W-:Y:S01]  /*20e30*/  STL [R1+0x18], R2 ;  /* 0x0000180201007387 */ /* 0x0003e20000100800 */
[----:B------:R-:W-:-:S08]  /*20e40*/  IADD3 R10, -R2, R10, RZ ;  /* 0x0000000a020a7210 */ /* 0x000fd00007ffe1ff */
[----:B------:R-:W-:Y:S05]  /*20e50*/  @!P0 BRA `(.L_x_1136) ;  /* 0x000003e000008947 */ /* 0x000fea0003800000 */
[-C--:B----4-:R-:W-:Y:S02]  /*20e60*/  IABS R3, R11.reuse ;  /* 0x0000000b00037213 */ /* 0x090fe40000000000 */
[----:B------:R-:W-:Y:S02]  /*20e70*/  IABS R14, R11 ;  /* 0x0000000b000e7213 */ /* 0x000fe40000000000 */
[----:B-1----:R-:W1:Y:S08]  /*20e80*/  I2F.RP R2, R3 ;  /* 0x0000000300027306 */ /* 0x002e700000209400 */
[----:B-1----:R-:W1:Y:S02]  /*20e90*/  MUFU.RCP R2, R2 ;  /* 0x0000000200027308 */ /* 0x002e640000001000 */
[----:B-1----:R-:W-:-:S06]  /*20ea0*/  IADD3 R2, R2, 0xffffffe, RZ ;  /* 0x0ffffffe02027810 */ /* 0x002fcc0007ffe0ff */
[----:B------:R1:W2:Y:S02]  /*20eb0*/  F2I.FTZ.U32.TRUNC.NTZ R5, R2 ;  /* 0x0000000200057305 */ /* 0x0002a4000021f000 */
[----:B-1----:R-:W-:Y:S01]  /*20ec0*/  IABS R2, R6 ;  /* 0x0000000600027213 */ /* 0x002fe20000000000 */
[----:B--23--:R-:W-:-:S04]  /*20ed0*/  IMAD.MOV R4, RZ, RZ, -R5 ;  /* 0x000000ffff047224 */ /* 0x00cfc800078e0a05 */
[----:B------:R-:W-:Y:S01]  /*20ee0*/  IMAD.MOV.U32 R8, RZ, RZ, R2 ;  /* 0x000000ffff087224 */ /* 0x000fe200078e0002 */
[----:B------:R-:W-:Y:S01]  /*20ef0*/  IABS R2, R10 ;  /* 0x0000000a00027213 */ /* 0x000fe20000000000 */
[----:B------:R-:W-:Y:S02]  /*20f00*/  IMAD R9, R4, R3, RZ ;  /* 0x0000000304097224 */ /* 0x000fe400078e02ff */
[----:B------:R-:W-:Y:S01]  /*20f10*/  IMAD.MOV.U32 R4, RZ, RZ, RZ ;  /* 0x000000ffff047224 */ /* 0x000fe200078e00ff */
[----:B------:R-:W1:Y:S03]  /*20f20*/  I2F.RP R15, R8 ;  /* 0x00000008000f7306 */ /* 0x000e660000209400 */
[----:B------:R-:W-:-:S04]  /*20f30*/  IMAD.HI.U32 R9, R5, R9, R4 ;  /* 0x0000000905097227 */ /* 0x000fc800078e0004 */
[----:B------:R-:W-:Y:S02]  /*20f40*/  IMAD.MOV.U32 R4, RZ, RZ, R2 ;  /* 0x000000ffff047224 */ /* 0x000fe400078e0002 */
[----:B------:R-:W-:-:S05]  /*20f50*/  IMAD.MOV R2, RZ, RZ, -R14 ;  /* 0x000000ffff027224 */ /* 0x000fca00078e0a0e */
[----:B------:R-:W-:Y:S01]  /*20f60*/  MOV R5, R2 ;  /* 0x0000000200057202 */ /* 0x000fe20000000f00 */
[----:B------:R-:W-:-:S04]  /*20f70*/  IMAD.HI.U32 R2, R9, R4, RZ ;  /* 0x0000000409027227 */ /* 0x000fc800078e00ff */
[----:B------:R-:W-:Y:S02]  /*20f80*/  IMAD R4, R2, R5, R4 ;  /* 0x0000000502047224 */ /* 0x000fe400078e0204 */
[----:B-1----:R-:W1:Y:S03]  /*20f90*/  MUFU.RCP R5, R15 ;  /* 0x0000000f00057308 */ /* 0x002e660000001000 */
        /* <DEDUP_REMOVED lines=9> */
[----:B------:R-:W-:Y:S01]  /*21030*/  @P2 IADD3 R2, R2, 0x1, RZ ;  /* 0x0000000102022810 */ /* 0x000fe20007ffe0ff */
[----:B-1----:R-:W-:-:S05]  /*21040*/  IMAD.MOV R3, RZ, RZ, -R5 ;  /* 0x000000ffff037224 */ /* 0x002fca00078e0a05 */
[----:B------:R-:W-:Y:S01]  /*21050*/  @!P1 IMAD.MOV R2, RZ, RZ, -R2 ;  /* 0x000000ffff029224 */ /* 0x000fe200078e0a02 */
[----:B------:R-:W-:Y:S02]  /*21060*/  MOV R4, R3 ;  /* 0x0000000300047202 */ /* 0x000fe40000000f00 */
[----:B------:R-:W-:Y:S02]  /*21070*/  @!P0 LOP3.LUT R2, RZ, R11, RZ, 0x33, !PT ;  /* 0x0000000bff028212 */ /* 0x000fe400078e33ff */
[----:B------:R-:W-:Y:S01]  /*21080*/  IABS R3, R6 ;  /* 0x0000000600037213 */ /* 0x000fe20000000000 */
[----:B------:R-:W-:Y:S01]  /*21090*/  IMAD R9, R4, R8, RZ ;  /* 0x0000000804097224 */ /* 0x000fe200078e02ff */
[----:B------:R-:W-:Y:S01]  /*210a0*/  IABS R15, R2 ;  /* 0x00000002000f7213 */ /* 0x000fe20000000000 */
[----:B------:R-:W-:Y:S02]  /*210b0*/  IMAD.MOV.U32 R4, RZ, RZ, RZ ;  /* 0x000000ffff047224 */ /* 0x000fe400078e00ff */
[----:B------:R-:W-:-:S02]  /*210c0*/  IMAD.MOV R14, RZ, RZ, -R3 ;  /* 0x000000ffff0e7224 */ /* 0x000fc400078e0a03 */
[----:B------:R-:W-:-:S03]  /*210d0*/  IMAD.HI.U32 R3, R5, R9, R4 ;  /* 0x0000000905037227 */ /* 0x000fc600078e0004 */
[----:B------:R-:W-:Y:S01]  /*210e0*/  MOV R5, R14 ;  /* 0x0000000e00057202 */ /* 0x000fe20000000f00 */
        /* <DEDUP_REMOVED lines=18> */
[----:B------:R-:W-:-:S05]  /*21210*/  IMAD R2, R4, 0x10000, R2 ;  /* 0x0001000004027824 */ /* 0x000fca00078e0202 */
[----:B------:R1:W-:Y:S01]  /*21220*/  STL [R1+0x20], R2 ;  /* 0x0000200201007387 */ /* 0x0003e20000100800 */
[----:B------:R-:W-:Y:S05]  /*21230*/  BRA `(.L_x_1137) ;  /* 0x0000044000007947 */ /* 0x000fea0003800000 */
.L_x_1136:
[----:B---3--:R-:W2:Y:S01]  /*21240*/  LDL R4, [R1+0x24] ;  /* 0x0000240001047983 */ /* 0x008ea20000100800 */
[----:B-1----:R-:W-:-:S04]  /*21250*/  IMAD.MOV.U32 R2, RZ, RZ, 0x4 ;  /* 0x00000004ff027424 */ /* 0x002fc800078e00ff */
[----:B--2---:R-:W-:-:S05]  /*21260*/  IMAD.WIDE R2, R4, R2, c[0x0][0x590] ;  /* 0x0001640004027625 */ /* 0x004fca00078e0202 */
[----:B------:R-:W2:Y:S02]  /*21270*/  LDG.E R4, [R2.64] ;  /* 0x0000000802047981 */ /* 0x000ea4000c1e1900 */
[----:B--2-4-:R-:W-:-:S05]  /*21280*/  IMAD R15, R4, R11, RZ ;  /* 0x0000000b040f7224 */ /* 0x014fca00078e02ff */
        /* <DEDUP_REMOVED lines=16> */
[----:B------:R-:W-:Y:S02]  /*21390*/  IMAD R3, R2, R3, R6 ;  /* 0x0000000302037224 */ /* 0x000fe400078e0206 */
[----:B------:R-:W-:-:S03]  /*213a0*/  IMAD.MOV.U32 R8, RZ, RZ, RZ ;  /* 0x000000ffff087224 */ /* 0x000fc600078e00ff */
        /* <DEDUP_REMOVED lines=19> */
[----:B------:R-:W1:Y:S08]  /*214e0*/  I2F.RP R5, R4 ;  /* 0x0000000400057306 */ /* 0x000e700000209400 */
[----:B-1----:R-:W1:Y:S02]  /*214f0*/  MUFU.RCP R5, R5 ;  /* 0x0000000500057308 */ /* 0x002e640000001000 */
[----:B-1----:R-:W-:-:S06]  /*21500*/  IADD3 R5, R5, 0xffffffe, RZ ;  /* 0x0ffffffe05057810 */ /* 0x002fcc0007ffe0ff */
[----:B------:R-:W1:Y:S02]  /*21510*/  F2I.FTZ.U32.TRUNC.NTZ R9, R5 ;  /* 0x0000000500097305 */ /* 0x000e64000021f000 */
[----:B-1----:R-:W-:-:S04]  /*21520*/  IMAD.MOV R5, RZ, RZ, -R9 ;  /* 0x000000ffff057224 */ /* 0x002fc800078e0a09 */
[----:B------:R-:W-:Y:S01]  /*21530*/  IMAD R10, R5, R4, RZ ;  /* 0x00000004050a7224 */ /* 0x000fe200078e02ff */
[----:B------:R-:W-:Y:S01]  /*21540*/  MOV R5, R3 ;  /* 0x0000000300057202 */ /* 0x000fe20000000f00 */
[----:B------:R-:W-:Y:S02]  /*21550*/  IMAD.MOV R3, RZ, RZ, -R15 ;  /* 0x000000ffff037224 */ /* 0x000fe400078e0a0f */
        /* <DEDUP_REMOVED lines=16> */
[----:B------:R-:W-:-:S05]  /*21660*/  IMAD R2, R3, R4, R6 ;  /* 0x0000000403027224 */ /* 0x000fca00078e0206 */
[----:B------:R1:W-:Y:S02]  /*21670*/  STL [R1+0x20], R2 ;  /* 0x0000200201007387 */ /* 0x0003e40000100800 */
.L_x_1137:
[----:B------:R-:W-:Y:S05]  /*21680*/  BSYNC B0 ;  /* 0x0000000000007941 */ /* 0x000fea0003800000 */
.L_x_1135:
[----:B------:R-:W-:-:S04]  /*21690*/  LOP3.LUT R3, RZ, R3, RZ, 0x33, !PT ;  /* 0x00000003ff037212 */ /* 0x000fc800078e33ff */
[----:B-1----:R-:W-:-:S05]  /*216a0*/  IADD3 R2, R3, R11, RZ ;  /* 0x0000000b03027210 */ /* 0x002fca0007ffe0ff */
[----:B------:R1:W-:Y:S01]  /*216b0*/  STL [R1+0x1c], R2 ;  /* 0x00001c0201007387 */ /* 0x0003e20000100800 */
[----:B------:R-:W-:Y:S05]  /*216c0*/  BRA `(.L_x_1138) ;  /* 0x0000005000007947 */ /* 0x000fea0003800000 */
.L_x_1126:
[----:B------:R-:W-:Y:S01]  /*216d0*/  MOV R2, c[0x0][0x53c] ;  /* 0x00014f0000027a02 */ /* 0x000fe20000000f00 */
[----:B------:R2:W-:Y:S04]  /*216e0*/  STL [R1+0x18], R10 ;  /* 0x0000180a01007387 */ /* 0x0005e80000100800 */
[----:B------:R2:W-:Y:S04]  /*216f0*/  STL [R1+0x1c], RZ ;  /* 0x00001cff01007387 */ /* 0x0005e80000100800 */
[----:B------:R2:W-:Y:S04]  /*21700*/  STL [R1+0x20], RZ ;  /* 0x000020ff01007387 */ /* 0x0005e80000100800 */
[----:B------:R2:W-:Y:S02]  /*21710*/  STL [R1+0x24], R2 ;  /* 0x0000240201007387 */ /* 0x0005e40000100800 */
.L_x_1138:
[----:B------:R-:W-:Y:S05]  /*21720*/  BSYNC B1 ;  /* 0x0000000000017941 */ /* 0x000fea0003800000 */
.L_x_1124:
        /* <DEDUP_REMOVED lines=9> */
.L_x_1119:
[----:B-1----:R-:W3:Y:S02]  /*217c0*/  LDL R2, [R1+0x24] ;  /* 0x0000240001027983 */ /* 0x002ee40000100800 */
[----:B---3--:R-:W-:-:S13]  /*217d0*/  ISETP.GE.AND P0, PT, R2, c[0x0][0x53c], PT ;  /* 0x00014f0002007a0c */ /* 0x008fda0003f06270 */
[----:B--2---:R-:W-:Y:S01]  /*217e0*/  @P0 CALL.REL.NOINC `(.L_x_1139) ;  /* 0x0000001000000944 */ /* 0x004fe20003c00000 */
[----:B------:R-:W-:Y:S05]  /*217f0*/  BRA `(.L_x_1140) ;  /* 0xfffe053000007947 */ /* 0x000fea000383ffff */
.L_x_1139:
[----:B------:R-:W-:Y:S05]  /*21800*/  EXIT ;  /* 0x000000000000794d */ /* 0x000fea0003800000 */
.L_x_893:
[----:B------:R-:W-:Y:S02]  /*21810*/  MOV R3, 0x1 ;  /* 0x0000000100037802 */ /* 0x000fe40000000f00 */
[----:B------:R-:W-:Y:S02]  /*21820*/  MOV R4, 0x21840 ;  /* 0x0002184000047802 */ /* 0x000fe40000000f00 */
[----:B------:R-:W-:Y:S05]  /*21830*/  CALL.REL.NOINC `($__internal_16_$__cuda_sm70_shflsync_up_p) ;  /* 0x000032f000007944 */ /* 0x000fea0003c00000 */
[----:B------:R-:W-:Y:S01]  /*21840*/  MOV R0, R3 ;  /* 0x0000000300007202 */ /* 0x000fe20000000f00 */
[----:B------:R-:W-:Y:S05]  /*21850*/  BRA `(.L_x_1141) ;  /* 0xfffdec0000007947 */ /* 0x000fea000383ffff */
.L_x_894:
[----:B------:R-:W-:Y:S02]  /*21860*/  MOV R3, 0x2 ;  /* 0x0000000200037802 */ /* 0x000fe40000000f00 */
[----:B------:R-:W-:Y:S02]  /*21870*/  MOV R4, 0x21890 ;  /* 0x0002189000047802 */ /* 0x000fe40000000f00 */
[----:B------:R-:W-:Y:S05]  /*21880*/  CALL.REL.NOINC `($__internal_16_$__cuda_sm70_shflsync_up_p) ;  /* 0x000032a000007944 */ /* 0x000fea0003c00000 */
[----:B------:R-:W-:Y:S02]  /*21890*/  SEL R0, R3, RZ, P4 ;  /* 0x000000ff03007207 */ /* 0x000fe40002000000 */
[----:B------:R-:W-:Y:S02]  /*218a0*/  MOV R3, 0x4 ;  /* 0x0000000400037802 */ /* 0x000fe40000000f00 */
[----:B------:R-:W-:Y:S01]  /*218b0*/  MOV R4, 0x218f0 ;  /* 0x000218f000047802 */ /* 0x000fe20000000f00 */
[----:B------:R-:W-:-:S04]  /*218c0*/  IMAD.IADD R0, R2, 0x1, R0 ;  /* 0x0000000102007824 */ /* 0x000fc800078e0200 */
[----:B------:R-:W-:Y:S02]  /*218d0*/  IMAD.MOV.U32 R2, RZ, RZ, R0 ;  /* 0x000000ffff027224 */ /* 0x000fe400078e0000 */
[----:B------:R-:W-:Y:S05]  /*218e0*/  CALL.REL.NOINC `($__internal_16_$__cuda_sm70_shflsync_up_p) ;  /* 0x0000324000007944 */ /* 0x000fea0003c00000 */
[----:B------:R-:W-:Y:S02]  /*218f0*/  SEL R3, R3, RZ, P3 ;  /* 0x000000ff03037207 */ /* 0x000fe40001800000 */
[----:B------:R-:W-:-:S03]  /*21900*/  MOV R4, 0x21950 ;  /* 0x0002195000047802 */ /* 0x000fc60000000f00 */
[----:B------:R-:W-:Y:S01]  /*21910*/  IMAD.IADD R0, R0, 0x1, R3 ;  /* 0x0000000100007824 */ /* 0x000fe200078e0203 */
[----:B------:R-:W-:-:S03]  /*21920*/  MOV R3, 0x8 ;  /* 0x0000000800037802 */ /* 0x000fc60000000f00 */
        /* <DEDUP_REMOVED lines=8> */
[----:B------:R-:W-:Y:S01]  /*219b0*/  SEL R3, R3, RZ, P1 ;  /* 0x000000ff03037207 */ /* 0x000fe20000800000 */
[----:B------:R-:W-:Y:S01]  /*219c0*/  IMAD.MOV.U32 R2, RZ, RZ, 0x1f ;  /* 0x0000001fff027424 */ /* 0x000fe200078e00ff */
[----:B------:R-:W-:-:S03]  /*219d0*/  MOV R216, 0x1f ;  /* 0x0000001f00d87802 */ /* 0x000fc60000000f00 */
[----:B------:R-:W-:Y:S01]  /*219e0*/  IMAD.IADD R4, R0, 0x1, R3 ;  /* 0x0000000100047824 */ /* 0x000fe200078e0203 */
[----:B------:R-:W-:-:S03]  /*219f0*/  MOV R3, 0x21a20 ;  /* 0x00021a2000037802 */ /* 0x000fc60000000f00 */
[----:B------:R-:W-:Y:S02]  /*21a00*/  IMAD.MOV.U32 R5, RZ, RZ, R4 ;  /* 0x000000ffff057224 */ /* 0x000fe400078e0004 */
[----:B------:R-:W-:Y:S05]  /*21a10*/  CALL.REL.NOINC `($__internal_15_$__cuda_sm70_shflsync_idx_p) ;  /* 0x000030b000007944 */ /* 0x000fea0003c00000 */
[----:B------:R-:W-:Y:S01]  /*21a20*/  MOV R0, R5 ;  /* 0x0000000500007202 */ /* 0x000fe20000000f00 */
[----:B------:R-:W-:Y:S05]  /*21a30*/  BRA `(.L_x_1142) ;  /* 0xfffdeb2000007947 */ /* 0x000fea000383ffff */
.L_x_896:
[----:B------:R-:W-:Y:S02]  /*21a40*/  SEL R2, RZ, 0x1, P0 ;  /* 0x00000001ff027807 */ /* 0x000fe40000000000 */
[----:B------:R-:W-:Y:S02]  /*21a50*/  MOV R3, 0x21a70 ;  /* 0x00021a7000037802 */ /* 0x000fe40000000f00 */
[----:B------:R-:W-:Y:S05]  /*21a60*/  CALL.REL.NOINC `($__internal_17_$__cuda_sm70_votesync_ballot) ;  /* 0x0000312000007944 */ /* 0x000fea0003c00000 */
[----:B------:R-:W-:Y:S05]  /*21a70*/  BRA `(.L_x_1143) ;  /* 0xfffdeb7000007947 */ /* 0x000fea000383ffff */
.L_x_897:
[----:B------:R-:W-:Y:S01]  /*21a80*/  IMAD.MOV.U32 R5, RZ, RZ, R9 ;  /* 0x000000ffff057224 */ /* 0x000fe200078e0009 */
[----:B-1----:R-:W-:Y:S01]  /*21a90*/  MOV R2, R0 ;  /* 0x0000000000027202 */ /* 0x002fe20000000f00 */
[----:B------:R-:W-:Y:S01]  /*21aa0*/  IMAD.MOV.U32 R216, RZ, RZ, 0x1f ;  /* 0x0000001fffd87424 */ /* 0x000fe200078e00ff */
[----:B------:R-:W-:Y:S02]  /*21ab0*/  MOV R3, 0x21ad0 ;  /* 0x00021ad000037802 */ /* 0x000fe40000000f00 */
[----:B------:R-:W-:Y:S05]  /*21ac0*/  CALL.REL.NOINC `($__internal_15_$__cuda_sm70_shflsync_idx_p) ;  /* 0x0000300000007944 */ /* 0x000fea0003c00000 */
[----:B------:R-:W-:Y:S01]  /*21ad0*/  IMAD.MOV.U32 R12, RZ, RZ, R5 ;  /* 0x000000ffff0c7224 */ /* 0x000fe200078e0005 */
[----:B------:R-:W-:Y:S01]  /*21ae0*/  MOV R5, R8 ;  /* 0x0000000800057202 */ /* 0x000fe20000000f00 */
[----:B------:R-:W-:Y:S01]  /*21af0*/  IMAD.MOV.U32 R6, RZ, RZ, RZ ;  /* 0x000000ffff067224 */ /* 0x000fe200078e00ff */
[----:B------:R-:W-:Y:S01]  /*21b00*/  MOV R2, R0 ;  /* 0x0000000000027202 */ /* 0x000fe20000000f00 */
[----:B------:R-:W-:Y:S01]  /*21b10*/  IMAD.MOV.U32 R216, RZ, RZ, 0x1f ;  /* 0x0000001fffd87424 */ /* 0x000fe200078e00ff */
[----:B------:R-:W-:-:S02]  /*21b20*/  MOV R3, 0x21b40 ;  /* 0x00021b4000037802 */ /* 0x000fc40000000f00 */
[----:B------:R-:W-:Y:S05]  /*21b30*/  CALL.REL.NOINC `($__internal_15_$__cuda_sm70_shflsync_idx_p) ;  /* 0x00002f9000007944 */ /* 0x000fea0003c00000 */
[----:B------:R-:W-:Y:S01]  /*21b40*/  MOV R9, R5 ;  /* 0x0000000500097202 */ /* 0x000fe20000000f00 */
[----:B------:R-:W-:Y:S05]  /*21b50*/  BRA `(.L_x_1144) ;  /* 0xfffdeb0000007947 */ /* 0x000fea000383ffff */
.L_x_900:
[----:B------:R-:W-:Y:S01]  /*21b60*/  IMAD.MOV.U32 R5, RZ, RZ, R4 ;  /* 0x000000ffff057224 */ /* 0x000fe200078e0004 */
[----:B-1----:R-:W-:Y:S01]  /*21b70*/  MOV R2, R0 ;  /* 0x0000000000027202 */ /* 0x002fe20000000f00 */
[----:B------:R-:W-:Y:S01]  /*21b80*/  IMAD.MOV.U32 R216, RZ, RZ, 0x1f ;  /* 0x0000001fffd87424 */ /* 0x000fe200078e00ff */
[----:B------:R-:W-:-:S02]  /*21b90*/  MOV R3, 0x21bb0 ;  /* 0x00021bb000037802 */ /* 0x000fc40000000f00 */
[----:B---34-:R-:W-:Y:S05]  /*21ba0*/  CALL.REL.NOINC `($__internal_15_$__cuda_sm70_shflsync_idx_p) ;  /* 0x00002f2000007944 */ /* 0x018fea0003c00000 */
[----:B------:R-:W-:Y:S01]  /*21bb0*/  MOV R6, R5 ;  /* 0x0000000500067202 */ /* 0x000fe20000000f00 */
[----:B------:R-:W-:Y:S05]  /*21bc0*/  BRA `(.L_x_899) ;  /* 0xfffdeaf000007947 */ /* 0x000fea000383ffff */
.L_x_1003:
[----:B------:R-:W-:Y:S01]  /*21bd0*/  IMAD.MOV.U32 R5, RZ, RZ, R4 ;  /* 0x000000ffff057224 */ /* 0x000fe200078e0004 */
[----:B------:R-:W-:Y:S01]  /*21be0*/  MOV R2, RZ ;  /* 0x000000ff00027202 */ /* 0x000fe20000000f00 */
[----:B------:R-:W-:Y:S01]  /*21bf0*/  IMAD.MOV.U32 R216, RZ, RZ, 0x181f ;  /* 0x0000181fffd87424 */ /* 0x000fe200078e00ff */
[----:B------:R-:W-:-:S02]  /*21c00*/  MOV R3, 0x21c20 ;  /* 0x00021c2000037802 */ /* 0x000fc40000000f00 */
[----:B------:R-:W-:Y:S05]  /*21c10*/  CALL.REL.NOINC `($__internal_15_$__cuda_sm70_shflsync_idx_p) ;  /* 0x00002eb000007944 */ /* 0x000fea0003c00000 */
[----:B------:R-:W-:Y:S01]  /*21c20*/  MOV R14, R5 ;  /* 0x00000005000e7202 */ /* 0x000fe20000000f00 */
[----:B------:R-:W-:Y:S05]  /*21c30*/  BRA `(.L_x_1145) ;  /* 0xfffed46000007947 */ /* 0x000fea000383ffff */
.L_x_1004:
[----:B------:R-:W-:Y:S01]  /*21c40*/  IMAD.MOV.U32 R5, RZ, RZ, R11 ;  /* 0x000000ffff057224 */ /* 0x000fe200078e000b */
[----:B------:R-:W-:Y:S01]  /*21c50*/  MOV R2, RZ ;  /* 0x000000ff00027202 */ /* 0x000fe20000000f00 */
[----:B------:R-:W-:Y:S01]  /*21c60*/  IMAD.MOV.U32 R216, RZ, RZ, 0x181f ;  /* 0x0000181fffd87424 */ /* 0x000fe200078e00ff */
[----:B------:R-:W-:-:S02]  /*21c70*/  MOV R3, 0x21c90 ;  /* 0x00021c9000037802 */ /* 0x000fc40000000f00 */
[----:B-12---:R-:W-:Y:S05]  /*21c80*/  CALL.REL.NOINC `($__internal_15_$__cuda_sm70_shflsync_idx_p) ;  /* 0x00002e4000007944 */ /* 0x006fea0003c00000 */
[----:B------:R-:W-:Y:S01]  /*21c90*/  ISETP.GE.AND P1, PT, R76, c[0x0][0x1d4], PT ;  /* 0x000075004c007a0c */ /* 0x000fe20003f26270 */
[----:B------:R-:W-:Y:S01]  /*21ca0*/  IMAD.MOV.U32 R216, RZ, RZ, 0x181f ;  /* 0x0000181fffd87424 */ /* 0x000fe200078e00ff */
[----:B------:R-:W-:-:S02]  /*21cb0*/  IADD3 R2, P0, R5, R6, RZ ;  /* 0x0000000605027210 */ /* 0x000fc40007f1e0ff */
[----:B------:R-:W-:-:S03]  /*21cc0*/  SEL R16, RZ, 0x10, P1 ;  /* 0x00000010ff107807 */ /* 0x000fc60000800000 */
[----:B------:R-:W-:Y:S01]  /*21cd0*/  IMAD.X R3, R14, 0x1, R8, P0 ;  /* 0x000000010e037824 */ /* 0x000fe200000e0608 */
[----:B------:R-:W-:-:S05]  /*21ce0*/  ISETP.GE.AND P0, PT, R211, c[0x0][0x1d4], PT ;  /* 0x00007500d3007a0c */ /* 0x000fca0003f06270 */
[----:B------:R-:W-:Y:S01]  /*21cf0*/  @!PT LDS RZ, [RZ] ;  /* 0x00000000fffff984 */ /* 0x000fe20000000800 */
[----:B------:R-:W-:Y:S01]  /*21d00*/  @!PT LDS RZ, [RZ] ;  /* 0x00000000fffff984 */ /* 0x000fe20000000800 */
[----:B------:R-:W-:Y:S01]  /*21d10*/  @!PT LDS RZ, [RZ] ;  /* 0x00000000fffff984 */ /* 0x000fe20000000800 */
[----:B------:R1:W-:Y:S02]  /*21d20*/  LDGSTS.E.BYPASS.LTC128B.128 [R210+0x8100], [R2.64], !P1 ;  /* 0x0810000002d27fae */ /* 0x0003e4000c901d48 */
[----:B-1----:R-:W-:Y:S01]  /*21d30*/  IADD3 R2, P2, R5, R10, RZ ;  /* 0x0000000a05027210 */ /* 0x002fe20007f5e0ff */
[----:B------:R-:W-:-:S04]  /*21d40*/  IMAD.MOV.U32 R5, RZ, RZ, R4 ;  /* 0x000000ffff057224 */ /* 0x000fc800078e0004 */
[----:B------:R-:W-:Y:S01]  /*21d50*/  IMAD.X R3, R14, 0x1, R9, P2 ;  /* 0x000000010e037824 */ /* 0x000fe200010e0609 */
[----:B------:R-:W-:-:S04]  /*21d60*/  SEL R14, RZ, 0x10, P0 ;  /* 0x00000010ff0e7807 */ /* 0x000fc80000000000 */
[----:B------:R1:W-:Y:S02]  /*21d70*/  LDGSTS.E.BYPASS.LTC128B.128 [R210+0xb100], [R2.64], !P0 ;  /* 0x0b10000002d27fae */ /* 0x0003e4000c101d48 */
[----:B-1----:R-:W-:Y:S01]  /*21d80*/  IMAD.MOV.U32 R2, RZ, RZ, 0x1 ;  /* 0x00000001ff027424 */ /* 0x002fe200078e00ff */
[----:B------:R-:W-:Y:S02]  /*21d90*/  MOV R3, 0x21db0 ;  /* 0x00021db000037802 */ /* 0x000fe40000000f00 */
[----:B------:R-:W-:Y:S05]  /*21da0*/  CALL.REL.NOINC `($__internal_15_$__cuda_sm70_shflsync_idx_p) ;  /* 0x00002d2000007944 */ /* 0x000fea0003c00000 */
[----:B------:R-:W-:Y:S01]  /*21db0*/  IMAD.MOV.U32 R17, RZ, RZ, R5 ;  /* 0x000000ffff117224 */ /* 0x000fe200078e0005 */
[----:B------:R-:W-:Y:S01]  /*21dc0*/  MOV R2, 0x1 ;  /* 0x0000000100027802 */ /* 0x000fe20000000f00 */
[----:B------:R-:W-:Y:S01]  /*21dd0*/  IMAD.MOV.U32 R5, RZ, RZ, R11 ;  /* 0x000000ffff057224 */ /* 0x000fe200078e000b */
[----:B------:R-:W-:Y:S02]  /*21de0*/  MOV R216, 0x181f ;  /* 0x0000181f00d87802 */ /* 0x000fe40000000f00 */
[----:B------:R-:W-:Y:S02]  /*21df0*/  MOV R3, 0x21e10 ;  /* 0x00021e1000037802 */ /* 0x000fe40000000f00 */
[----:B------:R-:W-:Y:S05]  /*21e00*/  CALL.REL.NOINC `($__internal_15_$__cuda_sm70_shflsync_idx_p) ;  /* 0x00002cc000007944 */ /* 0x000fea0003c00000 */
[C---:B------:R-:W-:Y:S01]  /*21e10*/  IADD3 R2, -R16.reuse, 0x10, RZ ;  /* 0x0000001010027810 */ /* 0x040fe20007ffe1ff */
[----:B------:R-:W-:Y:S01]  /*21e20*/  IMAD.MOV.U32 R216, RZ, RZ, 0x181f ;  /* 0x0000181fffd87424 */ /* 0x000fe200078e00ff */
[----:B------:R-:W-:-:S02]  /*21e30*/  ISETP.NE.U32.AND P2, PT, R16, RZ, PT ;  /* 0x000000ff1000720c */ /* 0x000fc40003f45070 */
[----:B------:R-:W-:-:S04]  /*21e40*/  LOP3.LUT R2, R2, 0xf, RZ, 0xc0, !PT ;  /* 0x0000000f02027812 */ /* 0x000fc800078ec0ff */
[----:B------:R-:W-:-:S04]  /*21e50*/  IADD3 R2, P1, P0, R2, R5, R6 ;  /* 0x0000000502027210 */ /* 0x000fc8000783e006 */
[----:B------:R-:W-:-:S05]  /*21e60*/  IADD3.X R3, RZ, R17, R8, P1, P0 ;  /* 0x00000011ff037210 */ /* 0x000fca0000fe0408 */
[----:B------:R-:W-:Y:S01]  /*21e70*/  @!PT LDS RZ, [RZ] ;  /* 0x00000000fffff984 */ /* 0x000fe20000000800 */
[----:B------:R-:W-:Y:S01]  /*21e80*/  @!PT LDS RZ, [RZ] ;  /* 0x00000000fffff984 */ /* 0x000fe20000000800 */
[----:B------:R-:W-:Y:S01]  /*21e90*/  @!PT LDS RZ, [RZ] ;  /* 0x00000000fffff984 */ /* 0x000fe20000000800 */
[----:B------:R1:W-:Y:S01]  /*21ea0*/  LDGSTS.E.BYPASS.LTC128B.128.ZFILL [R210+0x9100], [R2.64], P2 ;  /* 0x0910000002d27fae */ /* 0x0003e20009141d48 */
[C---:B------:R-:W-:Y:S02]  /*21eb0*/  ISETP.NE.U32.AND P2, PT, R14.reuse, RZ, PT ;  /* 0x000000ff0e00720c */ /* 0x040fe40003f45070 */
[----:B-1----:R-:W-:-:S04]  /*21ec0*/  IADD3 R2, -R14, 0x10, RZ ;  /* 0x000000100e027810 */ /* 0x002fc80007ffe1ff */
[----:B------:R-:W-:-:S04]  /*21ed0*/  LOP3.LUT R2, R2, 0xf, RZ, 0xc0, !PT ;  /* 0x0000000f02027812 */ /* 0x000fc800078ec0ff */
[----:B------:R-:W-:Y:S01]  /*21ee0*/  IADD3 R2, P1, P0, R2, R5, R10 ;  /* 0x0000000502027210 */ /* 0x000fe2000783e00a */
[----:B------:R-:W-:-:S03]  /*21ef0*/  IMAD.MOV.U32 R5, RZ, RZ, R4 ;  /* 0x000000ffff057224 */ /* 0x000fc600078e0004 */
[----:B------:R-:W-:-:S05]  /*21f00*/  IADD3.X R3, RZ, R17, R9, P1, P0 ;  /* 0x00000011ff037210 */ /* 0x000fca0000fe0409 */
[----:B------:R1:W-:Y:S02]  /*21f10*/  LDGSTS.E.BYPASS.LTC128B.128.ZFILL [R210+0xc100], [R2.64], P2 ;  /* 0x0c10000002d27fae */ /* 0x0003e40009141d48 */
        /* <DEDUP_REMOVED lines=9> */
[----:B------:R-:W-:Y:S01]  /*21fb0*/  MOV R2, R5 ;  /* 0x0000000500027202 */ /* 0x000fe20000000f00 */
[----:B------:R-:W-:Y:S05]  /*21fc0*/  BRA `(.L_x_1146) ;  /* 0xfffed23000007947 */ /* 0x000fea000383ffff */
.L_x_1005:
[----:B------:R-:W-:Y:S01]  /*21fd0*/  IMAD.MOV.U32 R5, RZ, RZ, R6 ;  /* 0x000000ffff057224 */ /* 0x000fe200078e0006 */
[----:B------:R-:W-:Y:S01]  /*21fe0*/  MOV R2, RZ ;  /* 0x000000ff00027202 */ /* 0x000fe20000000f00 */
[----:B------:R-:W-:Y:S01]  /*21ff0*/  IMAD.MOV.U32 R216, RZ, RZ, 0x1c1f ;  /* 0x00001c1fffd87424 */ /* 0x000fe200078e00ff */
[----:B------:R-:W-:-:S02]  /*22000*/  MOV R3, 0x22020 ;  /* 0x0002202000037802 */ /* 0x000fc40000000f00 */
[----:B------:R-:W-:Y:S05]  /*22010*/  CALL.REL.NOINC `($__internal_15_$__cuda_sm70_shflsync_idx_p) ;  /* 0x00002ab000007944 */ /* 0x000fea0003c00000 */
[----:B------:R-:W-:Y:S01]  /*22020*/  MOV R4, R5 ;  /* 0x0000000500047202 */ /* 0x000fe20000000f00 */
[----:B------:R-:W-:Y:S05]  /*22030*/  BRA `(.L_x_1147) ;  /* 0xfffed3f000007947 */ /* 0x000fea000383ffff */
.L_x_1010:
[----:B------:R-:W-:Y:S01]  /*22040*/  IMAD.MOV.U32 R5, RZ, RZ, R6 ;  /* 0x000000ffff057224 */ /* 0x000fe200078e0006 */
[----:B------:R-:W-:Y:S01]  /*22050*/  MOV R2, 0x1 ;  /* 0x0000000100027802 */ /* 0x000fe20000000f00 */
[----:B------:R-:W-:Y:S01]  /*22060*/  IMAD.MOV.U32 R216, RZ, RZ, 0x1c1f ;  /* 0x00001c1fffd87424 */ /* 0x000fe200078e00ff */
[----:B------:R-:W-:-:S02]  /*22070*/  MOV R3, 0x22090 ;  /* 0x0002209000037802 */ /* 0x000fc40000000f00 */
[----:B-1----:R-:W-:Y:S05]  /*22080*/  CALL.REL.NOINC `($__internal_15_$__cuda_sm70_shflsync_idx_p) ;  /* 0x00002a4000007944 */ /* 0x002fea0003c00000 */
[----:B------:R-:W-:Y:S01]  /*22090*/  MOV R4, R5 ;  /* 0x0000000500047202 */ /* 0x000fe20000000f00 */
[----:B------:R-:W-:Y:S05]  /*220a0*/  BRA `(.L_x_1148) ;  /* 0xfffedd8000007947 */ /* 0x000fea000383ffff */
.L_x_1015:
[----:B------:R-:W-:Y:S01]  /*220b0*/  IMAD.MOV.U32 R4, RZ, RZ, R5 ;  /* 0x000000ffff047224 */ /* 0x000fe200078e0005 */
[----:B------:R-:W-:-:S02]  /*220c0*/  MOV R3, 0x2 ;  /* 0x0000000200037802 */ /* 0x000fc40000000f00 */
[----:B------:R-:W-:Y:S02]  /*220d0*/  MOV R2, 0x220f0 ;  /* 0x000220f000027802 */ /* 0x000fe40000000f00 */
[----:B------:R-:W-:Y:S05]  /*220e0*/  CALL.REL.NOINC `($__internal_14_$__cuda_sm70_shflsync_bfly_p) ;  /* 0x0000298000007944 */ /* 0x000fea0003c00000 */
[----:B------:R-:W-:Y:S01]  /*220f0*/  MOV R2, R141 ;  /* 0x0000008d00027202 */ /* 0x000fe20000000f00 */
[----:B------:R-:W-:Y:S05]  /*22100*/  BRA `(.L_x_1149) ;  /* 0xfffee76000007947 */ /* 0x000fea000383ffff */
.L_x_1016:
[----:B------:R-:W-:Y:S01]  /*22110*/  IMAD.MOV.U32 R4, RZ, RZ, R5 ;  /* 0x000000ffff047224 */ /* 0x000fe200078e0005 */
[----:B------:R-:W-:Y:S02]  /*22120*/  MOV R3, 0x1 ;  /* 0x0000000100037802 */ /* 0x000fe40000000f00 */
[----:B------:R-:W-:Y:S02]  /*22130*/  MOV R2, 0x22150 ;  /* 0x0002215000027802 */ /* 0x000fe40000000f00 */
[----:B------:R-:W-:Y:S05]  /*22140*/  CALL.REL.NOINC `($__internal_14_$__cuda_sm70_shflsync_bfly_p) ;  /* 0x0000292000007944 */ /* 0x000fea0003c00000 */
[----:B------:R-:W-:Y:S01]  /*22150*/  FMNMX.FTZ R5, R5, R141, !PT ;  /* 0x0000008d05057209 */ /* 0x000fe20007810000 */
[----:B------:R-:W-:Y:S01]  /*22160*/  IMAD.MOV.U32 R4, RZ, RZ, R6 ;  /* 0x000000ffff047224 */ /* 0x000fe200078e0006 */
[----:B------:R-:W-:Y:S01]  /*22170*/  MOV R2, 0x221a0 ;  /* 0x000221a000027802 */ /* 0x000fe20000000f00 */
[----:B------:R-:W-:Y:S02]  /*22180*/  IMAD.MOV.U32 R3, RZ, RZ, 0x2 ;  /* 0x00000002ff037424 */ /* 0x000fe400078e00ff */
[----:B------:R-:W-:Y:S05]  /*22190*/  CALL.REL.NOINC `($__internal_14_$__cuda_sm70_shflsync_bfly_p) ;  /* 0x000028d000007944 */ /* 0x000fea0003c00000 */
[----:B------:R-:W-:Y:S01]  /*221a0*/  FMNMX.FTZ R4, R6, R141, !PT ;  /* 0x0000008d06047209 */ /* 0x000fe20007810000 */
[----:B------:R-:W-:Y:S01]  /*221b0*/  IMAD.MOV.U32 R3, RZ, RZ, 0x1 ;  /* 0x00000001ff037424 */ /* 0x000fe200078e00ff */
[----:B------:R-:W-:Y:S02]  /*221c0*/  MOV R2, 0x221e0 ;  /* 0x000221e000027802 */ /* 0x000fe40000000f00 */
[----:B------:R-:W-:Y:S05]  /*221d0*/  CALL.REL.NOINC `($__internal_14_$__cuda_sm70_shflsync_bfly_p) ;  /* 0x0000289000007944 */ /* 0x000fea0003c00000 */
[----:B------:R-:W-:Y:S01]  /*221e0*/  MOV R6, R141 ;  /* 0x0000008d00067202 */ /* 0x000fe20000000f00 */
[----:B------:R-:W-:Y:S05]  /*221f0*/  BRA `(.L_x_1150) ;  /* 0xfffee6e000007947 */ /* 0x000fea000383ffff */
.L_x_1024:
[----:B------:R-:W-:Y:S01]  /*22200*/  MOV R2, RZ ;  /* 0x000000ff00027202 */ /* 0x000fe20000000f00 */
[----:B------:R-:W-:Y:S01]  /*22210*/  IMAD.MOV.U32 R5, RZ, RZ, R4 ;  /* 0x000000ffff057224 */ /* 0x000fe200078e0004 */
[----:B------:R-:W-:Y:S01]  /*22220*/  MOV R3, 0x22250 ;  /* 0x0002225000037802 */ /* 0x000fe20000000f00 */
[----:B------:R-:W-:Y:S02]  /*22230*/  IMAD.MOV.U32 R216, RZ, RZ, 0x181f ;  /* 0x0000181fffd87424 */ /* 0x000fe400078e00ff */
[----:B-1--4-:R-:W-:Y:S05]  /*22240*/  CALL.REL.NOINC `($__internal_15_$__cuda_sm70_shflsync_idx_p) ;  /* 0x0000288000007944 */ /* 0x012fea0003c00000 */
[----:B------:R-:W-:Y:S01]  /*22250*/  MOV R21, R5 ;  /* 0x0000000500157202 */ /* 0x000fe20000000f00 */
[----:B------:R-:W-:-:S05]  /*22260*/  BRA `(.L_x_1151) ;  /* 0xfffeff4000007947 */ /* 0x000fca000383ffff */
.L_x_1025:
[----:B------:R-:W-:Y:S01]  /*22270*/  MOV R2, RZ ;  /* 0x000000ff00027202 */ /* 0x000fe20000000f00 */
[----:B------:R-:W-:Y:S01]  /*22280*/  IMAD.MOV.U32 R5, RZ, RZ, R8 ;  /* 0x000000ffff057224 */ /* 0x000fe200078e0008 */
[----:B------:R-:W-:Y:S01]  /*22290*/  MOV R3, 0x222c0 ;  /* 0x000222c000037802 */ /* 0x000fe20000000f00 */
[----:B------:R-:W-:Y:S02]  /*222a0*/  IMAD.MOV.U32 R216, RZ, RZ, 0x181f ;  /* 0x0000181fffd87424 */ /* 0x000fe400078e00ff */
[----:B-1234-:R-:W-:Y:S05]  /*222b0*/  CALL.REL.NOINC `($__internal_15_$__cuda_sm70_shflsync_idx_p) ;  /* 0x0000281000007944 */ /* 0x01efea0003c00000 */
[----:B------:R-:W-:Y:S01]  /*222c0*/  ISETP.GE.AND P1, PT, R76, c[0x0][0x1d4], PT ;  /* 0x000075004c007a0c */ /* 0x000fe20003f26270 */
[----:B------:R-:W-:Y:S01]  /*222d0*/  IMAD.MOV.U32 R216, RZ, RZ, 0x181f ;  /* 0x0000181fffd87424 */ /* 0x000fe200078e00ff */
[----:B------:R-:W-:Y:S02]  /*222e0*/  IADD3 R22, P2, R5, R9, RZ ;  /* 0x0000000905167210 */ /* 0x000fe40007f5e0ff */
[----:B------:R-:W-:Y:S03]  /*222f0*/  ISETP.GE.AND P0, PT, R211, c[0x0][0x1d4], PT ;  /* 0x00007500d3007a0c */ /* 0x000fe60003f06270 */
[----:B------:R-:W-:Y:S01]  /*22300*/  IMAD.X R23, R21, 0x1, R10, P2 ;  /* 0x0000000115177824 */ /* 0x000fe200010e060a */
[----:B------:R-:W-:Y:S01]  /*22310*/  IADD3 R2, P2, R5, R11, RZ ;  /* 0x0000000b05027210 */ /* 0x000fe20007f5e0ff */
[----:B------:R-:W-:Y:S04]  /*22320*/  IMAD.MOV.U32 R5, RZ, RZ, R4 ;  /* 0x000000ffff057224 */ /* 0x000fe800078e0004 */
        /* <DEDUP_REMOVED lines=10> */
[----:B------:R-:W-:Y:S05]  /*223d0*/  CALL.REL.NOINC `($__internal_15_$__cuda_sm70_shflsync_idx_p) ;  /* 0x000026f000007944 */ /* 0x000fea0003c00000 */
[----:B------:R-:W-:Y:S01]  /*223e0*/  MOV R2, 0x1 ;  /* 0x0000000100027802 */ /* 0x000fe20000000f00 */
[----:B------:R-:W-:Y:S01]  /*223f0*/  IMAD.MOV.U32 R23, RZ, RZ, R5 ;  /* 0x000000ffff177224 */ /* 0x000fe200078e0005 */
[----:B------:R-:W-:Y:S01]  /*22400*/  MOV R216, 0x181f ;  /* 0x0000181f00d87802 */ /* 0x000fe20000000f00 */
[----:B------:R-:W-:Y:S01]  /*22410*/  IMAD.MOV.U32 R5, RZ, RZ, R8 ;  /* 0x000000ffff057224 */ /* 0x000fe200078e0008 */
[----:B------:R-:W-:Y:S02]  /*22420*/  MOV R3, 0x22440 ;  /* 0x0002244000037802 */ /* 0x000fe40000000f00 */
[----:B------:R-:W-:Y:S05]  /*22430*/  CALL.REL.NOINC `($__internal_15_$__cuda_sm70_shflsync_idx_p) ;  /* 0x0000269000007944 */ /* 0x000fea0003c00000 */
[C---:B------:R-:W-:Y:S01]  /*22440*/  IADD3 R2, -R21.reuse, 0x10, RZ ;  /* 0x0000001015027810 */ /* 0x040fe20007ffe1ff */
[----:B------:R-:W-:Y:S01]  /*22450*/  IMAD.MOV.U32 R216, RZ, RZ, 0x181f ;  /* 0x0000181fffd87424 */ /* 0x000fe200078e00ff */
        /* <DEDUP_REMOVED lines=12> */
[----:B------:R-:W-:Y:S03]  /*22520*/  IMAD.MOV.U32 R5, RZ, RZ, R4 ;  /* 0x000000ffff057224 */ /* 0x000fe600078e0004 */
[----:B------:R-:W-:Y:S05]  /*22530*/  IADD3.X R3, RZ, R23, R20, P1, P0 ;  /* 0x00000017ff037210 */ /* 0x000fea0000fe0414 */
[----:B------:R1:W-:Y:S02]  /*22540*/  LDGSTS.E.BYPASS.LTC128B.128.ZFILL [R210+0x4100], [R2.64], P2 ;  /* 0x0410000002d27fae */ /* 0x0003e40009141d48 */
[----:B-1----:R-:W-:Y:S01]  /*22550*/  MOV R3, 0x22580 ;  /* 0x0002258000037802 */ /* 0x002fe20000000f00 */
[----:B------:R-:W-:Y:S03]  /*22560*/  IMAD.MOV.U32 R2, RZ, RZ, 0x2 ;  /* 0x00000002ff027424 */ /* 0x000fe600078e00ff */
[----:B------:R-:W-:Y:S05]  /*22570*/  CALL.REL.NOINC `($__internal_15_$__cuda_sm70_shflsync_idx_p) ;  /* 0x0000255000007944 */ /* 0x000fea0003c00000 */
[----:B------:R-:W-:Y:S01]  /*22580*/  MOV R2, 0x2 ;  /* 0x0000000200027802 */ /* 0x000fe20000000f00 */
[----:B------:R-:W-:Y:S01]  /*22590*/  IMAD.MOV.U32 R4, RZ, RZ, R5 ;  /* 0x000000ffff047224 */ /* 0x000fe200078e0005 */
[----:B------:R-:W-:Y:S01]  /*225a0*/  MOV R216, 0x181f ;  /* 0x0000181f00d87802 */ /* 0x000fe20000000f00 */
[----:B------:R-:W-:Y:S01]  /*225b0*/  IMAD.MOV.U32 R5, RZ, RZ, R8 ;  /* 0x000000ffff057224 */ /* 0x000fe200078e0008 */
[----:B------:R-:W-:Y:S02]  /*225c0*/  MOV R3, 0x225e0 ;  /* 0x000225e000037802 */ /* 0x000fe40000000f00 */
[----:B------:R-:W-:Y:S05]  /*225d0*/  CALL.REL.NOINC `($__internal_15_$__cuda_sm70_shflsync_idx_p) ;  /* 0x000024f000007944 */ /* 0x000fea0003c00000 */
[----:B------:R-:W-:-:S05]  /*225e0*/  BRA `(.L_x_1152) ;  /* 0xfffefd3000007947 */ /* 0x000fca000383ffff */
.L_x_1028:
[----:B------:R-:W-:Y:S01]  /*225f0*/  MOV R2, RZ ;  /* 0x000000ff00027202 */ /* 0x000fe20000000f00 */
[----:B------:R-:W-:Y:S01]  /*22600*/  IMAD.MOV.U32 R5, RZ, RZ, R4 ;  /* 0x000000ffff057224 */ /* 0x000fe200078e0004 */
[----:B------:R-:W-:Y:S01]  /*22610*/  MOV R3, 0x22640 ;  /* 0x0002264000037802 */ /* 0x000fe20000000f00 */
[----:B------:R-:W-:Y:S02]  /*22620*/  IMAD.MOV.U32 R216, RZ, RZ, 0x181f ;  /* 0x0000181fffd87424 */ /* 0x000fe400078e00ff */
[----:B------:R-:W-:Y:S05]  /*22630*/  CALL.REL.NOINC `($__internal_15_$__cuda_sm70_shflsync_idx_p) ;  /* 0x0000249000007944 */ /* 0x000fea0003c00000 */
[----:B------:R-:W-:Y:S01]  /*22640*/  MOV R145, R5 ;  /* 0x0000000500917202 */ /* 0x000fe20000000f00 */
[----:B------:R-:W-:-:S05]  /*22650*/  BRA `(.L_x_1153) ;  /* 0xffff08e000007947 */ /* 0x000fca000383ffff */
.L_x_1029:
[----:B------:R-:W-:Y:S01]  /*22660*/  MOV R2, RZ ;  /* 0x000000ff00027202 */ /* 0x000fe20000000f00 */
[----:B------:R-:W-:Y:S01]  /*22670*/  IMAD.MOV.U32 R5, RZ, RZ, R140 ;  /* 0x000000ffff057224 */ /* 0x000fe200078e008c */
[----:B------:R-:W-:Y:S01]  /*22680*/  MOV R3, 0x226b0 ;  /* 0x000226b000037802 */ /* 0x000fe20000000f00 */
[----:B------:R-:W-:Y:S02]  /*22690*/  IMAD.MOV.U32 R216, RZ, RZ, 0x181f ;  /* 0x0000181fffd87424 */ /* 0x000fe400078e00ff */
[----:B-12---:R-:W-:Y:S05]  /*226a0*/  CALL.REL.NOINC `($__internal_15_$__cuda_sm70_shflsync_idx_p) ;  /* 0x0000242000007944 */ /* 0x006fea0003c00000 */
        /* <DEDUP_REMOVED lines=51> */
.L_x_1030:
[----:B------:R-:W-:Y:S01]  /*229e0*/  MOV R2, RZ ;  /* 0x000000ff00027202 */ /* 0x000fe20000000f00 */
[----:B------:R-:W-:Y:S01]  /*229f0*/  IMAD.MOV.U32 R5, RZ, RZ, R140 ;  /* 0x000000ffff057224 */ /* 0x000fe200078e008c */
[----:B------:R-:W-:Y:S01]  /*22a00*/  MOV R3, 0x22a30 ;  /* 0x00022a3000037802 */ /* 0x000fe20000000f00 */
[----:B------:R-:W-:Y:S02]  /*22a10*/  IMAD.MOV.U32 R216, RZ, RZ, 0x1c1f ;  /* 0x00001c1fffd87424 */ /* 0x000fe400078e00ff */
[----:B------:R-:W-:Y:S05]  /*22a20*/  CALL.REL.NOINC `($__internal_15_$__cuda_sm70_shflsync_idx_p) ;  /* 0x000020a000007944 */ /* 0x000fea0003c00000 */
[----:B------:R-:W-:-:S05]  /*22a30*/  BRA `(.L_x_1155) ;  /* 0xffff086000007947 */ /* 0x000fca000383ffff */
.L_x_1035:
[----:B------:R-:W-:Y:S01]  /*22a40*/  MOV R2, 0x1 ;  /* 0x0000000100027802 */ /* 0x000fe20000000f00 */
[----:B------:R-:W-:Y:S01]  /*22a50*/  IMAD.MOV.U32 R5, RZ, RZ, R140 ;  /* 0x000000ffff057224 */ /* 0x000fe200078e008c */
[----:B------:R-:W-:Y:S01]  /*22a60*/  MOV R3, 0x22a90 ;  /* 0x00022a9000037802 */ /* 0x000fe20000000f00 */
[----:B------:R-:W-:Y:S02]  /*22a70*/  IMAD.MOV.U32 R216, RZ, RZ, 0x1c1f ;  /* 0x00001c1fffd87424 */ /* 0x000fe400078e00ff */
[----:B-1----:R-:W-:Y:S05]  /*22a80*/  CALL.REL.NOINC `($__internal_15_$__cuda_sm70_shflsync_idx_p) ;  /* 0x0000204000007944 */ /* 0x002fea0003c00000 */
[----:B------:R-:W-:-:S05]  /*22a90*/  BRA `(.L_x_1156) ;  /* 0xffff125000007947 */ /* 0x000fca000383ffff */
.L_x_1040:
[----:B------:R-:W-:Y:S02]  /*22aa0*/  MOV R3, 0x2 ;  /* 0x0000000200037802 */ /* 0x000fe40000000f00 */
[----:B------:R-:W-:Y:S02]  /*22ab0*/  MOV R2, 0x22ad0 ;  /* 0x00022ad000027802 */ /* 0x000fe40000000f00 */
[----:B-12---:R-:W-:Y:S05]  /*22ac0*/  CALL.REL.NOINC `($__internal_14_$__cuda_sm70_shflsync_bfly_p) ;  /* 0x00001fa000007944 */ /* 0x006fea0003c00000 */
[----:B------:R-:W-:Y:S01]  /*22ad0*/  MOV R2, R141 ;  /* 0x0000008d00027202 */ /* 0x000fe20000000f00 */
[----:B------:R-:W-:-:S05]  /*22ae0*/  BRA `(.L_x_1157) ;  /* 0xffff1ca000007947 */ /* 0x000fca000383ffff */
.L_x_1041:
[----:B------:R-:W-:Y:S02]  /*22af0*/  MOV R3, 0x1 ;  /* 0x0000000100037802 */ /* 0x000fe40000000f00 */
[----:B------:R-:W-:Y:S02]  /*22b00*/  MOV R2, 0x22b20 ;  /* 0x00022b2000027802 */ /* 0x000fe40000000f00 */
[----:B-12---:R-:W-:Y:S05]  /*22b10*/  CALL.REL.NOINC `($__internal_14_$__cuda_sm70_shflsync_bfly_p) ;  /* 0x00001f5000007944 */ /* 0x006fea0003c00000 */
[----:B------:R-:W-:Y:S01]  /*22b20*/  IMAD.MOV.U32 R3, RZ, RZ, 0x2 ;  /* 0x00000002ff037424 */ /* 0x000fe200078e00ff */
[----:B------:R-:W-:Y:S01]  /*22b30*/  FMNMX.FTZ R5, R4, R141, !PT ;  /* 0x0000008d04057209 */ /* 0x000fe20007810000 */
[----:B------:R-:W-:Y:S01]  /*22b40*/  IMAD.MOV.U32 R4, RZ, RZ, R8 ;  /* 0x000000ffff047224 */ /* 0x000fe200078e0008 */
[----:B------:R-:W-:Y:S02]  /*22b50*/  MOV R2, 0x22b70 ;  /* 0x00022b7000027802 */ /* 0x000fe40000000f00 */
[----:B------:R-:W-:Y:S05]  /*22b60*/  CALL.REL.NOINC `($__internal_14_$__cuda_sm70_shflsync_bfly_p) ;  /* 0x00001f0000007944 */ /* 0x000fea0003c00000 */
[----:B------:R-:W-:Y:S01]  /*22b70*/  FMNMX.FTZ R4, R8, R141, !PT ;  /* 0x0000008d08047209 */ /* 0x000fe20007810000 */
[----:B------:R-:W-:Y:S01]  /*22b80*/  IMAD.MOV.U32 R3, RZ, RZ, 0x1 ;  /* 0x00000001ff037424 */ /* 0x000fe200078e00ff */
[----:B------:R-:W-:Y:S02]  /*22b90*/  MOV R2, 0x22bb0 ;  /* 0x00022bb000027802 */ /* 0x000fe40000000f00 */
[----:B------:R-:W-:Y:S05]  /*22ba0*/  CALL.REL.NOINC `($__internal_14_$__cuda_sm70_shflsync_bfly_p) ;  /* 0x00001ec000007944 */ /* 0x000fea0003c00000 */
[----:B------:R-:W-:Y:S01]  /*22bb0*/  MOV R2, R141 ;  /* 0x0000008d00027202 */ /* 0x000fe20000000f00 */
[----:B------:R-:W-:-:S05]  /*22bc0*/  BRA `(.L_x_1158) ;  /* 0xffff1c3000007947 */ /* 0x000fca000383ffff */
.L_x_1050:
[----:B------:R-:W-:Y:S01]  /*22bd0*/  MOV R2, RZ ;  /* 0x000000ff00027202 */ /* 0x000fe20000000f00 */
[----:B------:R-:W-:Y:S01]  /*22be0*/  IMAD.MOV.U32 R5, RZ, RZ, R4 ;  /* 0x000000ffff057224 */ /* 0x000fe200078e0004 */
[----:B------:R-:W-:Y:S01]  /*22bf0*/  MOV R3, 0x22c20 ;  /* 0x00022c2000037802 */ /* 0x000fe20000000f00 */
[----:B------:R-:W-:Y:S02]  /*22c00*/  IMAD.MOV.U32 R216, RZ, RZ, 0x181f ;  /* 0x0000181fffd87424 */ /* 0x000fe400078e00ff */
[----:B-1--4-:R-:W-:Y:S05]  /*22c10*/  CALL.REL.NOINC `($__internal_15_$__cuda_sm70_shflsync_idx_p) ;  /* 0x00001eb000007944 */ /* 0x012fea0003c00000 */
[----:B------:R-:W-:Y:S01]  /*22c20*/  MOV R21, R5 ;  /* 0x0000000500157202 */ /* 0x000fe20000000f00 */
[----:B------:R-:W-:-:S05]  /*22c30*/  BRA `(.L_x_1159) ;  /* 0xffff395000007947 */ /* 0x000fca000383ffff */
.L_x_1051:
        /* <DEDUP_REMOVED lines=56> */
.L_x_1054:
[----:B------:R-:W-:Y:S01]  /*22fc0*/  MOV R2, RZ ;  /* 0x000000ff00027202 */ /* 0x000fe20000000f00 */
[----:B------:R-:W-:Y:S01]  /*22fd0*/  IMAD.MOV.U32 R5, RZ, RZ, R4 ;  /* 0x000000ffff057224 */ /* 0x000fe200078e0004 */
[----:B------:R-:W-:Y:S01]  /*22fe0*/  MOV R3, 0x23010 ;  /* 0x0002301000037802 */ /* 0x000fe20000000f00 */
[----:B------:R-:W-:Y:S02]  /*22ff0*/  IMAD.MOV.U32 R216, RZ, RZ, 0x181f ;  /* 0x0000181fffd87424 */ /* 0x000fe400078e00ff */
[----:B------:R-:W-:Y:S05]  /*23000*/  CALL.REL.NOINC `($__internal_15_$__cuda_sm70_shflsync_idx_p) ;  /* 0x00001ac000007944 */ /* 0x000fea0003c00000 */
[----:B------:R-:W-:Y:S01]  /*23010*/  MOV R145, R5 ;  /* 0x0000000500917202 */ /* 0x000fe20000000f00 */
[----:B------:R-:W-:-:S05]  /*23020*/  BRA `(.L_x_1161) ;  /* 0xffff42f000007947 */ /* 0x000fca000383ffff */
.L_x_1055:
        /* <DEDUP_REMOVED lines=56> */
.L_x_1056:
[----:B------:R-:W-:Y:S02]  /*233b0*/  MOV R3, 0x2 ;  /* 0x0000000200037802 */ /* 0x000fe40000000f00 */
[----:B------:R-:W-:Y:S02]  /*233c0*/  MOV R2, 0x233e0 ;  /* 0x000233e000027802 */ /* 0x000fe40000000f00 */
[----:B------:R-:W-:Y:S05]  /*233d0*/  CALL.REL.NOINC `($__internal_14_$__cuda_sm70_shflsync_bfly_p) ;  /* 0x0000169000007944 */ /* 0x000fea0003c00000 */
[----:B------:R-:W-:Y:S01]  /*233e0*/  MOV R2, R141 ;  /* 0x0000008d00027202 */ /* 0x000fe20000000f00 */
[----:B------:R-:W-:-:S05]  /*233f0*/  BRA `(.L_x_1163) ;  /* 0xffff44c000007947 */ /* 0x000fca000383ffff */
.L_x_1057:
[----:B------:R-:W-:Y:S02]  /*23400*/  MOV R3, 0x1 ;  /* 0x0000000100037802 */ /* 0x000fe40000000f00 */
[----:B------:R-:W-:Y:S02]  /*23410*/  MOV R2, 0x23430 ;  /* 0x0002343000027802 */ /* 0x000fe40000000f00 */
[----:B------:R-:W-:Y:S05]  /*23420*/  CALL.REL.NOINC `($__internal_14_$__cuda_sm70_shflsync_bfly_p) ;  /* 0x0000164000007944 */ /* 0x000fea0003c00000 */
        /* <DEDUP_REMOVED lines=11> */
.L_x_1060:
[----:B--23--:R-:W-:Y:S01]  /*234e0*/  MOV R2, RZ ;  /* 0x000000ff00027202 */ /* 0x00cfe20000000f00 */
[----:B------:R-:W-:Y:S01]  /*234f0*/  IMAD.MOV.U32 R5, RZ, RZ, R4 ;  /* 0x000000ffff057224 */ /* 0x000fe200078e0004 */
[----:B------:R-:W-:Y:S01]  /*23500*/  MOV R3, 0x23530 ;  /* 0x0002353000037802 */ /* 0x000fe20000000f00 */
[----:B------:R-:W-:Y:S02]  /*23510*/  IMAD.MOV.U32 R216, RZ, RZ, 0x181f ;  /* 0x0000181fffd87424 */ /* 0x000fe400078e00ff */
[----:B-1--4-:R-:W-:Y:S05]  /*23520*/  CALL.REL.NOINC `($__internal_15_$__cuda_sm70_shflsync_idx_p) ;  /* 0x000015a000007944 */ /* 0x012fea0003c00000 */
[----:B------:R-:W-:-:S05]  /*23530*/  BRA `(.L_x_1165) ;  /* 0xffff5ed000007947 */ /* 0x000fca000383ffff */
.L_x_1063:
[----:B------:R-:W-:Y:S01]  /*23540*/  MOV R2, RZ ;  /* 0x000000ff00027202 */ /* 0x000fe20000000f00 */
[----:B------:R-:W-:Y:S01]  /*23550*/  IMAD.MOV.U32 R5, RZ, RZ, R4 ;  /* 0x000000ffff057224 */ /* 0x000fe200078e0004 */
[----:B------:R-:W-:Y:S01]  /*23560*/  MOV R3, 0x23590 ;  /* 0x0002359000037802 */ /* 0x000fe20000000f00 */
[----:B------:R-:W-:Y:S02]  /*23570*/  IMAD.MOV.U32 R216, RZ, RZ, 0x181f ;  /* 0x0000181fffd87424 */ /* 0x000fe400078e00ff */
[----:B------:R-:W-:Y:S05]  /*23580*/  CALL.REL.NOINC `($__internal_15_$__cuda_sm70_shflsync_idx_p) ;  /* 0x0000154000007944 */ /* 0x000fea0003c00000 */
[----:B------:R-:W-:Y:S01]  /*23590*/  MOV R145, R5 ;  /* 0x0000000500917202 */ /* 0x000fe20000000f00 */
[----:B------:R-:W-:-:S05]  /*235a0*/  BRA `(.L_x_1166) ;  /* 0xffff6b8000007947 */ /* 0x000fca000383ffff */
.L_x_1064:
[----:B------:R-:W-:Y:S01]  /*235b0*/  MOV R2, RZ ;  /* 0x000000ff00027202 */ /* 0x000fe20000000f00 */
[----:B------:R-:W-:Y:S01]  /*235c0*/  IMAD.MOV.U32 R5, RZ, RZ, R140 ;  /* 0x000000ffff057224 */ /* 0x000fe200078e008c */
[----:B------:R-:W-:Y:S01]  /*235d0*/  MOV R3, 0x23600 ;  /* 0x0002360000037802 */ /* 0x000fe20000000f00 */
[----:B------:R-:W-:Y:S02]  /*235e0*/  IMAD.MOV.U32 R216, RZ, RZ, 0x181f ;  /* 0x0000181fffd87424 */ /* 0x000fe400078e00ff */
[----:B-12---:R-:W-:Y:S05]  /*235f0*/  CALL.REL.NOINC `($__internal_15_$__cuda_sm70_shflsync_idx_p) ;  /* 0x000014d000007944 */ /* 0x006fea0003c00000 */
[----:B------:R-:W-:Y:S02]  /*23600*/  IADD3 R146, P0, R5, R141, RZ ;  /* 0x0000008d05927210 */ /* 0x000fe40007f1e0ff */
[----:B------:R-:W-:Y:S03]  /*23610*/  MOV R216, 0x181f ;  /* 0x0000181f00d87802 */ /* 0x000fe60000000f00 */
[----:B------:R-:W-:Y:S01]  /*23620*/  IMAD.X R147, R145, 0x1, R142, P0 ;  /* 0x0000000191937824 */ /* 0x000fe200000e068e */
[----:B------:R-:W-:Y:S02]  /*23630*/  IADD3 R2, P0, R5, R143, RZ ;  /* 0x0000008f05027210 */ /* 0x000fe40007f1e0ff */
[----:B------:R-:W-:Y:S02]  /*23640*/  MOV R5, R4 ;  /* 0x0000000400057202 */ /* 0x000fe40000000f00 */
[----:B------:R-:W-:Y:S01]  /*23650*/  @!PT LDS RZ, [RZ] ;  /* 0x00000000fffff984 */ /* 0x000fe20000000800 */
[----:B------:R-:W-:Y:S01]  /*23660*/  @!PT LDS RZ, [RZ] ;  /* 0x00000000fffff984 */ /* 0x000fe20000000800 */
[----:B------:R-:W-:Y:S01]  /*23670*/  @!PT LDS RZ, [RZ] ;  /* 0x00000000fffff984 */ /* 0x000fe20000000800 */
[----:B------:R1:W-:Y:S01]  /*23680*/  LDGSTS.E.BYPASS.LTC128B.128 [R210+0x8100], [R146.64], !P3 ;  /* 0x0810000092d27fae */ /* 0x0003e2000d901d48 */
[----:B------:R-:W-:Y:S05]  /*23690*/  IMAD.X R3, R145, 0x1, R144, P0 ;  /* 0x0000000191037824 */ /* 0x000fea00000e0690 */
[----:B------:R2:W-:Y:S02]  /*236a0*/  LDGSTS.E.BYPASS.LTC128B.128 [R210+0xb100], [R2.64], !P2 ;  /* 0x0b10000002d27fae */ /* 0x0005e4000d101d48 */
[----:B--2---:R-:W-:Y:S01]  /*236b0*/  MOV R3, 0x236e0 ;  /* 0x000236e000037802 */ /* 0x004fe20000000f00 */
[----:B------:R-:W-:Y:S02]  /*236c0*/  IMAD.MOV.U32 R2, RZ, RZ, 0x1 ;  /* 0x00000001ff027424 */ /* 0x000fe400078e00ff */
[----:B-1----:R-:W-:Y:S05]  /*236d0*/  CALL.REL.NOINC `($__internal_15_$__cuda_sm70_shflsync_idx_p) ;  /* 0x000013f000007944 */ /* 0x002fea0003c00000 */
[----:B------:R-:W-:Y:S01]  /*236e0*/  MOV R2, 0x1 ;  /* 0x0000000100027802 */ /* 0x000fe20000000f00 */
[----:B------:R-:W-:Y:S01]  /*236f0*/  IMAD.MOV.U32 R145, RZ, RZ, R5 ;  /* 0x000000ffff917224 */ /* 0x000fe200078e0005 */
[----:B------:R-:W-:Y:S01]  /*23700*/  MOV R216, 0x181f ;  /* 0x0000181f00d87802 */ /* 0x000fe20000000f00 */
[----:B------:R-:W-:Y:S01]  /*23710*/  IMAD.MOV.U32 R5, RZ, RZ, R140 ;  /* 0x000000ffff057224 */ /* 0x000fe200078e008c */
[----:B------:R-:W-:Y:S02]  /*23720*/  MOV R3, 0x23740 ;  /* 0x0002374000037802 */ /* 0x000fe40000000f00 */
[----:B------:R-:W-:Y:S05]  /*23730*/  CALL.REL.NOINC `($__internal_15_$__cuda_sm70_shflsync_idx_p) ;  /* 0x0000139000007944 */ /* 0x000fea0003c00000 */
        /* <DEDUP_REMOVED lines=20> */
[----:B------:R-:W-:-:S05]  /*23880*/  BRA `(.L_x_1167) ;  /* 0xffff69d000007947 */ /* 0x000fca000383ffff */
.L_x_1065:
[----:B------:R-:W-:Y:S01]  /*23890*/  MOV R2, RZ ;  /* 0x000000ff00027202 */ /* 0x000fe20000000f00 */
[----:B------:R-:W-:Y:S01]  /*238a0*/  IMAD.MOV.U32 R5, RZ, RZ, R140 ;  /* 0x000000ffff057224 */ /* 0x000fe200078e008c */
[----:B------:R-:W-:Y:S01]  /*238b0*/  MOV R3, 0x238e0 ;  /* 0x000238e000037802 */ /* 0x000fe20000000f00 */
[----:B------:R-:W-:Y:S02]  /*238c0*/  IMAD.MOV.U32 R216, RZ, RZ, 0x1c1f ;  /* 0x00001c1fffd87424 */ /* 0x000fe400078e00ff */
[----:B------:R-:W-:Y:S05]  /*238d0*/  CALL.REL.NOINC `($__internal_15_$__cuda_sm70_shflsync_idx_p) ;  /* 0x000011f000007944 */ /* 0x000fea0003c00000 */
[----:B------:R-:W-:-:S05]  /*238e0*/  BRA `(.L_x_1168) ;  /* 0xffff6b0000007947 */ /* 0x000fca000383ffff */
.L_x_1070:
[----:B------:R-:W-:Y:S01]  /*238f0*/  MOV R2, 0x1 ;  /* 0x0000000100027802 */ /* 0x000fe20000000f00 */
[----:B------:R-:W-:Y:S01]  /*23900*/  IMAD.MOV.U32 R5, RZ, RZ, R140 ;  /* 0x000000ffff057224 */ /* 0x000fe200078e008c */
[----:B------:R-:W-:Y:S01]  /*23910*/  MOV R3, 0x23940 ;  /* 0x0002394000037802 */ /* 0x000fe20000000f00 */
[----:B------:R-:W-:Y:S02]  /*23920*/  IMAD.MOV.U32 R216, RZ, RZ, 0x1c1f ;  /* 0x00001c1fffd87424 */ /* 0x000fe400078e00ff */
[----:B-1----:R-:W-:Y:S05]  /*23930*/  CALL.REL.NOINC `($__internal_15_$__cuda_sm70_shflsync_idx_p) ;  /* 0x0000119000007944 */ /* 0x002fea0003c00000 */
[----:B------:R-:W-:-:S05]  /*23940*/  BRA `(.L_x_1169) ;  /* 0xffff74f000007947 */ /* 0x000fca000383ffff */
.L_x_1075:
[----:B------:R-:W-:Y:S02]  /*23950*/  MOV R3, 0x2 ;  /* 0x0000000200037802 */ /* 0x000fe40000000f00 */
[----:B------:R-:W-:Y:S02]  /*23960*/  MOV R2, 0x23980 ;  /* 0x0002398000027802 */ /* 0x000fe40000000f00 */
[----:B-12---:R-:W-:Y:S05]  /*23970*/  CALL.REL.NOINC `($__internal_14_$__cuda_sm70_shflsync_bfly_p) ;  /* 0x000010f000007944 */ /* 0x006fea0003c00000 */
[----:B------:R-:W-:Y:S01]  /*23980*/  MOV R2, R141 ;  /* 0x0000008d00027202 */ /* 0x000fe20000000f00 */
[----:B------:R-:W-:-:S05]  /*23990*/  BRA `(.L_x_1170) ;  /* 0xffff7f4000007947 */ /* 0x000fca000383ffff */
.L_x_1076:
        /* <DEDUP_REMOVED lines=14> */
.L_x_1078:
[----:B------:R-:W-:Y:S01]  /*23a80*/  IMAD.MOV.U32 R4, RZ, RZ, R215 ;  /* 0x000000ffff047224 */ /* 0x000fe200078e00d7 */
[----:B------:R-:W-:-:S02]  /*23a90*/  MOV R3, 0x2 ;  /* 0x0000000200037802 */ /* 0x000fc40000000f00 */
[----:B------:R-:W-:Y:S02]  /*23aa0*/  MOV R2, 0x23ac0 ;  /* 0x00023ac000027802 */ /* 0x000fe40000000f00 */
[----:B------:R-:W-:Y:S05]  /*23ab0*/  CALL.REL.NOINC `($__internal_14_$__cuda_sm70_shflsync_bfly_p) ;  /* 0x00000fb000007944 */ /* 0x000fea0003c00000 */
[----:B------:R-:W-:Y:S01]  /*23ac0*/  MOV R2, R141 ;  /* 0x0000008d00027202 */ /* 0x000fe20000000f00 */
[----:B------:R-:W-:Y:S05]  /*23ad0*/  BRA `(.L_x_1172) ;  /* 0xffff979000007947 */ /* 0x000fea000383ffff */
.L_x_1079:
[----:B------:R-:W-:Y:S01]  /*23ae0*/  IMAD.MOV.U32 R4, RZ, RZ, R6 ;  /* 0x000000ffff047224 */ /* 0x000fe200078e0006 */
[----:B------:R-:W-:Y:S02]  /*23af0*/  MOV R3, 0x1 ;  /* 0x0000000100037802 */ /* 0x000fe40000000f00 */
[----:B------:R-:W-:Y:S02]  /*23b00*/  MOV R2, 0x23b20 ;  /* 0x00023b2000027802 */ /* 0x000fe40000000f00 */
[----:B-1----:R-:W-:Y:S05]  /*23b10*/  CALL.REL.NOINC `($__internal_14_$__cuda_sm70_shflsync_bfly_p) ;  /* 0x00000f5000007944 */ /* 0x002fea0003c00000 */
[----:B------:R-:W-:Y:S01]  /*23b20*/  FADD.FTZ R6, R6, R141 ;  /* 0x0000008d06067221 */ /* 0x000fe20000010000 */
[----:B------:R-:W-:Y:S02]  /*23b30*/  MOV R4, R236 ;  /* 0x000000ec00047202 */ /* 0x000fe40000000f00 */
[----:B------:R-:W-:Y:S02]  /*23b40*/  MOV R3, 0x2 ;  /* 0x0000000200037802 */ /* 0x000fe40000000f00 */
[----:B------:R-:W-:Y:S02]  /*23b50*/  MOV R2, 0x23b70 ;  /* 0x00023b7000027802 */ /* 0x000fe40000000f00 */
[----:B------:R-:W-:Y:S05]  /*23b60*/  CALL.REL.NOINC `($__internal_14_$__cuda_sm70_shflsync_bfly_p) ;  /* 0x00000f0000007944 */ /* 0x000fea0003c00000 */
[----:B------:R-:W-:Y:S01]  /*23b70*/  FADD.FTZ R4, R236, R141 ;  /* 0x0000008dec047221 */ /* 0x000fe20000010000 */
[----:B------:R-:W-:-:S02]  /*23b80*/  MOV R3, 0x1 ;  /* 0x0000000100037802 */ /* 0x000fc40000000f00 */
[----:B------:R-:W-:Y:S02]  /*23b90*/  MOV R2, 0x23bb0 ;  /* 0x00023bb000027802 */ /* 0x000fe40000000f00 */
[----:B------:R-:W-:Y:S05]  /*23ba0*/  CALL.REL.NOINC `($__internal_14_$__cuda_sm70_shflsync_bfly_p) ;  /* 0x00000ec000007944 */ /* 0x000fea0003c00000 */
[----:B------:R-:W-:Y:S01]  /*23bb0*/  MOV R2, R141 ;  /* 0x0000008d00027202 */ /* 0x000fe20000000f00 */
[----:B------:R-:W-:Y:S05]  /*23bc0*/  BRA `(.L_x_1173) ;  /* 0xffff971000007947 */ /* 0x000fea000383ffff */
.L_x_1086:
[----:B--234-:R-:W-:Y:S01]  /*23bd0*/  IMAD.MOV.U32 R5, RZ, RZ, R8 ;  /* 0x000000ffff057224 */ /* 0x01cfe200078e0008 */
[----:B------:R-:W-:Y:S01]  /*23be0*/  MOV R2, RZ ;  /* 0x000000ff00027202 */ /* 0x000fe20000000f00 */
[----:B------:R-:W-:Y:S01]  /*23bf0*/  IMAD.MOV.U32 R216, RZ, RZ, 0x181f ;  /* 0x0000181fffd87424 */ /* 0x000fe200078e00ff */
[----:B------:R-:W-:Y:S02]  /*23c00*/  MOV R3, 0x23c20 ;  /* 0x00023c2000037802 */ /* 0x000fe40000000f00 */
[----:B-1----:R-:W-:Y:S05]  /*23c10*/  CALL.REL.NOINC `($__internal_15_$__cuda_sm70_shflsync_idx_p) ;  /* 0x00000eb000007944 */ /* 0x002fea0003c00000 */
[----:B------:R-:W-:Y:S01]  /*23c20*/  MOV R14, R5 ;  /* 0x00000005000e7202 */ /* 0x000fe20000000f00 */
[----:B------:R-:W-:Y:S05]  /*23c30*/  BRA `(.L_x_1174) ;  /* 0xffffaaa000007947 */ /* 0x000fea000383ffff */
.L_x_1087:
[----:B------:R-:W-:Y:S01]  /*23c40*/  IMAD.MOV.U32 R5, RZ, RZ, R9 ;  /* 0x000000ffff057224 */ /* 0x000fe200078e0009 */
[----:B------:R-:W-:Y:S01]  /*23c50*/  MOV R2, RZ ;  /* 0x000000ff00027202 */ /* 0x000fe20000000f00 */
[----:B------:R-:W-:Y:S01]  /*23c60*/  IMAD.MOV.U32 R216, RZ, RZ, 0x181f ;  /* 0x0000181fffd87424 */ /* 0x000fe200078e00ff */
[----:B------:R-:W-:Y:S02]  /*23c70*/  MOV R3, 0x23c90 ;  /* 0x00023c9000037802 */ /* 0x000fe40000000f00 */
[----:B-123--:R-:W-:Y:S05]  /*23c80*/  CALL.REL.NOINC `($__internal_15_$__cuda_sm70_shflsync_idx_p) ;  /* 0x00000e4000007944 */ /* 0x00efea0003c00000 */
[----:B------:R-:W-:Y:S01]  /*23c90*/  MOV R2, R5 ;  /* 0x0000000500027202 */ /* 0x000fe20000000f00 */
[----:B------:R-:W-:Y:S05]  /*23ca0*/  BRA `(.L_x_1175) ;  /* 0xffffaa5000007947 */ /* 0x000fea000383ffff */
.L_x_1090:
[----:B------:R-:W-:Y:S01]  /*23cb0*/  IMAD.MOV.U32 R5, RZ, RZ, R8 ;  /* 0x000000ffff057224 */ /* 0x000fe200078e0008 */
[----:B--2---:R-:W-:Y:S01]  /*23cc0*/  MOV R2, 0x1 ;  /* 0x0000000100027802 */ /* 0x004fe20000000f00 */
[----:B------:R-:W-:Y:S01]  /*23cd0*/  IMAD.MOV.U32 R216, RZ, RZ, 0x181f ;  /* 0x0000181fffd87424 */ /* 0x000fe200078e00ff */
[----:B------:R-:W-:-:S02]  /*23ce0*/  MOV R3, 0x23d00 ;  /* 0x00023d0000037802 */ /* 0x000fc40000000f00 */
[----:B-1-34-:R-:W-:Y:S05]  /*23cf0*/  CALL.REL.NOINC `($__internal_15_$__cuda_sm70_shflsync_idx_p) ;  /* 0x00000dd000007944 */ /* 0x01afea0003c00000 */
[----:B------:R-:W-:Y:S01]  /*23d00*/  IMAD.MOV.U32 R14, RZ, RZ, R5 ;  /* 0x000000ffff0e7224 */ /* 0x000fe200078e0005 */
[----:B------:R-:W-:Y:S01]  /*23d10*/  MOV R2, 0x1 ;  /* 0x0000000100027802 */ /* 0x000fe20000000f00 */
[----:B------:R-:W-:Y:S01]  /*23d20*/  IMAD.MOV.U32 R5, RZ, RZ, R9 ;  /* 0x000000ffff057224 */ /* 0x000fe200078e0009 */
[----:B------:R-:W-:-:S02]  /*23d30*/  MOV R216, 0x181f ;  /* 0x0000181f00d87802 */ /* 0x000fc40000000f00 */
[----:B------:R-:W-:Y:S02]  /*23d40*/  MOV R3, 0x23d60 ;  /* 0x00023d6000037802 */ /* 0x000fe40000000f00 */
[----:B------:R-:W-:Y:S05]  /*23d50*/  CALL.REL.NOINC `($__internal_15_$__cuda_sm70_shflsync_idx_p) ;  /* 0x00000d7000007944 */ /* 0x000fea0003c00000 */
[----:B------:R-:W-:Y:S01]  /*23d60*/  MOV R2, R5 ;  /* 0x0000000500027202 */ /* 0x000fe20000000f00 */
[----:B------:R-:W-:Y:S05]  /*23d70*/  BRA `(.L_x_1176) ;  /* 0xffffaa7000007947 */ /* 0x000fea000383ffff */
.L_x_1093:
[----:B------:R-:W-:Y:S01]  /*23d80*/  IMAD.MOV.U32 R5, RZ, RZ, R8 ;  /* 0x000000ffff057224 */ /* 0x000fe200078e0008 */
[----:B--2---:R-:W-:Y:S01]  /*23d90*/  MOV R2, 0x2 ;  /* 0x0000000200027802 */ /* 0x004fe20000000f00 */
[----:B------:R-:W-:Y:S01]  /*23da0*/  IMAD.MOV.U32 R216, RZ, RZ, 0x181f ;  /* 0x0000181fffd87424 */ /* 0x000fe200078e00ff */
[----:B------:R-:W-:Y:S02]  /*23db0*/  MOV R3, 0x23dd0 ;  /* 0x00023dd000037802 */ /* 0x000fe40000000f00 */
[----:B-1-34-:R-:W-:Y:S05]  /*23dc0*/  CALL.REL.NOINC `($__internal_15_$__cuda_sm70_shflsync_idx_p) ;  /* 0x00000d0000007944 */ /* 0x01afea0003c00000 */
[----:B------:R-:W-:Y:S01]  /*23dd0*/  MOV R14, R5 ;  /* 0x00000005000e7202 */ /* 0x000fe20000000f00 */
[----:B------:R-:W-:Y:S05]  /*23de0*/  BRA `(.L_x_1177) ;  /* 0xffffaaf000007947 */ /* 0x000fea000383ffff */
.L_x_1094:
[----:B------:R-:W-:Y:S01]  /*23df0*/  IMAD.MOV.U32 R5, RZ, RZ, R9 ;  /* 0x000000ffff057224 */ /* 0x000fe200078e0009 */
[----:B--2---:R-:W-:Y:S01]  /*23e00*/  MOV R2, 0x2 ;  /* 0x0000000200027802 */ /* 0x004fe20000000f00 */
[----:B------:R-:W-:Y:S01]  /*23e10*/  IMAD.MOV.U32 R216, RZ, RZ, 0x181f ;  /* 0x0000181fffd87424 */ /* 0x000fe200078e00ff */
[----:B------:R-:W-:Y:S02]  /*23e20*/  MOV R3, 0x23e40 ;  /* 0x00023e4000037802 */ /* 0x000fe40000000f00 */
[----:B-1-34-:R-:W-:Y:S05]  /*23e30*/  CALL.REL.NOINC `($__internal_15_$__cuda_sm70_shflsync_idx_p) ;  /* 0x00000c9000007944 */ /* 0x01afea0003c00000 */
[----:B------:R-:W-:Y:S01]  /*23e40*/  MOV R2, R5 ;  /* 0x0000000500027202 */ /* 0x000fe20000000f00 */
[----:B------:R-:W-:Y:S05]  /*23e50*/  BRA `(.L_x_1178) ;  /* 0xffffaaa000007947 */ /* 0x000fea000383ffff */
.L_x_1097:
[----:B------:R-:W-:Y:S01]  /*23e60*/  IMAD.MOV.U32 R5, RZ, RZ, R8 ;  /* 0x000000ffff057224 */ /* 0x000fe200078e0008 */
[----:B---34-:R-:W-:Y:S01]  /*23e70*/  MOV R2, 0x3 ;  /* 0x0000000300027802 */ /* 0x018fe20000000f00 */
[----:B------:R-:W-:Y:S01]  /*23e80*/  IMAD.MOV.U32 R216, RZ, RZ, 0x181f ;  /* 0x0000181fffd87424 */ /* 0x000fe200078e00ff */
[----:B------:R-:W-:-:S02]  /*23e90*/  MOV R3, 0x23eb0 ;  /* 0x00023eb000037802 */ /* 0x000fc40000000f00 */
[----:B-12---:R-:W-:Y:S05]  /*23ea0*/  CALL.REL.NOINC `($__internal_15_$__cuda_sm70_shflsync_idx_p) ;  /* 0x00000c2000007944 */ /* 0x006fea0003c00000 */
[----:B------:R-:W-:Y:S01]  /*23eb0*/  IMAD.MOV.U32 R8, RZ, RZ, R5 ;  /* 0x000000ffff087224 */ /* 0x000fe200078e0005 */
[----:B------:R-:W-:Y:S01]  /*23ec0*/  MOV R2, 0x3 ;  /* 0x0000000300027802 */ /* 0x000fe20000000f00 */
[----:B------:R-:W-:Y:S01]  /*23ed0*/  IMAD.MOV.U32 R5, RZ, RZ, R9 ;  /* 0x000000ffff057224 */ /* 0x000fe200078e0009 */
[----:B------:R-:W-:-:S02]  /*23ee0*/  MOV R216, 0x181f ;  /* 0x0000181f00d87802 */ /* 0x000fc40000000f00 */
[----:B------:R-:W-:Y:S02]  /*23ef0*/  MOV R3, 0x23f10 ;  /* 0x00023f1000037802 */ /* 0x000fe40000000f00 */
[----:B------:R-:W-:Y:S05]  /*23f00*/  CALL.REL.NOINC `($__internal_15_$__cuda_sm70_shflsync_idx_p) ;  /* 0x00000bc000007944 */ /* 0x000fea0003c00000 */
[----:B------:R-:W-:Y:S05]  /*23f10*/  BRA `(.L_x_1179) ;  /* 0xffffaae000007947 */ /* 0x000fea000383ffff */
.L_x_1099:
[----:B------:R-:W-:Y:S01]  /*23f20*/  IMAD.MOV.U32 R5, RZ, RZ, R6 ;  /* 0x000000ffff057224 */ /* 0x000fe200078e0006 */
[----:B------:R-:W-:Y:S01]  /*23f30*/  MOV R2, RZ ;  /* 0x000000ff00027202 */ /* 0x000fe20000000f00 */
[----:B------:R-:W-:Y:S01]  /*23f40*/  IMAD.MOV.U32 R216, RZ, RZ, 0x1c1f ;  /* 0x00001c1fffd87424 */ /* 0x000fe200078e00ff */
[----:B------:R-:W-:Y:S02]  /*23f50*/  MOV R3, 0x23f70 ;  /* 0x00023f7000037802 */ /* 0x000fe40000000f00 */
[----:B------:R-:W-:Y:S05]  /*23f60*/  CALL.REL.NOINC `($__internal_15_$__cuda_sm70_shflsync_idx_p) ;  /* 0x00000b6000007944 */ /* 0x000fea0003c00000 */
[----:B------:R-:W-:Y:S01]  /*23f70*/  MOV R4, R5 ;  /* 0x0000000500047202 */ /* 0x000fe20000000f00 */
[----:B------:R-:W-:Y:S05]  /*23f80*/  BRA `(.L_x_1180) ;  /* 0xffffad6000007947 */ /* 0x000fea000383ffff */
.L_x_1100:
[----:B------:R-:W-:Y:S01]  /*23f90*/  IMAD.MOV.U32 R5, RZ, RZ, R16 ;  /* 0x000000ffff057224 */ /* 0x000fe200078e0010 */
[----:B------:R-:W-:Y:S01]  /*23fa0*/  MOV R2, RZ ;  /* 0x000000ff00027202 */ /* 0x000fe20000000f00 */
[----:B------:R-:W-:Y:S01]  /*23fb0*/  IMAD.MOV.U32 R216, RZ, RZ, 0x1c1f ;  /* 0x00001c1fffd87424 */ /* 0x000fe200078e00ff */
[----:B------:R-:W-:Y:S02]  /*23fc0*/  MOV R3, 0x23fe0 ;  /* 0x00023fe000037802 */ /* 0x000fe40000000f00 */
[----:B-12---:R-:W-:Y:S05]  /*23fd0*/  CALL.REL.NOINC `($__internal_15_$__cuda_sm70_shflsync_idx_p) ;  /* 0x00000af000007944 */ /* 0x006fea0003c00000 */
[----:B------:R-:W-:Y:S01]  /*23fe0*/  MOV R2, R5 ;  /* 0x0000000500027202 */ /* 0x000fe20000000f00 */
[----:B------:R-:W-:Y:S05]  /*23ff0*/  BRA `(.L_x_1181) ;  /* 0xffffad1000007947 */ /* 0x000fea000383ffff */
.L_x_1103:
[----:B------:R-:W-:Y:S01]  /*24000*/  IMAD.MOV.U32 R5, RZ, RZ, R6 ;  /* 0x000000ffff057224 */ /* 0x000fe200078e0006 */
[----:B----4-:R-:W-:Y:S01]  /*24010*/  MOV R2, 0x1 ;  /* 0x0000000100027802 */ /* 0x010fe20000000f00 */
[----:B------:R-:W-:Y:S01]  /*24020*/  IMAD.MOV.U32 R216, RZ, RZ, 0x1c1f ;  /* 0x00001c1fffd87424 */ /* 0x000fe200078e00ff */
[----:B------:R-:W-:-:S02]  /*24030*/  MOV R3, 0x24050 ;  /* 0x0002405000037802 */ /* 0x000fc40000000f00 */
[----:B-123--:R-:W-:Y:S05]  /*24040*/  CALL.REL.NOINC `($__internal_15_$__cuda_sm70_shflsync_idx_p) ;  /* 0x00000a8000007944 */ /* 0x00efea0003c00000 */
        /* <DEDUP_REMOVED lines=8> */
.L_x_1107:
[----:B------:R-:W-:Y:S01]  /*240d0*/  IMAD.MOV.U32 R5, RZ, RZ, R6 ;  /* 0x000000ffff057224 */ /* 0x000fe200078e0006 */
[----:B------:R-:W-:Y:S01]  /*240e0*/  MOV R2, RZ ;  /* 0x000000ff00027202 */ /* 0x000fe20000000f00 */
[----:B------:R-:W-:Y:S01]  /*240f0*/  IMAD.MOV.U32 R216, RZ, RZ, 0x181f ;  /* 0x0000181fffd87424 */ /* 0x000fe200078e00ff */
[----:B------:R-:W-:Y:S02]  /*24100*/  MOV R3, 0x24120 ;  /* 0x0002412000037802 */ /* 0x000fe40000000f00 */
[----:B------:R-:W-:Y:S05]  /*24110*/  CALL.REL.NOINC `($__internal_15_$__cuda_sm70_shflsync_idx_p) ;  /* 0x000009b000007944 */ /* 0x000fea0003c00000 */
[----:B------:R-:W-:Y:S01]  /*24120*/  MOV R14, R5 ;  /* 0x00000005000e7202 */ /* 0x000fe20000000f00 */
[----:B------:R-:W-:Y:S05]  /*24130*/  BRA `(.L_x_1183) ;  /* 0xffffc1b000007947 */ /* 0x000fea000383ffff */
.L_x_1108:
[----:B------:R-:W-:Y:S01]  /*24140*/  IMAD.MOV.U32 R5, RZ, RZ, R9 ;  /* 0x000000ffff057224 */ /* 0x000fe200078e0009 */
[----:B------:R-:W-:Y:S01]  /*24150*/  MOV R2, RZ ;  /* 0x000000ff00027202 */ /* 0x000fe20000000f00 */
[----:B------:R-:W-:Y:S01]  /*24160*/  IMAD.MOV.U32 R216, RZ, RZ, 0x181f ;  /* 0x0000181fffd87424 */ /* 0x000fe200078e00ff */
[----:B------:R-:W-:Y:S02]  /*24170*/  MOV R3, 0x24190 ;  /* 0x0002419000037802 */ /* 0x000fe40000000f00 */
[----:B-12---:R-:W-:Y:S05]  /*24180*/  CALL.REL.NOINC `($__internal_15_$__cuda_sm70_shflsync_idx_p) ;  /* 0x0000094000007944 */ /* 0x006fea0003c00000 */
[----:B------:R-:W-:Y:S01]  /*24190*/  MOV R2, R5 ;  /* 0x0000000500027202 */ /* 0x000fe20000000f00 */
[----:B------:R-:W-:Y:S05]  /*241a0*/  BRA `(.L_x_1184) ;  /* 0xffffc16000007947 */ /* 0x000fea000383ffff */
.L_x_1111:
[----:B------:R-:W-:Y:S01]  /*241b0*/  IMAD.MOV.U32 R5, RZ, RZ, R6 ;  /* 0x000000ffff057224 */ /* 0x000fe200078e0006 */
[----:B--2-4-:R-:W-:Y:S01]  /*241c0*/  MOV R2, 0x1 ;  /* 0x0000000100027802 */ /* 0x014fe20000000f00 */
[----:B------:R-:W-:Y:S01]  /*241d0*/  IMAD.MOV.U32 R216, RZ, RZ, 0x181f ;  /* 0x0000181fffd87424 */ /* 0x000fe200078e00ff */
[----:B------:R-:W-:-:S02]  /*241e0*/  MOV R3, 0x24200 ;  /* 0x0002420000037802 */ /* 0x000fc40000000f00 */
[----:B-1-3--:R-:W-:Y:S05]  /*241f0*/  CALL.REL.NOINC `($__internal_15_$__cuda_sm70_shflsync_idx_p) ;  /* 0x000008d000007944 */ /* 0x00afea0003c00000 */
        /* <DEDUP_REMOVED lines=8> */
.L_x_1114:
[----:B------:R-:W-:Y:S01]  /*24280*/  IMAD.MOV.U32 R5, RZ, RZ, R6 ;  /* 0x000000ffff057224 */ /* 0x000fe200078e0006 */
[----:B-1--4-:R-:W-:Y:S01]  /*24290*/  MOV R2, 0x2 ;  /* 0x0000000200027802 */ /* 0x012fe20000000f00 */
[----:B------:R-:W-:Y:S01]  /*242a0*/  IMAD.MOV.U32 R216, RZ, RZ, 0x181f ;  /* 0x0000181fffd87424 */ /* 0x000fe200078e00ff */
[----:B------:R-:W-:Y:S02]  /*242b0*/  MOV R3, 0x242d0 ;  /* 0x000242d000037802 */ /* 0x000fe40000000f00 */
[----:B--23--:R-:W-:Y:S05]  /*242c0*/  CALL.REL.NOINC `($__internal_15_$__cuda_sm70_shflsync_idx_p) ;  /* 0x0000080000007944 */ /* 0x00cfea0003c00000 */
[----:B------:R-:W-:Y:S01]  /*242d0*/  MOV R14, R5 ;  /* 0x00000005000e7202 */ /* 0x000fe20000000f00 */
[----:B------:R-:W-:Y:S05]  /*242e0*/  BRA `(.L_x_1186) ;  /* 0xffffc21000007947 */ /* 0x000fea000383ffff */
.L_x_1115:
[----:B------:R-:W-:Y:S01]  /*242f0*/  IMAD.MOV.U32 R5, RZ, RZ, R9 ;  /* 0x000000ffff057224 */ /* 0x000fe200078e0009 */
[----:B----4-:R-:W-:Y:S01]  /*24300*/  MOV R2, 0x2 ;  /* 0x0000000200027802 */ /* 0x010fe20000000f00 */
[----:B------:R-:W-:Y:S01]  /*24310*/  IMAD.MOV.U32 R216, RZ, RZ, 0x181f ;  /* 0x0000181fffd87424 */ /* 0x000fe200078e00ff */
[----:B------:R-:W-:Y:S02]  /*24320*/  MOV R3, 0x24340 ;  /* 0x0002434000037802 */ /* 0x000fe40000000f00 */
[----:B-123--:R-:W-:Y:S05]  /*24330*/  CALL.REL.NOINC `($__internal_15_$__cuda_sm70_shflsync_idx_p) ;  /* 0x0000079000007944 */ /* 0x00efea0003c00000 */
[----:B------:R-:W-:Y:S01]  /*24340*/  MOV R2, R5 ;  /* 0x0000000500027202 */ /* 0x000fe20000000f00 */
[----:B------:R-:W-:Y:S05]  /*24350*/  BRA `(.L_x_1187) ;  /* 0xffffc1c000007947 */ /* 0x000fea000383ffff */
.L_x_1118:
[----:B------:R-:W-:Y:S01]  /*24360*/  IMAD.MOV.U32 R5, RZ, RZ, R6 ;  /* 0x000000ffff057224 */ /* 0x000fe200078e0006 */
[----:B-1----:R-:W-:Y:S01]  /*24370*/  MOV R2, 0x3 ;  /* 0x0000000300027802 */ /* 0x002fe20000000f00 */
[----:B------:R-:W-:Y:S01]  /*24380*/  IMAD.MOV.U32 R216, RZ, RZ, 0x181f ;  /* 0x0000181fffd87424 */ /* 0x000fe200078e00ff */
[----:B------:R-:W-:-:S02]  /*24390*/  MOV R3, 0x243b0 ;  /* 0x000243b000037802 */ /* 0x000fc40000000f00 */
[----:B--234-:R-:W-:Y:S05]  /*243a0*/  CALL.REL.NOINC `($__internal_15_$__cuda_sm70_shflsync_idx_p) ;  /* 0x0000072000007944 */ /* 0x01cfea0003c00000 */
        /* <DEDUP_REMOVED lines=8> */
.L_x_1120:
[----:B------:R-:W-:Y:S01]  /*24430*/  IMAD.MOV.U32 R5, RZ, RZ, R70 ;  /* 0x000000ffff057224 */ /* 0x000fe200078e0046 */
[----:B------:R-:W-:Y:S01]  /*24440*/  MOV R2, RZ ;  /* 0x000000ff00027202 */ /* 0x000fe20000000f00 */
[----:B------:R-:W-:Y:S01]  /*24450*/  IMAD.MOV.U32 R216, RZ, RZ, 0x1f ;  /* 0x0000001fffd87424 */ /* 0x000fe200078e00ff */
[----:B------:R-:W-:Y:S02]  /*24460*/  MOV R3, 0x24480 ;  /* 0x0002448000037802 */ /* 0x000fe40000000f00 */
[----:B------:R-:W-:Y:S05]  /*24470*/  CALL.REL.NOINC `($__internal_15_$__cuda_sm70_shflsync_idx_p) ;  /* 0x0000065000007944 */ /* 0x000fea0003c00000 */
[----:B------:R-:W-:Y:S01]  /*24480*/  MOV R10, R5 ;  /* 0x00000005000a7202 */ /* 0x000fe20000000f00 */
[----:B------:R-:W-:Y:S05]  /*24490*/  BRA `(.L_x_1189) ;  /* 0xffffc33000007947 */ /* 0x000fea000383ffff */
.L_x_1121:
[----:B------:R-:W-:Y:S01]  /*244a0*/  IMAD.MOV.U32 R5, RZ, RZ, R70 ;  /* 0x000000ffff057224 */ /* 0x000fe200078e0046 */
[----:B------:R-:W-:Y:S01]  /*244b0*/  MOV R2, 0x1 ;  /* 0x0000000100027802 */ /* 0x000fe20000000f00 */
[----:B------:R-:W-:Y:S01]  /*244c0*/  IMAD.MOV.U32 R216, RZ, RZ, 0x1f ;  /* 0x0000001fffd87424 */ /* 0x000fe200078e00ff */
[----:B------:R-:W-:Y:S02]  /*244d0*/  MOV R3, 0x244f0 ;  /* 0x000244f000037802 */ /* 0x000fe40000000f00 */
[----:B-12---:R-:W-:Y:S05]  /*244e0*/  CALL.REL.NOINC `($__internal_15_$__cuda_sm70_shflsync_idx_p) ;  /* 0x000005e000007944 */ /* 0x006fea0003c00000 */
[----:B------:R-:W-:Y:S01]  /*244f0*/  MOV R9, R5 ;  /* 0x0000000500097202 */ /* 0x000fe20000000f00 */
[----:B------:R-:W-:Y:S05]  /*24500*/  BRA `(.L_x_1190) ;  /* 0xffffc2e000007947 */ /* 0x000fea000383ffff */
.L_x_1122:
[----:B------:R-:W-:Y:S02]  /*24510*/  MOV R3, 0x1 ;  /* 0x0000000100037802 */ /* 0x000fe40000000f00 */
[----:B------:R-:W-:-:S02]  /*24520*/  MOV R4, 0x24540 ;  /* 0x0002454000047802 */ /* 0x000fc40000000f00 */
[----:B-1234-:R-:W-:Y:S05]  /*24530*/  CALL.REL.NOINC `($__internal_16_$__cuda_sm70_shflsync_up_p) ;  /* 0x000005f000007944 */ /* 0x01efea0003c00000 */
[----:B------:R-:W-:Y:S05]  /*24540*/  BRA `(.L_x_1191) ;  /* 0xffffc3d000007947 */ /* 0x000fea000383ffff */
.L_x_1123:
[----:B------:R-:W-:Y:S02]  /*24550*/  MOV R3, 0x2 ;  /* 0x0000000200037802 */ /* 0x000fe40000000f00 */
[----:B------:R-:W-:-:S02]  /*24560*/  MOV R4, 0x24580 ;  /* 0x0002458000047802 */ /* 0x000fc40000000f00 */
[----:B--2-4-:R-:W-:Y:S05]  /*24570*/  CALL.REL.NOINC `($__internal_16_$__cuda_sm70_shflsync_up_p) ;  /* 0x000005b000007944 */ /* 0x014fea0003c00000 */
[----:B------:R-:W-:Y:S02]  /*24580*/  SEL R3, R3, RZ, P1 ;  /* 0x000000ff03037207 */ /* 0x000fe40000800000 */
[----:B------:R-:W-:-:S03]  /*24590*/  MOV R4, 0x245d0 ;  /* 0x000245d000047802 */ /* 0x000fc60000000f00 */
[----:B------:R-:W-:Y:S02]  /*245a0*/  IMAD.IADD R2, R2, 0x1, R3 ;  /* 0x0000000102027824 */ /* 0x000fe400078e0203 */
[----:B------:R-:W-:Y:S02]  /*245b0*/  IMAD.MOV.U32 R3, RZ, RZ, 0x4 ;  /* 0x00000004ff037424 */ /* 0x000fe400078e00ff */
[----:B------:R-:W-:Y:S05]  /*245c0*/  CALL.REL.NOINC `($__internal_16_$__cuda_sm70_shflsync_up_p) ;  /* 0x0000056000007944 */ /* 0x000fea0003c00000 */
        /* <DEDUP_REMOVED lines=12> */
[----:B------:R-:W-:Y:S01]  /*24690*/  IMAD.IADD R4, R3, 0x1, R2 ;  /* 0x0000000103047824 */ /* 0x000fe200078e0202 */
[----:B------:R-:W-:Y:S01]  /*246a0*/  MOV R3, 0x246e0 ;  /* 0x000246e000037802 */ /* 0x000fe20000000f00 */
[----:B------:R-:W-:Y:S02]  /*246b0*/  IMAD.MOV.U32 R2, RZ, RZ, 0x1f ;  /* 0x0000001fff027424 */ /* 0x000fe400078e00ff */
[----:B------:R-:W-:Y:S02]  /*246c0*/  IMAD.MOV.U32 R5, RZ, RZ, R4 ;  /* 0x000000ffff057224 */ /* 0x000fe400078e0004 */
[----:B------:R-:W-:Y:S05]  /*246d0*/  CALL.REL.NOINC `($__internal_15_$__cuda_sm70_shflsync_idx_p) ;  /* 0x000003f000007944 */ /* 0x000fea0003c00000 */
[----:B------:R-:W-:Y:S01]  /*246e0*/  MOV R2, R5 ;  /* 0x0000000500027202 */ /* 0x000fe20000000f00 */
[----:B------:R-:W-:Y:S05]  /*246f0*/  BRA `(.L_x_1192) ;  /* 0xffffc32000007947 */ /* 0x000fea000383ffff */
.L_x_1127:
[----:B------:R-:W-:Y:S02]  /*24700*/  MOV R3, 0x1 ;  /* 0x0000000100037802 */ /* 0x000fe40000000f00 */
[----:B------:R-:W-:Y:S02]  /*24710*/  MOV R4, 0x24730 ;  /* 0x0002473000047802 */ /* 0x000fe40000000f00 */
[----:B------:R-:W-:Y:S05]  /*24720*/  CALL.REL.NOINC `($__internal_16_$__cuda_sm70_shflsync_up_p) ;  /* 0x0000040000007944 */ /* 0x000fea0003c00000 */
[----:B------:R-:W-:Y:S05]  /*24730*/  BRA `(.L_x_1193) ;  /* 0xffffc45000007947 */ /* 0x000fea000383ffff */
.L_x_1128:
[----:B------:R-:W-:Y:S02]  /*24740*/  MOV R3, 0x2 ;  /* 0x0000000200037802 */ /* 0x000fe40000000f00 */
[----:B------:R-:W-:Y:S02]  /*24750*/  MOV R4, 0x24770 ;  /* 0x0002477000047802 */ /* 0x000fe40000000f00 */
        /* <DEDUP_REMOVED lines=25> */
.L_x_1130:
[----:B------:R-:W-:Y:S02]  /*248f0*/  SEL R2, RZ, 0x1, P0 ;  /* 0x00000001ff027807 */ /* 0x000fe40000000000 */
[----:B------:R-:W-:Y:S02]  /*24900*/  MOV R3, 0x24920 ;  /* 0x0002492000037802 */ /* 0x000fe40000000f00 */
[----:B-1----:R-:W-:Y:S05]  /*24910*/  CALL.REL.NOINC `($__internal_17_$__cuda_sm70_votesync_ballot) ;  /* 0x0000027000007944 */ /* 0x002fea0003c00000 */
[----:B------:R-:W-:Y:S05]  /*24920*/  BRA `(.L_x_1195) ;  /* 0xffffc3f000007947 */ /* 0x000fea000383ffff */
.L_x_1131:
[----:B------:R-:W-:Y:S01]  /*24930*/  IMAD.MOV.U32 R5, RZ, RZ, R6 ;  /* 0x000000ffff057224 */ /* 0x000fe200078e0006 */
[----:B--2---:R-:W-:Y:S01]  /*24940*/  MOV R2, R9 ;  /* 0x0000000900027202 */ /* 0x004fe20000000f00 */
[----:B------:R-:W-:Y:S01]  /*24950*/  IMAD.MOV.U32 R216, RZ, RZ, 0x1f ;  /* 0x0000001fffd87424 */ /* 0x000fe200078e00ff */
[----:B------:R-:W-:-:S02]  /*24960*/  MOV R3, 0x24980 ;  /* 0x0002498000037802 */ /* 0x000fc40000000f00 */
[----:B-1----:R-:W-:Y:S05]  /*24970*/  CALL.REL.NOINC `($__internal_15_$__cuda_sm70_shflsync_idx_p) ;  /* 0x0000015000007944 */ /* 0x002fea0003c00000 */
[----:B------:R-:W-:Y:S01]  /*24980*/  IMAD.MOV.U32 R11, RZ, RZ, R5 ;  /* 0x000000ffff0b7224 */ /* 0x000fe200078e0005 */
[----:B------:R-:W-:Y:S01]  /*24990*/  MOV R2, R9 ;  /* 0x0000000900027202 */ /* 0x000fe20000000f00 */
[----:B------:R-:W-:Y:S01]  /*249a0*/  IMAD.MOV.U32 R5, RZ, RZ, R8 ;  /* 0x000000ffff057224 */ /* 0x000fe200078e0008 */
[----:B------:R-:W-:-:S02]  /*249b0*/  MOV R216, 0x1f ;  /* 0x0000001f00d87802 */ /* 0x000fc40000000f00 */
[----:B------:R-:W-:Y:S02]  /*249c0*/  MOV R3, 0x249e0 ;  /* 0x000249e000037802 */ /* 0x000fe40000000f00 */
[----:B------:R-:W-:Y:S05]  /*249d0*/  CALL.REL.NOINC `($__internal_15_$__cuda_sm70_shflsync_idx_p) ;  /* 0x000000f000007944 */ /* 0x000fea0003c00000 */
[----:B------:R-:W-:Y:S01]  /*249e0*/  MOV R6, R5 ;  /* 0x0000000500067202 */ /* 0x000fe20000000f00 */
[----:B------:R-:W-:Y:S05]  /*249f0*/  BRA `(.L_x_1196) ;  /* 0xffffc39000007947 */ /* 0x000fea000383ffff */
.L_x_1134:
[----:B------:R-:W-:Y:S01]  /*24a00*/  IMAD.MOV.U32 R5, RZ, RZ, R4 ;  /* 0x000000ffff057224 */ /* 0x000fe200078e0004 */
[----:B--2---:R-:W-:Y:S01]  /*24a10*/  MOV R2, R9 ;  /* 0x0000000900027202 */ /* 0x004fe20000000f00 */
[----:B------:R-:W-:Y:S01]  /*24a20*/  IMAD.MOV.U32 R216, RZ, RZ, 0x1f ;  /* 0x0000001fffd87424 */ /* 0x000fe200078e00ff */
[----:B------:R-:W-:Y:S02]  /*24a30*/  MOV R3, 0x24a50 ;  /* 0x00024a5000037802 */ /* 0x000fe40000000f00 */
[----:B-1--4-:R-:W-:Y:S05]  /*24a40*/  CALL.REL.NOINC `($__internal_15_$__cuda_sm70_shflsync_idx_p) ;  /* 0x0000008000007944 */ /* 0x012fea0003c00000 */
[----:B------:R-:W-:Y:S01]  /*24a50*/  MOV R16, R5 ;  /* 0x0000000500107202 */ /* 0x000fe20000000f00 */
[----:B------:R-:W-:Y:S05]  /*24a60*/  BRA `(.L_x_1133) ;  /* 0xffffc38000007947 */ /* 0x000fea000383ffff */
        .weak           $__internal_14_$__cuda_sm70_shflsync_bfly_p
        .type           $__internal_14_$__cuda_sm70_shflsync_bfly_p,@function
        .size           $__internal_14_$__cuda_sm70_shflsync_bfly_p,($__internal_15_$__cuda_sm70_shflsync_idx_p - $__internal_14_$__cuda_sm70_shflsync_bfly_p)
$__internal_14_$__cuda_sm70_shflsync_bfly_p:
[----:B------:R-:W-:Y:S02]  /*24a70*/  MOV R141, 0x1f ;  /* 0x0000001f008d7802 */ /* 0x000fe40000000f00 */
[----:B------:R-:W-:-:S04]  /*24a80*/  MOV R142, 0xffffffff ;  /* 0xffffffff008e7802 */ /* 0x000fc80000000f00 */
[----:B------:R-:W-:Y:S04]  /*24a90*/  WARPSYNC R142 ;  /* 0x0000008e00007348 */ /* 0x000fe80003800000 */
[----:B------:R1:W2:Y:S02]  /*24aa0*/  SHFL.BFLY PT, R141, R4, R3, R141 ;  /* 0x0c000003048d7389 */ /* 0x0002a400000e008d */
[----:B-1----:R-:W-:-:S04]  /*24ab0*/  MOV R3, 0x0 ;  /* 0x0000000000037802 */ /* 0x002fc80000000f00 */
[----:B--2---:R-:W-:Y:S05]  /*24ac0*/  RET.REL.NODEC R2 `(_ZN7cutlass13device_kernelIN5flash19enable_sm80_to_sm89INS1_16FlashAttnFwdSm80INS1_25CollectiveMainloopFwdSm80ILi8ELi1ELb1EN4cute5tupleIJNS5_1CILi128EEENS7_ILi96EEES8_EEELi128ENS_10bfloat16_tEfNS_4arch4Sm80ELb0ELb1ELb0ELb1ELb1ELb1ELb1ELb1EEENS1_21CollectiveEpilogueFwdINS6_IJS8_S8_S9_EEENS6_IJNS7_ILi1EEESH_SH_EEESB_SD_Li256ELb1ELb1ELb1ELb0EEENS1_36VarlenDynamicPersistentTileSchedulerILi128ELi96ELi256ELi256ELb1ELb1ELb0ELb1ELb0ELb1EEEEEEEEEvNT_6ParamsE) ;  /* 0xfffdb53002007950 */ /* 0x004fea0003c3ffff */
        .weak           $__internal_15_$__cuda_sm70_shflsync_idx_p
        .type           $__internal_15_$__cuda_sm70_shflsync_idx_p,@function
        .size           $__internal_15_$__cuda_sm70_shflsync_idx_p,($__internal_16_$__cuda_sm70_shflsync_up_p - $__internal_15_$__cuda_sm70_shflsync_idx_p)
$__internal_15_$__cuda_sm70_shflsync_idx_p:
[----:B------:R-:W-:-:S04]  /*24ad0*/  MOV R217, 0xffffffff ;  /* 0xffffffff00d97802 */ /* 0x000fc80000000f00 */
[----:B------:R-:W-:Y:S04]  /*24ae0*/  WARPSYNC R217 ;  /* 0x000000d900007348 */ /* 0x000fe80003800000 */
[----:B------:R1:W2:Y:S02]  /*24af0*/  SHFL.IDX PT, R5, R5, R2, R216 ;  /* 0x0000000205057389 */ /* 0x0002a400000e00d8 */
[----:B-1----:R-:W-:Y:S02]  /*24b00*/  MOV R2, R3 ;  /* 0x0000000300027202 */ /* 0x002fe40000000f00 */
[----:B------:R-:W-:-:S04]  /*24b10*/  MOV R3, 0x0 ;  /* 0x0000000000037802 */ /* 0x000fc80000000f00 */
[----:B--2---:R-:W-:Y:S05]  /*24b20*/  RET.REL.NODEC R2 `(_ZN7cutlass13device_kernelIN5flash19enable_sm80_to_sm89INS1_16FlashAttnFwdSm80INS1_25CollectiveMainloopFwdSm80ILi8ELi1ELb1EN4cute5tupleIJNS5_1CILi128EEENS7_ILi96EEES8_EEELi128ENS_10bfloat16_tEfNS_4arch4Sm80ELb0ELb1ELb0ELb1ELb1ELb1ELb1ELb1EEENS1_21CollectiveEpilogueFwdINS6_IJS8_S8_S9_EEENS6_IJNS7_ILi1EEESH_SH_EEESB_SD_Li256ELb1ELb1ELb1ELb0EEENS1_36VarlenDynamicPersistentTileSchedulerILi128ELi96ELi256ELi256ELb1ELb1ELb0ELb1ELb0ELb1EEEEEEEEEvNT_6ParamsE) ;  /* 0xfffdb4d002007950 */ /* 0x004fea0003c3ffff */
        .weak           $__internal_16_$__cuda_sm70_shflsync_up_p
        .type           $__internal_16_$__cuda_sm70_shflsync_up_p,@function
        .size           $__internal_16_$__cuda_sm70_shflsync_up_p,($__internal_17_$__cuda_sm70_votesync_ballot - $__internal_16_$__cuda_sm70_shflsync_up_p)
$__internal_16_$__cuda_sm70_shflsync_up_p:
[----:B------:R-:W-:Y:S02]  /*24b30*/  MOV R11, 0xffffffff ;  /* 0xffffffff000b7802 */ /* 0x000fe40000000f00 */
[----:B------:R-:W-:Y:S02]  /*24b40*/  MOV R5, RZ ;  /* 0x000000ff00057202 */ /* 0x000fe40000000f00 */
[----:B------:R-:W-:Y:S04]  /*24b50*/  WARPSYNC R11 ;  /* 0x0000000b00007348 */ /* 0x000fe80003800000 */
[----:B------:R1:W2:Y:S02]  /*24b60*/  SHFL.UP PT, R3, R2, R3, R5 ;  /* 0x0400000302037389 */ /* 0x0002a400000e0005 */
[----:B-1----:R-:W-:-:S04]  /*24b70*/  MOV R5, 0x0 ;  /* 0x0000000000057802 */ /* 0x002fc80000000f00 */
[----:B--2---:R-:W-:Y:S05]  /*24b80*/  RET.REL.NODEC R4 `(_ZN7cutlass13device_kernelIN5flash19enable_sm80_to_sm89INS1_16FlashAttnFwdSm80INS1_25CollectiveMainloopFwdSm80ILi8ELi1ELb1EN4cute5tupleIJNS5_1CILi128EEENS7_ILi96EEES8_EEELi128ENS_10bfloat16_tEfNS_4arch4Sm80ELb0ELb1ELb0ELb1ELb1ELb1ELb1ELb1EEENS1_21CollectiveEpilogueFwdINS6_IJS8_S8_S9_EEENS6_IJNS7_ILi1EEESH_SH_EEESB_SD_Li256ELb1ELb1ELb1ELb0EEENS1_36VarlenDynamicPersistentTileSchedulerILi128ELi96ELi256ELi256ELb1ELb1ELb0ELb1ELb0ELb1EEEEEEEEEvNT_6ParamsE) ;  /* 0xfffdb47004007950 */ /* 0x004fea0003c3ffff */
        .weak           $__internal_17_$__cuda_sm70_votesync_ballot
        .type           $__internal_17_$__cuda_sm70_votesync_ballot,@function
        .size           $__internal_17_$__cuda_sm70_votesync_ballot,(.L_x_1806 - $__internal_17_$__cuda_sm70_votesync_ballot)
$__internal_17_$__cuda_sm70_votesync_ballot:
[----:B------:R-:W-:Y:S01]  /*24b90*/  ISETP.NE.U32.AND P0, PT, R2, 0x1, PT ;  /* 0x000000010200780c */ /* 0x000fe20003f05070 */
[----:B------:R-:W-:-:S04]  /*24ba0*/  IMAD.MOV.U32 R5, RZ, RZ, -0x1 ;  /* 0xffffffffff057424 */ /* 0x000fc800078e00ff */
[----:B------:R-:W-:Y:S08]  /*24bb0*/  WARPSYNC R5 ;  /* 0x0000000500007348 */ /* 0x000ff00003800000 */
[----:B------:R-:W-:-:S04]  /*24bc0*/  VOTE.ANY R2, PT, !P0 ;  /* 0x0000000000027806 */ /* 0x000fc800040e0100 */
[----:B------:R-:W-:Y:S01]  /*24bd0*/  LOP3.LUT R15, R2, R5, RZ, 0xc0, !PT ;  /* 0x00000005020f7212 */ /* 0x000fe200078ec0ff */
[----:B------:R-:W-:Y:S02]  /*24be0*/  IMAD.MOV.U32 R2, RZ, RZ, R3 ;  /* 0x000000ffff027224 */ /* 0x000fe400078e0003 */
[----:B------:R-:W-:-:S04]  /*24bf0*/  IMAD.MOV.U32 R3, RZ, RZ, 0x0 ;  /* 0x00000000ff037424 */ /* 0x000fc800078e00ff */
[----:B------:R-:W-:Y:S05]  /*24c00*/  RET.REL.NODEC R2 `(_ZN7cutlass13device_kernelIN5flash19enable_sm80_to_sm89INS1_16FlashAttnFwdSm80INS1_25CollectiveMainloopFwdSm80ILi8ELi1ELb1EN4cute5tupleIJNS5_1CILi128EEENS7_ILi96EEES8_EEELi128ENS_10bfloat16_tEfNS_4arch4Sm80ELb0ELb1ELb0ELb1ELb1ELb1ELb1ELb1EEENS1_21CollectiveEpilogueFwdINS6_IJS8_S8_S9_EEENS6_IJNS7_ILi1EEESH_SH_EEESB_SD_Li256ELb1ELb1ELb1ELb0EEENS1_36VarlenDynamicPersistentTileSchedulerILi128ELi96ELi256ELi256ELb1ELb1ELb0ELb1ELb0ELb1EEEEEEEEEvNT_6ParamsE) ;  /* 0xfffdb3f002007950 */ /* 0x000fea0003c3ffff */
.L_x_1197:
        /* <DEDUP_REMOVED lines=15> */
.L_x_1806:


//--------------------- .text._ZN7cutlass13device_kernelIN5flash19enable_sm80_to_sm89INS1_16FlashAttnFwdSm80INS1_25CollectiveMainloopFwdSm80ILi4ELi1ELb0EN4cute5tupleIJNS5_1CILi128EEENS7_ILi64EEES8_EEELi128ENS_10bfloat16_tEfNS_4arch4Sm80ELb1ELb0ELb0ELb0ELb1ELb0ELb1ELb1EEENS1_21CollectiveEpilogueFwdINS6_IJS8_S8_S9_EEENS6_IJNS7_ILi1EEESH_SH_EEESB_SD_Li128ELb0ELb1ELb1ELb0EEENS1_30DynamicPersistentTileSchedulerILi128ELi128ELb1ELb1ELb0EEEEEEEEEvNT_6ParamsE --------------------------
	.section	.text._ZN7cutlass13device_kernelIN5flash19enable_sm80_to_sm89INS1_16FlashAttnFwdSm80INS1_25CollectiveMainloopFwdSm80ILi4ELi1ELb0EN4cute5tupleIJNS5_1CILi128EEENS7_ILi64EEES8_EEELi128ENS_10bfloat16_tEfNS_4arch4Sm80ELb1ELb0ELb0ELb0ELb1ELb0ELb1ELb1EEENS1_21CollectiveEpilogueFwdINS6_IJS8_S8_S9_EEENS6_IJNS7_ILi1EEESH_SH_EEESB_SD_Li128ELb0ELb1ELb1ELb0EEENS1_30DynamicPersistentTileSchedulerILi128ELi128ELb1ELb1ELb0EEEEEEEEEvNT_6ParamsE,"ax",@progbits
	.sectioninfo	@"SHI_REGISTERS=255"
	.align	128
.text._ZN7cutlass13device_kernelIN5flash19enable_sm80_to_sm89INS1_16FlashAttnFwdSm80INS1_25CollectiveMainloopFwdSm80ILi4ELi1ELb0EN4cute5tupleIJNS5_1CILi128EEENS7_ILi64EEES8_EEELi128ENS_10bfloat16_tEfNS_4arch4Sm80ELb1ELb0ELb0ELb0ELb1ELb0ELb1ELb1EEENS1_21CollectiveEpilogueFwdINS6_IJS8_S8_S9_EEENS6_IJNS7_ILi1EEESH_SH_EEESB_SD_Li128ELb0ELb1ELb1ELb0EEENS1_30DynamicPersistentTileSchedulerILi128ELi128ELb1ELb1ELb0EEEEEEEEEvNT_6ParamsE:
        .type           _ZN7cutlass13device_kernelIN5flash19enable_sm80_to_sm89INS1_16FlashAttnFwdSm80INS1_25CollectiveMainloopFwdSm80ILi4ELi1ELb0EN4cute5tupleIJNS5_1CILi128EEENS7_ILi64EEES8_EEELi128ENS_10bfloat16_tEfNS_4arch4Sm80ELb1ELb0ELb0ELb0ELb1ELb0ELb1ELb1EEENS1_21CollectiveEpilogueFwdINS6_IJS8_S8_S9_EEENS6_IJNS7_ILi1EEESH_SH_EEESB_SD_Li128ELb0ELb1ELb1ELb0EEENS1_30DynamicPersistentTileSchedulerILi128ELi128ELb1ELb1ELb0EEEEEEEEEvNT_6ParamsE,@function
        .size           _ZN7cutlass13device_kernelIN5flash19enable_sm80_to_sm89INS1_16FlashAttnFwdSm80INS1_25CollectiveMainloopFwdSm80ILi4ELi1ELb0EN4cute5tupleIJNS5_1CILi128EEENS7_ILi64EEES8_EEELi128ENS_10bfloat16_tEfNS_4arch4Sm80ELb1ELb0ELb0ELb0ELb1ELb0ELb1ELb1EEENS1_21CollectiveEpilogueFwdINS6_IJS8_S8_S9_EEENS6_IJNS7_ILi1EEESH_SH_EEESB_SD_Li128ELb0ELb1ELb1ELb0EEENS1_30DynamicPersistentTileSchedulerILi128ELi128ELb1ELb1ELb0EEEEEEEEEvNT_6ParamsE,(.L_x_1811 - _ZN7cutlass13device_kernelIN5flash19enable_sm80_to_sm89INS1_16FlashAttnFwdSm80INS1_25CollectiveMainloopFwdSm80ILi4ELi1ELb0EN4cute5tupleIJNS5_1CILi128EEENS7_ILi64EEES8_EEELi128ENS_10bfloat16_tEfNS_4arch4Sm80ELb1ELb0ELb0ELb0ELb1ELb0ELb1ELb1EEENS1_21CollectiveEpilogueFwdINS6_IJS8_S8_S9_EEENS6_IJNS7_ILi1EEESH_SH_EEESB_SD_Li128ELb0ELb1ELb1ELb0EEENS1_30DynamicPersistentTileSchedulerILi128ELi128ELb1ELb1ELb0EEEEEEEEEvNT_6ParamsE)
        .other          _ZN7cutlass13device_kernelIN5flash19enable_sm80_to_sm89INS1_16FlashAttnFwdSm80INS1_25CollectiveMainloopFwdSm80ILi4ELi1ELb0EN4cute5tupleIJNS5_1CILi128EEENS7_ILi64EEES8_EEELi128ENS_10bfloat16_tEfNS_4arch4Sm80ELb1ELb0ELb0ELb0ELb1ELb0ELb1ELb1EEENS1_21CollectiveEpilogueFwdINS6_IJS8_S8_S9_EEENS6_IJNS7_ILi1EEESH_SH_EEESB_SD_Li128ELb0ELb1ELb1ELb0EEENS1_30DynamicPersistentTileSchedulerILi128ELi128ELb1ELb1ELb0EEEEEEEEEvNT_6ParamsE,@"STO_CUDA_ENTRY STV_DEFAULT"
_ZN7cutlass13device_kernelIN5flash19enable_sm80_to_sm89INS1_16FlashAttnFwdSm80INS1_25CollectiveMainloopFwdSm80ILi4ELi1ELb0EN4cute5tupleIJNS5_1CILi128EEENS7_ILi64EEES8_EEELi128ENS_10bfloat16_tEfNS_4arch4Sm80ELb1ELb0ELb0ELb0ELb1ELb0ELb1ELb1EEENS1_21CollectiveEpilogueFwdINS6_IJS8_S8_S9_EEENS6_IJNS7_ILi1EEESH_SH_EEESB_SD_Li128ELb0ELb1ELb1ELb0EEENS1_30DynamicPersistentTileSchedulerILi128ELi128ELb1ELb1ELb0EEEEEEEEEvNT_6ParamsE:
[----:B------:R-:W-:-:S03]  /*0000*/  MOV R1, c[0x0][0x28] ;  /* 0x00000a0000017a02 */ /* 0x000fc60000000f00 */
[----:B------:R-:W1:Y:S01]  /*0010*/  S2R R19, SR_TID.X ;  /* 0x0000000000137919 */ /* 0x000e620000002100 */
[----:B------:R-:W-:-:S03]  /*0020*/  IADD3 R1, R1, -0x110, RZ ;  /* 0xfffffef001017810 */ /* 0x000fc60007ffe0ff */
[----:B------:R-:W2:Y:S01]  /*0030*/  S2R R15, SR_CTAID.X ;  /* 0x00000000000f7919 */ /* 0x000ea20000002500 */
[----:B-1----:R-:W-:-:S05]  /*0040*/  SHF.R.U32.HI R0, RZ, 0x5, R19 ;  /* 0x00000005ff007819 */ /* 0x002fca0000011613 */
[----:B------:R-:W1:Y:S04]  /*0050*/  SHFL.IDX PT, R2, R0, RZ, 0x1f ;  /* 0x00001fff00027589 */ /* 0x000e6800000e0000 */
[----:B------:R-:W3:Y:S01]  /*0060*/  SHFL.IDX PT, R0, R0, RZ, 0x1f ;  /* 0x00001fff00007589 */ /* 0x000ee200000e0000 */
[----:B-1----:R-:W-:Y:S01]  /*0070*/  ISETP.GE.AND P0, PT, R2, 0x1, PT ;  /* 0x000000010200780c */ /* 0x002fe20003f06270 */
[----:B---3--:R1:W3:-:S12]  /*0080*/  R2UR UR6, R0 ;  /* 0x00000000000673c2 */ /* 0x0082d800000e0000 */
[----:B------:R-:W-:Y:S06]  /*0090*/  @P0 BAR.ARV 0x4, 0x80 ;  /* 0x0102000000000b1d */ /* 0x000fec0000002000 */
[----:B--2---:R-:W-:-:S13]  /*00a0*/  ISETP.GE.AND P0, PT, R15, c[0x0][0x538], PT ;  /* 0x00014e000f007a0c */ /* 0x004fda0003f06270 */
[----:B------:R-:W-:Y:S05]  /*00b0*/  @P0 EXIT ;  /* 0x000000000000094d */ /* 0x000fea0003800000 */
[----:B-1-3--:R-:W-:Y:S01]  /*00c0*/  SHF.R.S32.HI R14, RZ, 0x1f, R19 ;  /* 0x0000001fff0e7819 */ /* 0x00afe20000011413 */
[----:B------:R-:W-:Y:S01]  /*00d0*/  IMAD.MOV.U32 R237, RZ, RZ, 0x40 ;  /* 0x00000040ffed7424 */ /* 0x000fe200078e00ff */
[----:B------:R-:W-:Y:S02]  /*00e0*/  ULDC.64 UR8, c[0x0][0x118] ;  /* 0x0000460000087ab9 */ /* 0x000fe40000000a00 */
[CC--:B------:R-:W-:Y:S02]  /*00f0*/  LEA.HI R12, R14.reuse, R19.reuse, RZ, 0x3 ;  /* 0x000000130e0c7211 */ /* 0x0c0fe400078f18ff */
[CC--:B------:R-:W-:Y:S02]  /*0100*/  LEA.HI R0, R14.reuse, R19.reuse, RZ, 0x2 ;  /* 0x000000130e007211 */ /* 0x0c0fe400078f10ff */
[----:B------:R-:W-:Y:S02]  /*0110*/  LEA.HI R4, R14, R19, RZ, 0x4 ;  /* 0x000000130e047211 */ /* 0x000fe400078f20ff */
[----:B------:R-:W-:-:S02]  /*0120*/  SHF.R.S32.HI R3, RZ, 0x3, R12 ;  /* 0x00000003ff037819 */ /* 0x000fc4000001140c */
[----:B------:R-:W-:Y:S02]  /*0130*/  LOP3.LUT R6, R12, 0xfffffff8, RZ, 0xc0, !PT ;  /* 0xfffffff80c067812 */ /* 0x000fe400078ec0ff */
[----:B------:R-:W-:Y:S01]  /*0140*/  LOP3.LUT R2, R0, 0xfffffffc, RZ, 0xc0, !PT ;  /* 0xfffffffc00027812 */ /* 0x000fe200078ec0ff */
[----:B------:R-:W-:Y:S01]  /*0150*/  IMAD.SHL.U32 R3, R3, 0x40, RZ ;  /* 0x0000004003037824 */ /* 0x000fe200078e00ff */
[C---:B------:R-:W-:Y:S01]  /*0160*/  LOP3.LUT R0, R4.reuse, 0xfffffff0, RZ, 0xc0, !PT ;  /* 0xfffffff004007812 */ /* 0x040fe200078ec0ff */
[C---:B------:R-:W-:Y:S01]  /*0170*/  IMAD.IADD R9, R19.reuse, 0x1, -R6 ;  /* 0x0000000113097824 */ /* 0x040fe200078e0a06 */
[----:B------:R-:W-:Y:S01]  /*0180*/  SHF.R.S32.HI R5, RZ, 0x4, R4 ;  /* 0x00000004ff057819 */ /* 0x000fe20000011404 */
[----:B------:R-:W-:Y:S01]  /*0190*/  IMAD.IADD R2, R19, 0x1, -R2 ;  /* 0x0000000113027824 */ /* 0x000fe200078e0a02 */
[----:B------:R-:W-:Y:S01]  /*01a0*/  LOP3.LUT R3, R3, 0x1c0, RZ, 0xc0, !PT ;  /* 0x000001c003037812 */ /* 0x000fe200078ec0ff */
[----:B------:R-:W-:Y:S01]  /*01b0*/  IMAD.IADD R0, R19, 0x1, -R0 ;  /* 0x0000000113007824 */ /* 0x000fe200078e0a00 */
[----:B------:R-:W-:Y:S01]  /*01c0*/  LEA.HI R4, R4, R5, RZ, 0x1 ;  /* 0x0000000504047211 */ /* 0x000fe200078f08ff */
[----:B------:R-:W-:Y:S01]  /*01d0*/  IMAD.SHL.U32 R18, R9, 0x8, RZ ;  /* 0x0000000809127824 */ /* 0x000fe200078e00ff */
[----:B------:R-:W-:-:S02]  /*01e0*/  LEA.HI R8, R2, R2, RZ, 0x1 ;  /* 0x0000000202087211 */ /* 0x000fc400078f08ff */
[----:B------:R-:W-:Y:S02]  /*01f0*/  SHF.R.S32.HI R10, RZ, 0x1f, R0 ;  /* 0x0000001fff0a7819 */ /* 0x000fe40000011400 */
[----:B------:R-:W-:Y:S01]  /*0200*/  LOP3.LUT R7, R4, 0xfffffffe, RZ, 0xc0, !PT ;  /* 0xfffffffe04077812 */ /* 0x000fe200078ec0ff */
[----:B------:R-:W-:Y:S01]  /*0210*/  STL [R1+0xc], R18 ;  /* 0x00000c1201007387 */ /* 0x000fe20000100800 */
[----:B------:R-:W-:Y:S02]  /*0220*/  SHF.R.U32.HI R6, RZ, 0x3, R3 ;  /* 0x00000003ff067819 */ /* 0x000fe40000011603 */
[----:B------:R-:W-:Y:S01]  /*0230*/  LOP3.LUT R4, R3, 0x38, R18, 0xf8, !PT ;  /* 0x0000003803047812 */ /* 0x000fe200078ef812 */
[----:B------:R-:W-:Y:S01]  /*0240*/  IMAD.IADD R11, R5, 0x1, -R7 ;  /* 0x00000001050b7824 */ /* 0x000fe200078e0a07 */
[----:B------:R-:W-:Y:S02]  /*0250*/  LOP3.LUT R3, R8, 0x1ffffffe, RZ, 0xc0, !PT ;  /* 0x1ffffffe08037812 */ /* 0x000fe400078ec0ff */
[----:B------:R-:W-:-:S02]  /*0260*/  LEA.HI R10, R10, R0, RZ, 0x3 ;  /* 0x000000000a0a7211 */ /* 0x000fc400078f18ff */
[----:B------:R-:W-:Y:S01]  /*0270*/  LOP3.LUT R7, R4, R6, RZ, 0x3c, !PT ;  /* 0x0000000604077212 */ /* 0x000fe200078e3cff */
[----:B------:R-:W-:Y:S01]  /*0280*/  IMAD.IADD R13, R2, 0x1, -R3 ;  /* 0x00000001020d7824 */ /* 0x000fe200078e0a03 */
[----:B------:R-:W-:Y:S01]  /*0290*/  LOP3.LUT R4, R10, 0xfffffff8, RZ, 0xc0, !PT ;  /* 0xfffffff80a047812 */ /* 0x000fe200078ec0ff */
[----:B------:R-:W-:Y:S01]  /*02a0*/  IMAD.SHL.U32 R2, R9, 0x40, RZ ;  /* 0x0000004009027824 */ /* 0x000fe200078e00ff */
[CC--:B------:R-:W-:Y:S02]  /*02b0*/  LEA.HI R5, R14.reuse, R19.reuse, RZ, 0x5 ;  /* 0x000000130e057211 */ /* 0x0c0fe400078f28ff */
[----:B------:R-:W-:Y:S01]  /*02c0*/  LEA.HI R3, R14, R19, RZ, 0x6 ;  /* 0x000000130e037211 */ /* 0x000fe200078f30ff */
[----:B------:R-:W-:Y:S01]  /*02d0*/  IMAD.IADD R9, R0, 0x1, -R4 ;  /* 0x0000000100097824 */ /* 0x000fe200078e0a04 */
[----:B------:R-:W-:Y:S02]  /*02e0*/  LOP3.LUT R0, R2, 0x1c0, RZ, 0xc0, !PT ;  /* 0x000001c002007812 */ /* 0x000fe400078ec0ff */
[--C-:B------:R-:W-:Y:S01]  /*02f0*/  SHF.R.S32.HI R239, RZ, 0x5, R5.reuse ;  /* 0x00000005ffef7819 */ /* 0x100fe20000011405 */
[----:B------:R-:W-:Y:S01]  /*0300*/  IMAD.SHL.U32 R3, R3, 0x8, RZ ;  /* 0x0000000803037824 */ /* 0x000fe200078e00ff */
[----:B------:R-:W-:-:S02]  /*0310*/  SHF.R.S32.HI R2, RZ, 0x1f, R5 ;  /* 0x0000001fff027819 */ /* 0x000fc40000011405 */
[----:B------:R-:W-:Y:S02]  /*0320*/  LOP3.LUT R6, R0, 0x8, R12, 0xf8, !PT ;  /* 0x0000000800067812 */ /* 0x000fe400078ef80c */
[----:B------:R-:W-:Y:S02]  /*0330*/  SHF.R.U32.HI R4, RZ, 0x3, R0 ;  /* 0x00000003ff047819 */ /* 0x000fe40000011600 */
[----:B------:R-:W-:Y:S01]  /*0340*/  LEA.HI R0, R2, R239, RZ, 0x2 ;  /* 0x000000ef02007211 */ /* 0x000fe200078f10ff */
[----:B------:R-:W-:Y:S01]  /*0350*/  IMAD.SHL.U32 R2, R9, 0x40, RZ ;  /* 0x0000004009027824 */ /* 0x000fe200078e00ff */
[----:B------:R-:W-:Y:S02]  /*0360*/  LOP3.LUT R5, R5, 0xffffffe0, RZ, 0xc0, !PT ;  /* 0xffffffe005057812 */ /* 0x000fe400078ec0ff */
[----:B------:R-:W-:Y:S02]  /*0370*/  LOP3.LUT R0, R0, 0xffffffc, RZ, 0xc0, !PT ;  /* 0x0ffffffc00007812 */ /* 0x000fe400078ec0ff */
[----:B------:R-:W-:Y:S01]  /*0380*/  LOP3.LUT R12, R6, R4, RZ, 0x3c, !PT ;  /* 0x00000004060c7212 */ /* 0x000fe200078e3cff */
[----:B------:R-:W-:Y:S01]  /*0390*/  IMAD.IADD R17, R19, 0x1, -R5 ;  /* 0x0000000113117824 */ /* 0x000fe200078e0a05 */
[----:B------:R-:W-:Y:S01]  /*03a0*/  LOP3.LUT R7, R7, 0x7ffffe00, R3, 0xf8, !PT ;  /* 0x7ffffe0007077812 */ /* 0x000fe200078ef803 */
[----:B------:R-:W-:Y:S01]  /*03b0*/  IMAD.IADD R6, R239, 0x1, -R0 ;  /* 0x00000001ef067824 */ /* 0x000fe200078e0a00 */
[----:B------:R-:W-:Y:S01]  /*03c0*/  LOP3.LUT R0, R2, 0x1c0, RZ, 0xc0, !PT ;  /* 0x000001c002007812 */ /* 0x000fe200078ec0ff */
[----:B------:R-:W-:Y:S01]  /*03d0*/  IMAD.SHL.U32 R3, R11, 0x8, RZ ;  /* 0x000000080b037824 */ /* 0x000fe200078e00ff */
[----:B------:R-:W-:Y:S01]  /*03e0*/  SHF.R.S32.HI R5, RZ, 0x1f, R17 ;  /* 0x0000001fff057819 */ /* 0x000fe20000011411 */
[----:B------:R-:W-:Y:S01]  /*03f0*/  IMAD.SHL.U32 R2, R10, 0x40, RZ ;  /* 0x000000400a027824 */ /* 0x000fe200078e00ff */
[----:B------:R-:W-:Y:S01]  /*0400*/  SHF.R.U32.HI R235, RZ, 0x3, R0 ;  /* 0x00000003ffeb7819 */ /* 0x000fe20000011600 */
[----:B------:R-:W-:Y:S01]  /*0410*/  IMAD.SHL.U32 R4, R8, 0x20, RZ ;  /* 0x0000002008047824 */ /* 0x000fe200078e00ff */
[----:B------:R-:W-:Y:S01]  /*0420*/  LOP3.LUT R3, R0, 0x8, R3, 0xf8, !PT ;  /* 0x0000000800037812 */ /* 0x000fe200078ef803 */
[----:B------:R-:W-:Y:S01]  /*0430*/  IMAD.SHL.U32 R252, R7, 0x2, RZ ;  /* 0x0000000207fc7824 */ /* 0x000fe200078e00ff */
[----:B------:R-:W-:-:S02]  /*0440*/  LOP3.LUT R2, R2, 0xfffffe00, RZ, 0xc0, !PT ;  /* 0xfffffe0002027812 */ /* 0x000fc400078ec0ff */
[----:B------:R-:W-:Y:S02]  /*0450*/  LEA.HI R5, R5, R17, RZ, 0x2 ;  /* 0x0000001105057211 */ /* 0x000fe400078f10ff */
[----:B------:R-:W-:Y:S01]  /*0460*/  LOP3.LUT R235, R3, R235, RZ, 0x3c, !PT ;  /* 0x000000eb03eb7212 */ /* 0x000fe200078e3cff */
[----:B------:R-:W-:Y:S01]  /*0470*/  IMAD R239, R239, 0x400, R2 ;  /* 0x00000400efef7824 */ /* 0x000fe200078e0202 */
[----:B------:R-:W-:Y:S02]  /*0480*/  SHF.R.S32.HI R0, RZ, 0x2, R5 ;  /* 0x00000002ff007819 */ /* 0x000fe40000011405 */
[----:B------:R-:W-:Y:S01]  /*0490*/  LEA.HI R3, R14, R19, RZ, 0x7 ;  /* 0x000000130e037211 */ /* 0x000fe200078f38ff */
[----:B------:R-:W-:Y:S01]  /*04a0*/  IMAD.IADD R239, R239, 0x1, R235 ;  /* 0x00000001efef7824 */ /* 0x000fe200078e02eb */
[----:B------:R-:W-:Y:S01]  /*04b0*/  LOP3.LUT R4, R4, 0xffffffc0, RZ, 0xc0, !PT ;  /* 0xffffffc004047812 */ /* 0x000fe200078ec0ff */
[----:B------:R-:W-:Y:S01]  /*04c0*/  IMAD R16, R6, 0x10, R0 ;  /* 0x0000001006107824 */ /* 0x000fe200078e0200 */
[----:B------:R-:W-:Y:S01]  /*04d0*/  LOP3.LUT R235, R235, R2, RZ, 0xfc, !PT ;  /* 0x00000002ebeb7212 */ /* 0x000fe200078efcff */
[----:B------:R-:W-:Y:S01]  /*04e0*/  IMAD R0, R11, 0x200, R12 ;  /* 0x000002000b007824 */ /* 0x000fe200078e020c */
[----:B------:R-:W-:Y:S01]  /*04f0*/  LOP3.LUT R2, R5, 0x7ffffffc, RZ, 0xc0, !PT ;  /* 0x7ffffffc05027812 */ /* 0x000fe200078ec0ff */
[----:B------:R-:W-:Y:S01]  /*0500*/  IMAD R4, R13, 0x8, R4 ;  /* 0x000000080d047824 */ /* 0x000fe200078e0204 */
[----:B------:R-:W-:Y:S01]  /*0510*/  IADD3 R8, R18, 0x40, RZ ;  /* 0x0000004012087810 */ /* 0x000fe20007ffe0ff */
[----:B------:R-:W-:Y:S01]  /*0520*/  STL [R1+0x100], R16 ;  /* 0x0001001001007387 */ /* 0x000fe20000100800 */
[----:B------:R-:W-:Y:S01]  /*0530*/  SHF.R.S32.HI R5, RZ, 0x7, R3 ;  /* 0x00000007ff057819 */ /* 0x000fe20000011403 */
[----:B------:R-:W-:Y:S01]  /*0540*/  IMAD.IADD R2, R17, 0x1, -R2 ;  /* 0x0000000111027824 */ /* 0x000fe200078e0a02 */
[----:B------:R-:W-:Y:S01]  /*0550*/  SHF.R.S32.HI R3, RZ, 0x1f, R18 ;  /* 0x0000001fff037819 */ /* 0x000fe20000011412 */
[----:B------:R1:W-:Y:S01]  /*0560*/  STL [R1+0xb0], R15 ;  /* 0x0000b00f01007387 */ /* 0x0003e20000100800 */
[----:B------:R-:W-:Y:S01]  /*0570*/  SHF.R.S32.HI R5, RZ, 0x1f, R8 ;  /* 0x0000001fff057819 */ /* 0x000fe20000011408 */
[----:B------:R-:W-:Y:S01]  /*0580*/  IMAD.SHL.U32 R2, R2, 0x2, RZ ;  /* 0x0000000202027824 */ /* 0x000fe200078e00ff */
[----:B------:R-:W-:Y:S01]  /*0590*/  R2P PR, R9, 0x6 ;  /* 0x0000000609007804 */ /* 0x000fe20000000000 */
[----:B------:R2:W-:Y:S01]  /*05a0*/  STL [R1+0x1c], R8 ;  /* 0x00001c0801007387 */ /* 0x0005e20000100800 */
[----:B------:R-:W-:Y:S01]  /*05b0*/  IMAD.MOV.U32 R6, RZ, RZ, 0x20 ;  /* 0x00000020ff067424 */ /* 0x000fe200078e00ff */
[----:B------:R-:W-:-:S02]  /*05c0*/  LEA R232, R0, 0x4100, 0x1 ;  /* 0x0000410000e87811 */ /* 0x000fc400078e08ff */
[----:B------:R3:W-:Y:S01]  /*05d0*/  STL [R1+0xf8], R3 ;  /* 0x0000f80301007387 */ /* 0x0007e20000100800 */
[C---:B------:R-:W-:Y:S02]  /*05e0*/  IADD3 R14, R2.reuse, 0x18, RZ ;  /* 0x00000018020e7810 */ /* 0x040fe40007ffe0ff */
[C---:B------:R-:W-:Y:S01]  /*05f0*/  IADD3 R13, R2.reuse, 0x20, RZ ;  /* 0x00000020020d7810 */ /* 0x040fe20007ffe0ff */
[----:B------:R4:W-:Y:S01]  /*0600*/  STL [R1+0xf4], R5 ;  /* 0x0000f40501007387 */ /* 0x0009e20000100800 */
[C---:B------:R-:W-:Y:S02]  /*0610*/  IADD3 R12, R2.reuse, 0x28, RZ ;  /* 0x00000028020c7810 */ /* 0x040fe40007ffe0ff */
[C---:B------:R-:W-:Y:S02]  /*0620*/  IADD3 R11, R2.reuse, 0x30, RZ ;  /* 0x00000030020b7810 */ /* 0x040fe40007ffe0ff */
[C---:B------:R-:W-:Y:S02]  /*0630*/  IADD3 R10, R2.reuse, 0x38, RZ ;  /* 0x00000038020a7810 */ /* 0x040fe40007ffe0ff */
[----:B------:R-:W-:-:S02]  /*0640*/  IADD3 R9, R2, 0x40, RZ ;  /* 0x0000004002097810 */ /* 0x000fc40007ffe0ff */
[----:B------:R-:W-:Y:S02]  /*0650*/  SEL R0, R6, 0xffffffe0, !P1 ;  /* 0xffffffe006007807 */ /* 0x000fe40004800000 */
[C---:B------:R-:W-:Y:S02]  /*0660*/  IADD3 R7, R2.reuse, 0x50, RZ ;  /* 0x0000005002077810 */ /* 0x040fe40007ffe0ff */
[C---:B-1----:R-:W-:Y:S02]  /*0670*/  IADD3 R15, R2.reuse, 0x10, RZ ;  /* 0x00000010020f7810 */ /* 0x042fe40007ffe0ff */
[C---:B------:R-:W-:Y:S02]  /*0680*/  IADD3 R6, R2.reuse, 0x58, RZ ;  /* 0x0000005802067810 */ /* 0x040fe40007ffe0ff */
[----:B--2---:R-:W-:Y:S02]  /*0690*/  IADD3 R8, R2, 0x48, RZ ;  /* 0x0000004802087810 */ /* 0x004fe40007ffe0ff */
[----:B------:R-:W-:Y:S01]  /*06a0*/  LEA R239, R239, 0x8100, 0x1 ;  /* 0x00008100efef7811 */ /* 0x000fe200078e08ff */
[----:B---3--:R-:W-:Y:S01]  /*06b0*/  IMAD.IADD R3, R16, 0x1, R4 ;  /* 0x0000000110037824 */ /* 0x008fe200078e0204 */
[----:B------:R-:W-:-:S02]  /*06c0*/  IADD3 R16, R2, 0x8, RZ ;  /* 0x0000000802107810 */ /* 0x000fc40007ffe0ff */
[C---:B------:R-:W-:Y:S01]  /*06d0*/  IADD3 R4, R2.reuse, 0x68, RZ ;  /* 0x0000006802047810 */ /* 0x040fe20007ffe0ff */
[----:B------:R-:W-:Y:S01]  /*06e0*/  IMAD.IADD R241, R239, 0x1, R0 ;  /* 0x00000001eff17824 */ /* 0x000fe200078e0200 */
[----:B------:R1:W-:Y:S01]  /*06f0*/  STL [R1+0xfc], R3 ;  /* 0x0000fc0301007387 */ /* 0x0003e20000100800 */
[----:B----4-:R-:W-:Y:S02]  /*0700*/  IADD3 R5, R2, 0x60, RZ ;  /* 0x0000006002057810 */ /* 0x010fe40007ffe0ff */
[----:B------:R-:W-:Y:S01]  /*0710*/  SEL R237, R237, 0xffffffc0, !P2 ;  /* 0xffffffc0eded7807 */ /* 0x000fe20005000000 */
[----:B------:R-:W-:Y:S01]  /*0720*/  STL [R1+0x60], R2 ;  /* 0x0000600201007387 */ /* 0x000fe20000100800 */
[----:B------:R-:W-:-:S03]  /*0730*/  LEA R235, R235, 0x100, 0x1 ;  /* 0x00000100ebeb7811 */ /* 0x000fc600078e08ff */
[----:B------:R-:W-:Y:S02]  /*0740*/  IMAD.IADD R240, R239, 0x1, R237 ;  /* 0x00000001eff07824 */ /* 0x000fe400078e02ed */
[C-C-:B------:R-:W-:Y:S02]  /*0750*/  IMAD.IADD R236, R0.reuse, 0x1, R235.reuse ;  /* 0x0000000100ec7824 */ /* 0x140fe400078e02eb */
[----:B------:R-:W-:Y:S02]  /*0760*/  IMAD.IADD R238, R237, 0x1, R235 ;  /* 0x00000001edee7824 */ /* 0x000fe400078e02eb */
[----:B------:R-:W-:Y:S02]  /*0770*/  IMAD.IADD R242, R241, 0x1, R237 ;  /* 0x00000001f1f27824 */ /* 0x000fe400078e02ed */
[----:B------:R-:W-:Y:S02]  /*0780*/  IMAD.IADD R248, R0, 0x1, R240 ;  /* 0x0000000100f87824 */ /* 0x000fe400078e02f0 */
[----:B------:R-:W-:Y:S01]  /*0790*/  IMAD.IADD R237, R237, 0x1, R236 ;  /* 0x00000001eded7824 */ /* 0x000fe200078e02ec */
[----:B-1----:R-:W-:-:S05]  /*07a0*/  SHF.R.S32.HI R3, RZ, 0x1f, R2 ;  /* 0x0000001fff037819 */ /* 0x002fca0000011402 */
[----:B------:R1:W-:Y:S04]  /*07b0*/  STL [R1+0xf0], R3 ;  /* 0x0000f00301007387 */ /* 0x0003e80000100800 */
[----:B------:R2:W-:Y:S04]  /*07c0*/  STL [R1+0xa8], R16 ;  /* 0x0000a81001007387 */ /* 0x0005e80000100800 */
[----:B------:R3:W-:Y:S04]  /*07d0*/  STL [R1+0xa4], R15 ;  /* 0x0000a40f01007387 */ /* 0x0007e80000100800 */
[----:B------:R4:W-:Y:S04]  /*07e0*/  STL [R1+0xa0], R14 ;  /* 0x0000a00e01007387 */ /* 0x0009e80000100800 */
[----:B------:R5:W-:Y:S04]  /*07f0*/  STL [R1+0x9c], R13 ;  /* 0x00009c0d01007387 */ /* 0x000be80000100800 */
[----:B------:R5:W-:Y:S04]  /*0800*/  STL [R1+0x98], R12 ;  /* 0x0000980c01007387 */ /* 0x000be80000100800 */
[----:B------:R5:W-:Y:S01]  /*0810*/  STL [R1+0x94], R11 ;  /* 0x0000940b01007387 */ /* 0x000be20000100800 */
[----:B-1----:R-:W-:-:S02]  /*0820*/  IADD3 R3, R2, 0x70, RZ ;  /* 0x0000007002037810 */ /* 0x002fc40007ffe0ff */
[----:B------:R-:W-:Y:S01]  /*0830*/  IADD3 R2, R2, 0x78, RZ ;  /* 0x0000007802027810 */ /* 0x000fe20007ffe0ff */
[----:B------:R1:W-:Y:S01]  /*0840*/  STL [R1+0x90], R10 ;  /* 0x0000900a01007387 */ /* 0x0003e20000100800 */
[----:B--2---:R-:W-:-:S03]  /*0850*/  SHF.R.S32.HI R16, RZ, 0x1f, R16 ;  /* 0x0000001fff107819 */ /* 0x004fc60000011410 */
[----:B------:R2:W-:Y:S01]  /*0860*/  STL [R1+0x8c], R9 ;  /* 0x00008c0901007387 */ /* 0x0005e20000100800 */
[----:B---3--:R-:W-:-:S03]  /*0870*/  SHF.R.S32.HI R15, RZ, 0x1f, R15 ;  /* 0x0000001fff0f7819 */ /* 0x008fc6000001140f */
[----:B------:R3:W-:Y:S01]  /*0880*/  STL [R1+0x88], R8 ;  /* 0x0000880801007387 */ /* 0x0007e20000100800 */
[----:B----4-:R-:W-:-:S03]  /*0890*/  SHF.R.S32.HI R14, RZ, 0x1f, R14 ;  /* 0x0000001fff0e7819 */ /* 0x010fc6000001140e */
[----:B------:R4:W-:Y:S01]  /*08a0*/  STL [R1+0x84], R7 ;  /* 0x0000840701007387 */ /* 0x0009e20000100800 */
[----:B-----5:R-:W-:-:S03]  /*08b0*/  SHF.R.S32.HI R13, RZ, 0x1f, R13 ;  /* 0x0000001fff0d7819 */ /* 0x020fc6000001140d */
[----:B------:R5:W-:Y:S01]  /*08c0*/  STL [R1+0x80], R6 ;  /* 0x0000800601007387 */ /* 0x000be20000100800 */
[----:B------:R-:W-:-:S03]  /*08d0*/  SHF.R.S32.HI R12, RZ, 0x1f, R12 ;  /* 0x0000001fff0c7819 */ /* 0x000fc6000001140c */
[----:B------:R5:W-:Y:S01]  /*08e0*/  STL [R1+0x70], R5 ;  /* 0x0000700501007387 */ /* 0x000be20000100800 */
[----:B------:R-:W-:-:S03]  /*08f0*/  SHF.R.S32.HI R11, RZ, 0x1f, R11 ;  /* 0x0000001fff0b7819 */ /* 0x000fc6000001140b */
[----:B------:R5:W-:Y:S01]  /*0900*/  STL [R1+0x7c], R4 ;  /* 0x00007c0401007387 */ /* 0x000be20000100800 */
[----:B-1----:R-:W-:-:S03]  /*0910*/  SHF.R.S32.HI R10, RZ, 0x1f, R10 ;  /* 0x0000001fff0a7819 */ /* 0x002fc6000001140a */
[----:B------:R-:W-:Y:S01]  /*0920*/  STL [R1+0xec], R16 ;  /* 0x0000ec1001007387 */ /* 0x000fe20000100800 */
[----:B--2---:R-:W-:-:S03]  /*0930*/  SHF.R.S32.HI R9, RZ, 0x1f, R9 ;  /* 0x0000001fff097819 */ /* 0x004fc60000011409 */
[----:B------:R1:W-:Y:S01]  /*0940*/  STL [R1+0x78], R3 ;  /* 0x0000780301007387 */ /* 0x0003e20000100800 */
[----:B---3--:R-:W-:-:S03]  /*0950*/  SHF.R.S32.HI R8, RZ, 0x1f, R8 ;  /* 0x0000001fff087819 */ /* 0x008fc60000011408 */
[----:B------:R-:W-:Y:S01]  /*0960*/  STL [R1+0xe8], R15 ;  /* 0x0000e80f01007387 */ /* 0x000fe20000100800 */
[----:B----4-:R-:W-:-:S03]  /*0970*/  SHF.R.S32.HI R7, RZ, 0x1f, R7 ;  /* 0x0000001fff077819 */ /* 0x010fc60000011407 */
[----:B------:R2:W-:Y:S01]  /*0980*/  STL [R1+0x74], R2 ;  /* 0x0000740201007387 */ /* 0x0005e20000100800 */
[----:B-----5:R-:W-:-:S03]  /*0990*/  SHF.R.S32.HI R6, RZ, 0x1f, R6 ;  /* 0x0000001fff067819 */ /* 0x020fc60000011406 */
[----:B------:R3:W-:Y:S01]  /*09a0*/  STL [R1+0xe4], R14 ;  /* 0x0000e40e01007387 */ /* 0x0007e20000100800 */
[----:B------:R-:W-:-:S03]  /*09b0*/  SHF.R.S32.HI R5, RZ, 0x1f, R5 ;  /* 0x0000001fff057819 */ /* 0x000fc60000011405 */
[----:B------:R3:W-:Y:S01]  /*09c0*/  STL [R1+0xe0], R13 ;  /* 0x0000e00d01007387 */ /* 0x0007e20000100800 */
[----:B------:R-:W-:-:S03]  /*09d0*/  SHF.R.S32.HI R4, RZ, 0x1f, R4 ;  /* 0x0000001fff047819 */ /* 0x000fc60000011404 */
[----:B------:R3:W-:Y:S04]  /*09e0*/  STL [R1+0xdc], R12 ;  /* 0x0000dc0c01007387 */ /* 0x0007e80000100800 */
[----:B------:R3:W-:Y:S01]  /*09f0*/  STL [R1+0xd8], R11 ;  /* 0x0000d80b01007387 */ /* 0x0007e20000100800 */
[----:B-1----:R-:W-:-:S03]  /*0a00*/  SHF.R.S32.HI R3, RZ, 0x1f, R3 ;  /* 0x0000001fff037819 */ /* 0x002fc60000011403 */
[----:B------:R3:W-:Y:S04]  /*0a10*/  STL [R1+0xd4], R10 ;  /* 0x0000d40a01007387 */ /* 0x0007e80000100800 */
[----:B------:R3:W-:Y:S01]  /*0a20*/  STL [R1+0xd0], R9 ;  /* 0x0000d00901007387 */ /* 0x0007e20000100800 */
[----:B--2---:R-:W-:-:S03]  /*0a30*/  SHF.R.S32.HI R2, RZ, 0x1f, R2 ;  /* 0x0000001fff027819 */ /* 0x004fc60000011402 */
[----:B------:R3:W-:Y:S04]  /*0a40*/  STL [R1+0xcc], R8 ;  /* 0x0000cc0801007387 */ /* 0x0007e80000100800 */
[----:B------:R3:W-:Y:S04]  /*0a50*/  STL [R1+0xc8], R7 ;  /* 0x0000c80701007387 */ /* 0x0007e80000100800 */
[----:B------:R3:W-:Y:S04]  /*0a60*/  STL [R1+0xc4], R6 ;  /* 0x0000c40601007387 */ /* 0x0007e80000100800 */
[----:B------:R3:W-:Y:S04]  /*0a70*/  STL [R1+0xc0], R5 ;  /* 0x0000c00501007387 */ /* 0x0007e80000100800 */
[----:B------:R3:W-:Y:S04]  /*0a80*/  STL [R1+0xbc], R4 ;  /* 0x0000bc0401007387 */ /* 0x0007e80000100800 */
[----:B------:R3:W-:Y:S04]  /*0a90*/  STL [R1+0xb8], R3 ;  /* 0x0000b80301007387 */ /* 0x0007e80000100800 */
[----:B------:R3:W-:Y:S02]  /*0aa0*/  STL [R1+0xb4], R2 ;  /* 0x0000b40201007387 */ /* 0x0007e40000100800 */
.L_x_1273:
[----:B---3--:R-:W2:Y:S01]  /*0ab0*/  LDL R4, [R1+0xb0] ;  /* 0x0000b00001047983 */ /* 0x008ea20000100800 */
        /* <DEDUP_REMOVED lines=18> */
.L_x_1199:
[----:B------:R-:W-:-:S04]  /*0be0*/  MOV R0, c[0x0][0x554] ;  /* 0x0001550000007a02 */ /* 0x000fc80000000f00 */
[----:B------:R-:W-:Y:S02]  /*0bf0*/  ISETP.NE.AND P0, PT, R0, 0x1, PT ;  /* 0x000000010000780c */ /* 0x000fe40003f05270 */
[----:B------:R-:W-:-:S11]  /*0c00*/  MOV R0, R2 ;  /* 0x0000000200007202 */ /* 0x000fd60000000f00 */
[----:B------:R-:W-:-:S05]  /*0c10*/  @P0 IMAD.HI.U32 R4, R2, c[0x0][0x558], RZ ;  /* 0x0001560002040a27 */ /* 0x000fca00078e00ff */
[----:B------:R-:W-:-:S05]  /*0c20*/  @P0 SHF.R.U32.HI R0, RZ, c[0x0][0x55c], R4 ;  /* 0x00015700ff000a19 */ /* 0x000fca0000011604 */
[----:B------:R-:W-:Y:S02]  /*0c30*/  IMAD R4, R0, c[0x0][0x554], RZ ;  /* 0x0001550000047a24 */ /* 0x000fe400078e02ff */
.L_x_1200:
[----:B------:R-:W-:Y:S05]  /*0c40*/  BSYNC B0 ;  /* 0x0000000000007941 */ /* 0x000fea0003800000 */
.L_x_1198:
        /* <DEDUP_REMOVED lines=12> */
[----:B------:R1:W-:Y:S04]  /*0d10*/  STL [R1+0x64], R11 ;  /* 0x0000640b01007387 */ /* 0x0003e80000100800 */
[----:B------:R2:W3:Y:S01]  /*0d20*/  @P0 LDG.E R6, [R2.64] ;  /* 0x0000000802060981 */ /* 0x0004e2000c1e1900 */
[----:B------:R-:W-:Y:S01]  /*0d30*/  IMAD.MOV.U32 R14, RZ, RZ, R0 ;  /* 0x000000ffff0e7224 */ /* 0x000fe200078e0000 */
[----:B------:R-:W-:Y:S01]  /*0d40*/  BSSY B0, `(.L_x_1201) ;  /* 0x0000044000007945 */ /* 0x000fe20003800000 */
[----:B------:R-:W-:-:S05]  /*0d50*/  IMAD.MOV.U32 R5, RZ, RZ, 0x40 ;  /* 0x00000040ff057424 */ /* 0x000fca00078e00ff */
[----:B------:R-:W-:Y:S01]  /*0d60*/  IADD3 R5, R5, -c[0x0][0x168], RZ ;  /* 0x80005a0005057a10 */ /* 0x000fe20007ffe0ff */
[----:B--2---:R-:W-:-:S05]  /*0d70*/  IMAD.MOV.U32 R2, RZ, RZ, c[0x0][0x53c] ;  /* 0x00014f00ff027624 */ /* 0x004fca00078e00ff */
[----:B------:R-:W-:Y:S02]  /*0d80*/  ISETP.NE.AND P0, PT, R2, 0x1, PT ;  /* 0x000000010200780c */ /* 0x000fe40003f05270 */
[----:B------:R-:W-:-:S11]  /*0d90*/  LOP3.LUT R2, R0, 0x1ffffff, RZ, 0x3c, !PT ;  /* 0x01ffffff00027812 */ /* 0x000fd600078e3cff */
[----:B------:R-:W-:Y:S01]  /*0da0*/  @P0 IMAD.HI.U32 R3, R0, c[0x0][0x540], RZ ;  /* 0x0001500000030a27 */ /* 0x000fe200078e00ff */
[----:B------:R-:W-:Y:S02]  /*0db0*/  IADD3 R0, R2, c[0x0][0x53c], RZ ;  /* 0x00014f0002007a10 */ /* 0x000fe40007ffe0ff */
[----:B------:R-:W-:Y:S02]  /*0dc0*/  MOV R2, c[0x0][0x2c4] ;  /* 0x0000b10000027a02 */ /* 0x000fe40000000f00 */
[----:B------:R-:W-:Y:S02]  /*0dd0*/  @P0 SHF.R.U32.HI R14, RZ, c[0x0][0x544], R3 ;  /* 0x00015100ff0e0a19 */ /* 0x000fe40000011603 */
[----:B------:R-:W-:Y:S01]  /*0de0*/  ISETP.NE.AND P4, PT, R2, 0x1, PT ;  /* 0x000000010200780c */ /* 0x000fe20003f85270 */
[----:B------:R-:W-:Y:S02]  /*0df0*/  IMAD.MOV.U32 R2, RZ, RZ, c[0x0][0x2ac] ;  /* 0x0000ab00ff027624 */ /* 0x000fe400078e00ff */
[----:B------:R-:W-:Y:S01]  /*0e00*/  IMAD R0, R14, c[0x0][0x53c], R0 ;  /* 0x00014f000e007a24 */ /* 0x000fe200078e0200 */
[----:B------:R1:W-:Y:S01]  /*0e10*/  STL [R1+0x6c], R14 ;  /* 0x00006c0e01007387 */ /* 0x0003e20000100800 */
[----:B------:R-:W-:-:S02]  /*0e20*/  IMAD R222, R2, c[0x0][0x1d0], RZ ;  /* 0x0000740002de7a24 */ /* 0x000fc400078e02ff */
[----:B------:R-:W-:Y:S02]  /*0e30*/  IMAD.SHL.U32 R13, R0, 0x80, RZ ;  /* 0x00000080000d7824 */ /* 0x000fe400078e00ff */
[----:B------:R-:W-:Y:S01]  /*0e40*/  IMAD R2, R2, c[0x0][0x1d0], R5 ;  /* 0x0000740002027a24 */ /* 0x000fe200078e0205 */
[----:B------:R-:W-:Y:S02]  /*0e50*/  IADD3 R5, R222, 0x3f, RZ ;  /* 0x0000003fde057810 */ /* 0x000fe40007ffe0ff */
        /* <DEDUP_REMOVED lines=23> */
[----:B-1----:R-:W-:Y:S02]  /*0fd0*/  IADD3 R6, R0, -0x1, R7 ;  /* 0xffffffff00067810 */ /* 0x002fe40007ffe007 */
[----:B------:R-:W1:Y:S02]  /*0fe0*/  I2F.RP R4, R3 ;  /* 0x0000000300047306 */ /* 0x000e640000209400 */
[----:B------:R-:W-:Y:S02]  /*0ff0*/  IABS R10, R6 ;  /* 0x00000006000a7213 */ /* 0x000fe40000000000 */
[----:B------:R-:W-:-:S04]  /*1000*/  LOP3.LUT R6, R6, R0, RZ, 0x3c, !PT ;  /* 0x0000000006067212 */ /* 0x000fc800078e3cff */
[----:B------:R-:W-:Y:S01]  /*1010*/  ISETP.GE.AND P0, PT, R6, RZ, PT ;  /* 0x000000ff0600720c */ /* 0x000fe20003f06270 */
[----:B-1----:R-:W1:Y:S02]  /*1020*/  MUFU.RCP R4, R4 ;  /* 0x0000000400047308 */ /* 0x002e640000001000 */
[----:B-1----:R-:W-:-:S06]  /*1030*/  IADD3 R4, R4, 0xffffffe, RZ ;  /* 0x0ffffffe04047810 */ /* 0x002fcc0007ffe0ff */
[----:B------:R-:W1:Y:S02]  /*1040*/  F2I.FTZ.U32.TRUNC.NTZ R5, R4 ;  /* 0x0000000400057305 */ /* 0x000e64000021f000 */
[----:B-1----:R-:W-:Y:S02]  /*1050*/  IMAD.MOV R2, RZ, RZ, -R5 ;  /* 0x000000ffff027224 */ /* 0x002fe400078e0a05 */
        /* <DEDUP_REMOVED lines=18> */
.L_x_1202:
[----:B------:R-:W-:Y:S05]  /*1180*/  BSYNC B0 ;  /* 0x0000000000007941 */ /* 0x000fea0003800000 */
.L_x_1201:
        /* <DEDUP_REMOVED lines=74> */
[----:B--2---:R-:W2:Y:S01]  /*1630*/  S2R R3, SR_TID.X ;  /* 0x0000000000037919 */ /* 0x004ea20000002100 */
[----:B------:R-:W-:-:S03]  /*1640*/  ISETP.NE.U32.AND P1, PT, RZ, c[0x0][0x340], PT ;  /* 0x0000d000ff007a0c */ /* 0x000fc60003f25070 */
[----:B------:R-:W3:Y:S01]  /*1650*/  LDL R8, [R1+0x1c] ;  /* 0x00001c0001087983 */ /* 0x000ee20000100800 */
[----:B------:R-:W-:-:S03]  /*1660*/  ISETP.NE.AND.EX P1, PT, RZ, c[0x0][0x344], PT, P1 ;  /* 0x0000d100ff007a0c */ /* 0x000fc60003f25310 */
[----:B------:R-:W4:Y:S01]  /*1670*/  LDL R9, [R1+0xc] ;  /* 0x00000c0001097983 */ /* 0x000f220000100800 */
[----:B--2---:R-:W-:-:S04]  /*1680*/  SHF.R.S32.HI R4, RZ, 0x1f, R3 ;  /* 0x0000001fff047819 */ /* 0x004fc80000011403 */
[----:B------:R-:W-:-:S05]  /*1690*/  LEA.HI R4, R4, R3, RZ, 0x3 ;  /* 0x0000000304047211 */ /* 0x000fca00078f18ff */
[----:B------:R-:W-:Y:S01]  /*16a0*/  @P1 IMAD.MOV.U32 R2, RZ, RZ, 0x4 ;  /* 0x00000004ff021424 */ /* 0x000fe200078e00ff */
[----:B------:R-:W-:Y:S02]  /*16b0*/  SHF.R.S32.HI R5, RZ, 0x1f, R3 ;  /* 0x0000001fff057819 */ /* 0x000fe40000011403 */
[----:B------:R-:W-:Y:S02]  /*16c0*/  LOP3.LUT R4, R4, 0xfffffff8, RZ, 0xc0, !PT ;  /* 0xfffffff804047812 */ /* 0x000fe400078ec0ff */
[----:B------:R-:W-:-:S03]  /*16d0*/  LEA.HI R5, R5, R3, RZ, 0x3 ;  /* 0x0000000305057211 */ /* 0x000fc600078f18ff */
[----:B------:R-:W-:Y:S02]  /*16e0*/  IMAD.IADD R4, R3, 0x1, -R4 ;  /* 0x0000000103047824 */ /* 0x000fe400078e0a04 */
[----:B------:R-:W-:-:S05]  /*16f0*/  @P1 IMAD.WIDE R2, R11, R2, c[0x0][0x340] ;  /* 0x0000d0000b021625 */ /* 0x000fca00078e0202 */
[----:B------:R2:W5:Y:S01]  /*1700*/  @P1 LDG.E R10, [R2.64] ;  /* 0x00000008020a1981 */ /* 0x000562000c1e1900 */
[----:B------:R-:W-:Y:S02]  /*1710*/  SHF.R.S32.HI R5, RZ, 0x3, R5 ;  /* 0x00000003ff057819 */ /* 0x000fe40000011405 */
[----:B------:R-:W-:Y:S02]  /*1720*/  SHF.R.S32.HI R21, RZ, 0x1f, R12 ;  /* 0x0000001fff157819 */ /* 0x000fe4000001140c */
[----:B------:R-:W-:-:S03]  /*1730*/  LEA R4, R4, R5, 0x4 ;  /* 0x0000000504047211 */ /* 0x000fc600078e20ff */
[----:B------:R-:W-:Y:S02]  /*1740*/  IMAD R0, R21, c[0x0][0x1b8], RZ ;  /* 0x00006e0015007a24 */ /* 0x000fe400078e02ff */
[----:B------:R-:W-:Y:S01]  /*1750*/  IMAD.IADD R4, R13, 0x1, R4 ;  /* 0x000000010d047824 */ /* 0x000fe200078e0204 */
[----:B-1----:R-:W-:Y:S01]  /*1760*/  SHF.R.S32.HI R6, RZ, 0x1f, R11 ;  /* 0x0000001fff067819 */ /* 0x002fe2000001140b */
[----:B------:R-:W-:Y:S02]  /*1770*/  IMAD R5, R12, c[0x0][0x1bc], R0 ;  /* 0x00006f000c057a24 */ /* 0x000fe400078e0200 */
[----:B------:R-:W-:Y:S01]  /*1780*/  @P4 IMAD.HI.U32 R7, R4, c[0x0][0x2c8], RZ ;  /* 0x0000b20004074a27 */ /* 0x000fe200078e00ff */
[----:B------:R-:W-:-:S04]  /*1790*/  MOV R0, R4 ;  /* 0x0000000400007202 */ /* 0x000fc80000000f00 */
[----:B------:R-:W-:Y:S01]  /*17a0*/  @P4 SHF.R.U32.HI R0, RZ, c[0x0][0x2cc], R7 ;  /* 0x0000b300ff004a19 */ /* 0x000fe20000011607 */
[----:B--2---:R-:W-:-:S04]  /*17b0*/  IMAD.WIDE.U32 R2, R12, c[0x0][0x1b8], RZ ;  /* 0x00006e000c027a25 */ /* 0x004fc800078e00ff */
[----:B------:R-:W-:Y:S02]  /*17c0*/  IMAD.IADD R3, R3, 0x1, R5 ;  /* 0x0000000103037824 */ /* 0x000fe400078e0205 */
[----:B------:R-:W-:Y:S01]  /*17d0*/  IMAD R5, R6, c[0x0][0x1c0], RZ ;  /* 0x0000700006057a24 */ /* 0x000fe200078e02ff */
[----:B------:R-:W-:-:S03]  /*17e0*/  SHF.R.S32.HI R7, RZ, 0x1f, R0 ;  /* 0x0000001fff077819 */ /* 0x000fc60000011400 */
[C---:B------:R-:W-:Y:S01]  /*17f0*/  IMAD R6, R11.reuse, c[0x0][0x1c4], R5 ;  /* 0x000071000b067a24 */ /* 0x040fe200078e0205 */
[----:B------:R-:W-:Y:S01]  /*1800*/  IADD3 R5, -R0, RZ, RZ ;  /* 0x000000ff00057210 */ /* 0x000fe20007ffe1ff */
[----:B------:R-:W-:-:S04]  /*1810*/  IMAD.WIDE.U32 R2, R11, c[0x0][0x1c0], R2 ;  /* 0x000070000b027a25 */ /* 0x000fc800078e0002 */
[----:B------:R-:W-:Y:S02]  /*1820*/  IMAD R4, R5, c[0x0][0x2c4], R4 ;  /* 0x0000b10005047a24 */ /* 0x000fe400078e0204 */
[----:B------:R-:W-:Y:S02]  /*1830*/  IMAD.IADD R3, R3, 0x1, R6 ;  /* 0x0000000103037824 */ /* 0x000fe400078e0206 */
[----:B------:R-:W-:Y:S02]  /*1840*/  IMAD R5, R7, c[0x0][0x1b0], RZ ;  /* 0x00006c0007057a24 */ /* 0x000fe400078e02ff */
[----:B------:R-:W-:-:S04]  /*1850*/  IMAD.WIDE.U32 R2, R0, c[0x0][0x1b0], R2 ;  /* 0x00006c0000027a25 */ /* 0x000fc800078e0002 */
[----:B------:R-:W-:Y:S01]  /*1860*/  IMAD R6, R0, c[0x0][0x1b4], R5 ;  /* 0x00006d0000067a24 */ /* 0x000fe200078e0205 */
[----:B------:R-:W-:-:S04]  /*1870*/  SHF.R.S32.HI R5, RZ, 0x1f, R4 ;  /* 0x0000001fff057819 */ /* 0x000fc80000011404 */
[----:B------:R-:W-:Y:S01]  /*1880*/  IADD3 R3, R3, R6, RZ ;  /* 0x0000000603037210 */ /* 0x000fe20007ffe0ff */
[----:B------:R-:W-:-:S04]  /*1890*/  IMAD R0, R5, c[0x0][0x1a8], RZ ;  /* 0x00006a0005007a24 */ /* 0x000fc800078e02ff */
[C---:B------:R-:W-:Y:S02]  /*18a0*/  IMAD R0, R4.reuse, c[0x0][0x1ac], R0 ;  /* 0x00006b0004007a24 */ /* 0x040fe400078e0200 */
[----:B------:R-:W-:-:S04]  /*18b0*/  IMAD.WIDE.U32 R2, R4, c[0x0][0x1a8], R2 ;  /* 0x00006a0004027a25 */ /* 0x000fc800078e0002 */
[----:B------:R-:W-:Y:S01]  /*18c0*/  IMAD.IADD R7, R3, 0x1, R0 ;  /* 0x0000000103077824 */ /* 0x000fe200078e0200 */
[----:B------:R-:W-:Y:S02]  /*18d0*/  IADD3 R58, R221, -0x1, RZ ;  /* 0xffffffffdd3a7810 */ /* 0x000fe40007ffe0ff */
[----:B---3--:R-:W-:Y:S02]  /*18e0*/  ISETP.GE.AND P3, PT, R8, c[0x0][0x198], PT ;  /* 0x0000660008007a0c */ /* 0x008fe40003f66270 */
[C---:B------:R-:W-:Y:S02]  /*18f0*/  LEA R8, P0, R2.reuse, c[0x0][0x160], 0x1 ;  /* 0x0000580002087a11 */ /* 0x040fe400078008ff */
[----:B----4-:R-:W-:Y:S02]  /*1900*/  ISETP.GE.AND P5, PT, R9, c[0x0][0x198], PT ;  /* 0x0000660009007a0c */ /* 0x010fe40003fa6270 */
[----:B------:R-:W-:Y:S02]  /*1910*/  LEA.HI.X R7, R2, c[0x0][0x164], R7, 0x1, P0 ;  /* 0x0000590002077a11 */ /* 0x000fe400000f0c07 */
[----:B------:R-:W-:Y:S01]  /*1920*/  @!P1 MOV R10, R11 ;  /* 0x0000000b000a9202 */ /* 0x000fe20000000f00 */
[----:B------:R-:W-:Y:S06]  /*1930*/  BRA.DIV ~URZ, `(.L_x_1204) ;  /* 0x00010cb27f007947 */ /* 0x000fec000b800000 */
[----:B------:R1:W2:Y:S02]  /*1940*/  SHFL.IDX PT, R9, R7, RZ, 0x181f ;  /* 0x00181fff07097589 */ /* 0x0002a400000e0000 */
.L_x_1274:
[----:B------:R-:W-:Y:S05]  /*1950*/  BRA.DIV ~URZ, `(.L_x_1205) ;  /* 0x00010d027f007947 */ /* 0x000fea000b800000 */
[----:B------:R3:W4:Y:S02]  /*1960*/  SHFL.IDX PT, R0, R8, RZ, 0x181f ;  /* 0x00181fff08007589 */ /* 0x00072400000e0000 */
.L_x_1275:
[----:B---3--:R-:W3:Y:S04]  /*1970*/  LDL R3, [R1+0xac] ;  /* 0x0000ac0001037983 */ /* 0x008ee80000100800 */
[----:B------:R-:W1:Y:S01]  /*1980*/  S2R R4, SR_TID.X ;  /* 0x0000000000047919 */ /* 0x000e620000002100 */
[----:B------:R-:W-:-:S04]  /*1990*/  IMAD.MOV.U32 R11, RZ, RZ, c[0x0][0x2c4] ;  /* 0x0000b100ff0b7624 */ /* 0x000fc800078e00ff */
[----:B------:R-:W-:Y:S01]  /*19a0*/  IMAD R11, R11, c[0x0][0x168], RZ ;  /* 0x00005a000b0b7a24 */ /* 0x000fe200078e02ff */
[----:B-1----:R-:W-:-:S04]  /*19b0*/  SHF.R.S32.HI R2, RZ, 0x1f, R4 ;  /* 0x0000001fff027819 */ /* 0x002fc80000011404 */
[----:B------:R-:W-:-:S04]  /*19c0*/  LEA.HI R2, R2, R4, RZ, 0x3 ;  /* 0x0000000402027211 */ /* 0x000fc800078f18ff */
[----:B------:R-:W-:Y:S01]  /*19d0*/  SHF.R.S32.HI R2, RZ, 0x3, R2 ;  /* 0x00000003ff027819 */ /* 0x000fe20000011402 */
[----:B------:R-:W-:Y:S04]  /*19e0*/  BSSY B0, `(.L_x_1206) ;  /* 0x0000011000007945 */ /* 0x000fe80003800000 */
[----:B---3--:R-:W-:-:S05]  /*19f0*/  IMAD.IADD R6, R2, 0x1, R3 ;  /* 0x0000000102067824 */ /* 0x008fca00078e0203 */
[----:B------:R-:W-:-:S13]  /*1a00*/  ISETP.GE.AND P0, PT, R6, R11, PT ;  /* 0x0000000b0600720c */ /* 0x000fda0003f06270 */
[----:B------:R-:W-:Y:S05]  /*1a10*/  @P0 BRA `(.L_x_1207) ;  /* 0x000000d000000947 */ /* 0x000fea0003800000 */
[----:B------:R-:W3:Y:S04]  /*1a20*/  LDL R14, [R1+0xc] ;  /* 0x00000c00010e7983 */ /* 0x000ee80000100800 */
[----:B----4-:R-:W4:Y:S04]  /*1a30*/  LDL R12, [R1+0x1c] ;  /* 0x00001c00010c7983 */ /* 0x010f280000100800 */
[----:B--2---:R-:W2:Y:S04]  /*1a40*/  LDL R15, [R1+0xf8] ;  /* 0x0000f800010f7983 */ /* 0x004ea80000100800 */
[----:B------:R-:W2:Y:S01]  /*1a50*/  LDL R13, [R1+0xf4] ;  /* 0x0000f400010d7983 */ /* 0x000ea20000100800 */
[----:B---3--:R-:W-:-:S02]  /*1a60*/  LEA R4, P1, R14, R0, 0x1 ;  /* 0x000000000e047211 */ /* 0x008fc400078208ff */
[----:B----4-:R-:W-:Y:S02]  /*1a70*/  LEA R2, P0, R12, R0, 0x1 ;  /* 0x000000000c027211 */ /* 0x010fe400078008ff */
[-C--:B--2---:R-:W-:Y:S02]  /*1a80*/  LEA.HI.X R5, R14, R9.reuse, R15, 0x1, P1 ;  /* 0x000000090e057211 */ /* 0x084fe400008f0c0f */
[----:B------:R-:W-:-:S03]  /*1a90*/  LEA.HI.X R3, R12, R9, R13, 0x1, P0 ;  /* 0x000000090c037211 */ /* 0x000fc600000f0c0d */
[----:B------:R-:W-:Y:S01]  /*1aa0*/  @!PT LDS RZ, [RZ] ;  /* 0x00000000fffff984 */ /* 0x000fe20000000800 */
[----:B------:R-:W-:Y:S01]  /*1ab0*/  @!PT LDS RZ, [RZ] ;  /* 0x00000000fffff984 */ /* 0x000fe20000000800 */
[----:B------:R-:W-:Y:S01]  /*1ac0*/  @!PT LDS RZ, [RZ] ;  /* 0x00000000fffff984 */ /* 0x000fe20000000800 */
[----:B------:R1:W-:Y:S04]  /*1ad0*/  LDGSTS.E.BYPASS.LTC128B.128 [R252+0x8100], [R4.64], !P5 ;  /* 0x0810000004fc7fae */ /* 0x0003e8000e901d48 */
[----:B------:R1:W-:Y:S02]  /*1ae0*/  LDGSTS.E.BYPASS.LTC128B.128 [R252+0xc100], [R2.64], !P3 ;  /* 0x0c10000002fc7fae */ /* 0x0003e4000d901d48 */
.L_x_1207:
[----:B------:R-:W-:Y:S05]  /*1af0*/  BSYNC B0 ;  /* 0x0000000000007941 */ /* 0x000fea0003800000 */
.L_x_1206:
[----:B------:R-:W-:Y:S05]  /*1b00*/  BRA.DIV ~URZ, `(.L_x_1208) ;  /* 0x00010bc27f007947 */ /* 0x000fea000b800000 */
[----:B--2---:R2:W3:Y:S04]  /*1b10*/  SHFL.IDX PT, R9, R7, 0x1, 0x181f ;  /* 0x00381f0007097f89 */ /* 0x0044e800000e0000 */
[----:B----4-:R2:W4:Y:S02]  /*1b20*/  SHFL.IDX PT, R0, R8, 0x1, 0x181f ;  /* 0x00381f0008007f89 */ /* 0x01052400000e0000 */
.L_x_1276:
[----:B-1----:R-:W-:Y:S01]  /*1b30*/  IADD3 R2, R6, 0x10, RZ ;  /* 0x0000001006027810 */ /* 0x002fe20007ffe0ff */
[----:B------:R-:W-:Y:S03]  /*1b40*/  BSSY B0, `(.L_x_1209) ;  /* 0x0000010000007945 */ /* 0x000fe60003800000 */
[----:B------:R-:W-:-:S13]  /*1b50*/  ISETP.GE.AND P0, PT, R2, R11, PT ;  /* 0x0000000b0200720c */ /* 0x000fda0003f06270 */
[----:B------:R-:W-:Y:S05]  /*1b60*/  @P0 BRA `(.L_x_1210) ;  /* 0x000000d000000947 */ /* 0x000fea0003800000 */
[----:B--2---:R-:W2:Y:S04]  /*1b70*/  LDL R14, [R1+0xc] ;  /* 0x00000c00010e7983 */ /* 0x004ea80000100800 */
[----:B----4-:R-:W4:Y:S04]  /*1b80*/  LDL R12, [R1+0x1c] ;  /* 0x00001c00010c7983 */ /* 0x010f280000100800 */
[----:B---3--:R-:W3:Y:S04]  /*1b90*/  LDL R15, [R1+0xf8] ;  /* 0x0000f800010f7983 */ /* 0x008ee80000100800 */
[----:B------:R-:W3:Y:S01]  /*1ba0*/  LDL R13, [R1+0xf4] ;  /* 0x0000f400010d7983 */ /* 0x000ee20000100800 */
[----:B--2---:R-:W-:-:S02]  /*1bb0*/  LEA R4, P1, R14, R0, 0x1 ;  /* 0x000000000e047211 */ /* 0x004fc400078208ff */
[----:B----4-:R-:W-:Y:S02]  /*1bc0*/  LEA R2, P0, R12, R0, 0x1 ;  /* 0x000000000c027211 */ /* 0x010fe400078008ff */
[-C--:B---3--:R-:W-:Y:S02]  /*1bd0*/  LEA.HI.X R5, R14, R9.reuse, R15, 0x1, P1 ;  /* 0x000000090e057211 */ /* 0x088fe400008f0c0f */
[----:B------:R-:W-:-:S03]  /*1be0*/  LEA.HI.X R3, R12, R9, R13, 0x1, P0 ;  /* 0x000000090c037211 */ /* 0x000fc600000f0c0d */
[----:B------:R-:W-:Y:S01]  /*1bf0*/  @!PT LDS RZ, [RZ] ;  /* 0x00000000fffff984 */ /* 0x000fe20000000800 */
[----:B------:R-:W-:Y:S01]  /*1c00*/  @!PT LDS RZ, [RZ] ;  /* 0x00000000fffff984 */ /* 0x000fe20000000800 */
[----:B------:R-:W-:Y:S01]  /*1c10*/  @!PT LDS RZ, [RZ] ;  /* 0x00000000fffff984 */ /* 0x000fe20000000800 */
[----:B------:R1:W-:Y:S04]  /*1c20*/  LDGSTS.E.BYPASS.LTC128B.128 [R252+0x8900], [R4.64], !P5 ;  /* 0x0890000004fc7fae */ /* 0x0003e8000e901d48 */
[----:B------:R1:W-:Y:S02]  /*1c30*/  LDGSTS.E.BYPASS.LTC128B.128 [R252+0xc900], [R2.64], !P3 ;  /* 0x0c90000002fc7fae */ /* 0x0003e4000d901d48 */
.L_x_1210:
[----:B------:R-:W-:Y:S05]  /*1c40*/  BSYNC B0 ;  /* 0x0000000000007941 */ /* 0x000fea0003800000 */
.L_x_1209:
[----:B------:R-:W-:Y:S05]  /*1c50*/  BRA.DIV ~URZ, `(.L_x_1211) ;  /* 0x00010b627f007947 */ /* 0x000fea000b800000 */
[----:B---3--:R3:W1:Y:S02]  /*1c60*/  SHFL.IDX PT, R9, R7, 0x2, 0x181f ;  /* 0x00581f0007097f89 */ /* 0x00866400000e0000 */
.L_x_1277:
[----:B------:R-:W-:Y:S05]  /*1c70*/  BRA.DIV ~URZ, `(.L_x_1212) ;  /* 0x00010bc27f007947 */ /* 0x000fea000b800000 */
[----:B----4-:R4:W2:Y:S02]  /*1c80*/  SHFL.IDX PT, R0, R8, 0x2, 0x181f ;  /* 0x00581f0008007f89 */ /* 0x0108a400000e0000 */
.L_x_1278:
[----:B-1----:R-:W-:Y:S01]  /*1c90*/  IADD3 R2, R6, 0x20, RZ ;  /* 0x0000002006027810 */ /* 0x002fe20007ffe0ff */
[----:B------:R-:W-:Y:S03]  /*1ca0*/  BSSY B0, `(.L_x_1213) ;  /* 0x0000010000007945 */ /* 0x000fe60003800000 */
[----:B------:R-:W-:-:S13]  /*1cb0*/  ISETP.GE.AND P0, PT, R2, R11, PT ;  /* 0x0000000b0200720c */ /* 0x000fda0003f06270 */
[----:B------:R-:W-:Y:S05]  /*1cc0*/  @P0 BRA `(.L_x_1214) ;  /* 0x000000d000000947 */ /* 0x000fea0003800000 */
[----:B---3--:R-:W3:Y:S04]  /*1cd0*/  LDL R14, [R1+0xc] ;  /* 0x00000c00010e7983 */ /* 0x008ee80000100800 */
        /* <DEDUP_REMOVED lines=12> */
.L_x_1214:
[----:B------:R-:W-:Y:S05]  /*1da0*/  BSYNC B0 ;  /* 0x0000000000007941 */ /* 0x000fea0003800000 */
.L_x_1213:
[----:B------:R-:W-:Y:S05]  /*1db0*/  BRA.DIV ~URZ, `(.L_x_1215) ;  /* 0x00010b027f007947 */ /* 0x000fea000b800000 */
[----:B------:R1:W3:Y:S04]  /*1dc0*/  SHFL.IDX PT, R9, R7, 0x3, 0x181f ;  /* 0x00781f0007097f89 */ /* 0x0002e800000e0000 */
[----:B--2---:R1:W2:Y:S02]  /*1dd0*/  SHFL.IDX PT, R0, R8, 0x3, 0x181f ;  /* 0x00781f0008007f89 */ /* 0x0042a400000e0000 */
.L_x_1279:
[----:B-1----:R-:W-:Y:S01]  /*1de0*/  IADD3 R2, R6, 0x30, RZ ;  /* 0x0000003006027810 */ /* 0x002fe20007ffe0ff */
[----:B------:R-:W-:Y:S03]  /*1df0*/  BSSY B0, `(.L_x_1216) ;  /* 0x0000010000007945 */ /* 0x000fe60003800000 */
[----:B------:R-:W-:-:S13]  /*1e00*/  ISETP.GE.AND P0, PT, R2, R11, PT ;  /* 0x0000000b0200720c */ /* 0x000fda0003f06270 */
[----:B------:R-:W-:Y:S05]  /*1e10*/  @P0 BRA `(.L_x_1217) ;  /* 0x000000d000000947 */ /* 0x000fea0003800000 */
[----:B----4-:R-:W4:Y:S04]  /*1e20*/  LDL R14, [R1+0xc] ;  /* 0x00000c00010e7983 */ /* 0x010f280000100800 */
[----:B---3--:R-:W3:Y:S04]  /*1e30*/  LDL R12, [R1+0x1c] ;  /* 0x00001c00010c7983 */ /* 0x008ee80000100800 */
[----:B--2---:R-:W2:Y:S04]  /*1e40*/  LDL R15, [R1+0xf8] ;  /* 0x0000f800010f7983 */ /* 0x004ea80000100800 */
[----:B------:R-:W2:Y:S01]  /*1e50*/  LDL R13, [R1+0xf4] ;  /* 0x0000f400010d7983 */ /* 0x000ea20000100800 */
[----:B----4-:R-:W-:-:S02]  /*1e60*/  LEA R4, P1, R14, R0, 0x1 ;  /* 0x000000000e047211 */ /* 0x010fc400078208ff */
[----:B---3--:R-:W-:Y:S02]  /*1e70*/  LEA R2, P0, R12, R0, 0x1 ;  /* 0x000000000c027211 */ /* 0x008fe400078008ff */
[-C--:B--2---:R-:W-:Y:S02]  /*1e80*/  LEA.HI.X R5, R14, R9.reuse, R15, 0x1, P1 ;  /* 0x000000090e057211 */ /* 0x084fe400008f0c0f */
[----:B------:R-:W-:-:S03]  /*1e90*/  LEA.HI.X R3, R12, R9, R13, 0x1, P0 ;  /* 0x000000090c037211 */ /* 0x000fc600000f0c0d */
[----:B------:R-:W-:Y:S01]  /*1ea0*/  @!PT LDS RZ, [RZ] ;  /* 0x00000000fffff984 */ /* 0x000fe20000000800 */
[----:B------:R-:W-:Y:S01]  /*1eb0*/  @!PT LDS RZ, [RZ] ;  /* 0x00000000fffff984 */ /* 0x000fe20000000800 */
[----:B------:R-:W-:Y:S01]  /*1ec0*/  @!PT LDS RZ, [RZ] ;  /* 0x00000000fffff984 */ /* 0x000fe20000000800 */
[----:B------:R1:W-:Y:S04]  /*1ed0*/  LDGSTS.E.BYPASS.LTC128B.128 [R252+0x9900], [R4.64], !P5 ;  /* 0x0990000004fc7fae */ /* 0x0003e8000e901d48 */
[----:B------:R1:W-:Y:S02]  /*1ee0*/  LDGSTS.E.BYPASS.LTC128B.128 [R252+0xd900], [R2.64], !P3 ;  /* 0x0d90000002fc7fae */ /* 0x0003e4000d901d48 */
.L_x_1217:
[----:B------:R-:W-:Y:S05]  /*1ef0*/  BSYNC B0 ;  /* 0x0000000000007941 */ /* 0x000fea0003800000 */
.L_x_1216:
[----:B------:R-:W-:Y:S05]  /*1f00*/  BRA.DIV ~URZ, `(.L_x_1218) ;  /* 0x00010aa27f007947 */ /* 0x000fea000b800000 */
[----:B---3--:R3:W1:Y:S02]  /*1f10*/  SHFL.IDX PT, R9, R7, 0x4, 0x181f ;  /* 0x00981f0007097f89 */ /* 0x00866400000e0000 */
.L_x_1280:
[----:B------:R-:W-:Y:S05]  /*1f20*/  BRA.DIV ~URZ, `(.L_x_1219) ;  /* 0x00010b027f007947 */ /* 0x000fea000b800000 */
[----:B--2---:R2:W3:Y:S02]  /*1f30*/  SHFL.IDX PT, R0, R8, 0x4, 0x181f ;  /* 0x00981f0008007f89 */ /* 0x0044e400000e0000 */
.L_x_1281:
        /* <DEDUP_REMOVED lines=17> */
.L_x_1221:
[----:B------:R-:W-:Y:S05]  /*2050*/  BSYNC B0 ;  /* 0x0000000000007941 */ /* 0x000fea0003800000 */
.L_x_1220:
[----:B------:R-:W-:Y:S05]  /*2060*/  BRA.DIV ~URZ, `(.L_x_1222) ;  /* 0x00010a427f007947 */ /* 0x000fea000b800000 */
[----:B------:R1:W2:Y:S04]  /*2070*/  SHFL.IDX PT, R9, R7, 0x5, 0x181f ;  /* 0x00b81f0007097f89 */ /* 0x0002a800000e0000 */
[----:B---3--:R1:W3:Y:S02]  /*2080*/  SHFL.IDX PT, R0, R8, 0x5, 0x181f ;  /* 0x00b81f0008007f89 */ /* 0x0082e400000e0000 */
.L_x_1282:
        /* <DEDUP_REMOVED lines=17> */
.L_x_1224:
[----:B------:R-:W-:Y:S05]  /*21a0*/  BSYNC B0 ;  /* 0x0000000000007941 */ /* 0x000fea0003800000 */
.L_x_1223:
[----:B------:R-:W-:Y:S05]  /*21b0*/  BRA.DIV ~URZ, `(.L_x_1225) ;  /* 0x000109e27f007947 */ /* 0x000fea000b800000 */
[----:B--2---:R2:W1:Y:S02]  /*21c0*/  SHFL.IDX PT, R9, R7, 0x6, 0x181f ;  /* 0x00d81f0007097f89 */ /* 0x00446400000e0000 */
.L_x_1283:
[----:B------:R-:W-:Y:S05]  /*21d0*/  BRA.DIV ~URZ, `(.L_x_1226) ;  /* 0x00010a427f007947 */ /* 0x000fea000b800000 */
[----:B---3--:R3:W2:Y:S02]  /*21e0*/  SHFL.IDX PT, R0, R8, 0x6, 0x181f ;  /* 0x00d81f0008007f89 */ /* 0x0086a400000e0000 */
.L_x_1284:
        /* <DEDUP_REMOVED lines=17> */
.L_x_1228:
[----:B------:R-:W-:Y:S05]  /*2300*/  BSYNC B0 ;  /* 0x0000000000007941 */ /* 0x000fea0003800000 */
.L_x_1227:
[----:B------:R-:W-:Y:S05]  /*2310*/  BRA.DIV ~URZ, `(.L_x_1229) ;  /* 0x000109827f007947 */ /* 0x000fea000b800000 */
[----:B--2---:R-:W2:Y:S04]  /*2320*/  SHFL.IDX PT, R7, R7, 0x7, 0x181f ;  /* 0x00f81f0007077f89 */ /* 0x004ea800000e0000 */
[----:B------:R1:W3:Y:S02]  /*2330*/  SHFL.IDX PT, R0, R8, 0x7, 0x181f ;  /* 0x00f81f0008007f89 */ /* 0x0002e400000e0000 */
.L_x_1285:
[----:B----4-:R-:W4:Y:S04]  /*2340*/  LDL R23, [R1+0xc] ;  /* 0x00000c0001177983 */ /* 0x010f280000100800 */
[----:B---3--:R-:W3:Y:S04]  /*2350*/  LDL R30, [R1+0x1c] ;  /* 0x00001c00011e7983 */ /* 0x008ee80000100800 */
[----:B--2---:R-:W2:Y:S04]  /*2360*/  LDL R24, [R1+0xf8] ;  /* 0x0000f80001187983 */ /* 0x004ea80000100800 */
[----:B------:R-:W2:Y:S01]  /*2370*/  LDL R22, [R1+0xf4] ;  /* 0x0000f40001167983 */ /* 0x000ea20000100800 */
[----:B------:R-:W-:-:S04]  /*2380*/  IADD3 R6, R6, 0x70, RZ ;  /* 0x0000007006067810 */ /* 0x000fc80007ffe0ff */
[----:B------:R-:W-:Y:S01]  /*2390*/  ISETP.GE.AND P2, PT, R6, R11, PT ;  /* 0x0000000b0600720c */ /* 0x000fe20003f46270 */
[----:B------:R-:W1:Y:S01]  /*23a0*/  S2R R9, SR_TID.X ;  /* 0x0000000000097919 */ /* 0x000e620000002100 */
[----:B-----5:R-:W-:-:S05]  /*23b0*/  IMAD.WIDE.U32 R156, R10, c[0x0][0x2b0], RZ ;  /* 0x0000ac000a9c7a25 */ /* 0x020fca00078e00ff */
[----:B------:R2:W-:Y:S01]  /*23c0*/  STL.64 [R1+0x40], R156 ;  /* 0x0000409c01007387 */ /* 0x0005e20000100a00 */
[--C-:B-1----:R-:W-:Y:S02]  /*23d0*/  SHF.R.S32.HI R25, RZ, 0x1f, R9.reuse ;  /* 0x0000001fff197819 */ /* 0x102fe40000011409 */
[----:B------:R-:W-:Y:S02]  /*23e0*/  SHF.R.S32.HI R8, RZ, 0x1f, R9 ;  /* 0x0000001fff087819 */ /* 0x000fe40000011409 */
[-C--:B------:R-:W-:Y:S02]  /*23f0*/  LEA.HI R25, R25, R9.reuse, RZ, 0x3 ;  /* 0x0000000919197211 */ /* 0x080fe400078f18ff */
[----:B------:R-:W-:Y:S02]  /*2400*/  LEA.HI R8, R8, R9, RZ, 0x3 ;  /* 0x0000000908087211 */ /* 0x000fe400078f18ff */
[----:B------:R-:W-:Y:S02]  /*2410*/  LOP3.LUT R25, R25, 0xfffffff8, RZ, 0xc0, !PT ;  /* 0xfffffff819197812 */ /* 0x000fe400078ec0ff */
[----:B------:R-:W-:-:S03]  /*2420*/  SHF.R.S32.HI R8, RZ, 0x3, R8 ;  /* 0x00000003ff087819 */ /* 0x000fc60000011408 */
[----:B------:R-:W-:-:S04]  /*2430*/  IMAD.IADD R25, R9, 0x1, -R25 ;  /* 0x0000000109197824 */ /* 0x000fc800078e0a19 */
[----:B------:R-:W-:Y:S01]  /*2440*/  IMAD R59, R25, 0x10, R8 ;  /* 0x00000010193b7824 */ /* 0x000fe200078e0208 */
[-C--:B----4-:R-:W-:Y:S02]  /*2450*/  @!P2 LEA R4, P1, R23, R0.reuse, 0x1 ;  /* 0x000000001704a211 */ /* 0x090fe400078208ff */
[----:B---3--:R-:W-:Y:S02]  /*2460*/  @!P2 LEA R2, P0, R30, R0, 0x1 ;  /* 0x000000001e02a211 */ /* 0x008fe400078008ff */
[----:B------:R-:W-:-:S05]  /*2470*/  SHF.R.S32.HI R0, RZ, 0x1f, R10 ;  /* 0x0000001fff007819 */ /* 0x000fca000001140a */
[----:B------:R-:W-:-:S04]  /*2480*/  IMAD R0, R0, c[0x0][0x2b0], RZ ;  /* 0x0000ac0000007a24 */ /* 0x000fc800078e02ff */
[----:B------:R-:W-:-:S04]  /*2490*/  IMAD R0, R10, c[0x0][0x2b4], R0 ;  /* 0x0000ad000a007a24 */ /* 0x000fc800078e0200 */
[----:B------:R-:W-:-:S05]  /*24a0*/  IMAD.IADD R154, R157, 0x1, R0 ;  /* 0x000000019d9a7824 */ /* 0x000fca00078e0200 */
[----:B------:R1:W-:Y:S01]  /*24b0*/  STL [R1+0x58], R154 ;  /* 0x0000589a01007387 */ /* 0x0003e20000100800 */
[-C--:B--2---:R-:W-:Y:S02]  /*24c0*/  @!P2 LEA.HI.X R5, R23, R7.reuse, R24, 0x1, P1 ;  /* 0x000000071705a211 */ /* 0x084fe400008f0c18 */
[----:B------:R-:W-:-:S03]  /*24d0*/  @!P2 LEA.HI.X R3, R30, R7, R22, 0x1, P0 ;  /* 0x000000071e03a211 */ /* 0x000fc600000f0c16 */
[----:B------:R-:W-:Y:S01]  /*24e0*/  @!PT LDS RZ, [RZ] ;  /* 0x00000000fffff984 */ /* 0x000fe20000000800 */
[----:B------:R-:W-:Y:S01]  /*24f0*/  @!PT LDS RZ, [RZ] ;  /* 0x00000000fffff984 */ /* 0x000fe20000000800 */
[----:B------:R-:W-:Y:S01]  /*2500*/  @!PT LDS RZ, [RZ] ;  /* 0x00000000fffff984 */ /* 0x000fe20000000800 */
[----:B------:R1:W-:Y:S04]  /*2510*/  @!P2 LDGSTS.E.BYPASS.LTC128B.128 [R252+0xb900], [R4.64], !P5 ;  /* 0x0b90000004fcafae */ /* 0x0003e8000e901d48 */
[----:B------:R1:W-:Y:S04]  /*2520*/  @!P2 LDGSTS.E.BYPASS.LTC128B.128 [R252+0xf900], [R2.64], !P3 ;  /* 0x0f90000002fcafae */ /* 0x0003e8000d901d48 */
[----:B------:R-:W0:Y:S01]  /*2530*/  LDGDEPBAR ;  /* 0x00000000000079af */ /* 0x000e220000000000 */
[----:B------:R-:W-:Y:S02]  /*2540*/  WARPSYNC 0xffffffff ;  /* 0xffffffff00007948 */ /* 0x000fe40003800000 */
[----:B------:R-:W2:Y:S01]  /*2550*/  LDL R155, [R1+0x48] ;  /* 0x00004800019b7983 */ /* 0x000ea20000100800 */
[----:B------:R-:W-:-:S02]  /*2560*/  IMAD.MOV.U32 R0, RZ, RZ, c[0x0][0x2b8] ;  /* 0x0000ae00ff007624 */ /* 0x000fc400078e00ff */
[----:B-1----:R-:W-:Y:S01]  /*2570*/  IMAD R2, R58, 0x40, R59 ;  /* 0x000000403a027824 */ /* 0x002fe200078e023b */
[----:B------:R-:W3:Y:S02]  /*2580*/  LDL R27, [R1+0x68] ;  /* 0x00006800011b7983 */ /* 0x000ee40000100800 */
[----:B------:R-:W-:Y:S02]  /*2590*/  ISETP.NE.AND P3, PT, R0, 0x1, PT ;  /* 0x000000010000780c */ /* 0x000fe40003f65270 */
[----:B------:R-:W-:-:S04]  /*25a0*/  ISETP.GE.AND P1, PT, R2, R222, PT ;  /* 0x000000de0200720c */ /* 0x000fc80003f26270 */
[----:B------:R-:W-:Y:S01]  /*25b0*/  ISETP.GT.OR P1, PT, R59, 0x3f, P1 ;  /* 0x0000003f3b00780c */ /* 0x000fe20000f24670 */
[----:B------:R-:W-:Y:S01]  /*25c0*/  IMAD.MOV.U32 R26, RZ, RZ, RZ ;  /* 0x000000ffff1a7224 */ /* 0x000fe200078e00ff */
[----:B------:R-:W-:Y:S01]  /*25d0*/  BAR.SYNC.DEFER_BLOCKING 0x0 ;  /* 0x0000000000007b1d */ /* 0x000fe20000010000 */
[----:B--2---:R-:W-:-:S04]  /*25e0*/  IMAD.IADD R2, R2, 0x1, R155 ;  /* 0x0000000102027824 */ /* 0x004fc800078e029b */
        /* <DEDUP_REMOVED lines=9> */
[----:B------:R-:W-:-:S05]  /*2680*/  IMAD R14, R0, c[0x0][0x2b8], R2 ;  /* 0x0000ae00000e7a24 */ /* 0x000fca00078e0202 */
[----:B------:R-:W-:Y:S01]  /*2690*/  SHF.R.S32.HI R13, RZ, 0x1f, R14 ;  /* 0x0000001fff0d7819 */ /* 0x000fe2000001140e */
[----:B------:R-:W-:-:S04]  /*26a0*/  IMAD.WIDE.U32 R2, R14, c[0x0][0x1e0], RZ ;  /* 0x000078000e027a25 */ /* 0x000fc800078e00ff */
[----:B------:R-:W-:-:S04]  /*26b0*/  IMAD R0, R13, c[0x0][0x1e0], RZ ;  /* 0x000078000d007a24 */ /* 0x000fc800078e02ff */
[----:B------:R-:W-:-:S04]  /*26c0*/  IMAD R0, R14, c[0x0][0x1e4], R0 ;  /* 0x000079000e007a24 */ /* 0x000fc800078e0200 */
[----:B------:R-:W-:Y:S02]  /*26d0*/  IMAD.IADD R3, R3, 0x1, R0 ;  /* 0x0000000103037824 */ /* 0x000fe400078e0200 */
[----:B------:R-:W-:Y:S02]  /*26e0*/  IMAD R0, R21, c[0x0][0x1e8], RZ ;  /* 0x00007a0015007a24 */ /* 0x000fe400078e02ff */
[----:B---3--:R-:W-:-:S04]  /*26f0*/  IMAD.WIDE.U32 R152, R27, c[0x0][0x1e8], RZ ;  /* 0x00007a001b987a25 */ /* 0x008fc800078e00ff */
[----:B------:R-:W-:-:S04]  /*2700*/  IMAD R0, R27, c[0x0][0x1ec], R0 ;  /* 0x00007b001b007a24 */ /* 0x000fc800078e0200 */
[----:B------:R-:W-:Y:S02]  /*2710*/  IMAD.IADD R151, R153, 0x1, R0 ;  /* 0x0000000199977824 */ /* 0x000fe400078e0200 */
[----:B------:R-:W-:-:S04]  /*2720*/  IMAD R148, R58, -0x40, R222 ;  /* 0xffffffc03a947824 */ /* 0x000fc800078e02de */
[----:B------:R-:W-:-:S05]  /*2730*/  IMAD.IADD R28, R148, 0x1, -R8 ;  /* 0x00000001941c7824 */ /* 0x000fca00078e0a08 */
[C---:B------:R-:W-:Y:S02]  /*2740*/  ISETP.GE.AND P5, PT, R28.reuse, 0x1, PT ;  /* 0x000000011c00780c */ /* 0x040fe40003fa6270 */
[----:B------:R-:W-:-:S11]  /*2750*/  ISETP.GE.AND P2, PT, R28, 0x11, PT ;  /* 0x000000111c00780c */ /* 0x000fd60003f46270 */
[C---:B------:R-:W-:Y:S01]  /*2760*/  @P5 ISETP.GE.AND P1, PT, R23.reuse, c[0x0][0x1d4], PT ;  /* 0x0000750017005a0c */ /* 0x040fe20003f26270 */
[----:B------:R-:W-:Y:S01]  /*2770*/  STL [R1+0x8], R14 ;  /* 0x0000080e01007387 */ /* 0x000fe20000100800 */
[C---:B------:R-:W-:Y:S02]  /*2780*/  IMAD.SHL.U32 R149, R23.reuse, 0x2, RZ ;  /* 0x0000000217957824 */ /* 0x040fe400078e00ff */
[----:B------:R-:W-:Y:S01]  /*2790*/  IMAD.SHL.U32 R150, R30, 0x2, RZ ;  /* 0x000000021e967824 */ /* 0x000fe200078e00ff */
[----:B------:R-:W-:Y:S02]  /*27a0*/  SHF.L.U64.HI R57, R23, 0x1, R24 ;  /* 0x0000000117397819 */ /* 0x000fe40000010218 */
[----:B------:R-:W-:Y:S02]  /*27b0*/  IADD3 R243, R232, 0x20, RZ ;  /* 0x00000020e8f37810 */ /* 0x000fe40007ffe0ff */
[----:B------:R-:W-:Y:S02]  /*27c0*/  SHF.L.U64.HI R56, R30, 0x1, R22 ;  /* 0x000000011e387819 */ /* 0x000fe40000010216 */
[----:B--2---:R-:W-:Y:S01]  /*27d0*/  SHF.R.S32.HI R20, RZ, 0x1f, R26 ;  /* 0x0000001fff147819 */ /* 0x004fe2000001141a */
[----:B------:R-:W-:-:S04]  /*27e0*/  IMAD.WIDE.U32 R2, R26, c[0x0][0x1f0], R2 ;  /* 0x00007c001a027a25 */ /* 0x000fc800078e0002 */
[----:B------:R-:W-:Y:S01]  /*27f0*/  IMAD R4, R20, c[0x0][0x1f0], RZ ;  /* 0x00007c0014047a24 */ /* 0x000fe200078e02ff */
[----:B------:R-:W-:-:S03]  /*2800*/  IADD3 R2, P0, R2, R152, RZ ;  /* 0x0000009802027210 */ /* 0x000fc60007f1e0ff */
[----:B------:R-:W-:-:S05]  /*2810*/  IMAD R0, R26, c[0x0][0x1f4], R4 ;  /* 0x00007d001a007a24 */ /* 0x000fca00078e0204 */
[----:B------:R-:W-:Y:S02]  /*2820*/  IADD3.X R3, R151, R3, R0, P0, !PT ;  /* 0x0000000397037210 */ /* 0x000fe400007fe400 */
[----:B------:R-:W-:-:S04]  /*2830*/  LEA R0, P0, R2, c[0x0][0x1c8], 0x1 ;  /* 0x0000720002007a11 */ /* 0x000fc800078008ff */
[----:B------:R-:W-:Y:S01]  /*2840*/  LEA.HI.X R12, R2, c[0x0][0x1cc], R3, 0x1, P0 ;  /* 0x00007300020c7a11 */ /* 0x000fe200000f0c03 */
[----:B------:R-:W1:Y:S04]  /*2850*/  SHFL.IDX PT, R4, R0, RZ, 0x181f ;  /* 0x00181fff00047589 */ /* 0x000e6800000e0000 */
[----:B------:R-:W2:Y:S04]  /*2860*/  SHFL.IDX PT, R7, R12, RZ, 0x181f ;  /* 0x00181fff0c077589 */ /* 0x000ea800000e0000 */
[----:B------:R-:W3:Y:S04]  /*2870*/  SHFL.IDX PT, R5, R0, 0x1, 0x181f ;  /* 0x00381f0000057f89 */ /* 0x000ee800000e0000 */
[----:B------:R-:W4:Y:S04]  /*2880*/  SHFL.IDX PT, R10, R12, 0x1, 0x181f ;  /* 0x00381f000c0a7f89 */ /* 0x000f2800000e0000 */
[----:B------:R-:W5:Y:S01]  /*2890*/  SHFL.IDX PT, R9, R0, 0x2, 0x181f ;  /* 0x00581f0000097f89 */ /* 0x000f6200000e0000 */
[----:B-1----:R-:W-:-:S04]  /*28a0*/  @P5 LEA R2, P0, R23, R4, 0x1 ;  /* 0x0000000417025211 */ /* 0x002fc800078008ff */
[C---:B--2---:R-:W-:Y:S01]  /*28b0*/  @P5 LEA.HI.X R3, R23.reuse, R7, R24, 0x1, P0 ;  /* 0x0000000717035211 */ /* 0x044fe200000f0c18 */
[----:B------:R-:W1:Y:S04]  /*28c0*/  SHFL.IDX PT, R11, R12, 0x2, 0x181f ;  /* 0x00581f000c0b7f89 */ /* 0x000e6800000e0000 */
[----:B------:R2:W-:Y:S01]  /*28d0*/  @P5 LDGSTS.E.BYPASS.LTC128B.128 [R252+0x4100], [R2.64], !P1 ;  /* 0x0410000002fc5fae */ /* 0x0005e2000c901d48 */
[----:B---3--:R-:W-:Y:S02]  /*28e0*/  @P2 LEA R6, P6, R23, R5, 0x1 ;  /* 0x0000000517062211 */ /* 0x008fe400078c08ff */
[C---:B------:R-:W-:Y:S01]  /*28f0*/  @P5 ISETP.GE.AND P0, PT, R30.reuse, c[0x0][0x1d4], PT ;  /* 0x000075001e005a0c */ /* 0x040fe20003f06270 */
[----:B------:R-:W3:Y:S04]  /*2900*/  SHFL.IDX PT, R8, R0, 0x3, 0x181f ;  /* 0x00781f0000087f89 */ /* 0x000ee800000e0000 */
[----:B------:R-:W1:Y:S01]  /*2910*/  SHFL.IDX PT, R0, R12, 0x3, 0x181f ;  /* 0x00781f000c007f89 */ /* 0x000e6200000e0000 */
[----:B--2---:R-:W-:-:S04]  /*2920*/  @P5 LEA R2, P1, R30, R4, 0x1 ;  /* 0x000000041e025211 */ /* 0x004fc800078208ff */
[----:B------:R-:W-:Y:S02]  /*2930*/  @P5 LEA.HI.X R3, R30, R7, R22, 0x1, P1 ;  /* 0x000000071e035211 */ /* 0x000fe400008f0c16 */
[C---:B----4-:R-:W-:Y:S02]  /*2940*/  @P2 LEA.HI.X R7, R23.reuse, R10, R24, 0x1, P6 ;  /* 0x0000000a17072211 */ /* 0x050fe400030f0c18 */
[----:B------:R-:W-:Y:S01]  /*2950*/  ISETP.GE.AND P6, PT, R28, 0x21, PT ;  /* 0x000000211c00780c */ /* 0x000fe20003fc6270 */
[----:B------:R5:W-:Y:S01]  /*2960*/  @P5 LDGSTS.E.BYPASS.LTC128B.128 [R252+0x6100], [R2.64], !P0 ;  /* 0x0610000002fc5fae */ /* 0x000be2000c101d48 */
[----:B------:R-:W-:Y:S02]  /*2970*/  @P2 ISETP.GE.AND P1, PT, R23, c[0x0][0x1d4], PT ;  /* 0x0000750017002a0c */ /* 0x000fe40003f26270 */
[----:B------:R-:W-:-:S04]  /*2980*/  @P2 LEA R4, P0, R30, R5, 0x1 ;  /* 0x000000051e042211 */ /* 0x000fc800078008ff */
[----:B------:R-:W-:-:S07]  /*2990*/  @P2 LEA.HI.X R5, R30, R10, R22, 0x1, P0 ;  /* 0x0000000a1e052211 */ /* 0x000fce00000f0c16 */
[----:B------:R2:W-:Y:S01]  /*29a0*/  @P2 LDGSTS.E.BYPASS.LTC128B.128 [R252+0x4900], [R6.64], !P1 ;  /* 0x0490000006fc2fae */ /* 0x0005e2000c901d48 */
[----:B------:R-:W-:Y:S02]  /*29b0*/  @P2 ISETP.GE.AND P1, PT, R30, c[0x0][0x1d4], PT ;  /* 0x000075001e002a0c */ /* 0x000fe40003f26270 */
[C---:B------:R-:W-:Y:S02]  /*29c0*/  @P6 ISETP.GE.AND P0, PT, R23.reuse, c[0x0][0x1d4], PT ;  /* 0x0000750017006a0c */ /* 0x040fe40003f06270 */
[----:B-----5:R-:W-:-:S09]  /*29d0*/  @P6 LEA R2, P5, R23, R9, 0x1 ;  /* 0x0000000917026211 */ /* 0x020fd200078a08ff */
[----:B------:R3:W-:Y:S01]  /*29e0*/  @P2 LDGSTS.E.BYPASS.LTC128B.128 [R252+0x6900], [R4.64], !P1 ;  /* 0x0690000004fc2fae */ /* 0x0007e2000c901d48 */
[----:B-1----:R-:W-:Y:S02]  /*29f0*/  @P6 LEA.HI.X R3, R23, R11, R24, 0x1, P5 ;  /* 0x0000000b17036211 */ /* 0x002fe400028f0c18 */
[----:B------:R-:W-:-:S03]  /*2a00*/  ISETP.GE.AND P5, PT, R28, 0x31, PT ;  /* 0x000000311c00780c */ /* 0x000fc60003fa6270 */
[----:B------:R1:W-:Y:S01]  /*2a10*/  @P6 LDGSTS.E.BYPASS.LTC128B.128 [R252+0x5100], [R2.64], !P0 ;  /* 0x0510000002fc6fae */ /* 0x0003e2000c101d48 */
[----:B--2---:R-:W-:-:S04]  /*2a20*/  @P6 LEA R6, P2, R30, R9, 0x1 ;  /* 0x000000091e066211 */ /* 0x004fc800078408ff */
[C---:B------:R-:W-:Y:S02]  /*2a30*/  @P6 LEA.HI.X R7, R30.reuse, R11, R22, 0x1, P2 ;  /* 0x0000000b1e076211 */ /* 0x040fe400010f0c16 */
[----:B------:R-:W-:-:S03]  /*2a40*/  @P6 ISETP.GE.AND P2, PT, R30, c[0x0][0x1d4], PT ;  /* 0x000075001e006a0c */ /* 0x000fc60003f46270 */
[----:B---3--:R-:W-:-:S04]  /*2a50*/  @P5 LEA R4, P1, R23, R8, 0x1 ;  /* 0x0000000817045211 */ /* 0x008fc800078208ff */
[----:B------:R-:W-:-:S06]  /*2a60*/  @P5 LEA.HI.X R5, R23, R0, R24, 0x1, P1 ;  /* 0x0000000017055211 */ /* 0x000fcc00008f0c18 */
[----:B------:R2:W-:Y:S01]  /*2a70*/  @P6 LDGSTS.E.BYPASS.LTC128B.128 [R252+0x7100], [R6.64], !P2 ;  /* 0x0710000006fc6fae */ /* 0x0005e2000d101d48 */
[C---:B-1----:R-:W-:Y:S02]  /*2a80*/  @P5 LEA R2, P0, R30.reuse, R8, 0x1 ;  /* 0x000000081e025211 */ /* 0x042fe400078008ff */
[----:B------:R-:W-:Y:S02]  /*2a90*/  @P5 ISETP.GE.AND P1, PT, R23, c[0x0][0x1d4], PT ;  /* 0x0000750017005a0c */ /* 0x000fe40003f26270 */
[C---:B------:R-:W-:Y:S02]  /*2aa0*/  @P5 LEA.HI.X R3, R30.reuse, R0, R22, 0x1, P0 ;  /* 0x000000001e035211 */ /* 0x040fe400000f0c16 */
[----:B------:R-:W-:-:S09]  /*2ab0*/  @P5 ISETP.GE.AND P0, PT, R30, c[0x0][0x1d4], PT ;  /* 0x000075001e005a0c */ /* 0x000fd20003f06270 */
[----:B------:R2:W-:Y:S04]  /*2ac0*/  @P5 LDGSTS.E.BYPASS.LTC128B.128 [R252+0x5900], [R4.64], !P1 ;  /* 0x0590000004fc5fae */ /* 0x0005e8000c901d48 */
[----:B------:R1:W-:Y:S04]  /*2ad0*/  @P5 LDGSTS.E.BYPASS.LTC128B.128 [R252+0x7900], [R2.64], !P0 ;  /* 0x0790000002fc5fae */ /* 0x0003e8000c101d48 */
[----:B------:R-:W0:Y:S01]  /*2ae0*/  LDGDEPBAR ;  /* 0x00000000000079af */ /* 0x000e220000000000 */
[----:B------:R-:W-:-:S04]  /*2af0*/  IMAD R0, R13, c[0x0][0x208], RZ ;  /* 0x000082000d007a24 */ /* 0x000fc800078e02ff */
[----:B------:R-:W-:Y:S01]  /*2b00*/  IMAD R0, R14, c[0x0][0x20c], R0 ;  /* 0x000083000e007a24 */ /* 0x000fe200078e0200 */
[----:B------:R-:W-:-:S04]  /*2b10*/  DEPBAR.LE SB0, 0x1 ;  /* 0x000080400000791a */ /* 0x000fc80000000000 */
[----:B------:R-:W-:-:S04]  /*2b20*/  DEPBAR.LE SB0, 0x0 ;  /* 0x000080000000791a */ /* 0x000fc80000000000 */
[----:B------:R-:W-:Y:S01]  /*2b30*/  BAR.SYNC.DEFER_BLOCKING 0x0 ;  /* 0x0000000000007b1d */ /* 0x000fe20000010000 */
[----:B-1----:R-:W-:-:S04]  /*2b40*/  IMAD.WIDE.U32 R2, R14, c[0x0][0x208], RZ ;  /* 0x000082000e027a25 */ /* 0x002fc800078e00ff */
[----:B------:R-:W-:Y:S02]  /*2b50*/  IMAD.IADD R3, R3, 0x1, R0 ;  /* 0x0000000103037824 */ /* 0x000fe400078e0200 */
[----:B------:R-:W-:Y:S02]  /*2b60*/  IMAD R0, R21, c[0x0][0x210], RZ ;  /* 0x0000840015007a24 */ /* 0x000fe400078e02ff */
[----:B------:R-:W-:-:S04]  /*2b70*/  IMAD.WIDE.U32 R10, R27, c[0x0][0x210], RZ ;  /* 0x000084001b0a7a25 */ /* 0x000fc800078e00ff */
[----:B------:R-:W-:Y:S02]  /*2b80*/  IMAD R0, R27, c[0x0][0x214], R0 ;  /* 0x000085001b007a24 */ /* 0x000fe400078e0200 */
[----:B------:R-:W-:Y:S02]  /*2b90*/  IMAD R8, R20, c[0x0][0x218], RZ ;  /* 0x0000860014087a24 */ /* 0x000fe400078e02ff */
[C---:B------:R-:W-:Y:S01]  /*2ba0*/  IMAD.WIDE.U32 R2, R26.reuse, c[0x0][0x218], R2 ;  /* 0x000086001a027a25 */ /* 0x040fe200078e0002 */
[----:B------:R-:W-:Y:S03]  /*2bb0*/  STL [R1], R26 ;  /* 0x0000001a01007387 */ /* 0x000fe60000100800 */
[----:B------:R-:W-:Y:S01]  /*2bc0*/  IMAD.IADD R9, R11, 0x1, R0 ;  /* 0x000000010b097824 */ /* 0x000fe200078e0200 */
[----:B------:R-:W-:Y:S01]  /*2bd0*/  STL.64 [R1+0x38], R152 ;  /* 0x0000389801007387 */ /* 0x000fe20000100a00 */
[----:B------:R-:W-:Y:S01]  /*2be0*/  IMAD R0, R26, c[0x0][0x21c], R8 ;  /* 0x000087001a007a24 */ /* 0x000fe200078e0208 */
[----:B------:R-:W-:-:S02]  /*2bf0*/  IADD3 R2, P0, R2, R10, RZ ;  /* 0x0000000a02027210 */ /* 0x000fc40007f1e0ff */
[----:B--2---:R-:W-:Y:S04]  /*2c00*/  LDSM.16.M88.4 R4, [R239+0x2000] ;  /* 0x00200000ef04783b */ /* 0x004fe80000000200 */
[----:B------:R-:W-:Y:S04]  /*2c10*/  LDSM.16.M88.4 R16, [R232] ;  /* 0x00000000e810783b */ /* 0x000fe80000000200 */
[----:B------:R-:W-:Y:S01]  /*2c20*/  LDSM.16.M88.4 R12, [R239] ;  /* 0x00000000ef0c783b */ /* 0x000fe20000000200 */
[----:B------:R-:W-:-:S03]  /*2c30*/  IADD3.X R3, R9, R3, R0, P0, !PT ;  /* 0x0000000309037210 */ /* 0x000fc600007fe400 */
[----:B------:R-:W-:Y:S01]  /*2c40*/  STL [R1+0x4c], R151 ;  /* 0x00004c9701007387 */ /* 0x000fe20000100800 */
[----:B------:R-:W-:-:S03]  /*2c50*/  LEA R0, P0, R2, c[0x0][0x1f8], 0x1 ;  /* 0x00007e0002007a11 */ /* 0x000fc600078008ff */
[----:B------:R-:W-:Y:S04]  /*2c60*/  STL.64 [R1+0x50], R10 ;  /* 0x0000500a01007387 */ /* 0x000fe80000100a00 */
[----:B------:R-:W-:Y:S04]  /*2c70*/  STL [R1+0x5c], R9 ;  /* 0x00005c0901007387 */ /* 0x000fe80000100800 */
[----:B------:R-:W2:Y:S01]  /*2c80*/  LDL R158, [R1+0x28] ;  /* 0x00002800019e7983 */ /* 0x000ea20000100800 */
[----:B------:R-:W-:-:S03]  /*2c90*/  LEA.HI.X R20, R2, c[0x0][0x1fc], R3, 0x1, P0 ;  /* 0x00007f0002147a11 */ /* 0x000fc600000f0c03 */
[----:B------:R-:W1:Y:S04]  /*2ca0*/  SHFL.IDX PT, R3, R0, RZ, 0x181f ;  /* 0x00181fff00037589 */ /* 0x000e6800000e0000 */
[----:B------:R-:W3:Y:S04]  /*2cb0*/  SHFL.IDX PT, R2, R0, 0x1, 0x181f ;  /* 0x00381f0000027f89 */ /* 0x000ee800000e0000 */
[----:B------:R-:W4:Y:S04]  /*2cc0*/  SHFL.IDX PT, R8, R20, RZ, 0x181f ;  /* 0x00181fff14087589 */ /* 0x000f2800000e0000 */
[----:B------:R-:W-:Y:S04]  /*2cd0*/  LDSM.16.M88.4 R32, [R232+0x800] ;  /* 0x00080000e820783b */ /* 0x000fe80000000200 */
[----:B------:R-:W-:Y:S04]  /*2ce0*/  LDSM.16.M88.4 R40, [R232+0x1000] ;  /* 0x00100000e828783b */ /* 0x000fe80000000200 */
[----:B------:R-:W-:Y:S04]  /*2cf0*/  LDSM.16.M88.4 R48, [R232+0x1800] ;  /* 0x00180000e830783b */ /* 0x000fe80000000200 */
[----:B------:R-:W-:Y:S01]  /*2d00*/  SHFL.IDX PT, R9, R0, 0x2, 0x181f ;  /* 0x00581f0000097f89 */ /* 0x000fe200000e0000 */
[----:B------:R-:W-:-:S03]  /*2d10*/  R2P PR, R25, 0x6 ;  /* 0x0000000619007804 */ /* 0x000fc60000000000 */
[----:B------:R-:W5:Y:S04]  /*2d20*/  SHFL.IDX PT, R10, R20, 0x1, 0x181f ;  /* 0x00381f00140a7f89 */ /* 0x000f6800000e0000 */
[----:B------:R-:W5:Y:S04]  /*2d30*/  SHFL.IDX PT, R11, R20, 0x2, 0x181f ;  /* 0x00581f00140b7f89 */ /* 0x000f6800000e0000 */
[----:B------:R-:W5:Y:S04]  /*2d40*/  SHFL.IDX PT, R0, R0, 0x3, 0x181f ;  /* 0x00781f0000007f89 */ /* 0x000f6800000e0000 */
[----:B------:R5:W5:Y:S01]  /*2d50*/  SHFL.IDX PT, R29, R20, 0x3, 0x181f ;  /* 0x00781f00141d7f89 */ /* 0x000b6200000e0000 */
[----:B-1----:R-:W-:-:S02]  /*2d60*/  IADD3 R26, P5, R3, R149, RZ ;  /* 0x00000095031a7210 */ /* 0x002fc40007fbe0ff */
[----:B------:R-:W-:Y:S02]  /*2d70*/  @P1 IADD3 R243, R232, -0x20, RZ ;  /* 0xffffffe0e8f31810 */ /* 0x000fe40007ffe0ff */
[-C--:B------:R-:W-:Y:S01]  /*2d80*/  IADD3 R24, P1, R3, R150.reuse, RZ ;  /* 0x0000009603187210 */ /* 0x080fe20007f3e0ff */
[-C--:B------:R-:W-:Y:S01]  /*2d90*/  HMMA.16816.F32.BF16 R52, R4, R16.reuse, RZ ;  /* 0x000000100434723c */ /* 0x080fe200000418ff */
[----:B---3--:R-:W-:Y:S01]  /*2da0*/  IADD3 R22, P6, R2, R149, RZ ;  /* 0x0000009502167210 */ /* 0x008fe20007fde0ff */
[C-C-:B----4-:R-:W-:Y:S01]  /*2db0*/  IMAD.X R27, R8.reuse, 0x1, R57.reuse, P5 ;  /* 0x00000001081b7824 */ /* 0x150fe200028e0639 */
[----:B------:R-:W-:Y:S01]  /*2dc0*/  ISETP.GE.AND P0, PT, R23, c[0x0][0x1d4], PT ;  /* 0x0000750017007a0c */ /* 0x000fe20003f06270 */
[----:B------:R-:W-:Y:S01]  /*2dd0*/  IMAD.X R25, R8, 0x1, R56, P1 ;  /* 0x0000000108197824 */ /* 0x000fe200008e0638 */
[----:B------:R-:W-:Y:S03]  /*2de0*/  LDSM.16.M88.4 R44, [R243] ;  /* 0x00000000f32c783b */ /* 0x000fe60000000200 */
[----:B------:R-:W-:Y:S01]  /*2df0*/  HMMA.16816.F32.BF16 R96, R12, R16, RZ ;  /* 0x000000100c60723c */ /* 0x000fe200000418ff */
[----:B-----5:R-:W-:Y:S01]  /*2e00*/  IMAD.X R23, R10, 0x1, R57, P6 ;  /* 0x000000010a177824 */ /* 0x020fe200030e0639 */
[----:B------:R-:W-:Y:S05]  /*2e10*/  LDSM.16.M88.4 R36, [R243+0x800] ;  /* 0x00080000f324783b */ /* 0x000fea0000000200 */
[----:B------:R-:W-:-:S02]  /*2e20*/  IADD3 R16, P5, R2, R150, RZ ;  /* 0x0000009602107210 */ /* 0x000fc40007fbe0ff */
[CC--:B------:R-:W-:Y:S02]  /*2e30*/  IADD3 R2, P1, R9.reuse, R149.reuse, RZ ;  /* 0x0000009509027210 */ /* 0x0c0fe40007f3e0ff */
[----:B------:R-:W-:Y:S01]  /*2e40*/  IADD3 R20, P6, R9, R150, RZ ;  /* 0x0000009609147210 */ /* 0x000fe20007fde0ff */
[--C-:B------:R-:W-:Y:S01]  /*2e50*/  IMAD.X R17, R10, 0x1, R56.reuse, P5 ;  /* 0x000000010a117824 */ /* 0x100fe200028e0638 */
[----:B------:R-:W-:Y:S01]  /*2e60*/  ISETP.LT.OR P5, PT, R28, 0x1, P0 ;  /* 0x000000011c00780c */ /* 0x000fe200007a1670 */
[-C--:B------:R-:W-:Y:S01]  /*2e70*/  HMMA.16816.F32.BF16 R100, R4, R18.reuse, RZ ;  /* 0x000000120464723c */ /* 0x080fe200000418ff */
[C-C-:B------:R-:W-:Y:S02]  /*2e80*/  IMAD.X R3, R11.reuse, 0x1, R57.reuse, P1 ;  /* 0x000000010b037824 */ /* 0x140fe400008e0639 */
[----:B------:R-:W-:Y:S01]  /*2e90*/  IMAD.X R21, R11, 0x1, R56, P6 ;  /* 0x000000010b157824 */ /* 0x000fe200030e0638 */
[----:B------:R-:W-:Y:S01]  /*2ea0*/  ISETP.GE.AND P6, PT, R30, c[0x0][0x1d4], PT ;  /* 0x000075001e007a0c */ /* 0x000fe20003fc6270 */
[----:B------:R-:W-:Y:S03]  /*2eb0*/  LDSM.16.M88.4 R8, [R241] ;  /* 0x00000000f108783b */ /* 0x000fe60000000200 */
[----:B------:R-:W-:Y:S07]  /*2ec0*/  HMMA.16816.F32.BF16 R80, R12, R18, RZ ;  /* 0x000000120c50723c */ /* 0x000fee00000418ff */
[----:B------:R-:W-:Y:S01]  /*2ed0*/  IADD3 R18, P1, R0, R149, RZ ;  /* 0x0000009500127210 */ /* 0x000fe20007f3e0ff */
[----:B------:R-:W-:Y:S04]  /*2ee0*/  HMMA.16816.F32.BF16 R84, R4, R32, RZ ;  /* 0x000000200454723c */ /* 0x000fe800000418ff */
[----:B------:R-:W-:Y:S01]  /*2ef0*/  IMAD.X R19, R29, 0x1, R57, P1 ;  /* 0x000000011d137824 */ /* 0x000fe200008e0639 */
[----:B------:R-:W-:-:S03]  /*2f00*/  ISETP.LT.OR P1, PT, R28, 0x1, P6 ;  /* 0x000000011c00780c */ /* 0x000fc60003721670 */
[C---:B------:R-:W-:Y:S08]  /*2f10*/  HMMA.16816.F32.BF16 R92, R4.reuse, R40, RZ ;  /* 0x00000028045c723c */ /* 0x040ff000000418ff */
[C---:B------:R-:W-:Y:S08]  /*2f20*/  HMMA.16816.F32.BF16 R88, R4.reuse, R48, RZ ;  /* 0x000000300458723c */ /* 0x040ff000000418ff */
[C---:B------:R-:W-:Y:S08]  /*2f30*/  HMMA.16816.F32.BF16 R108, R4.reuse, R34, RZ ;  /* 0x00000022046c723c */ /* 0x040ff000000418ff */
[C---:B------:R-:W-:Y:S08]  /*2f40*/  HMMA.16816.F32.BF16 R112, R4.reuse, R42, RZ ;  /* 0x0000002a0470723c */ /* 0x040ff000000418ff */
[----:B------:R-:W-:Y:S01]  /*2f50*/  HMMA.16816.F32.BF16 R104, R4, R50, RZ ;  /* 0x000000320468723c */ /* 0x000fe200000418ff */
[----:B------:R-:W1:Y:S07]  /*2f60*/  LDSM.16.M88.4 R4, [R241+0x2000] ;  /* 0x00200000f104783b */ /* 0x000e6e0000000200 */
[C---:B------:R-:W-:Y:S08]  /*2f70*/  HMMA.16816.F32.BF16 R72, R12.reuse, R32, RZ ;  /* 0x000000200c48723c */ /* 0x040ff000000418ff */
[C---:B------:R-:W-:Y:S01]  /*2f80*/  HMMA.16816.F32.BF16 R68, R12.reuse, R34, RZ ;  /* 0x000000220c44723c */ /* 0x040fe200000418ff */
[----:B------:R-:W3:Y:S07]  /*2f90*/  LDSM.16.M88.4 R32, [R243+0x1000] ;  /* 0x00100000f320783b */ /* 0x000eee0000000200 */
[C---:B------:R-:W-:Y:S08]  /*2fa0*/  HMMA.16816.F32.BF16 R64, R12.reuse, R40, RZ ;  /* 0x000000280c40723c */ /* 0x040ff000000418ff */
[----:B------:R-:W-:Y:S01]  /*2fb0*/  HMMA.16816.F32.BF16 R76, R12, R42, RZ ;  /* 0x0000002a0c4c723c */ /* 0x000fe200000418ff */
[----:B------:R-:W4:Y:S04]  /*2fc0*/  LDSM.16.M88.4 R40, [R243+0x1800] ;  /* 0x00180000f328783b */ /* 0x000f280000000200 */
[----:B------:R-:W-:Y:S01]  /*2fd0*/  @!PT LDS RZ, [RZ] ;  /* 0x00000000fffff984 */ /* 0x000fe20000000800 */
[----:B------:R-:W-:Y:S01]  /*2fe0*/  @!PT LDS RZ, [RZ] ;  /* 0x00000000fffff984 */ /* 0x000fe20000000800 */
[----:B------:R-:W-:Y:S01]  /*2ff0*/  @!PT LDS RZ, [RZ] ;  /* 0x00000000fffff984 */ /* 0x000fe20000000800 */
[----:B------:R1:W-:Y:S01]  /*3000*/  LDGSTS.E.BYPASS.LTC128B.128 [R252+0x100], [R26.64], !P5 ;  /* 0x001000001afc7fae */ /* 0x0003e2000e901d48 */
[----:B------:R-:W-:-:S03]  /*3010*/  ISETP.LT.OR P5, PT, R28, 0x11, P0 ;  /* 0x000000111c00780c */ /* 0x000fc600007a1670 */
[----:B------:R1:W-:Y:S01]  /*3020*/  LDGSTS.E.BYPASS.LTC128B.128 [R252+0x2100], [R24.64], !P1 ;  /* 0x0210000018fc7fae */ /* 0x0003e2000c901d48 */
[----:B------:R-:W-:-:S09]  /*3030*/  ISETP.LT.OR P1, PT, R28, 0x11, P6 ;  /* 0x000000111c00780c */ /* 0x000fd20003721670 */
[----:B------:R5:W-:Y:S01]  /*3040*/  LDGSTS.E.BYPASS.LTC128B.128 [R252+0x900], [R22.64], !P5 ;  /* 0x0090000016fc7fae */ /* 0x000be2000e901d48 */
[----:B------:R-:W-:-:S03]  /*3050*/  ISETP.LT.OR P5, PT, R28, 0x21, P0 ;  /* 0x000000211c00780c */ /* 0x000fc600007a1670 */
[----:B------:R1:W-:Y:S01]  /*3060*/  LDGSTS.E.BYPASS.LTC128B.128 [R252+0x2900], [R16.64], !P1 ;  /* 0x0290000010fc7fae */ /* 0x0003e2000c901d48 */
[C---:B------:R-:W-:Y:S02]  /*3070*/  ISETP.LT.OR P1, PT, R28.reuse, 0x21, P6 ;  /* 0x000000211c00780c */ /* 0x040fe40003721670 */
[C---:B------:R-:W-:Y:S02]  /*3080*/  ISETP.LT.OR P0, PT, R28.reuse, 0x31, P0 ;  /* 0x000000311c00780c */ /* 0x040fe40000701670 */
[----:B------:R-:W-:Y:S01]  /*3090*/  ISETP.LT.OR P6, PT, R28, 0x31, P6 ;  /* 0x000000311c00780c */ /* 0x000fe200037c1670 */
[C---:B------:R-:W-:Y:S04]  /*30a0*/  HMMA.16816.F32.BF16 R60, R12.reuse, R48, RZ ;  /* 0x000000300c3c723c */ /* 0x040fe800000418ff */
[----:B------:R3:W-:Y:S04]  /*30b0*/  LDGSTS.E.BYPASS.LTC128B.128 [R252+0x1100], [R2.64], !P5 ;  /* 0x0110000002fc7fae */ /* 0x0007e8000e901d48 */
[----:B------:R-:W-:Y:S01]  /*30c0*/  HMMA.16816.F32.BF16 R12, R12, R50, RZ ;  /* 0x000000320c0c723c */ /* 0x000fe200000418ff */
[----:B------:R5:W-:Y:S04]  /*30d0*/  LDGSTS.E.BYPASS.LTC128B.128 [R252+0x3100], [R20.64], !P1 ;  /* 0x0310000014fc7fae */ /* 0x000be8000c901d48 */
[----:B------:R4:W-:Y:S01]  /*30e0*/  LDGSTS.E.BYPASS.LTC128B.128 [R252+0x1900], [R18.64], !P0 ;  /* 0x0190000012fc7fae */ /* 0x0009e2000c101d48 */
[----:B-1----:R-:W-:Y:S01]  /*30f0*/  IMAD.MOV.U32 R16, RZ, RZ, 0x40 ;  /* 0x00000040ff107424 */ /* 0x002fe200078e00ff */
[----:B---3--:R-:W-:-:S04]  /*3100*/  IADD3 R2, P5, R0, R150, RZ ;  /* 0x0000009600027210 */ /* 0x008fc80007fbe0ff */
[----:B------:R-:W-:Y:S01]  /*3110*/  SEL R0, R16, 0xffffffc0, !P2 ;  /* 0xffffffc010007807 */ /* 0x000fe20005000000 */
[----:B------:R-:W-:-:S04]  /*3120*/  IMAD.X R3, R29, 0x1, R56, P5 ;  /* 0x000000011d037824 */ /* 0x000fc800028e0638 */
[----:B------:R-:W-:Y:S01]  /*3130*/  IMAD.IADD R234, R232, 0x1, R0 ;  /* 0x00000001e8ea7824 */ /* 0x000fe200078e0200 */
[C---:B------:R-:W-:Y:S01]  /*3140*/  HMMA.16816.F32.BF16 R24, R4.reuse, R44, R52 ;  /* 0x0000002c0418723c */ /* 0x040fe20000041834 */
[----:B------:R1:W-:Y:S04]  /*3150*/  LDGSTS.E.BYPASS.LTC128B.128 [R252+0x3900], [R2.64], !P6 ;  /* 0x0390000002fc7fae */ /* 0x0003e8000f101d48 */
[----:B----4-:R-:W-:Y:S04]  /*3160*/  LDSM.16.M88.4 R16, [R240+0x2000] ;  /* 0x00200000f010783b */ /* 0x010fe80000000200 */
[----:B------:R-:W3:Y:S01]  /*3170*/  LDSM.16.M88.4 R52, [R234] ;  /* 0x00000000ea34783b */ /* 0x000ee20000000200 */
[----:B------:R-:W-:Y:S03]  /*3180*/  HMMA.16816.F32.BF16 R116, R4, R36, R84 ;  /* 0x000000240474723c */ /* 0x000fe60000041854 */
[----:B------:R-:W4:Y:S01]  /*3190*/  LDSM.16.M88.4 R48, [R234+0x800] ;  /* 0x00080000ea30783b */ /* 0x000f220000000200 */
[----:B------:R-:W-:-:S02]  /*31a0*/  IADD3 R244, R243, 0x2000, RZ ;  /* 0x00002000f3f47810 */ /* 0x000fc40007ffe0ff */
[----:B------:R-:W-:Y:S01]  /*31b0*/  IADD3 R245, R243, 0x2800, RZ ;  /* 0x00002800f3f57810 */ /* 0x000fe20007ffe0ff */
[----:B------:R-:W0:Y:S01]  /*31c0*/  LDGDEPBAR ;  /* 0x00000000000079af */ /* 0x000e220000000000 */
[C---:B------:R-:W-:Y:S08]  /*31d0*/  HMMA.16816.F32.BF16 R132, R4.reuse, R32, R92 ;  /* 0x000000200484723c */ /* 0x040ff0000004185c */
[C---:B------:R-:W-:Y:S08]  /*31e0*/  HMMA.16816.F32.BF16 R128, R4.reuse, R40, R88 ;  /* 0x000000280480723c */ /* 0x040ff00000041858 */
[----:B------:R-:W-:Y:S08]  /*31f0*/  HMMA.16816.F32.BF16 R84, R4, R46, R100 ;  /* 0x0000002e0454723c */ /* 0x000ff00000041864 */
[C---:B------:R-:W-:Y:S08]  /*3200*/  HMMA.16816.F32.BF16 R120, R8.reuse, R32, R64 ;  /* 0x000000200878723c */ /* 0x040ff00000041840 */
[----:B------:R-:W-:Y:S08]  /*3210*/  HMMA.16816.F32.BF16 R124, R8, R40, R60 ;  /* 0x00000028087c723c */ /* 0x000ff0000004183c */
[C---:B------:R-:W-:Y:S08]  /*3220*/  HMMA.16816.F32.BF16 R92, R4.reuse, R38, R108 ;  /* 0x00000026045c723c */ /* 0x040ff0000004186c */
[----:B------:R-:W-:Y:S08]  /*3230*/  HMMA.16816.F32.BF16 R100, R4, R42, R104 ;  /* 0x0000002a0464723c */ /* 0x000ff00000041868 */
[C---:B------:R-:W-:Y:S08]  /*3240*/  HMMA.16816.F32.BF16 R96, R8.reuse, R44, R96 ;  /* 0x0000002c0860723c */ /* 0x040ff00000041860 */
[C---:B------:R-:W-:Y:S08]  /*3250*/  HMMA.16816.F32.BF16 R88, R8.reuse, R36, R72 ;  /* 0x000000240858723c */ /* 0x040ff00000041848 */
[C---:B------:R-:W-:Y:S01]  /*3260*/  HMMA.16816.F32.BF16 R64, R8.reuse, R46, R80 ;  /* 0x0000002e0840723c */ /* 0x040fe20000041850 */
[----:B------:R-:W1:Y:S07]  /*3270*/  LDSM.16.M88.4 R44, [R234+0x1000] ;  /* 0x00100000ea2c783b */ /* 0x000e6e0000000200 */
[C---:B------:R-:W-:Y:S01]  /*3280*/  HMMA.16816.F32.BF16 R60, R8.reuse, R38, R68 ;  /* 0x00000026083c723c */ /* 0x040fe20000041844 */
[----:B------:R-:W1:Y:S07]  /*3290*/  LDSM.16.M88.4 R36, [R234+0x1800] ;  /* 0x00180000ea24783b */ /* 0x000e6e0000000200 */
[----:B------:R-:W-:Y:S01]  /*32a0*/  HMMA.16816.F32.BF16 R40, R8, R42, R12 ;  /* 0x0000002a0828723c */ /* 0x000fe2000004180c */
[----:B------:R-:W1:Y:S01]  /*32b0*/  LDSM.16.M88.4 R12, [R240] ;  /* 0x00000000f00c783b */ /* 0x000e620000000200 */
[----:B------:R-:W-:-:S05]  /*32c0*/  IMAD.IADD R233, R244, 0x1, R0 ;  /* 0x00000001f4e97824 */ /* 0x000fca00078e0200 */
[----:B------:R-:W-:Y:S01]  /*32d0*/  LDSM.16.M88.4 R28, [R233+-0x1800] ;  /* 0xffe80000e91c783b */ /* 0x000fe20000000200 */
[-C--:B------:R-:W-:Y:S03]  /*32e0*/  HMMA.16816.F32.BF16 R112, R4, R34.reuse, R112 ;  /* 0x000000220470723c */ /* 0x080fe60000041870 */
[----:B------:R-:W-:Y:S04]  /*32f0*/  LDSM.16.M88.4 R4, [R242+0x2000] ;  /* 0x00200000f204783b */ /* 0x000fe80000000200 */
[----:B-----5:R-:W-:Y:S01]  /*3300*/  LDSM.16.M88.4 R20, [R233+-0x800] ;  /* 0xfff80000e914783b */ /* 0x020fe20000000200 */
[----:B------:R-:W-:Y:S03]  /*3310*/  HMMA.16816.F32.BF16 R72, R8, R34, R76 ;  /* 0x000000220848723c */ /* 0x000fe6000004184c */
[----:B------:R-:W5:Y:S04]  /*3320*/  LDSM.16.M88.4 R32, [R233+-0x2000] ;  /* 0xffe00000e920783b */ /* 0x000f680000000200 */
[----:B------:R-:W-:Y:S01]  /*3330*/  LDSM.16.M88.4 R8, [R242] ;  /* 0x00000000f208783b */ /* 0x000fe20000000200 */
[C---:B---3--:R-:W-:Y:S03]  /*3340*/  HMMA.16816.F32.BF16 R76, R16.reuse, R52, R24 ;  /* 0x00000034104c723c */ /* 0x048fe60000041818 */
[----:B------:R-:W3:Y:S05]  /*3350*/  LDSM.16.M88.4 R24, [R233+-0x1000] ;  /* 0xfff00000e918783b */ /* 0x000eea0000000200 */
[C---:B----4-:R-:W-:Y:S08]  /*3360*/  HMMA.16816.F32.BF16 R116, R16.reuse, R48, R116 ;  /* 0x000000301074723c */ /* 0x050ff00000041874 */
[C---:B------:R-:W-:Y:S08]  /*3370*/  HMMA.16816.F32.BF16 R84, R16.reuse, R54, R84 ;  /* 0x000000361054723c */ /* 0x040ff00000041854 */
[C---:B------:R-:W-:Y:S08]  /*3380*/  HMMA.16816.F32.BF16 R92, R16.reuse, R50, R92 ;  /* 0x00000032105c723c */ /* 0x040ff0000004185c */
[C---:B-1----:R-:W-:Y:S08]  /*3390*/  HMMA.16816.F32.BF16 R104, R16.reuse, R44, R132 ;  /* 0x0000002c1068723c */ /* 0x042ff00000041884 */
[C---:B------:R-:W-:Y:S08]  /*33a0*/  HMMA.16816.F32.BF16 R108, R16.reuse, R36, R128 ;  /* 0x00000024106c723c */ /* 0x040ff00000041880 */
        /* <DEDUP_REMOVED lines=8> */
[C---:B------:R-:W-:Y:S08]  /*3430*/  HMMA.16816.F32.BF16 R60, R12.reuse, R44, R120 ;  /* 0x0000002c0c3c723c */ /* 0x040ff00000041878 */
[C---:B------:R-:W-:Y:S01]  /*3440*/  HMMA.16816.F32.BF16 R52, R12.reuse, R46, R72 ;  /* 0x0000002e0c34723c */ /* 0x040fe20000041848 */
[----:B------:R-:W-:Y:S07]  /*3450*/  LDSM.16.M88.4 R44, [R232+0x2000] ;  /* 0x00200000e82c783b */ /* 0x000fee0000000200 */
[----:B------:R-:W-:Y:S01]  /*3460*/  HMMA.16816.F32.BF16 R48, R12, R36, R124 ;  /* 0x000000240c30723c */ /* 0x000fe2000004187c */
[----:B------:R-:W1:Y:S04]  /*3470*/  LDSM.16.M88.4 R12, [R239+0x6000] ;  /* 0x00600000ef0c783b */ /* 0x000e680000000200 */
[----:B------:R-:W4:Y:S03]  /*3480*/  LDSM.16.M88.4 R36, [R232+0x3000] ;  /* 0x00300000e824783b */ /* 0x000f260000000200 */
[C---:B-----5:R-:W-:Y:S08]  /*3490*/  HMMA.16816.F32.BF16 R64, R4.reuse, R32, R76 ;  /* 0x000000200440723c */ /* 0x060ff0000004184c */
[C---:B------:R-:W-:Y:S08]  /*34a0*/  HMMA.16816.F32.BF16 R72, R4.reuse, R34, R84 ;  /* 0x000000220448723c */ /* 0x040ff00000041854 */
[C---:B---3--:R-:W-:Y:S08]  /*34b0*/  HMMA.16816.F32.BF16 R140, R4.reuse, R24, R104 ;  /* 0x00000018048c723c */ /* 0x048ff00000041868 */
[C---:B------:R-:W-:Y:S08]  /*34c0*/  HMMA.16816.F32.BF16 R76, R4.reuse, R28, R116 ;  /* 0x0000001c044c723c */ /* 0x040ff00000041874 */
[C---:B------:R-:W-:Y:S08]  /*34d0*/  HMMA.16816.F32.BF16 R84, R4.reuse, R30, R92 ;  /* 0x0000001e0454723c */ /* 0x040ff0000004185c */
[C---:B------:R-:W-:Y:S08]  /*34e0*/  HMMA.16816.F32.BF16 R136, R4.reuse, R26, R112 ;  /* 0x0000001a0488723c */ /* 0x040ff00000041870 */
[----:B------:R-:W-:Y:S08]  /*34f0*/  HMMA.16816.F32.BF16 R132, R4, R20, R108 ;  /* 0x000000140484723c */ /* 0x000ff0000004186c */
[C---:B------:R-:W-:Y:S08]  /*3500*/  HMMA.16816.F32.BF16 R120, R8.reuse, R34, R80 ;  /* 0x000000220878723c */ /* 0x040ff00000041850 */
[C---:B------:R-:W-:Y:S01]  /*3510*/  HMMA.16816.F32.BF16 R104, R8.reuse, R22, R16 ;  /* 0x000000160868723c */ /* 0x040fe20000041810 */
[----:B------:R-:W3:Y:S07]  /*3520*/  LDSM.16.M88.4 R16, [R232+0x3800] ;  /* 0x00380000e810783b */ /* 0x000eee0000000200 */
[C---:B------:R-:W-:Y:S01]  /*3530*/  HMMA.16816.F32.BF16 R124, R8.reuse, R32, R96 ;  /* 0x00000020087c723c */ /* 0x040fe20000041860 */
[C---:B------:R-:W-:Y:S01]  /*3540*/  IADD3 R246, R243.reuse, 0x3000, RZ ;  /* 0x00003000f3f67810 */ /* 0x040fe20007ffe0ff */
[----:B------:R-:W-:Y:S06]  /*3550*/  LDSM.16.M88.4 R32, [R244] ;  /* 0x00000000f420783b */ /* 0x000fec0000000200 */
[C---:B------:R-:W-:Y:S08]  /*3560*/  HMMA.16816.F32.BF16 R116, R8.reuse, R28, R88 ;  /* 0x0000001c0874723c */ /* 0x040ff00000041858 */
[C---:B------:R-:W-:Y:S01]  /*3570*/  HMMA.16816.F32.BF16 R112, R8.reuse, R30, R68 ;  /* 0x0000001e0870723c */ /* 0x040fe20000041844 */
[----:B------:R-:W-:Y:S07]  /*3580*/  LDSM.16.M88.4 R28, [R245] ;  /* 0x00000000f51c783b */ /* 0x000fee0000000200 */
[C---:B------:R-:W-:Y:S08]  /*3590*/  HMMA.16816.F32.BF16 R108, R8.reuse, R24, R60 ;  /* 0x00000018086c723c */ /* 0x040ff0000004183c */
[C---:B------:R-:W-:Y:S01]  /*35a0*/  HMMA.16816.F32.BF16 R80, R8.reuse, R26, R52 ;  /* 0x0000001a0850723c */ /* 0x040fe20000041834 */
[----:B------:R-:W-:Y:S07]  /*35b0*/  LDSM.16.M88.4 R24, [R246] ;  /* 0x00000000f618783b */ /* 0x000fee0000000200 */
[----:B------:R-:W-:Y:S01]  /*35c0*/  HMMA.16816.F32.BF16 R92, R8, R20, R48 ;  /* 0x00000014085c723c */ /* 0x000fe20000041830 */
[----:B------:R-:W5:Y:S07]  /*35d0*/  LDSM.16.M88.4 R8, [R239+0x4000] ;  /* 0x00400000ef08783b */ /* 0x000f6e0000000200 */
[----:B------:R-:W-:Y:S01]  /*35e0*/  HMMA.16816.F32.BF16 R128, R4, R22, R100 ;  /* 0x000000160480723c */ /* 0x000fe20000041864 */
[----:B------:R-:W2:Y:S04]  /*35f0*/  LDSM.16.M88.4 R4, [R241+0x6000] ;  /* 0x00600000f104783b */ /* 0x000ea80000000200 */
[----:B------:R-:W2:Y:S01]  /*3600*/  LDSM.16.M88.4 R20, [R241+0x4000] ;  /* 0x00400000f114783b */ /* 0x000ea20000000200 */
[----:B------:R-:W-:-:S02]  /*3610*/  IADD3 R247, R243, 0x3800, RZ ;  /* 0x00003800f3f77810 */ /* 0x000fc40007ffe0ff */
[C---:B-1----:R-:W-:Y:S03]  /*3620*/  HMMA.16816.F32.BF16 R60, R12.reuse, R40, R76 ;  /* 0x000000280c3c723c */ /* 0x042fe6000004184c */
[----:B------:R-:W1:Y:S05]  /*3630*/  LDSM.16.M88.4 R52, [R247] ;  /* 0x00000000f734783b */ /* 0x000e6a0000000200 */
[C---:B------:R-:W-:Y:S08]  /*3640*/  HMMA.16816.F32.BF16 R48, R12.reuse, R42, R84 ;  /* 0x0000002a0c30723c */ /* 0x040ff00000041854 */
[C---:B------:R-:W-:Y:S08]  /*3650*/  HMMA.16816.F32.BF16 R88, R12.reuse, R44, R64 ;  /* 0x0000002c0c58723c */ /* 0x040ff00000041840 */
[C---:B------:R-:W-:Y:S08]  /*3660*/  HMMA.16816.F32.BF16 R68, R12.reuse, R46, R72 ;  /* 0x0000002e0c44723c */ /* 0x040ff00000041848 */
[C---:B----4-:R-:W-:Y:S08]  /*3670*/  HMMA.16816.F32.BF16 R84, R12.reuse, R36, R140 ;  /* 0x000000240c54723c */ /* 0x050ff0000004188c */
[C---:B------:R-:W-:Y:S08]  /*3680*/  HMMA.16816.F32.BF16 R100, R12.reuse, R38, R136 ;  /* 0x000000260c64723c */ /* 0x040ff00000041888 */
[C---:B---3--:R-:W-:Y:S08]  /*3690*/  HMMA.16816.F32.BF16 R96, R12.reuse, R16, R132 ;  /* 0x000000100c60723c */ /* 0x048ff00000041884 */
[----:B------:R-:W-:Y:S08]  /*36a0*/  HMMA.16816.F32.BF16 R76, R12, R18, R128 ;  /* 0x000000120c4c723c */ /* 0x000ff00000041880 */
[C---:B-----5:R-:W-:Y:S08]  /*36b0*/  HMMA.16816.F32.BF16 R72, R8.reuse, R44, R124 ;  /* 0x0000002c0848723c */ /* 0x060ff0000004187c */
[C---:B------:R-:W-:Y:S08]  /*36c0*/  HMMA.16816.F32.BF16 R64, R8.reuse, R46, R120 ;  /* 0x0000002e0840723c */ /* 0x040ff00000041878 */
[C---:B------:R-:W-:Y:S08]  /*36d0*/  HMMA.16816.F32.BF16 R12, R8.reuse, R36, R108 ;  /* 0x00000024080c723c */ /* 0x040ff0000004186c */
[C---:B------:R-:W-:Y:S08]  /*36e0*/  HMMA.16816.F32.BF16 R44, R8.reuse, R40, R116 ;  /* 0x00000028082c723c */ /* 0x040ff00000041874 */
[C---:B------:R-:W-:Y:S08]  /*36f0*/  HMMA.16816.F32.BF16 R40, R8.reuse, R42, R112 ;  /* 0x0000002a0828723c */ /* 0x040ff00000041870 */
[C---:B------:R-:W-:Y:S01]  /*3700*/  HMMA.16816.F32.BF16 R80, R8.reuse, R38, R80 ;  /* 0x000000260850723c */ /* 0x040fe20000041850 */
[----:B------:R-:W-:Y:S07]  /*3710*/  LDSM.16.M88.4 R36, [R234+0x3800] ;  /* 0x00380000ea24783b */ /* 0x000fee0000000200 */
[C---:B------:R-:W-:Y:S08]  /*3720*/  HMMA.16816.F32.BF16 R92, R8.reuse, R16, R92 ;  /* 0x00000010085c723c */ /* 0x040ff0000004185c */
[----:B------:R-:W-:Y:S01]  /*3730*/  HMMA.16816.F32.BF16 R104, R8, R18, R104 ;  /* 0x000000120868723c */ /* 0x000fe20000041868 */
[----:B------:R-:W-:Y:S04]  /*3740*/  LDSM.16.M88.4 R16, [R240+0x6000] ;  /* 0x00600000f010783b */ /* 0x000fe80000000200 */
[----:B------:R-:W-:Y:S03]  /*3750*/  LDSM.16.M88.4 R8, [R242+0x4000] ;  /* 0x00400000f208783b */ /* 0x000fe60000000200 */
[----:B--2---:R-:W-:Y:S01]  /*3760*/  HMMA.16816.F32.BF16 R136, R4, R30, R48 ;  /* 0x0000001e0488723c */ /* 0x004fe20000041830 */
[----:B------:R-:W2:Y:S07]  /*3770*/  LDSM.16.M88.4 R48, [R234+0x2000] ;  /* 0x00200000ea30783b */ /* 0x000eae0000000200 */
[C---:B------:R-:W-:Y:S01]  /*3780*/  HMMA.16816.F32.BF16 R112, R20.reuse, R24, R12 ;  /* 0x000000181470723c */ /* 0x040fe2000004180c */
[----:B------:R-:W3:Y:S07]  /*3790*/  LDSM.16.M88.4 R12, [R240+0x4000] ;  /* 0x00400000f00c783b */ /* 0x000eee0000000200 */
[C---:B------:R-:W-:Y:S01]  /*37a0*/  HMMA.16816.F32.BF16 R120, R20.reuse, R28, R44 ;  /* 0x0000001c1478723c */ /* 0x040fe2000004182c */
[----:B------:R-:W4:Y:S07]  /*37b0*/  LDSM.16.M88.4 R44, [R234+0x2800] ;  /* 0x00280000ea2c783b */ /* 0x000f2e0000000200 */
[----:B------:R-:W-:Y:S01]  /*37c0*/  HMMA.16816.F32.BF16 R116, R20, R30, R40 ;  /* 0x0000001e1474723c */ /* 0x000fe20000041828 */
[----:B------:R-:W5:Y:S07]  /*37d0*/  LDSM.16.M88.4 R40, [R234+0x3000] ;  /* 0x00300000ea28783b */ /* 0x000f6e0000000200 */
[C---:B------:R-:W-:Y:S01]  /*37e0*/  HMMA.16816.F32.BF16 R140, R4.reuse, R28, R60 ;  /* 0x0000001c048c723c */ /* 0x040fe2000004183c */
[----:B------:R-:W-:Y:S07]  /*37f0*/  LDSM.16.M88.4 R28, [R233+0x800] ;  /* 0x00080000e91c783b */ /* 0x000fee0000000200 */
[C---:B------:R-:W-:Y:S08]  /*3800*/  HMMA.16816.F32.BF16 R88, R4.reuse, R32, R88 ;  /* 0x000000200458723c */ /* 0x040ff00000041858 */
[----:B------:R-:W-:Y:S08]  /*3810*/  HMMA.16816.F32.BF16 R144, R4, R34, R68 ;  /* 0x000000220490723c */ /* 0x000ff00000041844 */
[C---:B------:R-:W-:Y:S08]  /*3820*/  HMMA.16816.F32.BF16 R124, R20.reuse, R32, R72 ;  /* 0x00000020147c723c */ /* 0x040ff00000041848 */
[----:B------:R-:W-:Y:S01]  /*3830*/  HMMA.16816.F32.BF16 R60, R20, R34, R64 ;  /* 0x00000022143c723c */ /* 0x000fe20000041840 */
[----:B------:R-:W-:Y:S07]  /*3840*/  LDSM.16.M88.4 R32, [R233] ;  /* 0x00000000e920783b */ /* 0x000fee0000000200 */
[C---:B------:R-:W-:Y:S08]  /*3850*/  HMMA.16816.F32.BF16 R132, R4.reuse, R24, R84 ;  /* 0x000000180484723c */ /* 0x040ff00000041854 */
[C---:B------:R-:W-:Y:S08]  /*3860*/  HMMA.16816.F32.BF16 R84, R4.reuse, R26, R100 ;  /* 0x0000001a0454723c */ /* 0x040ff00000041864 */
[C---:B-1----:R-:W-:Y:S08]  /*3870*/  HMMA.16816.F32.BF16 R128, R4.reuse, R52, R96 ;  /* 0x000000340480723c */ /* 0x042ff00000041860 */
[----:B------:R-:W-:Y:S01]  /*3880*/  HMMA.16816.F32.BF16 R68, R4, R54, R76 ;  /* 0x000000360444723c */ /* 0x000fe2000004184c */
[----:B------:R-:W1:Y:S07]  /*3890*/  LDSM.16.M88.4 R4, [R248+0x6000] ;  /* 0x00600000f804783b */ /* 0x000e6e0000000200 */
[C---:B------:R-:W-:Y:S01]  /*38a0*/  HMMA.16816.F32.BF16 R108, R20.reuse, R26, R80 ;  /* 0x0000001a146c723c */ /* 0x040fe20000041850 */
[----:B------:R-:W1:Y:S07]  /*38b0*/  LDSM.16.M88.4 R24, [R233+0x1000] ;  /* 0x00100000e918783b */ /* 0x000e6e0000000200 */
[C---:B------:R-:W-:Y:S08]  /*38c0*/  HMMA.16816.F32.BF16 R76, R20.reuse, R52, R92 ;  /* 0x00000034144c723c */ /* 0x040ff0000004185c */
[----:B------:R-:W-:Y:S01]  /*38d0*/  HMMA.16816.F32.BF16 R72, R20, R54, R104 ;  /* 0x000000361448723c */ /* 0x000fe20000041868 */
[----:B------:R-:W1:Y:S01]  /*38e0*/  LDSM.16.M88.4 R20, [R233+0x1800] ;  /* 0x00180000e914783b */ /* 0x000e620000000200 */
[----:B------:R-:W-:Y:S01]  /*38f0*/  ISETP.GT.AND P0, PT, R58, R158, PT ;  /* 0x0000009e3a00720c */ /* 0x000fe20003f04270 */
[----:B------:R-:W-:-:S05]  /*3900*/  DEPBAR.LE SB0, 0x0 ;  /* 0x000080000000791a */ /* 0x000fca0000000000 */
[C---:B--2---:R-:W-:Y:S08]  /*3910*/  HMMA.16816.F32.BF16 R104, R16.reuse, R48, R88 ;  /* 0x000000301068723c */ /* 0x044ff00000041858 */
[----:B------:R-:W-:Y:S08]  /*3920*/  HMMA.16816.F32.BF16 R100, R16, R50, R144 ;  /* 0x000000321064723c */ /* 0x000ff00000041890 */
[C---:B---3--:R-:W-:Y:S08]  /*3930*/  HMMA.16816.F32.BF16 R64, R12.reuse, R48, R124 ;  /* 0x000000300c40723c */ /* 0x048ff0000004187c */
[----:B------:R-:W-:Y:S08]  /*3940*/  HMMA.16816.F32.BF16 R60, R12, R50, R60 ;  /* 0x000000320c3c723c */ /* 0x000ff0000004183c */
[C---:B----4-:R-:W-:Y:S08]  /*3950*/  HMMA.16816.F32.BF16 R96, R16.reuse, R44, R140 ;  /* 0x0000002c1060723c */ /* 0x050ff0000004188c */
[----:B------:R-:W-:Y:S08]  /*3960*/  HMMA.16816.F32.BF16 R92, R16, R46, R136 ;  /* 0x0000002e105c723c */ /* 0x000ff00000041888 */
[C---:B------:R-:W-:Y:S08]  /*3970*/  HMMA.16816.F32.BF16 R52, R12.reuse, R44, R120 ;  /* 0x0000002c0c34723c */ /* 0x040ff00000041878 */
[----:B------:R-:W-:Y:S08]  /*3980*/  HMMA.16816.F32.BF16 R48, R12, R46, R116 ;  /* 0x0000002e0c30723c */ /* 0x000ff00000041874 */
[C---:B-----5:R-:W-:Y:S08]  /*3990*/  HMMA.16816.F32.BF16 R88, R16.reuse, R40, R132 ;  /* 0x000000281058723c */ /* 0x060ff00000041884 */
[C---:B------:R-:W-:Y:S08]  /*39a0*/  HMMA.16816.F32.BF16 R84, R16.reuse, R42, R84 ;  /* 0x0000002a1054723c */ /* 0x040ff00000041854 */
[C---:B------:R-:W-:Y:S08]  /*39b0*/  HMMA.16816.F32.BF16 R80, R16.reuse, R36, R128 ;  /* 0x000000241050723c */ /* 0x040ff00000041880 */
[----:B------:R-:W-:Y:S08]  /*39c0*/  HMMA.16816.F32.BF16 R68, R16, R38, R68 ;  /* 0x000000261044723c */ /* 0x000ff00000041844 */
[C---:B------:R-:W-:Y:S08]  /*39d0*/  HMMA.16816.F32.BF16 R44, R12.reuse, R40, R112 ;  /* 0x000000280c2c723c */ /* 0x040ff00000041870 */
[C---:B------:R-:W-:Y:S08]  /*39e0*/  HMMA.16816.F32.BF16 R40, R12.reuse, R42, R108 ;  /* 0x0000002a0c28723c */ /* 0x040ff0000004186c */
[C---:B------:R-:W-:Y:S08]  /*39f0*/  HMMA.16816.F32.BF16 R16, R12.reuse, R36, R76 ;  /* 0x000000240c10723c */ /* 0x040ff0000004184c */
[----:B------:R-:W-:Y:S01]  /*3a00*/  HMMA.16816.F32.BF16 R12, R12, R38, R72 ;  /* 0x000000260c0c723c */ /* 0x000fe20000041848 */
[----:B------:R-:W-:Y:S01]  /*3a10*/  BSSY B0, `(.L_x_1230) ;  /* 0x0000065000007945 */ /* 0x000fe20003800000 */
[----:B------:R-:W-:-:S02]  /*3a20*/  ISETP.GT.AND P1, PT, R59, 0x3f, PT ;  /* 0x0000003f3b00780c */ /* 0x000fc40003f24270 */
[----:B------:R-:W-:-:S04]  /*3a30*/  IADD3 R251, R243, 0x1800, RZ ;  /* 0x00001800f3fb7810 */ /* 0x000fc80007ffe0ff */
[----:B-1----:R-:W-:Y:S01]  /*3a40*/  HMMA.16816.F32.BF16 R96, R4, R28, R96 ;  /* 0x0000001c0460723c */ /* 0x002fe20000041860 */
[C---:B------:R-:W-:Y:S02]  /*3a50*/  IADD3 R250, R243.reuse, 0x1000, RZ ;  /* 0x00001000f3fa7810 */ /* 0x040fe40007ffe0ff */
[----:B------:R-:W-:-:S05]  /*3a60*/  IADD3 R249, R243, 0x800, RZ ;  /* 0x00000800f3f97810 */ /* 0x000fca0007ffe0ff */
[C---:B------:R-:W-:Y:S08]  /*3a70*/  HMMA.16816.F32.BF16 R92, R4.reuse, R30, R92 ;  /* 0x0000001e045c723c */ /* 0x040ff0000004185c */
[C---:B------:R-:W-:Y:S08]  /*3a80*/  HMMA.16816.F32.BF16 R72, R4.reuse, R24, R88 ;  /* 0x000000180448723c */ /* 0x040ff00000041858 */
[----:B------:R-:W-:Y:S08]  /*3a90*/  HMMA.16816.F32.BF16 R84, R4, R26, R84 ;  /* 0x0000001a0454723c */ /* 0x000ff00000041854 */
[C---:B------:R-:W-:Y:S08]  /*3aa0*/  HMMA.16816.F32.BF16 R52, R8.reuse, R28, R52 ;  /* 0x0000001c0834723c */ /* 0x040ff00000041834 */
        /* <DEDUP_REMOVED lines=28> */
[----:B------:R-:W-:Y:S01]  /*3c70*/  SHF.R.S32.HI R0, RZ, 0x1f, R7 ;  /* 0x0000001fff007819 */ /* 0x000fe20000011407 */
[----:B------:R1:W-:Y:S04]  /*3c80*/  STL [R1+0x8], R7 ;  /* 0x0000080701007387 */ /* 0x0003e80000100800 */
[----:B------:R-:W-:-:S04]  /*3c90*/  IMAD R0, R0, c[0x0][0x1e0], RZ ;  /* 0x0000780000007a24 */ /* 0x000fc800078e02ff */
[----:B------:R-:W-:-:S05]  /*3ca0*/  IMAD R0, R7, c[0x0][0x1e4], R0 ;  /* 0x0000790007007a24 */ /* 0x000fca00078e0200 */
[----:B------:R-:W-:Y:S01]  /*3cb0*/  IADD3 R3, R3, R0, RZ ;  /* 0x0000000003037210 */ /* 0x000fe20007ffe0ff */
[----:B--2---:R1:W-:Y:S01]  /*3cc0*/  STL [R1], R6 ;  /* 0x0000000601007387 */ /* 0x0043e20000100800 */
[----:B------:R-:W-:-:S03]  /*3cd0*/  SHF.R.S32.HI R0, RZ, 0x1f, R6 ;  /* 0x0000001fff007819 */ /* 0x000fc60000011406 */
        /* <DEDUP_REMOVED lines=8> */
[----:B------:R2:W3:Y:S02]  /*3d60*/  SHFL.IDX PT, R8, R0, RZ, 0x181f ;  /* 0x00181fff00087589 */ /* 0x0004e400000e0000 */
.L_x_1286:
[----:B------:R-:W-:Y:S05]  /*3d70*/  BRA.DIV ~URZ, `(.L_x_1233) ;  /* 0x0000f0827f007947 */ /* 0x000fea000b800000 */
[----:B-1----:R-:W4:Y:S04]  /*3d80*/  LDL R7, [R1+0xc] ;  /* 0x00000c0001077983 */ /* 0x002f280000100800 */
[----:B------:R-:W5:Y:S04]  /*3d90*/  LDL R3, [R1+0x1c] ;  /* 0x00001c0001037983 */ /* 0x000f680000100800 */
[----:B------:R-:W1:Y:S04]  /*3da0*/  SHFL.IDX PT, R2, R4, RZ, 0x181f ;  /* 0x00181fff04027589 */ /* 0x000e6800000e0000 */
[----:B------:R-:W2:Y:S04]  /*3db0*/  SHFL.IDX PT, R5, R4, 0x1, 0x181f ;  /* 0x00381f0004057f89 */ /* 0x000ea800000e0000 */
[----:B------:R-:W3:Y:S04]  /*3dc0*/  SHFL.IDX PT, R9, R0, 0x1, 0x181f ;  /* 0x00381f0000097f89 */ /* 0x000ee800000e0000 */
[----:B------:R-:W2:Y:S04]  /*3dd0*/  SHFL.IDX PT, R12, R4, 0x2, 0x181f ;  /* 0x00581f00040c7f89 */ /* 0x000ea800000e0000 */
[----:B------:R-:W2:Y:S01]  /*3de0*/  SHFL.IDX PT, R13, R0, 0x2, 0x181f ;  /* 0x00581f00000d7f89 */ /* 0x000ea200000e0000 */
[----:B-1----:R-:W-:-:S02]  /*3df0*/  IADD3 R6, P6, R2, R149, RZ ;  /* 0x0000009502067210 */ /* 0x002fc40007fde0ff */
[-C--:B------:R-:W-:Y:S02]  /*3e00*/  IADD3 R2, P5, R2, R150.reuse, RZ ;  /* 0x0000009602027210 */ /* 0x080fe40007fbe0ff */
[----:B----4-:R-:W-:Y:S01]  /*3e10*/  ISETP.GE.AND P2, PT, R7, c[0x0][0x1d4], PT ;  /* 0x0000750007007a0c */ /* 0x010fe20003f46270 */
[C-C-:B---3--:R-:W-:Y:S01]  /*3e20*/  IMAD.X R7, R8.reuse, 0x1, R57.reuse, P6 ;  /* 0x0000000108077824 */ /* 0x148fe200030e0639 */
[----:B--2---:R-:W-:Y:S02]  /*3e30*/  IADD3 R10, P6, R5, R149, RZ ;  /* 0x00000095050a7210 */ /* 0x004fe40007fde0ff */
[----:B-----5:R-:W-:Y:S01]  /*3e40*/  ISETP.GE.AND P0, PT, R3, c[0x0][0x1d4], PT ;  /* 0x0000750003007a0c */ /* 0x020fe20003f06270 */
[----:B------:R-:W-:Y:S01]  /*3e50*/  IMAD.X R3, R8, 0x1, R56, P5 ;  /* 0x0000000108037824 */ /* 0x000fe200028e0638 */
[----:B------:R-:W-:Y:S01]  /*3e60*/  IADD3 R8, P5, R5, R150, RZ ;  /* 0x0000009605087210 */ /* 0x000fe20007fbe0ff */
[----:B------:R-:W-:Y:S01]  /*3e70*/  IMAD.X R11, R9, 0x1, R57, P6 ;  /* 0x00000001090b7824 */ /* 0x000fe200030e0639 */
[----:B------:R-:W-:-:S03]  /*3e80*/  SEL R5, RZ, 0x10, P0 ;  /* 0x00000010ff057807 */ /* 0x000fc60000000000 */
[----:B------:R-:W-:Y:S02]  /*3e90*/  IMAD.X R9, R9, 0x1, R56, P5 ;  /* 0x0000000109097824 */ /* 0x000fe400028e0638 */
[----:B------:R1:W-:Y:S04]  /*3ea0*/  LDGSTS.E.BYPASS.LTC128B.128 [R252+0x4100], [R6.64], !P2 ;  /* 0x0410000006fc7fae */ /* 0x0003e8000d101d48 */
[----:B------:R2:W-:Y:S04]  /*3eb0*/  LDGSTS.E.BYPASS.LTC128B.128 [R252+0x6100], [R2.64], !P0 ;  /* 0x0610000002fc7fae */ /* 0x0005e8000c101d48 */
[----:B------:R3:W-:Y:S04]  /*3ec0*/  LDGSTS.E.BYPASS.LTC128B.128 [R252+0x4900], [R10.64], !P2 ;  /* 0x049000000afc7fae */ /* 0x0007e8000d101d48 */
[----:B------:R4:W-:Y:S01]  /*3ed0*/  LDGSTS.E.BYPASS.LTC128B.128 [R252+0x6900], [R8.64], !P0 ;  /* 0x0690000008fc7fae */ /* 0x0009e2000c101d48 */
[----:B-1----:R-:W-:-:S02]  /*3ee0*/  IADD3 R6, P5, R12, R150, RZ ;  /* 0x000000960c067210 */ /* 0x002fc40007fbe0ff */
[----:B--2---:R-:W-:-:S03]  /*3ef0*/  IADD3 R2, P6, R12, R149, RZ ;  /* 0x000000950c027210 */ /* 0x004fc60007fde0ff */
[C---:B------:R-:W-:Y:S02]  /*3f00*/  IMAD.X R7, R13.reuse, 0x1, R56, P5 ;  /* 0x000000010d077824 */ /* 0x040fe400028e0638 */
[----:B------:R-:W-:Y:S01]  /*3f10*/  IMAD.X R3, R13, 0x1, R57, P6 ;  /* 0x000000010d037824 */ /* 0x000fe200030e0639 */
[----:B----4-:R3:W1:Y:S04]  /*3f20*/  SHFL.IDX PT, R8, R0, 0x3, 0x181f ;  /* 0x00781f0000087f89 */ /* 0x01066800000e0000 */
[----:B------:R3:W2:Y:S04]  /*3f30*/  SHFL.IDX PT, R0, R4, 0x3, 0x181f ;  /* 0x00781f0004007f89 */ /* 0x0006a800000e0000 */
[----:B------:R3:W-:Y:S04]  /*3f40*/  LDGSTS.E.BYPASS.LTC128B.128 [R252+0x5100], [R2.64], !P2 ;  /* 0x0510000002fc7fae */ /* 0x0007e8000d101d48 */
[----:B------:R4:W-:Y:S02]  /*3f50*/  LDGSTS.E.BYPASS.LTC128B.128 [R252+0x7100], [R6.64], !P0 ;  /* 0x0710000006fc7fae */ /* 0x0009e4000c101d48 */
[----:B----4-:R-:W-:-:S04]  /*3f60*/  SEL R6, RZ, 0x10, P2 ;  /* 0x00000010ff067807 */ /* 0x010fc80001000000 */
.L_x_1287:
[----:B-123--:R-:W-:Y:S02]  /*3f70*/  IADD3 R2, -R6, 0x10, RZ ;  /* 0x0000001006027810 */ /* 0x00efe40007ffe1ff */
[----:B------:R-:W-:-:S02]  /*3f80*/  IADD3 R3, -R5, 0x10, RZ ;  /* 0x0000001005037810 */ /* 0x000fc40007ffe1ff */
[----:B------:R-:W-:Y:S02]  /*3f90*/  LOP3.LUT R2, R2, 0xf, RZ, 0xc0, !PT ;  /* 0x0000000f02027812 */ /* 0x000fe400078ec0ff */
[----:B------:R-:W-:Y:S02]  /*3fa0*/  ISETP.NE.U32.AND P6, PT, R6, RZ, PT ;  /* 0x000000ff0600720c */ /* 0x000fe40003fc5070 */
[----:B------:R-:W-:Y:S02]  /*3fb0*/  IADD3 R4, P2, P0, R2, R0, R149 ;  /* 0x0000000002047210 */ /* 0x000fe4000785e095 */
        /* <DEDUP_REMOVED lines=10> */
.L_x_1231:
[----:B------:R-:W-:Y:S05]  /*4060*/  BSYNC B0 ;  /* 0x0000000000007941 */ /* 0x000fea0003800000 */
.L_x_1230:
[----:B-1----:R-:W2:Y:S04]  /*4070*/  LDL R3, [R1+0xac] ;  /* 0x0000ac0001037983 */ /* 0x002ea80000100800 */
[----:B------:R-:W2:Y:S04]  /*4080*/  LDL R0, [R1+0xfc] ;  /* 0x0000fc0001007983 */ /* 0x000ea80000100800 */
[----:B------:R-:W3:Y:S01]  /*4090*/  LDL R6, [R1+0x60] ;  /* 0x0000600001067983 */ /* 0x000ee20000100800 */
[----:B------:R-:W-:Y:S02]  /*40a0*/  MOV R2, 0xffffffc0 ;  /* 0xffffffc000027802 */ /* 0x000fe40000000f00 */
[----:B------:R-:W-:Y:S01]  /*40b0*/  MOV R4, c[0x0][0x2ac] ;  /* 0x0000ab0000047a02 */ /* 0x000fe20000000f00 */
[----:B------:R-:W0:Y:S02]  /*40c0*/  LDGDEPBAR ;  /* 0x00000000000079af */ /* 0x000e240000000000 */
[----:B------:R-:W-:-:S04]  /*40d0*/  IMAD R2, R58, R2, 0x1 ;  /* 0x000000013a027424 */ /* 0x000fc800078e0202 */
[----:B------:R-:W-:Y:S01]  /*40e0*/  IMAD R2, R4, c[0x0][0x1d0], R2 ;  /* 0x0000740004027a24 */ /* 0x000fe200078e0202 */
[----:B--2---:R-:W-:Y:S02]  /*40f0*/  IADD3 R0, R0, R3, RZ ;  /* 0x0000000300007210 */ /* 0x004fe40007ffe0ff */
[----:B---3--:R-:W-:-:S03]  /*4100*/  IADD3 R5, -R6, R148, RZ ;  /* 0x0000009406057210 */ /* 0x008fc60007ffe1ff */
[----:B------:R-:W-:Y:S01]  /*4110*/  @P4 IMAD.HI.U32 R3, R0, c[0x0][0x2c8], RZ ;  /* 0x0000b20000034a27 */ /* 0x000fe200078e00ff */
[----:B------:R1:W-:Y:S01]  /*4120*/  STL [R1+0x2c], R0 ;  /* 0x00002c0001007387 */ /* 0x0003e20000100800 */
[----:B------:R-:W-:-:S03]  /*4130*/  IADD3 R4, R2, -c[0x0][0x168], -R6 ;  /* 0x80005a0002047a10 */ /* 0x000fc60007ffe806 */
[----:B-1----:R-:W-:Y:S01]  /*4140*/  @P4 SHF.R.U32.HI R0, RZ, c[0x0][0x2cc], R3 ;  /* 0x0000b300ff004a19 */ /* 0x002fe20000011603 */
[----:B------:R-:W-:Y:S05]  /*4150*/  BRA.DIV ~URZ, `(.L_x_1234) ;  /* 0x0000f2527f007947 */ /* 0x000fea000b800000 */
[----:B------:R1:W2:Y:S02]  /*4160*/  SHFL.IDX PT, R2, R0, RZ, 0x1c1f ;  /* 0x001c1fff00027589 */ /* 0x0002a400000e0000 */
.L_x_1288:
        /* <DEDUP_REMOVED lines=33> */
[----:B------:R-:W-:Y:S01]  /*4380*/  FSEL R65, R25, -INF , P0 ;  /* 0xff80000019417808 */ /* 0x000fe20000000000 */
[----:B------:R-:W-:Y:S05]  /*4390*/  BRA.DIV ~URZ, `(.L_x_1235) ;  /* 0x0000f0827f007947 */ /* 0x000fea000b800000 */
[----:B------:R-:W2:Y:S04]  /*43a0*/  SHFL.IDX PT, R3, R0, 0x1, 0x1c1f ;  /* 0x003c1f0000037f89 */ /* 0x000ea800000e0000 */
[----:B------:R-:W3:Y:S04]  /*43b0*/  SHFL.IDX PT, R2, R0, 0x2, 0x1c1f ;  /* 0x005c1f0000027f89 */ /* 0x000ee800000e0000 */
[----:B-1----:R-:W1:Y:S01]  /*43c0*/  SHFL.IDX PT, R0, R0, 0x3, 0x1c1f ;  /* 0x007c1f0000007f89 */ /* 0x002e6200000e0000 */
[----:B--2---:R-:W-:-:S02]  /*43d0*/  IMAD.IADD R3, R4, 0x1, R3 ;  /* 0x0000000104037824 */ /* 0x004fc400078e0203 */
[----:B---3--:R-:W-:-:S03]  /*43e0*/  IMAD.IADD R2, R4, 0x1, R2 ;  /* 0x0000000104027824 */ /* 0x008fc600078e0202 */
[----:B------:R-:W-:Y:S01]  /*43f0*/  IMNMX R3, R5, R3, PT ;  /* 0x0000000305037217 */ /* 0x000fe20003800200 */
[----:B-1----:R-:W-:-:S03]  /*4400*/  IMAD.IADD R0, R4, 0x1, R0 ;  /* 0x0000000104007824 */ /* 0x002fc600078e0200 */
[C---:B------:R-:W-:Y:S02]  /*4410*/  ISETP.GT.AND P0, PT, R3.reuse, 0x9, PT ;  /* 0x000000090300780c */ /* 0x040fe40003f04270 */
[----:B------:R-:W-:Y:S02]  /*4420*/  ISETP.GT.AND P5, PT, R3, 0x1, PT ;  /* 0x000000010300780c */ /* 0x000fe40003fa4270 */
[----:B------:R-:W-:Y:S02]  /*4430*/  FSEL R16, R63, -INF , P0 ;  /* 0xff8000003f107808 */ /* 0x000fe40000000000 */
[----:B------:R-:W-:Y:S02]  /*4440*/  ISETP.GT.AND P0, PT, R3, 0x19, PT ;  /* 0x000000190300780c */ /* 0x000fe40003f04270 */
[----:B------:R-:W-:Y:S02]  /*4450*/  FSEL R10, R67, -INF , P5 ;  /* 0xff800000430a7808 */ /* 0x000fe40002800000 */
[----:B------:R-:W-:-:S02]  /*4460*/  FSEL R25, R51, -INF , P0 ;  /* 0xff80000033197808 */ /* 0x000fc40000000000 */
[C---:B------:R-:W-:Y:S02]  /*4470*/  ISETP.GT.AND P0, PT, R3.reuse, 0x29, PT ;  /* 0x000000290300780c */ /* 0x040fe40003f04270 */
[----:B------:R-:W-:Y:S02]  /*4480*/  ISETP.GT.AND P5, PT, R3, 0x11, PT ;  /* 0x000000110300780c */ /* 0x000fe40003fa4270 */
[----:B------:R-:W-:Y:S02]  /*4490*/  FSEL R60, R43, -INF , P0 ;  /* 0xff8000002b3c7808 */ /* 0x000fe40000000000 */
[C---:B------:R-:W-:Y:S02]  /*44a0*/  ISETP.GT.AND P2, PT, R3.reuse, 0x8, PT ;  /* 0x000000080300780c */ /* 0x040fe40003f44270 */
[----:B------:R-:W-:Y:S02]  /*44b0*/  ISETP.GT.AND P0, PT, R3, 0x31, PT ;  /* 0x000000310300780c */ /* 0x000fe40003f04270 */
[----:B------:R-:W-:-:S02]  /*44c0*/  IMNMX R2, R5, R2, PT ;  /* 0x0000000205027217 */ /* 0x000fc40003800200 */
[----:B------:R-:W-:Y:S02]  /*44d0*/  FSEL R19, R55, -INF , P5 ;  /* 0xff80000037137808 */ /* 0x000fe40002800000 */
[----:B------:R-:W-:Y:S02]  /*44e0*/  FSEL R14, R62, -INF , P2 ;  /* 0xff8000003e0e7808 */ /* 0x000fe40001000000 */
[----:B------:R-:W-:Y:S02]  /*44f0*/  ISETP.GT.AND P5, PT, R3, 0x21, PT ;  /* 0x000000210300780c */ /* 0x000fe40003fa4270 */
[----:B------:R-:W-:Y:S02]  /*4500*/  FSEL R51, R31, -INF , P0 ;  /* 0xff8000001f337808 */ /* 0x000fe40000000000 */
[----:B------:R-:W-:Y:S02]  /*4510*/  ISETP.GT.AND P2, PT, R3, 0x18, PT ;  /* 0x000000180300780c */ /* 0x000fe40003f44270 */
[----:B------:R-:W-:-:S02]  /*4520*/  ISETP.GT.AND P0, PT, R2, RZ, PT ;  /* 0x000000ff0200720c */ /* 0x000fc40003f04270 */
[----:B------:R-:W-:Y:S02]  /*4530*/  IMNMX R0, R5, R0, PT ;  /* 0x0000000005007217 */ /* 0x000fe40003800200 */
[----:B------:R-:W-:Y:S02]  /*4540*/  FSEL R63, R47, -INF , P5 ;  /* 0xff8000002f3f7808 */ /* 0x000fe40002800000 */
[----:B------:R-:W-:Y:S02]  /*4550*/  FSEL R23, R50, -INF , P2 ;  /* 0xff80000032177808 */ /* 0x000fe40001000000 */
[C---:B------:R-:W-:Y:S02]  /*4560*/  ISETP.GT.AND P5, PT, R3.reuse, 0x38, PT ;  /* 0x000000380300780c */ /* 0x040fe40003fa4270 */
[----:B------:R-:W-:Y:S02]  /*4570*/  FSEL R20, R104, -INF , P0 ;  /* 0xff80000068147808 */ /* 0x000fe40000000000 */
[----:B------:R-:W-:-:S02]  /*4580*/  ISETP.GT.AND P2, PT, R3, 0x28, PT ;  /* 0x000000280300780c */ /* 0x000fc40003f44270 */
[----:B------:R-:W-:Y:S02]  /*4590*/  ISETP.GT.AND P0, PT, R0, 0x1, PT ;  /* 0x000000010000780c */ /* 0x000fe40003f04270 */
[----:B------:R-:W-:Y:S02]  /*45a0*/  FSEL R50, R26, -INF , P5 ;  /* 0xff8000001a327808 */ /* 0x000fe40002800000 */
[----:B------:R-:W-:Y:S02]  /*45b0*/  ISETP.GT.AND P6, PT, R3, RZ, PT ;  /* 0x000000ff0300720c */ /* 0x000fe40003fc4270 */
[----:B------:R-:W-:Y:S02]  /*45c0*/  FSEL R62, R42, -INF , P2 ;  /* 0xff8000002a3e7808 */ /* 0x000fe40001000000 */
[----:B------:R-:W-:Y:S02]  /*45d0*/  FSEL R26, R107, -INF , P0 ;  /* 0xff8000006b1a7808 */ /* 0x000fe40000000000 */
[----:B------:R-:W-:-:S02]  /*45e0*/  ISETP.GT.AND P2, PT, R3, 0x39, PT ;  /* 0x000000390300780c */ /* 0x000fc40003f44270 */
[----:B------:R-:W-:Y:S02]  /*45f0*/  ISETP.GT.AND P0, PT, R2, 0x9, PT ;  /* 0x000000090200780c */ /* 0x000fe40003f04270 */
[----:B------:R-:W-:Y:S02]  /*4600*/  FSEL R9, R66, -INF , P6 ;  /* 0xff80000042097808 */ /* 0x000fe40003000000 */
[----:B------:R-:W-:Y:S02]  /*4610*/  ISETP.GT.AND P6, PT, R3, 0x10, PT ;  /* 0x000000100300780c */ /* 0x000fe40003fc4270 */
        /* <DEDUP_REMOVED lines=8> */
[----:B------:R-:W-:-:S02]  /*46a0*/  ISETP.GT.AND P5, PT, R0, RZ, PT ;  /* 0x000000ff0000720c */ /* 0x000fc40003fa4270 */
[----:B------:R-:W-:Y:S02]  /*46b0*/  ISETP.GT.AND P2, PT, R2, 0x8, PT ;  /* 0x000000080200780c */ /* 0x000fe40003f44270 */
[----:B------:R-:W-:Y:S02]  /*46c0*/  ISETP.GT.AND P0, PT, R0, 0x11, PT ;  /* 0x000000110000780c */ /* 0x000fe40003f04270 */
[----:B------:R-:W-:Y:S02]  /*46d0*/  FSEL R64, R46, -INF , P6 ;  /* 0xff8000002e407808 */ /* 0x000fe40003000000 */
[----:B------:R-:W-:Y:S02]  /*46e0*/  ISETP.GT.AND P6, PT, R3, 0x30, PT ;  /* 0x000000300300780c */ /* 0x000fe40003fc4270 */
[----:B------:R-:W-:Y:S02]  /*46f0*/  FSEL R24, R106, -INF , P5 ;  /* 0xff8000006a187808 */ /* 0x000fe40002800000 */
[----:B------:R-:W-:-:S02]  /*4700*/  FSEL R27, R100, -INF , P2 ;  /* 0xff800000641b7808 */ /* 0x000fc40001000000 */
[----:B------:R-:W-:Y:S02]  /*4710*/  FSEL R36, R99, -INF , P0 ;  /* 0xff80000063247808 */ /* 0x000fe40000000000 */
[C---:B------:R-:W-:Y:S02]  /*4720*/  ISETP.GT.AND P5, PT, R0.reuse, 0x8, PT ;  /* 0x000000080000780c */ /* 0x040fe40003fa4270 */
[----:B------:R-:W-:Y:S02]  /*4730*/  ISETP.GT.AND P2, PT, R0, 0x9, PT ;  /* 0x000000090000780c */ /* 0x000fe40003f44270 */
[----:B------:R-:W-:Y:S02]  /*4740*/  ISETP.GT.AND P0, PT, R2, 0x19, PT ;  /* 0x000000190200780c */ /* 0x000fe40003f04270 */
[----:B------:R-:W-:Y:S02]  /*4750*/  FSEL R58, R30, -INF , P6 ;  /* 0xff8000001e3a7808 */ /* 0x000fe40003000000 */
[----:B------:R-:W-:-:S02]  /*4760*/  FSEL R30, R102, -INF , P5 ;  /* 0xff800000661e7808 */ /* 0x000fc40002800000 */
[----:B------:R-:W-:Y:S02]  /*4770*/  FSEL R32, R103, -INF , P2 ;  /* 0xff80000067207808 */ /* 0x000fe40001000000 */
[----:B------:R-:W-:Y:S02]  /*4780*/  FSEL R34, R93, -INF , P0 ;  /* 0xff8000005d227808 */ /* 0x000fe40000000000 */
[----:B------:R-:W-:Y:S02]  /*4790*/  ISETP.GT.AND P5, PT, R2, 0x11, PT ;  /* 0x000000110200780c */ /* 0x000fe40003fa4270 */
[C---:B------:R-:W-:Y:S02]  /*47a0*/  ISETP.GT.AND P2, PT, R0.reuse, 0x10, PT ;  /* 0x000000100000780c */ /* 0x040fe40003f44270 */
[----:B------:R-:W-:Y:S02]  /*47b0*/  ISETP.GT.AND P0, PT, R0, 0x18, PT ;  /* 0x000000180000780c */ /* 0x000fe40003f04270 */
[----:B------:R-:W-:-:S02]  /*47c0*/  FSEL R31, R97, -INF , P5 ;  /* 0xff800000611f7808 */ /* 0x000fc40002800000 */
[----:B------:R-:W-:Y:S02]  /*47d0*/  FSEL R35, R98, -INF , P2 ;  /* 0xff80000062237808 */ /* 0x000fe40001000000 */
[----:B------:R-:W-:Y:S02]  /*47e0*/  FSEL R40, R94, -INF , P0 ;  /* 0xff8000005e287808 */ /* 0x000fe40000000000 */
[C---:B------:R-:W-:Y:S02]  /*47f0*/  ISETP.GT.AND P5, PT, R2.reuse, 0x18, PT ;  /* 0x000000180200780c */ /* 0x040fe40003fa4270 */
[----:B------:R-:W-:Y:S02]  /*4800*/  ISETP.GT.AND P2, PT, R2, 0x20, PT ;  /* 0x000000200200780c */ /* 0x000fe40003f44270 */
[----:B------:R-:W-:Y:S02]  /*4810*/  ISETP.GT.AND P0, PT, R0, 0x21, PT ;  /* 0x000000210000780c */ /* 0x000fe40003f04270 */
[----:B------:R-:W-:-:S02]  /*4820*/  FSEL R33, R92, -INF , P5 ;  /* 0xff8000005c217808 */ /* 0x000fc40002800000 */
[----:B------:R-:W-:Y:S02]  /*4830*/  FSEL R61, R72, -INF , P2 ;  /* 0xff800000483d7808 */ /* 0x000fe40001000000 */
[----:B------:R-:W-:Y:S02]  /*4840*/  FSEL R67, R75, -INF , P0 ;  /* 0xff8000004b437808 */ /* 0x000fe40000000000 */
[C---:B------:R-:W-:Y:S02]  /*4850*/  ISETP.GT.AND P5, PT, R0.reuse, 0x19, PT ;  /* 0x000000190000780c */ /* 0x040fe40003fa4270 */
[----:B------:R-:W-:Y:S02]  /*4860*/  ISETP.GT.AND P2, PT, R0, 0x20, PT ;  /* 0x000000200000780c */ /* 0x000fe40003f44270 */
        /* <DEDUP_REMOVED lines=10> */
[----:B------:R-:W-:Y:S02]  /*4910*/  FMNMX.FTZ R3, R7, R8, !PT ;  /* 0x0000000807037209 */ /* 0x000fe40007810000 */
[----:B------:R-:W-:Y:S02]  /*4920*/  FSEL R89, R84, -INF , P5 ;  /* 0xff80000054597808 */ /* 0x000fe40002800000 */
[----:B------:R-:W-:Y:S02]  /*4930*/  FSEL R120, R85, -INF , P2 ;  /* 0xff80000055787808 */ /* 0x000fe40001000000 */
[----:B------:R-:W-:-:S02]  /*4940*/  FSEL R74, R87, -INF , P0 ;  /* 0xff800000574a7808 */ /* 0x000fc40000000000 */
[C---:B------:R-:W-:Y:S02]  /*4950*/  ISETP.GT.AND P5, PT, R2.reuse, 0x31, PT ;  /* 0x000000310200780c */ /* 0x040fe40003fa4270 */
[----:B------:R-:W-:Y:S02]  /*4960*/  ISETP.GT.AND P2, PT, R2, 0x38, PT ;  /* 0x000000380200780c */ /* 0x000fe40003f44270 */
[----:B------:R-:W-:Y:S02]  /*4970*/  FSEL R75, R86, -INF , P6 ;  /* 0xff800000564b7808 */ /* 0x000fe40003000000 */
[----:B------:R-:W-:Y:S02]  /*4980*/  ISETP.GT.AND P0, PT, R0, 0x30, PT ;  /* 0x000000300000780c */ /* 0x000fe40003f04270 */
[----:B------:R-:W-:Y:S02]  /*4990*/  ISETP.GT.AND P6, PT, R2, 0x39, PT ;  /* 0x000000390200780c */ /* 0x000fe40003fc4270 */
[----:B------:R-:W-:-:S02]  /*49a0*/  FMNMX.FTZ R2, R11, R3, !PT ;  /* 0x000000030b027209 */ /* 0x000fc40007810000 */
[----:B------:R-:W-:Y:S02]  /*49b0*/  FSEL R88, R81, -INF , P5 ;  /* 0xff80000051587808 */ /* 0x000fe40002800000 */
[----:B------:R-:W-:Y:S02]  /*49c0*/  FSEL R90, R68, -INF , P2 ;  /* 0xff800000445a7808 */ /* 0x000fe40001000000 */
[----:B------:R-:W-:Y:S02]  /*49d0*/  FSEL R72, R82, -INF , P0 ;  /* 0xff80000052487808 */ /* 0x000fe40000000000 */
[C---:B------:R-:W-:Y:S02]  /*49e0*/  ISETP.GT.AND P5, PT, R0.reuse, 0x31, PT ;  /* 0x000000310000780c */ /* 0x040fe40003fa4270 */
[C---:B------:R-:W-:Y:S02]  /*49f0*/  ISETP.GT.AND P2, PT, R0.reuse, 0x38, PT ;  /* 0x000000380000780c */ /* 0x040fe40003f44270 */
[----:B------:R-:W-:-:S02]  /*4a00*/  ISETP.GT.AND P0, PT, R0, 0x39, PT ;  /* 0x000000390000780c */ /* 0x000fc40003f04270 */
        /* <DEDUP_REMOVED lines=52> */
[----:B------:R-:W-:Y:S02]  /*4d50*/  FSEL R57, R70, -INF , P2 ;  /* 0xff80000046397808 */ /* 0x000fe40001000000 */
[----:B------:R-:W-:-:S02]  /*4d60*/  FMNMX.FTZ R0, R121, R0, !PT ;  /* 0x0000000079007209 */ /* 0x000fc40007810000 */
[----:B------:R-:W-:Y:S02]  /*4d70*/  FMNMX.FTZ R135, R50, R135, !PT ;  /* 0x0000008732877209 */ /* 0x000fe40007810000 */
[----:B------:R-:W-:Y:S02]  /*4d80*/  FMNMX.FTZ R3, R73, R3, !PT ;  /* 0x0000000349037209 */ /* 0x000fe40007810000 */
[----:B------:R-:W-:Y:S02]  /*4d90*/  FMNMX.FTZ R134, R48, R2, !PT ;  /* 0x0000000230867209 */ /* 0x000fe40007810000 */
[----:B------:R-:W-:Y:S02]  /*4da0*/  FMNMX.FTZ R0, R65, R0, !PT ;  /* 0x0000000041007209 */ /* 0x000fe40007810000 */
[----:B------:R-:W-:Y:S01]  /*4db0*/  FMNMX.FTZ R135, R49, R135, !PT ;  /* 0x0000008731877209 */ /* 0x000fe20007810000 */
[----:B------:R-:W1:Y:S01]  /*4dc0*/  SHFL.BFLY PT, R5, R134, 0x2, 0x1f ;  /* 0x0c401f0086057f89 */ /* 0x000e6200000e0000 */
[----:B------:R-:W-:-:S02]  /*4dd0*/  FSEL R56, R71, -INF , P0 ;  /* 0xff80000047387808 */ /* 0x000fc40000000000 */
[----:B------:R-:W-:Y:S01]  /*4de0*/  FMNMX.FTZ R2, R57, R3, !PT ;  /* 0x0000000339027209 */ /* 0x000fe20007810000 */
[----:B------:R-:W2:Y:S03]  /*4df0*/  SHFL.BFLY PT, R4, R0, 0x2, 0x1f ;  /* 0x0c401f0000047f89 */ /* 0x000ea600000e0000 */
[----:B------:R-:W-:Y:S01]  /*4e00*/  FMNMX.FTZ R2, R56, R2, !PT ;  /* 0x0000000238027209 */ /* 0x000fe20007810000 */
[----:B------:R-:W3:Y:S04]  /*4e10*/  SHFL.BFLY PT, R3, R135, 0x2, 0x1f ;  /* 0x0c401f0087037f89 */ /* 0x000ee800000e0000 */
[----:B------:R-:W4:Y:S01]  /*4e20*/  SHFL.BFLY PT, R6, R2, 0x2, 0x1f ;  /* 0x0c401f0002067f89 */ /* 0x000f2200000e0000 */
[----:B-1----:R-:W-:-:S02]  /*4e30*/  FMNMX.FTZ R134, R134, R5, !PT ;  /* 0x0000000586867209 */ /* 0x002fc40007810000 */
[----:B--2---:R-:W-:-:S03]  /*4e40*/  FMNMX.FTZ R0, R4, R0, !PT ;  /* 0x0000000004007209 */ /* 0x004fc60007810000 */
[----:B------:R-:W1:Y:S01]  /*4e50*/  SHFL.BFLY PT, R4, R134, 0x1, 0x1f ;  /* 0x0c201f0086047f89 */ /* 0x000e6200000e0000 */
[----:B---3--:R-:W-:-:S03]  /*4e60*/  FMNMX.FTZ R135, R135, R3, !PT ;  /* 0x0000000387877209 */ /* 0x008fc60007810000 */
[----:B------:R-:W2:Y:S01]  /*4e70*/  SHFL.BFLY PT, R136, R0, 0x1, 0x1f ;  /* 0x0c201f0000887f89 */ /* 0x000ea200000e0000 */
[----:B----4-:R-:W-:-:S03]  /*4e80*/  FMNMX.FTZ R6, R2, R6, !PT ;  /* 0x0000000602067209 */ /* 0x010fc60007810000 */
[----:B------:R-:W3:Y:S04]  /*4e90*/  SHFL.BFLY PT, R3, R135, 0x1, 0x1f ;  /* 0x0c201f0087037f89 */ /* 0x000ee800000e0000 */
[----:B------:R4:W4:Y:S01]  /*4ea0*/  SHFL.BFLY PT, R133, R6, 0x1, 0x1f ;  /* 0x0c201f0006857f89 */ /* 0x00092200000e0000 */
[----:B-1----:R-:W-:Y:S02]  /*4eb0*/  FMNMX.FTZ R134, R134, R4, !PT ;  /* 0x0000000486867209 */ /* 0x002fe40007810000 */
[----:B--2---:R-:W-:Y:S02]  /*4ec0*/  FMNMX.FTZ R136, R0, R136, !PT ;  /* 0x0000008800887209 */ /* 0x004fe40007810000 */
[----:B---3--:R-:W-:-:S03]  /*4ed0*/  FMNMX.FTZ R135, R135, R3, !PT ;  /* 0x0000000387877209 */ /* 0x008fc60007810000 */
.L_x_1289:
[C---:B------:R-:W-:Y:S01]  /*4ee0*/  FMUL.FTZ R4, R136.reuse, c[0x0][0x2d0] ;  /* 0x0000b40088047a20 */ /* 0x040fe20000410000 */
[----:B------:R-:W-:Y:S01]  /*4ef0*/  FSETP.NEU.FTZ.AND P0, PT, R136, -INF , PT ;  /* 0xff8000008800780b */ /* 0x000fe20003f1d000 */
[----:B------:R-:W-:Y:S01]  /*4f00*/  FMUL.FTZ R3, R135, c[0x0][0x2d0] ;  /* 0x0000b40087037a20 */ /* 0x000fe20000410000 */
[----:B----4-:R-:W-:Y:S01]  /*4f10*/  FMNMX.FTZ R133, R133, R6, !PT ;  /* 0x0000000685857209 */ /* 0x010fe20007810000 */
[----:B------:R-:W-:Y:S01]  /*4f20*/  WARPSYNC 0xffffffff ;  /* 0xffffffff00007948 */ /* 0x000fe20003800000 */
[----:B------:R-:W-:Y:S01]  /*4f30*/  FSEL R4, R4, RZ, P0 ;  /* 0x000000ff04047208 */ /* 0x000fe20000000000 */
[----:B------:R-:W-:Y:S01]  /*4f40*/  LDSM.16.MT88.4 R68, [R235] ;  /* 0x00000000eb44783b */ /* 0x000fe20000004200 */
[----:B------:R-:W-:-:S03]  /*4f50*/  FSETP.NEU.FTZ.AND P0, PT, R135, -INF , PT ;  /* 0xff8000008700780b */ /* 0x000fc60003f1d000 */
[--C-:B------:R-:W-:Y:S01]  /*4f60*/  FFMA.FTZ R0, R7, c[0x0][0x2d0], -R4.reuse ;  /* 0x0000b40007007a23 */ /* 0x100fe20000010804 */
[----:B------:R-:W-:Y:S01]  /*4f70*/  FSEL R3, R3, RZ, P0 ;  /* 0x000000ff03037208 */ /* 0x000fe20000000000 */
[----:B------:R-:W-:Y:S01]  /*4f80*/  FFMA.FTZ R2, R18, c[0x0][0x2d0], -R4 ;  /* 0x0000b40012027a23 */ /* 0x000fe20000010804 */
[----:B------:R-:W-:Y:S01]  /*4f90*/  FSETP.NEU.FTZ.AND P0, PT, R134, -INF , PT ;  /* 0xff8000008600780b */ /* 0x000fe20003f1d000 */
[----:B------:R1:W-:Y:S01]  /*4fa0*/  MUFU.EX2 R144, R0 ;  /* 0x0000000000907308 */ /* 0x0003e20000000800 */
[----:B------:R-:W-:Y:S01]  /*4fb0*/  LDSM.16.MT88.4 R92, [R236] ;  /* 0x00000000ec5c783b */ /* 0x000fe20000004200 */
[----:B------:R-:W-:-:S03]  /*4fc0*/  FFMA.FTZ R5, R23, c[0x0][0x2d0], -R3 ;  /* 0x0000b40017057a23 */ /* 0x000fc60000010803 */
[----:B------:R-:W2:Y:S03]  /*4fd0*/  LDSM.16.MT88.4 R96, [R238] ;  /* 0x00000000ee60783b */ /* 0x000ea60000004200 */
[----:B------:R3:W-:Y:S01]  /*4fe0*/  MUFU.EX2 R191, R2 ;  /* 0x0000000200bf7308 */ /* 0x0007e20000000800 */
[----:B------:R-:W-:Y:S04]  /*4ff0*/  LDSM.16.MT88.4 R76, [R235+0x800] ;  /* 0x00080000eb4c783b */ /* 0x000fe80000004200 */
[----:B------:R-:W-:Y:S01]  /*5000*/  LDSM.16.MT88.4 R116, [R235+0x2000] ;  /* 0x00200000eb74783b */ /* 0x000fe20000004200 */
[----:B-1----:R-:W-:Y:S02]  /*5010*/  FFMA.FTZ R0, R8, c[0x0][0x2d0], -R4 ;  /* 0x0000b40008007a23 */ /* 0x002fe40000010804 */
[----:B------:R1:W-:Y:S01]  /*5020*/  MUFU.EX2 R189, R5 ;  /* 0x0000000500bd7308 */ /* 0x0003e20000000800 */
[----:B------:R-:W-:Y:S04]  /*5030*/  LDSM.16.MT88.4 R84, [R236+0x800] ;  /* 0x00080000ec54783b */ /* 0x000fe80000004200 */
[----:B------:R-:W-:Y:S01]  /*5040*/  LDSM.16.MT88.4 R100, [R237] ;  /* 0x00000000ed64783b */ /* 0x000fe20000004200 */
[----:B---3--:R-:W-:-:S02]  /*5050*/  FMUL.FTZ R2, R134, c[0x0][0x2d0] ;  /* 0x0000b40086027a20 */ /* 0x008fc40000410000 */
[----:B------:R3:W-:Y:S01]  /*5060*/  MUFU.EX2 R143, R0 ;  /* 0x00000000008f7308 */ /* 0x0007e20000000800 */
[----:B------:R-:W4:Y:S02]  /*5070*/  LDSM.16.MT88.4 R104, [R238+0x800] ;  /* 0x00080000ee68783b */ /* 0x000f240000004200 */
[----:B------:R-:W-:Y:S02]  /*5080*/  FSEL R2, R2, RZ, P0 ;  /* 0x000000ff02027208 */ /* 0x000fe40000000000 */
[----:B------:R-:W-:Y:S01]  /*5090*/  LDSM.16.MT88.4 R112, [R235+0x2800] ;  /* 0x00280000eb70783b */ /* 0x000fe20000004200 */
[----:B------:R-:W-:Y:S02]  /*50a0*/  FSETP.NEU.FTZ.AND P0, PT, R133, -INF , PT ;  /* 0xff8000008500780b */ /* 0x000fe40003f1d000 */
[--C-:B-1----:R-:W-:Y:S01]  /*50b0*/  FFMA.FTZ R5, R33, c[0x0][0x2d0], -R2.reuse ;  /* 0x0000b40021057a23 */ /* 0x102fe20000010802 */
[----:B------:R-:W-:Y:S01]  /*50c0*/  LDSM.16.MT88.4 R80, [R236+0x2000] ;  /* 0x00200000ec50783b */ /* 0x000fe20000004200 */
[----:B------:R-:W-:-:S02]  /*50d0*/  FFMA.FTZ R61, R61, c[0x0][0x2d0], -R2 ;  /* 0x0000b4003d3d7a23 */ /* 0x000fc40000010802 */
[----:B------:R1:W-:Y:S01]  /*50e0*/  MUFU.EX2 R183, R5 ;  /* 0x0000000500b77308 */ /* 0x0003e20000000800 */
[----:B------:R-:W5:Y:S01]  /*50f0*/  LDSM.16.MT88.4 R108, [R237+0x800] ;  /* 0x00080000ed6c783b */ /* 0x000f620000004200 */
[----:B------:R-:W-:Y:S02]  /*5100*/  FFMA.FTZ R48, R48, c[0x0][0x2d0], -R2 ;  /* 0x0000b40030307a23 */ /* 0x000fe40000010802 */
[----:B---3--:R-:W-:Y:S01]  /*5110*/  FFMA.FTZ R0, R11, c[0x0][0x2d0], -R4 ;  /* 0x0000b4000b007a23 */ /* 0x008fe20000010804 */
[----:B------:R-:W3:Y:S03]  /*5120*/  LDSM.16.MT88.4 R52, [R236+0x2800] ;  /* 0x00280000ec34783b */ /* 0x000ee60000004200 */
[----:B------:R2:W-:Y:S01]  /*5130*/  MUFU.EX2 R146, R0 ;  /* 0x0000000000927308 */ /* 0x0005e20000000800 */
[----:B-1----:R-:W-:-:S07]  /*5140*/  FFMA.FTZ R5, R34, c[0x0][0x2d0], -R2 ;  /* 0x0000b40022057a23 */ /* 0x002fce0000010802 */
[----:B------:R-:W-:Y:S01]  /*5150*/  MUFU.EX2 R188, R5 ;  /* 0x0000000500bc7308 */ /* 0x000fe20000000800 */
[----:B--2---:R-:W-:-:S07]  /*5160*/  FFMA.FTZ R0, R12, c[0x0][0x2d0], -R4 ;  /* 0x0000b4000c007a23 */ /* 0x004fce0000010804 */
[----:B------:R1:W-:Y:S02]  /*5170*/  MUFU.EX2 R153, R0 ;  /* 0x0000000000997308 */ /* 0x0003e40000000800 */
[----:B-1----:R-:W-:-:S06]  /*5180*/  FFMA.FTZ R0, R13, c[0x0][0x2d0], -R4 ;  /* 0x0000b4000d007a23 */ /* 0x002fcc0000010804 */
[----:B------:R1:W-:Y:S02]  /*5190*/  MUFU.EX2 R155, R0 ;  /* 0x00000000009b7308 */ /* 0x0003e40000000800 */
[----:B-1----:R-:W-:-:S06]  /*51a0*/  FFMA.FTZ R0, R15, c[0x0][0x2d0], -R4 ;  /* 0x0000b4000f007a23 */ /* 0x002fcc0000010804 */
[----:B------:R1:W-:Y:S02]  /*51b0*/  MUFU.EX2 R160, R0 ;  /* 0x0000000000a07308 */ /* 0x0003e40000000800 */
[----:B-1----:R-:W-:-:S06]  /*51c0*/  FFMA.FTZ R0, R21, c[0x0][0x2d0], -R4 ;  /* 0x0000b40015007a23 */ /* 0x002fcc0000010804 */
[----:B------:R1:W2:Y:S02]  /*51d0*/  MUFU.EX2 R220, R0 ;  /* 0x0000000000dc7308 */ /* 0x0002a40000000800 */
[----:B-1----:R-:W-:Y:S01]  /*51e0*/  FFMA.FTZ R0, R9, c[0x0][0x2d0], -R3 ;  /* 0x0000b40009007a23 */ /* 0x002fe20000010803 */
[----:B--2---:R-:W-:-:S05]  /*51f0*/  F2FP.BF16.PACK_AB R18, R220, R191 ;  /* 0x000000bfdc12723e */ /* 0x004fca00000010ff */
[----:B------:R1:W-:Y:S02]  /*5200*/  MUFU.EX2 R138, R0 ;  /* 0x00000000008a7308 */ /* 0x0003e40000000800 */
[----:B-1----:R-:W-:-:S06]  /*5210*/  FFMA.FTZ R0, R10, c[0x0][0x2d0], -R3 ;  /* 0x0000b4000a007a23 */ /* 0x002fcc0000010803 */
[----:B------:R1:W2:Y:S02]  /*5220*/  MUFU.EX2 R137, R0 ;  /* 0x0000000000897308 */ /* 0x0002a40000000800 */
[----:B-1----:R-:W-:Y:S01]  /*5230*/  FFMA.FTZ R0, R14, c[0x0][0x2d0], -R3 ;  /* 0x0000b4000e007a23 */ /* 0x002fe20000010803 */
[----:B------:R-:W-:-:S05]  /*5240*/  F2FP.BF16.PACK_AB R14, R188, R183 ;  /* 0x000000b7bc0e723e */ /* 0x000fca00000010ff */
[----:B------:R1:W-:Y:S02]  /*5250*/  MUFU.EX2 R140, R0 ;  /* 0x00000000008c7308 */ /* 0x0003e40000000800 */
[----:B-1----:R-:W-:Y:S01]  /*5260*/  FFMA.FTZ R0, R16, c[0x0][0x2d0], -R3 ;  /* 0x0000b40010007a23 */ /* 0x002fe20000010803 */
[----:B------:R-:W-:-:S05]  /*5270*/  F2FP.BF16.PACK_AB R16, R160, R155 ;  /* 0x0000009ba010723e */ /* 0x000fca00000010ff */
[----:B------:R1:W-:Y:S02]  /*5280*/  MUFU.EX2 R145, R0 ;  /* 0x0000000000917308 */ /* 0x0003e40000000800 */
[----:B-1----:R-:W-:-:S06]  /*5290*/  FFMA.FTZ R0, R17, c[0x0][0x2d0], -R3 ;  /* 0x0000b40011007a23 */ /* 0x002fcc0000010803 */
[----:B------:R1:W-:Y:S02]  /*52a0*/  MUFU.EX2 R152, R0 ;  /* 0x0000000000987308 */ /* 0x0003e40000000800 */
[----:B-1----:R-:W-:-:S06]  /*52b0*/  FFMA.FTZ R0, R19, c[0x0][0x2d0], -R3 ;  /* 0x0000b40013007a23 */ /* 0x002fcc0000010803 */
[----:B------:R1:W1:Y:S02]  /*52c0*/  MUFU.EX2 R154, R0 ;  /* 0x00000000009a7308 */ /* 0x0002640000000800 */
[----:B-1----:R-:W-:Y:S01]  /*52d0*/  FFMA.FTZ R0, R25, c[0x0][0x2d0], -R3 ;  /* 0x0000b40019007a23 */ /* 0x002fe20000010803 */
[----:B--2---:R-:W-:Y:S02]  /*52e0*/  F2FP.BF16.PACK_AB R25, R137, R138 ;  /* 0x0000008a8919723e */ /* 0x004fe400000010ff */
[----:B------:R-:W-:-:S03]  /*52f0*/  F2FP.BF16.PACK_AB R17, R154, R152 ;  /* 0x000000989a11723e */ /* 0x000fc600000010ff */
[----:B------:R1:W2:Y:S02]  /*5300*/  MUFU.EX2 R190, R0 ;  /* 0x0000000000be7308 */ /* 0x0002a40000000800 */
[----:B-1----:R-:W-:Y:S01]  /*5310*/  FFMA.FTZ R0, R20, c[0x0][0x2d0], -R2 ;  /* 0x0000b40014007a23 */ /* 0x002fe20000010802 */
[----:B--2---:R-:W-:-:S05]  /*5320*/  F2FP.BF16.PACK_AB R19, R190, R189 ;  /* 0x000000bdbe13723e */ /* 0x004fca00000010ff */
[----:B------:R1:W-:Y:S02]  /*5330*/  MUFU.EX2 R129, R0 ;  /* 0x0000000000817308 */ /* 0x0003e40000000800 */
[----:B-1----:R-:W-:-:S06]  /*5340*/  FFMA.FTZ R0, R22, c[0x0][0x2d0], -R2 ;  /* 0x0000b40016007a23 */ /* 0x002fcc0000010802 */
[----:B------:R1:W2:Y:S02]  /*5350*/  MUFU.EX2 R128, R0 ;  /* 0x0000000000807308 */ /* 0x0002a40000000800 */
[----:B-1----:R-:W-:Y:S01]  /*5360*/  FFMA.FTZ R0, R27, c[0x0][0x2d0], -R2 ;  /* 0x0000b4001b007a23 */ /* 0x002fe20000010802 */
[----:B--2---:R-:W-:Y:S02]  /*5370*/  F2FP.BF16.PACK_AB R20, R128, R129 ;  /* 0x000000818014723e */ /* 0x004fe400000010ff */
[----:B------:R-:W-:-:S03]  /*5380*/  F2FP.BF16.PACK_AB R27, R145, R140 ;  /* 0x0000008c911b723e */ /* 0x000fc600000010ff */
        /* <DEDUP_REMOVED lines=8> */
[----:B-1----:R-:W-:Y:S01]  /*5410*/  FMUL.FTZ R0, R133, c[0x0][0x2d0] ;  /* 0x0000b40085007a20 */ /* 0x002fe20000410000 */
[----:B--2---:R-:W-:-:S04]  /*5420*/  F2FP.BF16.PACK_AB R12, R147, R142 ;  /* 0x0000008e930c723e */ /* 0x004fc800000010ff */
[----:B------:R-:W-:-:S05]  /*5430*/  FSEL R0, R0, RZ, P0 ;  /* 0x000000ff00007208 */ /* 0x000fca0000000000 */
[--C-:B------:R-:W-:Y:S01]  /*5440*/  FFMA.FTZ R5, R24, c[0x0][0x2d0], -R0.reuse ;  /* 0x0000b40018057a23 */ /* 0x100fe20000010800 */
[----:B------:R-:W-:Y:S01]  /*5450*/  F2FP.BF16.PACK_AB R24, R143, R144 ;  /* 0x000000908f18723e */ /* 0x000fe200000010ff */
[--C-:B------:R-:W-:Y:S02]  /*5460*/  FFMA.FTZ R67, R67, c[0x0][0x2d0], -R0.reuse ;  /* 0x0000b40043437a23 */ /* 0x100fe40000010800 */
[----:B------:R1:W-:Y:S01]  /*5470*/  MUFU.EX2 R7, R5 ;  /* 0x0000000500077308 */ /* 0x0003e20000000800 */
[--C-:B------:R-:W-:Y:S02]  /*5480*/  FFMA.FTZ R72, R72, c[0x0][0x2d0], -R0.reuse ;  /* 0x0000b40048487a23 */ /* 0x100fe40000010800 */
[--C-:B------:R-:W-:Y:S02]  /*5490*/  FFMA.FTZ R73, R73, c[0x0][0x2d0], -R0.reuse ;  /* 0x0000b40049497a23 */ /* 0x100fe40000010800 */
[----:B-1----:R-:W-:Y:S01]  /*54a0*/  FFMA.FTZ R5, R26, c[0x0][0x2d0], -R0 ;  /* 0x0000b4001a057a23 */ /* 0x002fe20000010800 */
[----:B------:R-:W-:-:S03]  /*54b0*/  F2FP.BF16.PACK_AB R26, R153, R146 ;  /* 0x00000092991a723e */ /* 0x000fc600000010ff */
[----:B------:R1:W2:Y:S04]  /*54c0*/  MUFU.EX2 R6, R5 ;  /* 0x0000000500067308 */ /* 0x0002a80000000800 */
[----:B------:R-:W-:Y:S01]  /*54d0*/  HMMA.16816.F32.BF16 R44, R24, R96, RZ ;  /* 0x00000060182c723c */ /* 0x000fe200000418ff */
[----:B-1----:R-:W-:Y:S01]  /*54e0*/  FFMA.FTZ R5, R30, c[0x0][0x2d0], -R0 ;  /* 0x0000b4001e057a23 */ /* 0x002fe20000010800 */
[----:B--2---:R-:W-:-:S03]  /*54f0*/  F2FP.BF16.PACK_AB R21, R6, R7 ;  /* 0x000000070615723e */ /* 0x004fc600000010ff */
[----:B------:R1:W-:Y:S11]  /*5500*/  MUFU.EX2 R130, R5 ;  /* 0x0000000500827308 */ /* 0x0003f60000000800 */
[----:B------:R-:W-:Y:S08]  /*5510*/  @!UPT UIADD3 URZ, URZ, URZ, URZ ;  /* 0x0000003f3f3ff290 */ /* 0x000ff0000fffe03f */
[----:B----4-:R-:W-:Y:S01]  /*5520*/  HMMA.16816.F32.BF16 R192, R16, R104, R44 ;  /* 0x0000006810c0723c */ /* 0x010fe2000004182c */
[----:B------:R-:W2:Y:S01]  /*5530*/  LDSM.16.MT88.4 R44, [R238+0x2000] ;  /* 0x00200000ee2c783b */ /* 0x000ea20000004200 */
[----:B-1----:R-:W-:-:S04]  /*5540*/  FFMA.FTZ R5, R32, c[0x0][0x2d0], -R0 ;  /* 0x0000b40020057a23 */ /* 0x002fc80000010800 */
[----:B------:R1:W4:Y:S02]  /*5550*/  MUFU.EX2 R132, R5 ;  /* 0x0000000500847308 */ /* 0x0003240000000800 */
[--C-:B-1----:R-:W-:Y:S01]  /*5560*/  FFMA.FTZ R5, R35, c[0x0][0x2d0], -R0.reuse ;  /* 0x0000b40023057a23 */ /* 0x102fe20000010800 */
[----:B----4-:R-:W-:Y:S01]  /*5570*/  F2FP.BF16.PACK_AB R23, R132, R130 ;  /* 0x000000828417723e */ /* 0x010fe200000010ff */
[----:B------:R-:W-:Y:S04]  /*5580*/  HMMA.16816.F32.BF16 R32, R24, R92, RZ ;  /* 0x0000005c1820723c */ /* 0x000fe800000418ff */
[----:B------:R1:W-:Y:S04]  /*5590*/  MUFU.EX2 R141, R5 ;  /* 0x00000005008d7308 */ /* 0x0003e80000000800 */
[C---:B------:R-:W-:Y:S08]  /*55a0*/  HMMA.16816.F32.BF16 R28, R20.reuse, R68, RZ ;  /* 0x00000044141c723c */ /* 0x040ff000000418ff */
[----:B------:R-:W-:Y:S01]  /*55b0*/  HMMA.16816.F32.BF16 R8, R20, R92, RZ ;  /* 0x0000005c1408723c */ /* 0x000fe200000418ff */
[----:B-1----:R-:W-:-:S04]  /*55c0*/  FFMA.FTZ R5, R36, c[0x0][0x2d0], -R0 ;  /* 0x0000b40024057a23 */ /* 0x002fc80000010800 */
[----:B------:R-:W1:Y:S03]  /*55d0*/  MUFU.EX2 R180, R5 ;  /* 0x0000000500b47308 */ /* 0x000e660000000800 */
[----:B------:R-:W-:Y:S07]  /*55e0*/  HMMA.16816.F32.BF16 R36, R24, R68, RZ ;  /* 0x000000441824723c */ /* 0x000fee00000418ff */
[--C-:B------:R-:W-:Y:S01]  /*55f0*/  FFMA.FTZ R68, R75, c[0x0][0x2d0], -R0.reuse ;  /* 0x0000b4004b447a23 */ /* 0x100fe20000010800 */
[----:B------:R-:W-:Y:S01]  /*5600*/  HMMA.16816.F32.BF16 R184, R16, R84, R32 ;  /* 0x0000005410b8723c */ /* 0x000fe20000041820 */
[----:B------:R-:W-:-:S02]  /*5610*/  FFMA.FTZ R69, R74, c[0x0][0x2d0], -R0 ;  /* 0x0000b4004a457a23 */ /* 0x000fc40000010800 */
[--C-:B------:R-:W-:Y:S02]  /*5620*/  FFMA.FTZ R74, R57, c[0x0][0x2d0], -R0.reuse ;  /* 0x0000b400394a7a23 */ /* 0x100fe40000010800 */
[--C-:B------:R-:W-:Y:S01]  /*5630*/  FFMA.FTZ R75, R56, c[0x0][0x2d0], -R0.reuse ;  /* 0x0000b400384b7a23 */ /* 0x100fe20000010800 */
[----:B-1----:R-:W-:Y:S01]  /*5640*/  F2FP.BF16.PACK_AB R13, R180, R141 ;  /* 0x0000008db40d723e */ /* 0x002fe200000010ff */
[--C-:B------:R-:W-:Y:S01]  /*5650*/  FFMA.FTZ R5, R40, c[0x0][0x2d0], -R0.reuse ;  /* 0x0000b40028057a23 */ /* 0x100fe20000010800 */
[----:B------:R-:W-:Y:S03]  /*5660*/  HMMA.16816.F32.BF16 R32, R20, R100, RZ ;  /* 0x000000641420723c */ /* 0x000fe600000418ff */
[----:B------:R1:W-:Y:S05]  /*5670*/  MUFU.EX2 R182, R5 ;  /* 0x0000000500b67308 */ /* 0x0003ea0000000800 */
[----:B------:R-:W-:Y:S08]  /*5680*/  HMMA.16816.F32.BF16 R176, R16, R76, R36 ;  /* 0x0000004c10b0723c */ /* 0x000ff00000041824 */
[----:B------:R-:W-:Y:S01]  /*5690*/  HMMA.16816.F32.BF16 R36, R24, R100, RZ ;  /* 0x000000641824723c */ /* 0x000fe200000418ff */
[----:B-1----:R-:W-:-:S04]  /*56a0*/  FFMA.FTZ R5, R41, c[0x0][0x2d0], -R0 ;  /* 0x0000b40029057a23 */ /* 0x002fc80000010800 */
[----:B------:R-:W1:Y:S03]  /*56b0*/  MUFU.EX2 R181, R5 ;  /* 0x0000000500b57308 */ /* 0x000e660000000800 */
[----:B------:R-:W-:Y:S01]  /*56c0*/  HMMA.16816.F32.BF16 R40, R20, R96, RZ ;  /* 0x000000601428723c */ /* 0x000fe200000418ff */
[----:B-1----:R-:W-:Y:S11]  /*56d0*/  F2FP.BF16.PACK_AB R15, R181, R182 ;  /* 0x000000b6b50f723e */ /* 0x002ff600000010ff */
[----:B------:R-:W-:Y:S04]  /*56e0*/  @!UPT UIADD3 URZ, URZ, URZ, URZ ;  /* 0x0000003f3f3ff290 */ /* 0x000fe8000fffe03f */
[----:B-----5:R-:W-:Y:S07]  /*56f0*/  HMMA.16816.F32.BF16 R200, R16, R108, R36 ;  /* 0x0000006c10c8723c */ /* 0x020fee0000041824 */
[----:B------:R-:W-:Y:S01]  /*5700*/  FFMA.FTZ R39, R60, c[0x0][0x2d0], -R3 ;  /* 0x0000b4003c277a23 */ /* 0x000fe20000010803 */
[----:B------:R-:W-:Y:S01]  /*5710*/  HMMA.16816.F32.BF16 R172, R12, R76, R28 ;  /* 0x0000004c0cac723c */ /* 0x000fe2000004181c */
[----:B------:R-:W-:Y:S02]  /*5720*/  FFMA.FTZ R60, R66, c[0x0][0x2d0], -R2 ;  /* 0x0000b400423c7a23 */ /* 0x000fe40000010802 */
[----:B------:R-:W-:-:S02]  /*5730*/  FFMA.FTZ R66, R59, c[0x0][0x2d0], -R0 ;  /* 0x0000b4003b427a23 */ /* 0x000fc40000010800 */
[--C-:B------:R-:W-:Y:S01]  /*5740*/  FFMA.FTZ R37, R122, c[0x0][0x2d0], -R4.reuse ;  /* 0x0000b4007a257a23 */ /* 0x100fe20000010804 */
[----:B------:R-:W-:Y:S01]  /*5750*/  MUFU.EX2 R39, R39 ;  /* 0x0000002700277308 */ /* 0x000fe20000000800 */
[----:B------:R-:W-:Y:S01]  /*5760*/  FFMA.FTZ R36, R121, c[0x0][0x2d0], -R4 ;  /* 0x0000b40079247a23 */ /* 0x000fe20000010804 */
[----:B------:R-:W-:Y:S01]  /*5770*/  HMMA.16816.F32.BF16 R28, R24, R116, RZ ;  /* 0x00000074181c723c */ /* 0x000fe200000418ff */
[--C-:B------:R-:W-:Y:S02]  /*5780*/  FFMA.FTZ R38, R62, c[0x0][0x2d0], -R3.reuse ;  /* 0x0000b4003e267a23 */ /* 0x100fe40000010803 */
[----:B------:R-:W-:Y:S02]  /*5790*/  FFMA.FTZ R62, R49, c[0x0][0x2d0], -R3 ;  /* 0x0000b400313e7a23 */ /* 0x000fe40000010803 */
[----:B------:R-:W-:Y:S02]  /*57a0*/  FFMA.FTZ R49, R90, c[0x0][0x2d0], -R2 ;  /* 0x0000b4005a317a23 */ /* 0x000fe40000010802 */
[----:B------:R-:W-:Y:S01]  /*57b0*/  FADD.FTZ R0, R129, R128 ;  /* 0x0000008081007221 */ /* 0x000fe20000010000 */
[----:B------:R-:W-:Y:S03]  /*57c0*/  HMMA.16816.F32.BF16 R148, R12, R108, R32 ;  /* 0x0000006c0c94723c */ /* 0x000fe60000041820 */
[----:B------:R-:W-:-:S04]  /*57d0*/  FADD.FTZ R0, R131, R0 ;  /* 0x0000000083007221 */ /* 0x000fc80000010000 */
[--C-:B------:R-:W-:Y:S01]  /*57e0*/  FFMA.FTZ R35, R65, c[0x0][0x2d0], -R4.reuse ;  /* 0x0000b40041237a23 */ /* 0x100fe20000010804 */
[----:B------:R-:W-:Y:S01]  /*57f0*/  HMMA.16816.F32.BF16 R164, R12, R84, R8 ;  /* 0x000000540ca4723c */ /* 0x000fe20000041808 */
[--C-:B------:R-:W-:Y:S01]  /*5800*/  FFMA.FTZ R65, R58, c[0x0][0x2d0], -R3.reuse ;  /* 0x0000b4003a417a23 */ /* 0x100fe20000010803 */
[----:B------:R-:W-:Y:S01]  /*5810*/  MUFU.EX2 R85, R36 ;  /* 0x0000002400557308 */ /* 0x000fe20000000800 */
[----:B------:R-:W1:Y:S01]  /*5820*/  LDSM.16.MT88.4 R56, [R238+0x2800] ;  /* 0x00280000ee38783b */ /* 0x000e620000004200 */
[----:B------:R-:W-:Y:S02]  /*5830*/  FFMA.FTZ R32, R127, c[0x0][0x2d0], -R4 ;  /* 0x0000b4007f207a23 */ /* 0x000fe40000010804 */
[--C-:B------:R-:W-:Y:S02]  /*5840*/  FFMA.FTZ R34, R64, c[0x0][0x2d0], -R3.reuse ;  /* 0x0000b40040227a23 */ /* 0x100fe40000010803 */
[----:B------:R-:W-:Y:S01]  /*5850*/  HMMA.16816.F32.BF16 R208, R16, R112, R28 ;  /* 0x0000007010d0723c */ /* 0x000fe2000004181c */
[--C-:B------:R-:W-:Y:S01]  /*5860*/  FFMA.FTZ R33, R63, c[0x0][0x2d0], -R3.reuse ;  /* 0x0000b4003f217a23 */ /* 0x100fe20000010803 */
[----:B------:R-:W-:Y:S01]  /*5870*/  MUFU.EX2 R36, R60 ;  /* 0x0000003c00247308 */ /* 0x000fe20000000800 */
[----:B------:R-:W-:-:S02]  /*5880*/  FFMA.FTZ R64, R51, c[0x0][0x2d0], -R3 ;  /* 0x0000b40033407a23 */ /* 0x000fc40000010803 */
[----:B------:R-:W-:Y:S02]  /*5890*/  FFMA.FTZ R63, R50, c[0x0][0x2d0], -R3 ;  /* 0x0000b400323f7a23 */ /* 0x000fe40000010803 */
[----:B------:R-:W-:Y:S01]  /*58a0*/  FADD.FTZ R3, R144, R143 ;  /* 0x0000008f90037221 */ /* 0x000fe20000010000 */
[----:B------:R-:W-:Y:S01]  /*58b0*/  HMMA.16816.F32.BF16 R28, R24, R80, RZ ;  /* 0x00000050181c723c */ /* 0x000fe200000418ff */
[--C-:B------:R-:W-:Y:S02]  /*58c0*/  FFMA.FTZ R51, R91, c[0x0][0x2d0], -R2.reuse ;  /* 0x0000b4005b337a23 */ /* 0x100fe40000010802 */
[----:B------:R-:W-:Y:S01]  /*58d0*/  FFMA.FTZ R50, R88, c[0x0][0x2d0], -R2 ;  /* 0x0000b40058327a23 */ /* 0x000fe20000010802 */
[----:B------:R-:W-:Y:S01]  /*58e0*/  MUFU.EX2 R63, R63 ;  /* 0x0000003f003f7308 */ /* 0x000fe20000000800 */
[----:B------:R-:W-:Y:S02]  /*58f0*/  FADD.FTZ R3, R146, R3 ;  /* 0x0000000392037221 */ /* 0x000fe40000010000 */
[----:B------:R-:W-:Y:S01]  /*5900*/  FADD.FTZ R0, R139, R0 ;  /* 0x000000008b007221 */ /* 0x000fe20000010000 */
[----:B------:R-:W-:Y:S01]  /*5910*/  HMMA.16816.F32.BF16 R8, R20, R116, RZ ;  /* 0x000000741408723c */ /* 0x000fe200000418ff */
[----:B------:R-:W-:-:S02]  /*5920*/  FADD.FTZ R3, R153, R3 ;  /* 0x0000000399037221 */ /* 0x000fc40000010000 */
[----:B------:R-:W-:Y:S01]  /*5930*/  FADD.FTZ R0, R142, R0 ;  /* 0x000000008e007221 */ /* 0x000fe20000010000 */
[----:B------:R-:W-:Y:S01]  /*5940*/  MUFU.EX2 R51, R51 ;  /* 0x0000003300337308 */ /* 0x000fe20000000800 */
[----:B------:R-:W-:-:S03]  /*5950*/  FADD.FTZ R3, R155, R3 ;  /* 0x000000039b037221 */ /* 0x000fc60000010000 */
[----:B------:R-:W-:Y:S04]  /*5960*/  HMMA.16816.F32.BF16 R156, R12, R104, R40 ;  /* 0x000000680c9c723c */ /* 0x000fe80000041828 */
[----:B------:R-:W4:Y:S03]  /*5970*/  MUFU.EX2 R50, R50 ;  /* 0x0000003200327308 */ /* 0x000f260000000800 */
[----:B------:R-:W-:Y:S01]  /*5980*/  FADD.FTZ R40, R7, R6 ;  /* 0x0000000607287221 */ /* 0x000fe20000010000 */
[----:B---3--:R-:W-:Y:S07]  /*5990*/  HMMA.16816.F32.BF16 R216, R16, R52, R28 ;  /* 0x0000003410d8723c */ /* 0x008fee000004181c */
[--C-:B------:R-:W-:Y:S01]  /*59a0*/  FFMA.FTZ R31, R126, c[0x0][0x2d0], -R4.reuse ;  /* 0x0000b4007e1f7a23 */ /* 0x100fe20000010804 */
[----:B------:R-:W-:Y:S01]  /*59b0*/  HMMA.16816.F32.BF16 R204, R12, R112, R8 ;  /* 0x000000700ccc723c */ /* 0x000fe20000041808 */
[----:B------:R-:W-:-:S02]  /*59c0*/  FFMA.FTZ R30, R125, c[0x0][0x2d0], -R4 ;  /* 0x0000b4007d1e7a23 */ /* 0x000fc40000010804 */
[--C-:B------:R-:W-:Y:S01]  /*59d0*/  FFMA.FTZ R29, R124, c[0x0][0x2d0], -R4.reuse ;  /* 0x0000b4007c1d7a23 */ /* 0x100fe20000010804 */
[----:B------:R-:W-:Y:S01]  /*59e0*/  MUFU.EX2 R76, R31 ;  /* 0x0000001f004c7308 */ /* 0x000fe20000000800 */
[----:B------:R-:W-:Y:S01]  /*59f0*/  FFMA.FTZ R28, R123, c[0x0][0x2d0], -R4 ;  /* 0x0000b4007b1c7a23 */ /* 0x000fe20000010804 */
[----:B----4-:R-:W-:Y:S02]  /*5a00*/  F2FP.BF16.PACK_AB R124, R50, R51 ;  /* 0x00000033327c723e */ /* 0x010fe400000010ff */
[C---:B--2---:R-:W-:Y:S04]  /*5a10*/  HMMA.16816.F32.BF16 R4, R20.reuse, R44, RZ ;  /* 0x0000002c1404723c */ /* 0x044fe800000418ff */
[----:B------:R-:W-:Y:S04]  /*5a20*/  MUFU.EX2 R31, R33 ;  /* 0x00000021001f7308 */ /* 0x000fe80000000800 */
[----:B------:R-:W-:Y:S04]  /*5a30*/  HMMA.16816.F32.BF16 R8, R20, R80, RZ ;  /* 0x000000501408723c */ /* 0x000fe800000418ff */
[----:B------:R-:W-:Y:S08]  /*5a40*/  MUFU.EX2 R80, R32 ;  /* 0x0000002000507308 */ /* 0x000ff00000000800 */
[----:B------:R2:W-:Y:S04]  /*5a50*/  MUFU.EX2 R77, R29 ;  /* 0x0000001d004d7308 */ /* 0x0005e80000000800 */
[C---:B-1----:R-:W-:Y:S04]  /*5a60*/  HMMA.16816.F32.BF16 R196, R12.reuse, R56, R4 ;  /* 0x000000380cc4723c */ /* 0x042fe80000041804 */
[----:B------:R1:W-:Y:S03]  /*5a70*/  MUFU.EX2 R88, R28 ;  /* 0x0000001c00587308 */ /* 0x0003e60000000800 */
[----:B------:R-:W-:Y:S01]  /*5a80*/  FADD.FTZ R4, R130, R40 ;  /* 0x0000002882047221 */ /* 0x000fe20000010000 */
[----:B------:R-:W-:Y:S01]  /*5a90*/  HMMA.16816.F32.BF16 R212, R12, R52, R8 ;  /* 0x000000340cd4723c */ /* 0x000fe20000041808 */
[----:B------:R-:W3:Y:S02]  /*5aa0*/  LDSM.16.MT88.4 R40, [R237+0x2000] ;  /* 0x00200000ed28783b */ /* 0x000ee40000004200 */
[----:B------:R-:W-:Y:S01]  /*5ab0*/  FADD.FTZ R4, R132, R4 ;  /* 0x0000000484047221 */ /* 0x000fe20000010000 */
[----:B------:R-:W-:Y:S03]  /*5ac0*/  MUFU.EX2 R84, R30 ;  /* 0x0000001e00547308 */ /* 0x000fe60000000800 */
[----:B------:R-:W-:Y:S01]  /*5ad0*/  FFMA.FTZ R53, R89, c[0x0][0x2d0], -R2 ;  /* 0x0000b40059357a23 */ /* 0x000fe20000010802 */
[----:B------:R-:W-:Y:S01]  /*5ae0*/  HMMA.16816.F32.BF16 R8, R24, R44, RZ ;  /* 0x0000002c1808723c */ /* 0x000fe200000418ff */
[----:B--2---:R-:W-:-:S02]  /*5af0*/  FADD.FTZ R29, R141, R4 ;  /* 0x000000048d1d7221 */ /* 0x004fc40000010000 */
[----:B------:R-:W-:Y:S01]  /*5b00*/  FFMA.FTZ R52, R120, c[0x0][0x2d0], -R2 ;  /* 0x0000b40078347a23 */ /* 0x000fe20000010802 */
[----:B------:R-:W2:Y:S01]  /*5b10*/  MUFU.EX2 R89, R35 ;  /* 0x0000002300597308 */ /* 0x000ea20000000800 */
[----:B------:R-:W-:Y:S02]  /*5b20*/  FADD.FTZ R2, R138, R137 ;  /* 0x000000898a027221 */ /* 0x000fe40000010000 */
[----:B-1----:R-:W-:Y:S02]  /*5b30*/  FADD.FTZ R28, R160, R3 ;  /* 0x00000003a01c7221 */ /* 0x002fe40000010000 */
[----:B------:R-:W-:-:S03]  /*5b40*/  FADD.FTZ R2, R140, R2 ;  /* 0x000000028c027221 */ /* 0x000fc60000010000 */
[----:B------:R1:W-:Y:S01]  /*5b50*/  MUFU.EX2 R44, R34 ;  /* 0x00000022002c7308 */ /* 0x0003e20000000800 */
[----:B------:R-:W-:-:S04]  /*5b60*/  FADD.FTZ R2, R145, R2 ;  /* 0x0000000291027221 */ /* 0x000fc80000010000 */
[----:B------:R-:W-:-:S03]  /*5b70*/  FADD.FTZ R2, R152, R2 ;  /* 0x0000000298027221 */ /* 0x000fc60000010000 */
[----:B------:R-:W-:Y:S01]  /*5b80*/  MUFU.EX2 R45, R38 ;  /* 0x00000026002d7308 */ /* 0x000fe20000000800 */
[----:B------:R-:W-:Y:S01]  /*5b90*/  FADD.FTZ R3, R154, R2 ;  /* 0x000000029a037221 */ /* 0x000fe20000010000 */
[----:B--2---:R-:W-:Y:S01]  /*5ba0*/  F2FP.BF16.PACK_AB R130, R89, R85 ;  /* 0x000000555982723e */ /* 0x004fe200000010ff */
[----:B------:R-:W-:Y:S01]  /*5bb0*/  FADD.FTZ R2, R147, R0 ;  /* 0x0000000093027221 */ /* 0x000fe20000010000 */
[----:B------:R-:W-:Y:S01]  /*5bc0*/  HMMA.16816.F32.BF16 R168, R16, R56, R8 ;  /* 0x0000003810a8723c */ /* 0x000fe20000041808 */
[----:B------:R-:W-:Y:S02]  /*5bd0*/  FADD.FTZ R0, R191, R28 ;  /* 0x0000001cbf007221 */ /* 0x000fe40000010000 */
[----:B------:R-:W-:Y:S01]  /*5be0*/  FADD.FTZ R2, R183, R2 ;  /* 0x00000002b7027221 */ /* 0x000fe20000010000 */
[----:B-1----:R-:W1:Y:S01]  /*5bf0*/  LDSM.16.MT88.4 R32, [R237+0x2800] ;  /* 0x00280000ed20783b */ /* 0x002e620000004200 */
[----:B------:R-:W-:Y:S01]  /*5c00*/  FADD.FTZ R0, R220, R0 ;  /* 0x00000000dc007221 */ /* 0x000fe20000010000 */
[----:B------:R-:W-:Y:S01]  /*5c10*/  MUFU.EX2 R38, R61 ;  /* 0x0000003d00267308 */ /* 0x000fe20000000800 */
[----:B------:R-:W-:Y:S01]  /*5c20*/  FADD.FTZ R3, R189, R3 ;  /* 0x00000003bd037221 */ /* 0x000fe20000010000 */
[----:B---3--:R-:W-:Y:S01]  /*5c30*/  HMMA.16816.F32.BF16 R4, R20, R40, RZ ;  /* 0x000000281404723c */ /* 0x008fe200000418ff */
[----:B------:R-:W-:-:S02]  /*5c40*/  FADD.FTZ R0, R80, R0 ;  /* 0x0000000050007221 */ /* 0x000fc40000010000 */
[----:B------:R-:W-:Y:S02]  /*5c50*/  FADD.FTZ R3, R190, R3 ;  /* 0x00000003be037221 */ /* 0x000fe40000010000 */
[----:B------:R-:W-:Y:S01]  /*5c60*/  FADD.FTZ R0, R76, R0 ;  /* 0x000000004c007221 */ /* 0x000fe20000010000 */
[----:B------:R-:W2:Y:S02]  /*5c70*/  MUFU.EX2 R81, R37 ;  /* 0x0000002500517308 */ /* 0x000ea40000000800 */
[----:B------:R-:W-:Y:S01]  /*5c80*/  HMMA.16816.F32.BF16 R8, R24, R40, RZ ;  /* 0x000000281808723c */ /* 0x000fe200000418ff */
[----:B------:R-:W-:-:S05]  /*5c90*/  FADD.FTZ R0, R84, R0 ;  /* 0x0000000054007221 */ /* 0x000fca0000010000 */
[----:B------:R-:W-:Y:S08]  /*5ca0*/  MUFU.EX2 R37, R53 ;  /* 0x0000003500257308 */ /* 0x000ff00000000800 */
[----:B------:R-:W3:Y:S01]  /*5cb0*/  MUFU.EX2 R30, R52 ;  /* 0x00000034001e7308 */ /* 0x000ee20000000800 */
[----:B--2---:R-:W-:-:S07]  /*5cc0*/  F2FP.BF16.PACK_AB R128, R81, R88 ;  /* 0x000000585180723e */ /* 0x004fce00000010ff */
[----:B------:R-:W-:Y:S01]  /*5cd0*/  MUFU.EX2 R56, R65 ;  /* 0x0000004100387308 */ /* 0x000fe20000000800 */
[-C--:B-1----:R-:W-:Y:S07]  /*5ce0*/  HMMA.16816.F32.BF16 R160, R12, R32.reuse, R4 ;  /* 0x000000200ca0723c */ /* 0x082fee0000041804 */
[----:B------:R-:W-:Y:S01]  /*5cf0*/  MUFU.EX2 R52, R49 ;  /* 0x0000003100347308 */ /* 0x000fe20000000800 */
[----:B------:R-:W-:Y:S01]  /*5d00*/  FADD.FTZ R4, R180, R29 ;  /* 0x0000001db4047221 */ /* 0x000fe20000010000 */
[----:B------:R-:W-:Y:S01]  /*5d10*/  HMMA.16816.F32.BF16 R152, R16, R32, R8 ;  /* 0x000000201098723c */ /* 0x000fe20000041808 */
[----:B------:R-:W-:-:S02]  /*5d20*/  FADD.FTZ R6, R188, R2 ;  /* 0x00000002bc067221 */ /* 0x000fc40000010000 */
[----:B------:R-:W-:-:S03]  /*5d30*/  FADD.FTZ R2, R182, R4 ;  /* 0x00000004b6027221 */ /* 0x000fc60000010000 */
[----:B------:R-:W1:Y:S01]  /*5d40*/  MUFU.EX2 R49, R48 ;  /* 0x0000003000317308 */ /* 0x000e620000000800 */
[----:B------:R-:W-:Y:S01]  /*5d50*/  FADD.FTZ R5, R77, R0 ;  /* 0x000000004d057221 */ /* 0x000fe20000010000 */
[----:B------:R-:W-:Y:S01]  /*5d60*/  F2FP.BF16.PACK_AB R4, R36, R38 ;  /* 0x000000262404723e */ /* 0x000fe200000010ff */
[----:B------:R-:W-:Y:S01]  /*5d70*/  FADD.FTZ R28, R181, R2 ;  /* 0x00000002b51c7221 */ /* 0x000fe20000010000 */
[----:B------:R-:W-:Y:S01]  /*5d80*/  F2FP.BF16.PACK_AB R9, R31, R44 ;  /* 0x0000002c1f09723e */ /* 0x000fe200000010ff */
[----:B------:R-:W-:Y:S01]  /*5d90*/  FADD.FTZ R2, R44, R3 ;  /* 0x000000032c027221 */ /* 0x000fe20000010000 */
[----:B------:R-:W-:Y:S02]  /*5da0*/  F2FP.BF16.PACK_AB R11, R39, R45 ;  /* 0x0000002d270b723e */ /* 0x000fe400000010ff */
[----:B------:R-:W2:Y:S01]  /*5db0*/  MUFU.EX2 R48, R66 ;  /* 0x0000004200307308 */ /* 0x000ea20000000800 */
[----:B------:R-:W-:Y:S01]  /*5dc0*/  FADD.FTZ R2, R31, R2 ;  /* 0x000000021f027221 */ /* 0x000fe20000010000 */
[----:B------:R-:W-:-:S02]  /*5dd0*/  F2FP.BF16.PACK_AB R8, R76, R80 ;  /* 0x000000504c08723e */ /* 0x000fc400000010ff */
[----:B------:R-:W-:Y:S01]  /*5de0*/  F2FP.BF16.PACK_AB R10, R77, R84 ;  /* 0x000000544d0a723e */ /* 0x000fe200000010ff */
[----:B------:R-:W-:Y:S02]  /*5df0*/  FADD.FTZ R0, R45, R2 ;  /* 0x000000022d007221 */ /* 0x000fe40000010000 */
[----:B------:R-:W-:Y:S01]  /*5e00*/  FADD.FTZ R2, R38, R6 ;  /* 0x0000000626027221 */ /* 0x000fe20000010000 */
[----:B------:R-:W4:Y:S01]  /*5e10*/  MUFU.EX2 R41, R64 ;  /* 0x0000004000297308 */ /* 0x000f220000000800 */
[----:B------:R-:W-:Y:S01]  /*5e20*/  FADD.FTZ R3, R39, R0 ;  /* 0x0000000027037221 */ /* 0x000fe20000010000 */
[----:B---3--:R-:W-:Y:S01]  /*5e30*/  F2FP.BF16.PACK_AB R6, R30, R37 ;  /* 0x000000251e06723e */ /* 0x008fe200000010ff */
[----:B------:R-:W-:Y:S01]  /*5e40*/  FADD.FTZ R0, R36, R2 ;  /* 0x0000000224007221 */ /* 0x000fe20000010000 */
[----:B-1----:R-:W-:Y:S01]  /*5e50*/  F2FP.BF16.PACK_AB R126, R49, R52 ;  /* 0x00000034317e723e */ /* 0x002fe200000010ff */
[----:B------:R-:W-:Y:S02]  /*5e60*/  FADD.FTZ R2, R56, R3 ;  /* 0x0000000338027221 */ /* 0x000fe40000010000 */
[----:B------:R-:W-:Y:S01]  /*5e70*/  FADD.FTZ R0, R37, R0 ;  /* 0x0000000025007221 */ /* 0x000fe20000010000 */
[----:B------:R-:W1:Y:S03]  /*5e80*/  MUFU.EX2 R40, R67 ;  /* 0x0000004300287308 */ /* 0x000e660000000800 */
[----:B------:R-:W-:-:S02]  /*5e90*/  FADD.FTZ R7, R30, R0 ;  /* 0x000000001e077221 */ /* 0x000fc40000010000 */
[----:B------:R-:W-:Y:S02]  /*5ea0*/  FADD.FTZ R0, R88, R5 ;  /* 0x0000000558007221 */ /* 0x000fe40000010000 */
[----:B--2---:R-:W-:Y:S01]  /*5eb0*/  FADD.FTZ R5, R48, R28 ;  /* 0x0000001c30057221 */ /* 0x004fe20000010000 */
[----:B------:R-:W2:Y:S01]  /*5ec0*/  MUFU.EX2 R33, R68 ;  /* 0x0000004400217308 */ /* 0x000ea20000000800 */
[----:B------:R-:W-:Y:S01]  /*5ed0*/  FADD.FTZ R0, R81, R0 ;  /* 0x0000000051007221 */ /* 0x000fe20000010000 */
[C---:B----4-:R-:W-:Y:S01]  /*5ee0*/  F2FP.BF16.PACK_AB R129, R41.reuse, R56 ;  /* 0x000000382981723e */ /* 0x050fe200000010ff */
[----:B------:R-:W-:Y:S02]  /*5ef0*/  FADD.FTZ R3, R41, R2 ;  /* 0x0000000229037221 */ /* 0x000fe40000010000 */
[----:B------:R-:W-:Y:S02]  /*5f00*/  FADD.FTZ R2, R85, R0 ;  /* 0x0000000055027221 */ /* 0x000fe40000010000 */
[----:B------:R-:W-:Y:S01]  /*5f10*/  FADD.FTZ R0, R63, R3 ;  /* 0x000000033f007221 */ /* 0x000fe20000010000 */
[----:B------:R-:W3:Y:S01]  /*5f20*/  MUFU.EX2 R57, R62 ;  /* 0x0000003e00397308 */ /* 0x000ee20000000800 */
[----:B-1----:R-:W-:-:S02]  /*5f30*/  FADD.FTZ R5, R40, R5 ;  /* 0x0000000528057221 */ /* 0x002fc40000010000 */
[----:B------:R-:W-:Y:S02]  /*5f40*/  FADD.FTZ R28, R89, R2 ;  /* 0x00000002591c7221 */ /* 0x000fe40000010000 */
[----:B------:R-:W-:Y:S01]  /*5f50*/  FADD.FTZ R2, R51, R7 ;  /* 0x0000000733027221 */ /* 0x000fe20000010000 */
[----:B------:R-:W-:Y:S02]  /*5f60*/  HMMA.16816.F32.BF16 R88, R20, R70, RZ ;  /* 0x000000461458723c */ /* 0x000fe400000418ff */
[----:B------:R-:W1:Y:S01]  /*5f70*/  MUFU.EX2 R31, R69 ;  /* 0x00000045001f7308 */ /* 0x000e620000000800 */
[----:B--2---:R-:W-:Y:S01]  /*5f80*/  FADD.FTZ R3, R33, R5 ;  /* 0x0000000521037221 */ /* 0x004fe20000010000 */
[----:B------:R2:W-:Y:S06]  /*5f90*/  STL [R1+0x18], R28 ;  /* 0x0000181c01007387 */ /* 0x0005ec0000100800 */
[----:B------:R-:W4:Y:S01]  /*5fa0*/  MUFU.EX2 R32, R72 ;  /* 0x0000004800207308 */ /* 0x000f220000000800 */
[C---:B---3--:R-:W-:Y:S01]  /*5fb0*/  FADD.FTZ R5, R57.reuse, R0 ;  /* 0x0000000039057221 */ /* 0x048fe20000010000 */
[----:B------:R-:W-:Y:S01]  /*5fc0*/  F2FP.BF16.PACK_AB R131, R57, R63 ;  /* 0x0000003f3983723e */ /* 0x000fe200000010ff */
[----:B------:R-:W-:-:S05]  /*5fd0*/  FADD.FTZ R0, R50, R2 ;  /* 0x0000000232007221 */ /* 0x000fca0000010000 */
[----:B------:R-:W-:Y:S01]  /*5fe0*/  MUFU.EX2 R29, R74 ;  /* 0x0000004a001d7308 */ /* 0x000fe20000000800 */
[C---:B-1----:R-:W-:Y:S01]  /*5ff0*/  FADD.FTZ R2, R31.reuse, R3 ;  /* 0x000000031f027221 */ /* 0x042fe20000010000 */
[----:B------:R1:W-:Y:S01]  /*6000*/  STL [R1+0x14], R5 ;  /* 0x0000140501007387 */ /* 0x0003e20000100800 */
[----:B------:R-:W-:Y:S01]  /*6010*/  FADD.FTZ R0, R52, R0 ;  /* 0x0000000034007221 */ /* 0x000fe20000010000 */
[----:B------:R-:W-:-:S04]  /*6020*/  F2FP.BF16.PACK_AB R7, R31, R33 ;  /* 0x000000211f07723e */ /* 0x000fc800000010ff */
[----:B------:R-:W3:Y:S01]  /*6030*/  MUFU.EX2 R30, R73 ;  /* 0x00000049001e7308 */ /* 0x000ee20000000800 */
[----:B----4-:R-:W-:-:S07]  /*6040*/  FADD.FTZ R2, R32, R2 ;  /* 0x0000000220027221 */ /* 0x010fce0000010000 */
[----:B--2---:R-:W2:Y:S01]  /*6050*/  MUFU.EX2 R28, R75 ;  /* 0x0000004b001c7308 */ /* 0x004ea20000000800 */
[----:B------:R-:W-:Y:S01]  /*6060*/  FADD.FTZ R0, R49, R0 ;  /* 0x0000000031007221 */ /* 0x000fe20000010000 */
[C---:B------:R-:W-:Y:S04]  /*6070*/  HMMA.16816.F32.BF16 R64, R20.reuse, R98, RZ ;  /* 0x000000621440723c */ /* 0x040fe800000418ff */
[----:B------:R4:W-:Y:S01]  /*6080*/  STL [R1+0x20], R0 ;  /* 0x0000200001007387 */ /* 0x0009e20000100800 */
[C---:B---3--:R-:W-:Y:S01]  /*6090*/  FADD.FTZ R2, R30.reuse, R2 ;  /* 0x000000021e027221 */ /* 0x048fe20000010000 */
[----:B------:R-:W-:Y:S02]  /*60a0*/  F2FP.BF16.PACK_AB R125, R30, R32 ;  /* 0x000000201e7d723e */ /* 0x000fe400000010ff */
[C---:B------:R-:W-:Y:S01]  /*60b0*/  HMMA.16816.F32.BF16 R60, R20.reuse, R102, RZ ;  /* 0x00000066143c723c */ /* 0x040fe200000418ff */
[----:B-1----:R-:W-:Y:S01]  /*60c0*/  F2FP.BF16.PACK_AB R5, R40, R48 ;  /* 0x000000302805723e */ /* 0x002fe200000010ff */
[----:B------:R-:W-:Y:S01]  /*60d0*/  FADD.FTZ R2, R29, R2 ;  /* 0x000000021d027221 */ /* 0x000fe20000010000 */
[----:B------:R-:W3:Y:S03]  /*60e0*/  LDL R132, [R1+0x28] ;  /* 0x0000280001847983 */ /* 0x000ee60000100800 */
[C---:B--2---:R-:W-:Y:S01]  /*60f0*/  FADD.FTZ R2, R28.reuse, R2 ;  /* 0x000000021c027221 */ /* 0x044fe20000010000 */
[----:B------:R-:W-:Y:S01]  /*6100*/  F2FP.BF16.PACK_AB R127, R28, R29 ;  /* 0x0000001d1c7f723e */ /* 0x000fe200000010ff */
[C---:B------:R-:W-:Y:S08]  /*6110*/  HMMA.16816.F32.BF16 R72, R20.reuse, R94, RZ ;  /* 0x0000005e1448723c */ /* 0x040ff000000418ff */
[C---:B------:R-:W-:Y:S01]  /*6120*/  HMMA.16816.F32.BF16 R48, R20.reuse, R118, RZ ;  /* 0x000000761430723c */ /* 0x040fe200000418ff */
[----:B----4-:R-:W2:Y:S07]  /*6130*/  LDL R0, [R1+0xac] ;  /* 0x0000ac0001007983 */ /* 0x010eae0000100800 */
[C---:B------:R-:W-:Y:S08]  /*6140*/  HMMA.16816.F32.BF16 R36, R20.reuse, R82, RZ ;  /* 0x000000521424723c */ /* 0x040ff000000418ff */
[C---:B------:R-:W-:Y:S08]  /*6150*/  HMMA.16816.F32.BF16 R28, R20.reuse, R46, RZ ;  /* 0x0000002e141c723c */ /* 0x040ff000000418ff */
[----:B------:R-:W-:Y:S08]  /*6160*/  HMMA.16816.F32.BF16 R20, R20, R42, RZ ;  /* 0x0000002a1414723c */ /* 0x000ff000000418ff */
        /* <DEDUP_REMOVED lines=8> */
[----:B------:R-:W-:Y:S11]  /*61f0*/  HMMA.16816.F32.BF16 R12, R24, R70, RZ ;  /* 0x00000046180c723c */ /* 0x000ff600000418ff */
[----:B------:R-:W-:Y:S11]  /*6200*/  @!UPT UIADD3 URZ, URZ, URZ, URZ ;  /* 0x0000003f3f3ff290 */ /* 0x000ff6000fffe03f */
[----:B------:R-:W-:Y:S02]  /*6210*/  @!UPT UIADD3 URZ, URZ, URZ, URZ ;  /* 0x0000003f3f3ff290 */ /* 0x000fe4000fffe03f */
[----:B------:R-:W-:Y:S01]  /*6220*/  HMMA.16816.F32.BF16 R180, R16, R78, R12 ;  /* 0x0000004e10b4723c */ /* 0x000fe2000004180c */
[----:B------:R-:W-:Y:S04]  /*6230*/  STL [R1+0x24], R2 ;  /* 0x0000240201007387 */ /* 0x000fe80000100800 */
[----:B------:R-:W-:Y:S03]  /*6240*/  LDSM.16.MT88.4 R76, [R235+0x3800] ;  /* 0x00380000eb4c783b */ /* 0x000fe60000004200 */
[----:B------:R-:W-:Y:S01]  /*6250*/  HMMA.16816.F32.BF16 R12, R24, R94, RZ ;  /* 0x0000005e180c723c */ /* 0x000fe200000418ff */
[----:B------:R-:W-:Y:S11]  /*6260*/  LDSM.16.MT88.4 R92, [R236+0x3800] ;  /* 0x00380000ec5c783b */ /* 0x000ff60000004200 */
[----:B------:R-:W-:Y:S11]  /*6270*/  @!UPT UIADD3 URZ, URZ, URZ, URZ ;  /* 0x0000003f3f3ff290 */ /* 0x000ff6000fffe03f */
[----:B------:R-:W-:Y:S01]  /*6280*/  @!UPT UIADD3 URZ, URZ, URZ, URZ ;  /* 0x0000003f3f3ff290 */ /* 0x000fe2000fffe03f */
[----:B------:R-:W-:Y:S08]  /*6290*/  HMMA.16816.F32.BF16 R188, R16, R86, R12 ;  /* 0x0000005610bc723c */ /* 0x000ff0000004180c */
[----:B------:R-:W-:Y:S11]  /*62a0*/  HMMA.16816.F32.BF16 R12, R24, R98, RZ ;  /* 0x00000062180c723c */ /* 0x000ff600000418ff */
[----:B------:R-:W-:Y:S11]  /*62b0*/  @!UPT UIADD3 URZ, URZ, URZ, URZ ;  /* 0x0000003f3f3ff290 */ /* 0x000ff6000fffe03f */
[----:B------:R-:W-:Y:S02]  /*62c0*/  @!UPT UIADD3 URZ, URZ, URZ, URZ ;  /* 0x0000003f3f3ff290 */ /* 0x000fe4000fffe03f */
[----:B------:R-:W-:Y:S08]  /*62d0*/  HMMA.16816.F32.BF16 R104, R16, R106, R12 ;  /* 0x0000006a1068723c */ /* 0x000ff0000004180c */
[----:B------:R-:W-:Y:S11]  /*62e0*/  HMMA.16816.F32.BF16 R12, R24, R102, RZ ;  /* 0x00000066180c723c */ /* 0x000ff600000418ff */
[----:B------:R-:W-:Y:S11]  /*62f0*/  @!UPT UIADD3 URZ, URZ, URZ, URZ ;  /* 0x0000003f3f3ff290 */ /* 0x000ff6000fffe03f */
[----:B------:R-:W-:Y:S02]  /*6300*/  @!UPT UIADD3 URZ, URZ, URZ, URZ ;  /* 0x0000003f3f3ff290 */ /* 0x000fe4000fffe03f */
[----:B------:R-:W-:Y:S01]  /*6310*/  HMMA.16816.F32.BF16 R20, R16, R110, R12 ;  /* 0x0000006e1014723c */ /* 0x000fe2000004180c */
[----:B------:R-:W-:Y:S07]  /*6320*/  LDSM.16.MT88.4 R108, [R238+0x3800] ;  /* 0x00380000ee6c783b */ /* 0x000fee0000004200 */
[----:B------:R-:W-:Y:S11]  /*6330*/  HMMA.16816.F32.BF16 R12, R24, R118, RZ ;  /* 0x00000076180c723c */ /* 0x000ff600000418ff */
[----:B------:R-:W-:Y:S11]  /*6340*/  @!UPT UIADD3 URZ, URZ, URZ, URZ ;  /* 0x0000003f3f3ff290 */ /* 0x000ff6000fffe03f */
[----:B------:R-:W-:Y:S02]  /*6350*/  @!UPT UIADD3 URZ, URZ, URZ, URZ ;  /* 0x0000003f3f3ff290 */ /* 0x000fe4000fffe03f */
[----:B------:R-:W-:Y:S08]  /*6360*/  HMMA.16816.F32.BF16 R36, R16, R114, R12 ;  /* 0x000000721024723c */ /* 0x000ff0000004180c */
[----:B------:R-:W-:Y:S11]  /*6370*/  HMMA.16816.F32.BF16 R12, R24, R82, RZ ;  /* 0x00000052180c723c */ /* 0x000ff600000418ff */
[----:B------:R-:W-:Y:S11]  /*6380*/  @!UPT UIADD3 URZ, URZ, URZ, URZ ;  /* 0x0000003f3f3ff290 */ /* 0x000ff6000fffe03f */
[----:B------:R-:W-:Y:S02]  /*6390*/  @!UPT UIADD3 URZ, URZ, URZ, URZ ;  /* 0x0000003f3f3ff290 */ /* 0x000fe4000fffe03f */
[----:B------:R-:W-:Y:S08]  /*63a0*/  HMMA.16816.F32.BF16 R52, R16, R54, R12 ;  /* 0x000000361034723c */ /* 0x000ff0000004180c */
[C---:B------:R-:W-:Y:S08]  /*63b0*/  HMMA.16816.F32.BF16 R12, R24.reuse, R46, RZ ;  /* 0x0000002e180c723c */ /* 0x040ff000000418ff */
[----:B------:R-:W-:Y:S11]  /*63c0*/  HMMA.16816.F32.BF16 R24, R24, R42, RZ ;  /* 0x0000002a1818723c */ /* 0x000ff600000418ff */
[----:B------:R-:W-:Y:S05]  /*63d0*/  @!UPT UIADD3 URZ, URZ, URZ, URZ ;  /* 0x0000003f3f3ff290 */ /* 0x000fea000fffe03f */
[C---:B------:R-:W-:Y:S01]  /*63e0*/  HMMA.16816.F32.BF16 R56, R16.reuse, R58, R12 ;  /* 0x0000003a1038723c */ /* 0x040fe2000004180c */
[----:B------:R-:W1:Y:S07]  /*63f0*/  LDSM.16.MT88.4 R12, [R236+0x1000] ;  /* 0x00100000ec0c783b */ /* 0x000e6e0000004200 */
[----:B------:R-:W-:Y:S01]  /*6400*/  HMMA.16816.F32.BF16 R24, R16, R34, R24 ;  /* 0x000000221018723c */ /* 0x000fe20000041818 */
[----:B------:R-:W4:Y:S07]  /*6410*/  LDSM.16.MT88.4 R16, [R235+0x1000] ;  /* 0x00100000eb10783b */ /* 0x000f2e0000004200 */
[C---:B-1----:R-:W-:Y:S08]  /*6420*/  HMMA.16816.F32.BF16 R184, R8.reuse, R12, R184 ;  /* 0x0000000c08b8723c */ /* 0x042ff000000418b8 */
[-C--:B----4-:R-:W-:Y:S08]  /*6430*/  HMMA.16816.F32.BF16 R176, R8, R16.reuse, R176 ;  /* 0x0000001008b0723c */ /* 0x090ff000000418b0 */
[----:B------:R-:W-:Y:S08]  /*6440*/  HMMA.16816.F32.BF16 R172, R4, R16, R172 ;  /* 0x0000001004ac723c */ /* 0x000ff000000418ac */
[-C--:B------:R-:W-:Y:S08]  /*6450*/  HMMA.16816.F32.BF16 R180, R8, R18.reuse, R180 ;  /* 0x0000001208b4723c */ /* 0x080ff000000418b4 */
[C---:B------:R-:W-:Y:S01]  /*6460*/  HMMA.16816.F32.BF16 R28, R4.reuse, R18, R88 ;  /* 0x00000012041c723c */ /* 0x040fe20000041858 */
[----:B------:R-:W1:Y:S07]  /*6470*/  LDSM.16.MT88.4 R16, [R238+0x1000] ;  /* 0x00100000ee10783b */ /* 0x000e6e0000004200 */
[----:B------:R-:W-:Y:S08]  /*6480*/  HMMA.16816.F32.BF16 R164, R4, R12, R164 ;  /* 0x0000000c04a4723c */ /* 0x000ff000000418a4 */
[-C--:B------:R-:W-:Y:S08]  /*6490*/  HMMA.16816.F32.BF16 R188, R8, R14.reuse, R188 ;  /* 0x0000000e08bc723c */ /* 0x080ff000000418bc */
[----:B------:R-:W-:Y:S01]  /*64a0*/  HMMA.16816.F32.BF16 R32, R4, R14, R72 ;  /* 0x0000000e0420723c */ /* 0x000fe20000041848 */
[----:B------:R-:W4:Y:S07]  /*64b0*/  LDSM.16.MT88.4 R12, [R237+0x1000] ;  /* 0x00100000ed0c783b */ /* 0x000f2e0000004200 */
[-C--:B-1----:R-:W-:Y:S08]  /*64c0*/  HMMA.16816.F32.BF16 R192, R8, R16.reuse, R192 ;  /* 0x0000001008c0723c */ /* 0x082ff000000418c0 */
[----:B------:R-:W-:Y:S08]  /*64d0*/  HMMA.16816.F32.BF16 R156, R4, R16, R156 ;  /* 0x00000010049c723c */ /* 0x000ff0000004189c */
[-C--:B------:R-:W-:Y:S08]  /*64e0*/  HMMA.16816.F32.BF16 R104, R8, R18.reuse, R104 ;  /* 0x000000120868723c */ /* 0x080ff00000041868 */
[----:B------:R-:W-:Y:S01]  /*64f0*/  HMMA.16816.F32.BF16 R40, R4, R18, R64 ;  /* 0x000000120428723c */ /* 0x000fe20000041840 */
[----:B------:R-:W1:Y:S07]  /*6500*/  LDSM.16.MT88.4 R16, [R235+0x3000] ;  /* 0x00300000eb10783b */ /* 0x000e6e0000004200 */
[-C--:B----4-:R-:W-:Y:S08]  /*6510*/  HMMA.16816.F32.BF16 R200, R8, R12.reuse, R200 ;  /* 0x0000000c08c8723c */ /* 0x090ff000000418c8 */
[----:B------:R-:W-:Y:S08]  /*6520*/  HMMA.16816.F32.BF16 R148, R4, R12, R148 ;  /* 0x0000000c0494723c */ /* 0x000ff00000041894 */
[-C--:B------:R-:W-:Y:S08]  /*6530*/  HMMA.16816.F32.BF16 R20, R8, R14.reuse, R20 ;  /* 0x0000000e0814723c */ /* 0x080ff00000041814 */
[C---:B------:R-:W-:Y:S01]  /*6540*/  HMMA.16816.F32.BF16 R44, R4.reuse, R14, R60 ;  /* 0x0000000e042c723c */ /* 0x040fe2000004183c */
[----:B------:R-:W4:Y:S07]  /*6550*/  LDSM.16.MT88.4 R12, [R236+0x3000] ;  /* 0x00300000ec0c783b */ /* 0x000f2e0000004200 */
[----:B-1----:R-:W-:Y:S08]  /*6560*/  HMMA.16816.F32.BF16 R60, R4, R18, R48 ;  /* 0x00000012043c723c */ /* 0x002ff00000041830 */
[C---:B------:R-:W-:Y:S08]  /*6570*/  HMMA.16816.F32.BF16 R68, R8.reuse, R16, R208 ;  /* 0x000000100844723c */ /* 0x040ff000000418d0 */
[-C--:B----4-:R-:W-:Y:S08]  /*6580*/  HMMA.16816.F32.BF16 R84, R8, R12.reuse, R216 ;  /* 0x0000000c0854723c */ /* 0x090ff000000418d8 */
[----:B------:R-:W-:Y:S08]  /*6590*/  HMMA.16816.F32.BF16 R88, R4, R12, R212 ;  /* 0x0000000c0458723c */ /* 0x000ff000000418d4 */
[-C--:B------:R-:W-:Y:S08]  /*65a0*/  HMMA.16816.F32.BF16 R52, R8, R14.reuse, R52 ;  /* 0x0000000e0834723c */ /* 0x080ff00000041834 */
[C---:B------:R-:W-:Y:S01]  /*65b0*/  HMMA.16816.F32.BF16 R48, R4.reuse, R14, R120 ;  /* 0x0000000e0430723c */ /* 0x040fe20000041878 */
[----:B------:R-:W1:Y:S07]  /*65c0*/  LDSM.16.MT88.4 R12, [R237+0x3000] ;  /* 0x00300000ed0c783b */ /* 0x000e6e0000004200 */
[----:B------:R-:W-:Y:S08]  /*65d0*/  HMMA.16816.F32.BF16 R72, R4, R16, R204 ;  /* 0x000000100448723c */ /* 0x000ff000000418cc */
[----:B------:R-:W-:Y:S01]  /*65e0*/  HMMA.16816.F32.BF16 R36, R8, R18, R36 ;  /* 0x000000120824723c */ /* 0x000fe20000041824 */
[----:B------:R-:W4:Y:S01]  /*65f0*/  LDSM.16.MT88.4 R16, [R238+0x3000] ;  /* 0x00300000ee10783b */ /* 0x000f220000004200 */
[----:B--2---:R-:W-:-:S06]  /*6600*/  @P4 IMAD.HI.U32 R2, R0, c[0x0][0x2c8], RZ ;  /* 0x0000b20000024a27 */ /* 0x004fcc00078e00ff */
[----:B-1----:R-:W-:Y:S01]  /*6610*/  HMMA.16816.F32.BF16 R116, R8, R12, R152 ;  /* 0x0000000c0874723c */ /* 0x002fe20000041898 */
[----:B------:R-:W1:Y:S01]  /*6620*/  LDSM.16.MT88.4 R152, [R238+0x1800] ;  /* 0x00180000ee98783b */ /* 0x000e620000004200 */
[----:B------:R-:W-:-:S06]  /*6630*/  @P4 SHF.R.U32.HI R0, RZ, c[0x0][0x2cc], R2 ;  /* 0x0000b300ff004a19 */ /* 0x000fcc0000011602 */
[C---:B------:R-:W-:Y:S08]  /*6640*/  HMMA.16816.F32.BF16 R24, R8.reuse, R14, R24 ;  /* 0x0000000e0818723c */ /* 0x040ff00000041818 */
[C---:B----4-:R-:W-:Y:S01]  /*6650*/  HMMA.16816.F32.BF16 R100, R8.reuse, R16, R168 ;  /* 0x000000100864723c */ /* 0x050fe200000418a8 */
[----:B------:R-:W2:Y:S07]  /*6660*/  LDSM.16.MT88.4 R168, [R235+0x1800] ;  /* 0x00180000eba8783b */ /* 0x000eae0000004200 */
[----:B------:R-:W-:Y:S08]  /*6670*/  HMMA.16816.F32.BF16 R56, R8, R18, R56 ;  /* 0x000000120838723c */ /* 0x000ff00000041838 */
[----:B------:R-:W-:Y:S01]  /*6680*/  HMMA.16816.F32.BF16 R8, R4, R16, R196 ;  /* 0x000000100408723c */ /* 0x000fe200000418c4 */
[----:B------:R-:W-:-:S07]  /*6690*/  IADD3 R0, R0, -c[0x0][0x168], R222 ;  /* 0x80005a0000007a10 */ /* 0x000fce0007ffe0de */
[C---:B------:R-:W-:Y:S01]  /*66a0*/  HMMA.16816.F32.BF16 R16, R4.reuse, R18, R144 ;  /* 0x000000120410723c */ /* 0x040fe20000041890 */
[----:B------:R-:W-:Y:S07]  /*66b0*/  LDSM.16.MT88.4 R144, [R237+0x1800] ;  /* 0x00180000ed90783b */ /* 0x000fee0000004200 */
[C---:B------:R-:W-:Y:S01]  /*66c0*/  HMMA.16816.F32.BF16 R120, R4.reuse, R12, R160 ;  /* 0x0000000c0478723c */ /* 0x040fe200000418a0 */
[----:B------:R-:W4:Y:S07]  /*66d0*/  LDSM.16.MT88.4 R160, [R236+0x1800] ;  /* 0x00180000eca0783b */ /* 0x000f2e0000004200 */
[----:B------:R-:W-:Y:S01]  /*66e0*/  HMMA.16816.F32.BF16 R12, R4, R14, R140 ;  /* 0x0000000e040c723c */ /* 0x000fe2000004188c */
[----:B------:R-:W5:Y:S01]  /*66f0*/  LDSM.16.MT88.4 R4, [R237+0x3800] ;  /* 0x00380000ed04783b */ /* 0x000f620000004200 */
[----:B------:R-:W-:-:S04]  /*6700*/  SHF.R.S32.HI R2, RZ, 0x1f, R0 ;  /* 0x0000001fff027819 */ /* 0x000fc80000011400 */
[----:B------:R-:W-:Y:S02]  /*6710*/  LEA.HI R0, R2, R0, RZ, 0x6 ;  /* 0x0000000002007211 */ /* 0x000fe400078f30ff */
[----:B-1----:R-:W-:Y:S02]  /*6720*/  HMMA.16816.F32.BF16 R196, R128, R154, R104 ;  /* 0x0000009a80c4723c */ /* 0x002fe40000041868 */
[----:B------:R-:W-:Y:S02]  /*6730*/  SHF.R.S32.HI R0, RZ, 0x6, R0 ;  /* 0x00000006ff007819 */ /* 0x000fe40000011400 */
[----:B------:R-:W-:-:S04]  /*6740*/  IADD3 R3, R221, -0x2, RZ ;  /* 0xfffffffedd037810 */ /* 0x000fc80007ffe0ff */
[----:B------:R-:W-:Y:S01]  /*6750*/  HMMA.16816.F32.BF16 R104, R124, R108, R8 ;  /* 0x0000006c7c68723c */ /* 0x000fe20000041808 */
[----:B------:R1:W-:Y:S06]  /*6760*/  STL [R1+0x4], R3 ;  /* 0x0000040301007387 */ /* 0x0003ec0000100800 */
[----:B---3--:R-:W-:-:S05]  /*6770*/  IMNMX R8, R132, R0, !PT ;  /* 0x0000000084087217 */ /* 0x008fca0007800200 */
[----:B------:R1:W-:Y:S01]  /*6780*/  STL [R1+0x30], R8 ;  /* 0x0000300801007387 */ /* 0x0003e20000100800 */
[----:B------:R-:W-:Y:S01]  /*6790*/  ISETP.GE.AND P0, PT, R3, R8, PT ;  /* 0x000000080300720c */ /* 0x000fe20003f06270 */
[-C--:B--2---:R-:W-:Y:S08]  /*67a0*/  HMMA.16816.F32.BF16 R176, R128, R168.reuse, R176 ;  /* 0x000000a880b0723c */ /* 0x084ff000000418b0 */
[----:B------:R-:W-:Y:S08]  /*67b0*/  HMMA.16816.F32.BF16 R172, R124, R168, R172 ;  /* 0x000000a87cac723c */ /* 0x000ff000000418ac */
[C---:B------:R-:W-:Y:S08]  /*67c0*/  HMMA.16816.F32.BF16 R180, R128.reuse, R170, R180 ;  /* 0x000000aa80b4723c */ /* 0x040ff000000418b4 */
[-C--:B----4-:R-:W-:Y:S08]  /*67d0*/  HMMA.16816.F32.BF16 R184, R128, R160.reuse, R184 ;  /* 0x000000a080b8723c */ /* 0x090ff000000418b8 */
[----:B------:R-:W-:Y:S08]  /*67e0*/  HMMA.16816.F32.BF16 R164, R124, R160, R164 ;  /* 0x000000a07ca4723c */ /* 0x000ff000000418a4 */
[C---:B------:R-:W-:Y:S08]  /*67f0*/  HMMA.16816.F32.BF16 R188, R128.reuse, R162, R188 ;  /* 0x000000a280bc723c */ /* 0x040ff000000418bc */
[-C--:B------:R-:W-:Y:S08]  /*6800*/  HMMA.16816.F32.BF16 R192, R128, R152.reuse, R192 ;  /* 0x0000009880c0723c */ /* 0x080ff000000418c0 */
[----:B------:R-:W-:Y:S08]  /*6810*/  HMMA.16816.F32.BF16 R156, R124, R152, R156 ;  /* 0x000000987c9c723c */ /* 0x000ff0000004189c */
[-C--:B------:R-:W-:Y:S08]  /*6820*/  HMMA.16816.F32.BF16 R200, R128, R144.reuse, R200 ;  /* 0x0000009080c8723c */ /* 0x080ff000000418c8 */
[----:B------:R-:W-:Y:S08]  /*6830*/  HMMA.16816.F32.BF16 R148, R124, R144, R148 ;  /* 0x000000907c94723c */ /* 0x000ff00000041894 */
[C---:B------:R-:W-:Y:S08]  /*6840*/  HMMA.16816.F32.BF16 R204, R128.reuse, R146, R20 ;  /* 0x0000009280cc723c */ /* 0x040ff00000041814 */
[C---:B------:R-:W-:Y:S08]  /*6850*/  HMMA.16816.F32.BF16 R68, R128.reuse, R76, R68 ;  /* 0x0000004c8044723c */ /* 0x040ff00000041844 */
[C---:B------:R-:W-:Y:S08]  /*6860*/  HMMA.16816.F32.BF16 R80, R128.reuse, R78, R36 ;  /* 0x0000004e8050723c */ /* 0x040ff00000041824 */
[C---:B------:R-:W-:Y:S08]  /*6870*/  HMMA.16816.F32.BF16 R84, R128.reuse, R92, R84 ;  /* 0x0000005c8054723c */ /* 0x040ff00000041854 */
[C---:B------:R-:W-:Y:S08]  /*6880*/  HMMA.16816.F32.BF16 R96, R128.reuse, R94, R52 ;  /* 0x0000005e8060723c */ /* 0x040ff00000041834 */
[C---:B------:R-:W-:Y:S08]  /*6890*/  HMMA.16816.F32.BF16 R100, R128.reuse, R108, R100 ;  /* 0x0000006c8064723c */ /* 0x040ff00000041864 */
[----:B------:R-:W-:Y:S08]  /*68a0*/  HMMA.16816.F32.BF16 R112, R128, R110, R56 ;  /* 0x0000006e8070723c */ /* 0x000ff00000041838 */
[C---:B------:R-:W-:Y:S08]  /*68b0*/  HMMA.16816.F32.BF16 R72, R124.reuse, R76, R72 ;  /* 0x0000004c7c48723c */ /* 0x040ff00000041848 */
[C---:B------:R-:W-:Y:S08]  /*68c0*/  HMMA.16816.F32.BF16 R88, R124.reuse, R92, R88 ;  /* 0x0000005c7c58723c */ /* 0x040ff00000041858 */
[C---:B------:R-:W-:Y:S08]  /*68d0*/  HMMA.16816.F32.BF16 R168, R124.reuse, R170, R28 ;  /* 0x000000aa7ca8723c */ /* 0x040ff0000004181c */
[C---:B------:R-:W-:Y:S08]  /*68e0*/  HMMA.16816.F32.BF16 R160, R124.reuse, R162, R32 ;  /* 0x000000a27ca0723c */ /* 0x040ff00000041820 */
[C---:B------:R-:W-:Y:S08]  /*68f0*/  HMMA.16816.F32.BF16 R152, R124.reuse, R154, R40 ;  /* 0x0000009a7c98723c */ /* 0x040ff00000041828 */
[----:B------:R-:W-:Y:S08]  /*6900*/  HMMA.16816.F32.BF16 R144, R124, R146, R44 ;  /* 0x000000927c90723c */ /* 0x000ff0000004182c */
[----:B-----5:R-:W-:Y:S08]  /*6910*/  HMMA.16816.F32.BF16 R116, R128, R4, R116 ;  /* 0x000000048074723c */ /* 0x020ff00000041874 */
[C---:B------:R-:W-:Y:S08]  /*6920*/  HMMA.16816.F32.BF16 R76, R124.reuse, R78, R60 ;  /* 0x0000004e7c4c723c */ /* 0x040ff0000004183c */
[C---:B------:R-:W-:Y:S08]  /*6930*/  HMMA.16816.F32.BF16 R92, R124.reuse, R94, R48 ;  /* 0x0000005e7c5c723c */ /* 0x040ff00000041830 */
[C---:B------:R-:W-:Y:S08]  /*6940*/  HMMA.16816.F32.BF16 R108, R124.reuse, R110, R16 ;  /* 0x0000006e7c6c723c */ /* 0x040ff00000041810 */
[----:B------:R-:W-:Y:S08]  /*6950*/  HMMA.16816.F32.BF16 R120, R124, R4, R120 ;  /* 0x000000047c78723c */ /* 0x000ff00000041878 */
[-C--:B------:R-:W-:Y:S08]  /*6960*/  HMMA.16816.F32.BF16 R128, R128, R6.reuse, R24 ;  /* 0x000000068080723c */ /* 0x080ff00000041818 */
[----:B------:R-:W-:Y:S01]  /*6970*/  HMMA.16816.F32.BF16 R124, R124, R6, R12 ;  /* 0x000000067c7c723c */ /* 0x000fe2000004180c */
[----:B------:R-:W-:Y:S10]  /*6980*/  @!P0 BRA `(.L_x_1236) ;  /* 0x00004e3000008947 */ /* 0x000ff40003800000 */
[----:B-1----:R-:W-:Y:S01]  /*6990*/  IMAD.MOV.U32 R0, RZ, RZ, R3 ;  /* 0x000000ffff007224 */ /* 0x002fe200078e0003 */
[----:B------:R-:W-:Y:S01]  /*69a0*/  MOV R138, R135 ;  /* 0x00000087008a7202 */ /* 0x000fe20000000f00 */
[----:B------:R-:W-:Y:S01]  /*69b0*/  IMAD.MOV.U32 R140, RZ, RZ, R133 ;  /* 0x000000ffff8c7224 */ /* 0x000fe200078e0085 */
[----:B------:R-:W-:-:S02]  /*69c0*/  MOV R137, R136 ;  /* 0x0000008800897202 */ /* 0x000fc40000000f00 */
[----:B------:R1:W-:Y:S01]  /*69d0*/  STL [R1+0x4], R0 ;  /* 0x0000040001007387 */ /* 0x0003e20000100800 */
[----:B------:R-:W-:-:S07]  /*69e0*/  MOV R139, R134 ;  /* 0x00000086008b7202 */ /* 0x000fce0000000f00 */
.L_x_1247:
[----:B------:R-:W2:Y:S01]  /*69f0*/  LDL R2, [R1+0x4] ;  /* 0x0000040001027983 */ /* 0x000ea20000100800 */
[----:B------:R-:W-:Y:S04]  /*6a00*/  DEPBAR.LE SB0, 0x0 ;  /* 0x000080000000791a */ /* 0x000fe80000000000 */
[----:B-1----:R-:W2:Y:S01]  /*6a10*/  LDL R0, [R1+0x28] ;  /* 0x0000280001007983 */ /* 0x002ea20000100800 */
[----:B------:R-:W-:Y:S01]  /*6a20*/  WARPSYNC 0xffffffff ;  /* 0xffffffff00007948 */ /* 0x000fe20003800000 */
[----:B------:R-:W-:Y:S02]  /*6a30*/  BSSY B0, `(.L_x_1237) ;  /* 0x000005c000007945 */ /* 0x000fe40003800000 */
[----:B------:R-:W-:Y:S06]  /*6a40*/  BAR.SYNC.DEFER_BLOCKING 0x0 ;  /* 0x0000000000007b1d */ /* 0x000fec0000010000 */
[----:B------:R1:W3:Y:S04]  /*6a50*/  LDSM.16.M88.4 R64, [R239] ;  /* 0x00000000ef40783b */ /* 0x0002e80000000200 */
[----:B------:R1:W4:Y:S04]  /*6a60*/  LDSM.16.M88.4 R60, [R239+0x2000] ;  /* 0x00200000ef3c783b */ /* 0x0003280000000200 */
[----:B------:R1:W1:Y:S04]  /*6a70*/  LDSM.16.M88.4 R16, [R232] ;  /* 0x00000000e810783b */ /* 0x0002680000000200 */
[----:B------:R1:W1:Y:S04]  /*6a80*/  LDSM.16.M88.4 R32, [R232+0x800] ;  /* 0x00080000e820783b */ /* 0x0002680000000200 */
[----:B------:R1:W1:Y:S04]  /*6a90*/  LDSM.16.M88.4 R48, [R232+0x1000] ;  /* 0x00100000e830783b */ /* 0x0002680000000200 */
[----:B------:R1:W1:Y:S04]  /*6aa0*/  LDSM.16.M88.4 R132, [R232+0x1800] ;  /* 0x00180000e884783b */ /* 0x0002680000000200 */
[----:B------:R1:W1:Y:S04]  /*6ab0*/  LDSM.16.M88.4 R208, [R241] ;  /* 0x00000000f1d0783b */ /* 0x0002680000000200 */
[----:B------:R1:W1:Y:S04]  /*6ac0*/  LDSM.16.M88.4 R216, [R241+0x2000] ;  /* 0x00200000f1d8783b */ /* 0x0002680000000200 */
[----:B------:R1:W1:Y:S04]  /*6ad0*/  LDSM.16.M88.4 R212, [R243] ;  /* 0x00000000f3d4783b */ /* 0x0002680000000200 */
[----:B------:R1:W1:Y:S04]  /*6ae0*/  LDSM.16.M88.4 R220, [R249] ;  /* 0x00000000f9dc783b */ /* 0x0002680000000200 */
[----:B------:R1:W1:Y:S04]  /*6af0*/  LDSM.16.M88.4 R224, [R250] ;  /* 0x00000000fae0783b */ /* 0x0002680000000200 */
[----:B------:R1:W1:Y:S01]  /*6b00*/  LDSM.16.M88.4 R228, [R251] ;  /* 0x00000000fbe4783b */ /* 0x0002620000000200 */
[----:B--2---:R-:W-:Y:S11]  /*6b10*/  ISETP.GT.AND P0, PT, R0, R2, PT ;  /* 0x000000020000720c */ /* 0x004ff60003f04270 */
[----:B------:R-:W-:Y:S02]  /*6b20*/  @!UPT UIADD3 URZ, URZ, URZ, URZ ;  /* 0x0000003f3f3ff290 */ /* 0x000fe4000fffe03f */
[----:B------:R-:W-:-:S05]  /*6b30*/  @P0 BRA `(.L_x_1238) ;  /* 0x000004b000000947 */ /* 0x000fca0003800000 */
[----:B-1-34-:R-:W2:Y:S04]  /*6b40*/  LDL R4, [R1+0x8] ;  /* 0x0000080001047983 */ /* 0x01aea80000100800 */
[----:B------:R-:W3:Y:S04]  /*6b50*/  LDL R12, [R1] ;  /* 0x00000000010c7983 */ /* 0x000ee80000100800 */
[----:B------:R-:W4:Y:S04]  /*6b60*/  LDL.64 R10, [R1+0x50] ;  /* 0x00005000010a7983 */ /* 0x000f280000100a00 */
[----:B------:R-:W5:Y:S04]  /*6b70*/  LDL R9, [R1+0x5c] ;  /* 0x00005c0001097983 */ /* 0x000f680000100800 */
[----:B------:R-:W4:Y:S04]  /*6b80*/  LDL R6, [R1+0xf4] ;  /* 0x0000f40001067983 */ /* 0x000f280000100800 */
[----:B------:R-:W4:Y:S04]  /*6b90*/  LDL R8, [R1+0x1c] ;  /* 0x00001c0001087983 */ /* 0x000f280000100800 */
[----:B------:R-:W5:Y:S04]  /*6ba0*/  LDL R5, [R1+0xf8] ;  /* 0x0000f80001057983 */ /* 0x000f680000100800 */
[----:B------:R-:W5:Y:S01]  /*6bb0*/  LDL R7, [R1+0xc] ;  /* 0x00000c0001077983 */ /* 0x000f620000100800 */
[----:B--2---:R-:W-:Y:S01]  /*6bc0*/  IMAD.WIDE.U32 R2, R4, c[0x0][0x208], RZ ;  /* 0x0000820004027a25 */ /* 0x004fe200078e00ff */
[----:B------:R-:W-:Y:S05]  /*6bd0*/  SHF.R.S32.HI R0, RZ, 0x1f, R4 ;  /* 0x0000001fff007819 */ /* 0x000fea0000011404 */
[----:B------:R-:W-:Y:S04]  /*6be0*/  IMAD R0, R0, c[0x0][0x208], RZ ;  /* 0x0000820000007a24 */ /* 0x000fe800078e02ff */
[----:B------:R-:W-:Y:S04]  /*6bf0*/  IMAD R0, R4, c[0x0][0x20c], R0 ;  /* 0x0000830004007a24 */ /* 0x000fe800078e0200 */
[----:B------:R-:W-:Y:S01]  /*6c00*/  IMAD.IADD R3, R3, 0x1, R0 ;  /* 0x0000000103037824 */ /* 0x000fe200078e0200 */
[----:B---3--:R-:W-:Y:S03]  /*6c10*/  SHF.R.S32.HI R0, RZ, 0x1f, R12 ;  /* 0x0000001fff007819 */ /* 0x008fe6000001140c */
[----:B------:R-:W-:Y:S01]  /*6c20*/  IMAD.WIDE.U32 R2, R12, c[0x0][0x218], R2 ;  /* 0x000086000c027a25 */ /* 0x000fe200078e0002 */
[C---:B----4-:R-:W-:Y:S02]  /*6c30*/  SHF.L.U64.HI R6, R8.reuse, 0x1, R6 ;  /* 0x0000000108067819 */ /* 0x050fe40000010206 */
[----:B------:R-:W-:Y:S01]  /*6c40*/  SHF.L.U32 R13, R8, 0x1, RZ ;  /* 0x00000001080d7819 */ /* 0x000fe200000006ff */
[----:B------:R-:W-:Y:S01]  /*6c50*/  IMAD R4, R0, c[0x0][0x218], RZ ;  /* 0x0000860000047a24 */ /* 0x000fe200078e02ff */
[----:B------:R-:W-:Y:S03]  /*6c60*/  IADD3 R0, P0, R10, R2, RZ ;  /* 0x000000020a007210 */ /* 0x000fe60007f1e0ff */
[----:B------:R-:W-:Y:S01]  /*6c70*/  IMAD R4, R12, c[0x0][0x21c], R4 ;  /* 0x000087000c047a24 */ /* 0x000fe200078e0204 */
[C---:B-----5:R-:W-:Y:S01]  /*6c80*/  SHF.L.U64.HI R5, R7.reuse, 0x1, R5 ;  /* 0x0000000107057819 */ /* 0x060fe20000010205 */
[----:B------:R-:W-:Y:S03]  /*6c90*/  IMAD.SHL.U32 R12, R7, 0x2, RZ ;  /* 0x00000002070c7824 */ /* 0x000fe600078e00ff */
[----:B------:R-:W-:Y:S02]  /*6ca0*/  IADD3.X R2, R9, R3, R4, P0, !PT ;  /* 0x0000000309027210 */ /* 0x000fe400007fe404 */
[C---:B------:R-:W-:Y:S04]  /*6cb0*/  LEA R4, P0, R0.reuse, c[0x0][0x1f8], 0x1 ;  /* 0x00007e0000047a11 */ /* 0x040fe800078008ff */
[----:B------:R-:W-:Y:S01]  /*6cc0*/  LEA.HI.X R0, R0, c[0x0][0x1fc], R2, 0x1, P0 ;  /* 0x00007f0000007a11 */ /* 0x000fe200000f0c02 */
[----:B------:R-:W-:-:S06]  /*6cd0*/  BRA.DIV ~URZ, `(.L_x_1239) ;  /* 0x0000d5127f007947 */ /* 0x000fcc000b800000 */
[----:B------:R1:W2:Y:S02]  /*6ce0*/  SHFL.IDX PT, R7, R0, RZ, 0x181f ;  /* 0x00181fff00077589 */ /* 0x0002a400000e0000 */
.L_x_1290:
[----:B------:R-:W-:-:S05]  /*6cf0*/  BRA.DIV ~URZ, `(.L_x_1240) ;  /* 0x0000d5627f007947 */ /* 0x000fca000b800000 */
[----:B------:R-:W3:Y:S04]  /*6d00*/  LDL R2, [R1+0xc] ;  /* 0x00000c0001027983 */ /* 0x000ee80000100800 */
[----:B------:R-:W4:Y:S04]  /*6d10*/  LDL R9, [R1+0x1c] ;  /* 0x00001c0001097983 */ /* 0x000f280000100800 */
[----:B------:R-:W5:Y:S01]  /*6d20*/  SHFL.IDX PT, R10, R4, RZ, 0x181f ;  /* 0x00181fff040a7589 */ /* 0x000f6200000e0000 */
[----:B---3--:R-:W-:Y:S02]  /*6d30*/  ISETP.GE.AND P2, PT, R2, c[0x0][0x1d4], PT ;  /* 0x0000750002007a0c */ /* 0x008fe40003f46270 */
[CC--:B-----5:R-:W-:Y:S02]  /*6d40*/  IADD3 R2, P0, R10.reuse, R12.reuse, RZ ;  /* 0x0000000c0a027210 */ /* 0x0e0fe40007f1e0ff */
[-C--:B------:R-:W-:Y:S03]  /*6d50*/  IADD3 R10, P5, R10, R13.reuse, RZ ;  /* 0x0000000d0a0a7210 */ /* 0x080fe60007fbe0ff */
[--C-:B--2---:R-:W-:Y:S01]  /*6d60*/  IMAD.X R3, R7, 0x1, R5.reuse, P0 ;  /* 0x0000000107037824 */ /* 0x104fe200000e0605 */
[----:B----4-:R-:W-:Y:S01]  /*6d70*/  ISETP.GE.AND P0, PT, R9, c[0x0][0x1d4], PT ;  /* 0x0000750009007a0c */ /* 0x010fe20003f06270 */
        /* <DEDUP_REMOVED lines=24> */
.L_x_1291:
        /* <DEDUP_REMOVED lines=15> */
.L_x_1238:
[----:B-1-34-:R-:W-:Y:S05]  /*6ff0*/  BSYNC B0 ;  /* 0x0000000000007941 */ /* 0x01afea0003800000 */
.L_x_1237:
[----:B------:R-:W0:Y:S01]  /*7000*/  LDGDEPBAR ;  /* 0x00000000000079af */ /* 0x000e220000000000 */
[----:B------:R-:W-:Y:S01]  /*7010*/  WARPSYNC 0xffffffff ;  /* 0xffffffff00007948 */ /* 0x000fe20003800000 */
[-C--:B------:R-:W-:Y:S01]  /*7020*/  HMMA.16816.F32.BF16 R4, R64, R16.reuse, RZ ;  /* 0x000000104004723c */ /* 0x080fe200000418ff */
[----:B------:R-:W-:Y:S05]  /*7030*/  BSSY B0, `(.L_x_1241) ;  /* 0x000010e000007945 */ /* 0x000fea0003800000 */
[----:B------:R-:W2:Y:S02]  /*7040*/  LDL R0, [R1+0x28] ;  /* 0x0000280001007983 */ /* 0x000ea40000100800 */
[C---:B------:R-:W-:Y:S02]  /*7050*/  HMMA.16816.F32.BF16 R8, R60.reuse, R16, RZ ;  /* 0x000000103c08723c */ /* 0x040fe400000418ff */
[----:B------:R-:W2:Y:S06]  /*7060*/  LDL R2, [R1+0x4] ;  /* 0x0000040001027983 */ /* 0x000eac0000100800 */
[-C--:B------:R-:W-:Y:S08]  /*7070*/  HMMA.16816.F32.BF16 R12, R60, R18.reuse, RZ ;  /* 0x000000123c0c723c */ /* 0x080ff000000418ff */
        /* <DEDUP_REMOVED lines=13> */
[----:B------:R-:W-:Y:S07]  /*7150*/  LDSM.16.M88.4 R132, [R240] ;  /* 0x00000000f084783b */ /* 0x000fee0000000200 */
[-C--:B------:R-:W-:Y:S08]  /*7160*/  HMMA.16816.F32.BF16 R4, R208, R212.reuse, R4 ;  /* 0x000000d4d004723c */ /* 0x080ff00000041804 */
[C---:B------:R-:W-:Y:S08]  /*7170*/  HMMA.16816.F32.BF16 R8, R216.reuse, R212, R8 ;  /* 0x000000d4d808723c */ /* 0x040ff00000041808 */
[-C--:B------:R-:W-:Y:S08]  /*7180*/  HMMA.16816.F32.BF16 R12, R216, R214.reuse, R12 ;  /* 0x000000d6d80c723c */ /* 0x080ff0000004180c */
[C---:B------:R-:W-:Y:S01]  /*7190*/  HMMA.16816.F32.BF16 R16, R208.reuse, R214, R16 ;  /* 0x000000d6d010723c */ /* 0x040fe20000041810 */
[----:B------:R-:W1:Y:S07]  /*71a0*/  LDSM.16.M88.4 R212, [R234] ;  /* 0x00000000ead4783b */ /* 0x000e6e0000000200 */
        /* <DEDUP_REMOVED lines=15> */
[----:B------:R-:W4:Y:S07]  /*72a0*/  LDSM.16.M88.4 R208, [R234+0x800] ;  /* 0x00080000ead0783b */ /* 0x000f2e0000000200 */
[-C--:B-1----:R-:W-:Y:S08]  /*72b0*/  HMMA.16816.F32.BF16 R4, R132, R212.reuse, R4 ;  /* 0x000000d48404723c */ /* 0x082ff00000041804 */
[C---:B---3--:R-:W-:Y:S08]  /*72c0*/  HMMA.16816.F32.BF16 R8, R220.reuse, R212, R8 ;  /* 0x000000d4dc08723c */ /* 0x048ff00000041808 */
[-C--:B------:R-:W-:Y:S08]  /*72d0*/  HMMA.16816.F32.BF16 R12, R220, R214.reuse, R12 ;  /* 0x000000d6dc0c723c */ /* 0x080ff0000004180c */
[C---:B------:R-:W-:Y:S01]  /*72e0*/  HMMA.16816.F32.BF16 R16, R132.reuse, R214, R16 ;  /* 0x000000d68410723c */ /* 0x040fe20000041810 */
[----:B------:R-:W-:Y:S07]  /*72f0*/  LDSM.16.M88.4 R212, [R233+-0x2000] ;  /* 0xffe00000e9d4783b */ /* 0x000fee0000000200 */
[-C--:B----4-:R-:W-:Y:S08]  /*7300*/  HMMA.16816.F32.BF16 R20, R132, R208.reuse, R20 ;  /* 0x000000d08414723c */ /* 0x090ff00000041814 */
[C---:B------:R-:W-:Y:S08]  /*7310*/  HMMA.16816.F32.BF16 R24, R220.reuse, R208, R24 ;  /* 0x000000d0dc18723c */ /* 0x040ff00000041818 */
[-C--:B------:R-:W-:Y:S03]  /*7320*/  HMMA.16816.F32.BF16 R28, R220, R210.reuse, R28 ;  /* 0x000000d2dc1c723c */ /* 0x080fe6000004181c */
[----:B--2---:R-:W-:Y:S05]  /*7330*/  ISETP.GT.AND P0, PT, R2, R0, PT ;  /* 0x000000000200720c */ /* 0x004fea0003f04270 */
[C---:B------:R-:W-:Y:S01]  /*7340*/  HMMA.16816.F32.BF16 R32, R132.reuse, R210, R32 ;  /* 0x000000d28420723c */ /* 0x040fe20000041820 */
[----:B------:R-:W1:Y:S07]  /*7350*/  LDSM.16.M88.4 R208, [R242] ;  /* 0x00000000f2d0783b */ /* 0x000e6e0000000200 */
        /* <DEDUP_REMOVED lines=8> */
[----:B------:R-:W-:Y:S07]  /*73e0*/  LDSM.16.M88.4 R220, [R233+-0x1000] ;  /* 0xfff00000e9dc783b */ /* 0x000fee0000000200 */
[----:B------:R-:W-:Y:S01]  /*73f0*/  HMMA.16816.F32.BF16 R64, R132, R226, R64 ;  /* 0x000000e28440723c */ /* 0x000fe20000041840 */
[----:B------:R-:W3:Y:S07]  /*7400*/  LDSM.16.M88.4 R132, [R233+-0x1800] ;  /* 0xffe80000e984783b */ /* 0x000eee0000000200 */
[-C--:B-1----:R-:W-:Y:S01]  /*7410*/  HMMA.16816.F32.BF16 R4, R208, R212.reuse, R4 ;  /* 0x000000d4d004723c */ /* 0x082fe20000041804 */
[----:B------:R-:W1:Y:S07]  /*7420*/  LDSM.16.M88.4 R224, [R233+-0x800] ;  /* 0xfff80000e9e0783b */ /* 0x000e6e0000000200 */
        /* <DEDUP_REMOVED lines=13> */
[----:B------:R-:W3:Y:S07]  /*7500*/  LDSM.16.M88.4 R220, [R239+0x6000] ;  /* 0x00600000efdc783b */ /* 0x000eee0000000200 */
[-C--:B-1----:R-:W-:Y:S08]  /*7510*/  HMMA.16816.F32.BF16 R52, R208, R224.reuse, R52 ;  /* 0x000000e0d034723c */ /* 0x082ff00000041834 */
[C---:B------:R-:W-:Y:S08]  /*7520*/  HMMA.16816.F32.BF16 R56, R216.reuse, R224, R56 ;  /* 0x000000e0d838723c */ /* 0x040ff00000041838 */
[-C--:B------:R-:W-:Y:S01]  /*7530*/  HMMA.16816.F32.BF16 R60, R216, R226.reuse, R60 ;  /* 0x000000e2d83c723c */ /* 0x080fe2000004183c */
[----:B------:R-:W-:Y:S07]  /*7540*/  LDSM.16.M88.4 R216, [R232+0x3000] ;  /* 0x00300000e8d8783b */ /* 0x000fee0000000200 */
[----:B------:R-:W-:Y:S01]  /*7550*/  HMMA.16816.F32.BF16 R64, R208, R226, R64 ;  /* 0x000000e2d040723c */ /* 0x000fe20000041840 */
[----:B------:R-:W1:Y:S07]  /*7560*/  LDSM.16.M88.4 R208, [R232+0x2800] ;  /* 0x00280000e8d0783b */ /* 0x000e6e0000000200 */
[-C--:B--2---:R-:W-:Y:S01]  /*7570*/  HMMA.16816.F32.BF16 R4, R132, R212.reuse, R4 ;  /* 0x000000d48404723c */ /* 0x084fe20000041804 */
[----:B------:R-:W2:Y:S07]  /*7580*/  LDSM.16.M88.4 R224, [R232+0x3800] ;  /* 0x00380000e8e0783b */ /* 0x000eae0000000200 */
[C---:B---3--:R-:W-:Y:S08]  /*7590*/  HMMA.16816.F32.BF16 R8, R220.reuse, R212, R8 ;  /* 0x000000d4dc08723c */ /* 0x048ff00000041808 */
[-C--:B------:R-:W-:Y:S08]  /*75a0*/  HMMA.16816.F32.BF16 R12, R220, R214.reuse, R12 ;  /* 0x000000d6dc0c723c */ /* 0x080ff0000004180c */
[C---:B------:R-:W-:Y:S01]  /*75b0*/  HMMA.16816.F32.BF16 R16, R132.reuse, R214, R16 ;  /* 0x000000d68410723c */ /* 0x040fe20000041810 */
[----:B------:R-:W-:Y:S07]  /*75c0*/  LDSM.16.M88.4 R212, [R244] ;  /* 0x00000000f4d4783b */ /* 0x000fee0000000200 */
[-C--:B-1----:R-:W-:Y:S08]  /*75d0*/  HMMA.16816.F32.BF16 R20, R132, R208.reuse, R20 ;  /* 0x000000d08414723c */ /* 0x082ff00000041814 */
        /* <DEDUP_REMOVED lines=8> */
[----:B------:R-:W3:Y:S07]  /*7660*/  LDSM.16.M88.4 R216, [R241+0x6000] ;  /* 0x00600000f1d8783b */ /* 0x000eee0000000200 */
[-C--:B--2---:R-:W-:Y:S08]  /*7670*/  HMMA.16816.F32.BF16 R52, R132, R224.reuse, R52 ;  /* 0x000000e08434723c */ /* 0x084ff00000041834 */
[C---:B------:R-:W-:Y:S08]  /*7680*/  HMMA.16816.F32.BF16 R56, R220.reuse, R224, R56 ;  /* 0x000000e0dc38723c */ /* 0x040ff00000041838 */
[-C--:B------:R-:W-:Y:S01]  /*7690*/  HMMA.16816.F32.BF16 R60, R220, R226.reuse, R60 ;  /* 0x000000e2dc3c723c */ /* 0x080fe2000004183c */
[----:B------:R-:W-:Y:S07]  /*76a0*/  LDSM.16.M88.4 R220, [R246] ;  /* 0x00000000f6dc783b */ /* 0x000fee0000000200 */
[----:B------:R-:W-:Y:S01]  /*76b0*/  HMMA.16816.F32.BF16 R64, R132, R226, R64 ;  /* 0x000000e28440723c */ /* 0x000fe20000041840 */
[----:B------:R-:W2:Y:S07]  /*76c0*/  LDSM.16.M88.4 R132, [R245] ;  /* 0x00000000f584783b */ /* 0x000eae0000000200 */
[-C--:B-1----:R-:W-:Y:S01]  /*76d0*/  HMMA.16816.F32.BF16 R4, R208, R212.reuse, R4 ;  /* 0x000000d4d004723c */ /* 0x082fe20000041804 */
[----:B------:R-:W1:Y:S07]  /*76e0*/  LDSM.16.M88.4 R224, [R247] ;  /* 0x00000000f7e0783b */ /* 0x000e6e0000000200 */
[C---:B---3--:R-:W-:Y:S08]  /*76f0*/  HMMA.16816.F32.BF16 R8, R216.reuse, R212, R8 ;  /* 0x000000d4d808723c */ /* 0x048ff00000041808 */
[-C--:B------:R-:W-:Y:S08]  /*7700*/  HMMA.16816.F32.BF16 R12, R216, R214.reuse, R12 ;  /* 0x000000d6d80c723c */ /* 0x080ff0000004180c */
[C---:B------:R-:W-:Y:S01]  /*7710*/  HMMA.16816.F32.BF16 R16, R208.reuse, R214, R16 ;  /* 0x000000d6d010723c */ /* 0x040fe20000041810 */
[----:B------:R-:W-:Y:S07]  /*7720*/  LDSM.16.M88.4 R212, [R234+0x2000] ;  /* 0x00200000ead4783b */ /* 0x000fee0000000200 */
[-C--:B--2---:R-:W-:Y:S08]  /*7730*/  HMMA.16816.F32.BF16 R20, R208, R132.reuse, R20 ;  /* 0x00000084d014723c */ /* 0x084ff00000041814 */
        /* <DEDUP_REMOVED lines=34> */
[----:B------:R-:W-:Y:S07]  /*7960*/  LDSM.16.M88.4 R220, [R233+0x1000] ;  /* 0x00100000e9dc783b */ /* 0x000fee0000000200 */
[----:B------:R-:W-:Y:S01]  /*7970*/  HMMA.16816.F32.BF16 R64, R132, R226, R64 ;  /* 0x000000e28440723c */ /* 0x000fe20000041840 */
[----:B------:R-:W2:Y:S07]  /*7980*/  LDSM.16.M88.4 R132, [R233+0x800] ;  /* 0x00080000e984783b */ /* 0x000eae0000000200 */
[-C--:B-1----:R-:W-:Y:S01]  /*7990*/  HMMA.16816.F32.BF16 R4, R208, R212.reuse, R4 ;  /* 0x000000d4d004723c */ /* 0x082fe20000041804 */
[----:B------:R-:W1:Y:S01]  /*79a0*/  LDSM.16.M88.4 R224, [R233+0x1800] ;  /* 0x00180000e9e0783b */ /* 0x000e620000000200 */
[----:B------:R-:W-:Y:S06]  /*79b0*/  DEPBAR.LE SB0, 0x0 ;  /* 0x000080000000791a */ /* 0x000fec0000000000 */
[C---:B---3--:R-:W-:Y:S01]  /*79c0*/  HMMA.16816.F32.BF16 R8, R216.reuse, R212, R8 ;  /* 0x000000d4d808723c */ /* 0x048fe20000041808 */
[----:B------:R-:W-:Y:S07]  /*79d0*/  BAR.SYNC.DEFER_BLOCKING 0x0 ;  /* 0x0000000000007b1d */ /* 0x000fee0000010000 */
[-C--:B------:R-:W-:Y:S08]  /*79e0*/  HMMA.16816.F32.BF16 R12, R216, R214.reuse, R12 ;  /* 0x000000d6d80c723c */ /* 0x080ff0000004180c */
[C---:B------:R-:W-:Y:S08]  /*79f0*/  HMMA.16816.F32.BF16 R16, R208.reuse, R214, R16 ;  /* 0x000000d6d010723c */ /* 0x040ff00000041810 */
[-C--:B--2---:R-:W-:Y:S08]  /*7a00*/  HMMA.16816.F32.BF16 R20, R208, R132.reuse, R20 ;  /* 0x00000084d014723c */ /* 0x084ff00000041814 */
        /* <DEDUP_REMOVED lines=11> */
[----:B------:R-:W-:Y:S07]  /*7ac0*/  @!UPT UIADD3 URZ, URZ, URZ, URZ ;  /* 0x0000003f3f3ff290 */ /* 0x000fee000fffe03f */
[----:B------:R-:W-:-:S11]  /*7ad0*/  @!P0 BRA `(.L_x_1242) ;  /* 0x0000063000008947 */ /* 0x000fd60003800000 */
[----:B------:R-:W2:Y:S04]  /*7ae0*/  LDL R3, [R1+0x48] ;  /* 0x0000480001037983 */ /* 0x000ea80000100800 */
[----:B------:R-:W3:Y:S04]  /*7af0*/  LDL.64 R228, [R1+0x40] ;  /* 0x0000400001e47983 */ /* 0x000ee80000100a00 */
[----:B------:R-:W4:Y:S04]  /*7b00*/  LDL R143, [R1+0x58] ;  /* 0x00005800018f7983 */ /* 0x000f280000100800 */
[----:B------:R-:W1:Y:S04]  /*7b10*/  S2R R136, SR_TID.X ;  /* 0x0000000000887919 */ /* 0x000e680000002100 */
[----:B------:R-:W5:Y:S04]  /*7b20*/  LDL.64 R208, [R1+0x38] ;  /* 0x0000380001d07983 */ /* 0x000f680000100a00 */
[----:B------:R-:W4:Y:S04]  /*7b30*/  LDL R142, [R1+0x4c] ;  /* 0x00004c00018e7983 */ /* 0x000f280000100800 */
[----:B------:R-:W5:Y:S04]  /*7b40*/  LDL R134, [R1+0xf4] ;  /* 0x0000f40001867983 */ /* 0x000f680000100800 */
[----:B------:R-:W5:Y:S04]  /*7b50*/  LDL R141, [R1+0x1c] ;  /* 0x00001c00018d7983 */ /* 0x000f680000100800 */
[----:B------:R-:W5:Y:S01]  /*7b60*/  LDL R135, [R1+0xf8] ;  /* 0x0000f80001877983 */ /* 0x000f620000100800 */
[--C-:B-1----:R-:W-:Y:S02]  /*7b70*/  SHF.R.S32.HI R0, RZ, 0x1f, R136.reuse ;  /* 0x0000001fff007819 */ /* 0x102fe40000011488 */
[----:B------:R-:W-:Y:S02]  /*7b80*/  SHF.R.S32.HI R231, RZ, 0x1f, R136 ;  /* 0x0000001fffe77819 */ /* 0x000fe40000011488 */
[-C--:B------:R-:W-:Y:S02]  /*7b90*/  LEA.HI R0, R0, R136.reuse, RZ, 0x3 ;  /* 0x0000008800007211 */ /* 0x080fe400078f18ff */
[----:B------:R-:W-:Y:S02]  /*7ba0*/  LEA.HI R231, R231, R136, RZ, 0x3 ;  /* 0x00000088e7e77211 */ /* 0x000fe400078f18ff */
[----:B------:R-:W-:Y:S02]  /*7bb0*/  LOP3.LUT R0, R0, 0xfffffff8, RZ, 0xc0, !PT ;  /* 0xfffffff800007812 */ /* 0x000fe400078ec0ff */
[----:B------:R-:W-:Y:S03]  /*7bc0*/  SHF.R.S32.HI R231, RZ, 0x3, R231 ;  /* 0x00000003ffe77819 */ /* 0x000fe600000114e7 */
[----:B------:R-:W-:Y:S02]  /*7bd0*/  IMAD.IADD R0, R136, 0x1, -R0 ;  /* 0x0000000188007824 */ /* 0x000fe400078e0a00 */
[----:B------:R-:W5:Y:S02]  /*7be0*/  LDL R136, [R1+0xc] ;  /* 0x00000c0001887983 */ /* 0x000f640000100800 */
        /* <DEDUP_REMOVED lines=8> */
[----:B------:R-:W-:Y:S01]  /*7c70*/  IMAD.MOV.U32 R143, RZ, RZ, RZ ;  /* 0x000000ffff8f7224 */ /* 0x000fe200078e00ff */
[----:B------:R-:W-:Y:S01]  /*7c80*/  @!P1 LEA R132, P0, R3, c[0x0][0x2a0], 0x2 ;  /* 0x0000a80003849a11 */ /* 0x000fe200078010ff */
[----:B------:R-:W-:Y:S01]  /*7c90*/  IMAD.MOV R0, RZ, RZ, -R0 ;  /* 0x000000ffff007224 */ /* 0x000fe200078e0a00 */
[----:B-----5:R-:W-:Y:S03]  /*7ca0*/  SHF.L.U64.HI R134, R141, 0x1, R134 ;  /* 0x000000018d867819 */ /* 0x020fe60000010286 */
[----:B------:R-:W-:Y:S01]  /*7cb0*/  IMAD R210, R0, c[0x0][0x2b8], R2 ;  /* 0x0000ae0000d27a24 */ /* 0x000fe200078e0202 */
[----:B------:R-:W-:Y:S03]  /*7cc0*/  @!P1 LEA.HI.X R133, R3, c[0x0][0x2a4], R133, 0x2, P0 ;  /* 0x0000a90003859a11 */ /* 0x000fe600000f1485 */
[----:B------:R-:W-:Y:S01]  /*7cd0*/  IMAD.WIDE.U32 R2, R210, c[0x0][0x1e0], RZ ;  /* 0x00007800d2027a25 */ /* 0x000fe200078e00ff */
[----:B------:R-:W-:Y:S01]  /*7ce0*/  SHF.R.S32.HI R0, RZ, 0x1f, R210 ;  /* 0x0000001fff007819 */ /* 0x000fe200000114d2 */
[----:B------:R1:W2:Y:S04]  /*7cf0*/  @!P1 LDG.E R143, [R132.64] ;  /* 0x00000008848f9981 */ /* 0x0002a8000c1e1900 */
[----:B------:R-:W-:Y:S01]  /*7d00*/  IMAD R0, R0, c[0x0][0x1e0], RZ ;  /* 0x0000780000007a24 */ /* 0x000fe200078e02ff */
[----:B------:R3:W-:Y:S03]  /*7d10*/  STL [R1+0x8], R210 ;  /* 0x000008d201007387 */ /* 0x0007e60000100800 */
[----:B------:R-:W-:Y:S04]  /*7d20*/  IMAD R0, R210, c[0x0][0x1e4], R0 ;  /* 0x00007900d2007a24 */ /* 0x000fe800078e0200 */
[----:B------:R-:W-:Y:S01]  /*7d30*/  IMAD.IADD R3, R3, 0x1, R0 ;  /* 0x0000000103037824 */ /* 0x000fe200078e0200 */
[C---:B-1----:R-:W-:Y:S01]  /*7d40*/  SHF.L.U64.HI R133, R136.reuse, 0x1, R135 ;  /* 0x0000000188857819 */ /* 0x042fe20000010287 */
[----:B---3--:R-:W-:Y:S02]  /*7d50*/  IMAD.SHL.U32 R210, R141, 0x2, RZ ;  /* 0x000000028dd27824 */ /* 0x008fe400078e00ff */
[----:B------:R-:W-:Y:S01]  /*7d60*/  IMAD.SHL.U32 R141, R136, 0x2, RZ ;  /* 0x00000002888d7824 */ /* 0x000fe200078e00ff */
[----:B--2---:R-:W-:Y:S01]  /*7d70*/  SHF.R.S32.HI R132, RZ, 0x1f, R143 ;  /* 0x0000001fff847819 */ /* 0x004fe2000001148f */
[----:B------:R1:W-:Y:S01]  /*7d80*/  STL [R1], R143 ;  /* 0x0000008f01007387 */ /* 0x0003e20000100800 */
        /* <DEDUP_REMOVED lines=9> */
.L_x_1292:
[----:B------:R-:W-:-:S05]  /*7e20*/  BRA.DIV ~URZ, `(.L_x_1244) ;  /* 0x0000ca527f007947 */ /* 0x000fca000b800000 */
[----:B------:R-:W4:Y:S04]  /*7e30*/  LDL R2, [R1+0xc] ;  /* 0x00000c0001027983 */ /* 0x000f280000100800 */
[----:B------:R-:W5:Y:S04]  /*7e40*/  LDL R142, [R1+0x1c] ;  /* 0x00001c00018e7983 */ /* 0x000f680000100800 */
[----:B------:R-:W1:Y:S04]  /*7e50*/  SHFL.IDX PT, R208, R132, RZ, 0x181f ;  /* 0x00181fff84d07589 */ /* 0x000e6800000e0000 */
[----:B------:R-:W-:Y:S01]  /*7e60*/  SHFL.IDX PT, R136, R0, 0x2, 0x181f ;  /* 0x00581f0000887f89 */ /* 0x000fe200000e0000 */
[----:B----4-:R-:W-:Y:S02]  /*7e70*/  ISETP.GE.AND P2, PT, R2, c[0x0][0x1d4], PT ;  /* 0x0000750002007a0c */ /* 0x010fe40003f46270 */
[CC--:B-1----:R-:W-:Y:S02]  /*7e80*/  IADD3 R2, P0, R208.reuse, R141.reuse, RZ ;  /* 0x0000008dd0027210 */ /* 0x0c2fe40007f1e0ff */
[-C--:B------:R-:W-:Y:S03]  /*7e90*/  IADD3 R208, P5, R208, R210.reuse, RZ ;  /* 0x000000d2d0d07210 */ /* 0x080fe60007fbe0ff */
[C-C-:B---3--:R-:W-:Y:S01]  /*7ea0*/  IMAD.X R3, R135.reuse, 0x1, R133.reuse, P0 ;  /* 0x0000000187037824 */ /* 0x148fe200000e0685 */
[----:B-----5:R-:W-:Y:S01]  /*7eb0*/  ISETP.GE.AND P0, PT, R142, c[0x0][0x1d4], PT ;  /* 0x000075008e007a0c */ /* 0x020fe20003f06270 */
[--C-:B------:R-:W-:Y:S02]  /*7ec0*/  IMAD.X R209, R135, 0x1, R134.reuse, P5 ;  /* 0x0000000187d17824 */ /* 0x100fe400028e0686 */
[----:B------:R-:W-:Y:S04]  /*7ed0*/  SHFL.IDX PT, R135, R132, 0x2, 0x181f ;  /* 0x00581f0084877f89 */ /* 0x000fe800000e0000 */
[----:B------:R1:W-:Y:S06]  /*7ee0*/  LDGSTS.E.BYPASS.LTC128B.128 [R252+0x4100], [R2.64], !P2 ;  /* 0x0410000002fc7fae */ /* 0x0003ec000d101d48 */
[----:B------:R3:W-:Y:S04]  /*7ef0*/  LDGSTS.E.BYPASS.LTC128B.128 [R252+0x6100], [R208.64], !P0 ;  /* 0x06100000d0fc7fae */ /* 0x0007e8000c101d48 */
[----:B-1----:R-:W1:Y:S04]  /*7f00*/  SHFL.IDX PT, R2, R132, 0x1, 0x181f ;  /* 0x00381f0084027f89 */ /* 0x002e6800000e0000 */
[----:B------:R-:W4:Y:S04]  /*7f10*/  SHFL.IDX PT, R3, R0, 0x1, 0x181f ;  /* 0x00381f0000037f89 */ /* 0x000f2800000e0000 */
[----:B--2---:R-:W2:Y:S04]  /*7f20*/  SHFL.IDX PT, R0, R0, 0x3, 0x181f ;  /* 0x00781f0000007f89 */ /* 0x004ea800000e0000 */
[----:B------:R-:W2:Y:S01]  /*7f30*/  SHFL.IDX PT, R132, R132, 0x3, 0x181f ;  /* 0x00781f0084847f89 */ /* 0x000ea200000e0000 */
[CC--:B-1----:R-:W-:Y:S02]  /*7f40*/  IADD3 R142, P6, R2.reuse, R141.reuse, RZ ;  /* 0x0000008d028e7210 */ /* 0x0c2fe40007fde0ff */
[-C--:B------:R-:W-:Y:S03]  /*7f50*/  IADD3 R2, P5, R2, R210.reuse, RZ ;  /* 0x000000d202027210 */ /* 0x080fe60007fbe0ff */
[C-C-:B----4-:R-:W-:Y:S02]  /*7f60*/  IMAD.X R143, R3.reuse, 0x1, R133.reuse, P6 ;  /* 0x00000001038f7824 */ /* 0x150fe400030e0685 */
[--C-:B------:R-:W-:Y:S03]  /*7f70*/  IMAD.X R3, R3, 0x1, R134.reuse, P5 ;  /* 0x0000000103037824 */ /* 0x100fe600028e0686 */
[----:B------:R3:W-:Y:S04]  /*7f80*/  LDGSTS.E.BYPASS.LTC128B.128 [R252+0x4900], [R142.64], !P2 ;  /* 0x049000008efc7fae */ /* 0x0007e8000d101d48 */
[----:B------:R1:W-:Y:S02]  /*7f90*/  LDGSTS.E.BYPASS.LTC128B.128 [R252+0x6900], [R2.64], !P0 ;  /* 0x0690000002fc7fae */ /* 0x0003e4000c101d48 */
[C---:B-1----:R-:W-:Y:S05]  /*7fa0*/  IADD3 R2, P5, R135.reuse, R141, RZ ;  /* 0x0000008d87027210 */ /* 0x042fea0007fbe0ff */
[C---:B------:R-:W-:Y:S05]  /*7fb0*/  IMAD.X R3, R136.reuse, 0x1, R133, P5 ;  /* 0x0000000188037824 */ /* 0x040fea00028e0685 */
[----:B------:R1:W-:Y:S02]  /*7fc0*/  LDGSTS.E.BYPASS.LTC128B.128 [R252+0x5100], [R2.64], !P2 ;  /* 0x0510000002fc7fae */ /* 0x0003e4000d101d48 */
[----:B-1----:R-:W-:Y:S02]  /*7fd0*/  IADD3 R2, P5, R135, R210, RZ ;  /* 0x000000d287027210 */ /* 0x002fe40007fbe0ff */
[----:B------:R-:W-:Y:S03]  /*7fe0*/  SEL R135, RZ, 0x10, P2 ;  /* 0x00000010ff877807 */ /* 0x000fe60001000000 */
[----:B------:R-:W-:Y:S01]  /*7ff0*/  IMAD.X R3, R136, 0x1, R134, P5 ;  /* 0x0000000188037824 */ /* 0x000fe200028e0686 */
[----:B------:R-:W-:Y:S04]  /*8000*/  SEL R136, RZ, 0x10, P0 ;  /* 0x00000010ff887807 */ /* 0x000fe80000000000 */
[----:B------:R3:W-:Y:S03]  /*8010*/  LDGSTS.E.BYPASS.LTC128B.128 [R252+0x7100], [R2.64], !P0 ;  /* 0x0710000002fc7fae */ /* 0x0007e6000c101d48 */
.L_x_1293:
[C---:B--2---:R-:W-:Y:S02]  /*8020*/  ISETP.NE.U32.AND P5, PT, R135.reuse, RZ, PT ;  /* 0x000000ff8700720c */ /* 0x044fe40003fa5070 */
        /* <DEDUP_REMOVED lines=14> */
.L_x_1242:
[----:B------:R-:W-:Y:S05]  /*8110*/  BSYNC B0 ;  /* 0x0000000000007941 */ /* 0x000fea0003800000 */
.L_x_1241:
[----:B------:R-:W2:Y:S01]  /*8120*/  LDL R132, [R1+0x2c] ;  /* 0x00002c0001847983 */ /* 0x000ea20000100800 */
[----:B------:R-:W-:Y:S03]  /*8130*/  MOV R133, 0xffffffc0 ;  /* 0xffffffc000857802 */ /* 0x000fe60000000f00 */
[----:B-1----:R-:W3:Y:S04]  /*8140*/  LDL R3, [R1+0x4] ;  /* 0x0000040001037983 */ /* 0x002ee80000100800 */
[----:B------:R-:W4:Y:S04]  /*8150*/  LDL R2, [R1+0x60] ;  /* 0x0000600001027983 */ /* 0x000f280000100800 */
[----:B------:R-:W0:Y:S01]  /*8160*/  LDGDEPBAR ;  /* 0x00000000000079af */ /* 0x000e220000000000 */
[----:B--2---:R-:W-:Y:S04]  /*8170*/  @P4 IMAD.HI.U32 R0, R132, c[0x0][0x2c8], RZ ;  /* 0x0000b20084004a27 */ /* 0x004fe800078e00ff */
[----:B---3--:R-:W-:Y:S01]  /*8180*/  IMAD R133, R3, R133, 0x1 ;  /* 0x0000000103857424 */ /* 0x008fe200078e0285 */
[----:B------:R-:W-:Y:S02]  /*8190*/  @P4 SHF.R.U32.HI R132, RZ, c[0x0][0x2cc], R0 ;  /* 0x0000b300ff844a19 */ /* 0x000fe40000011600 */
[----:B------:R-:W-:Y:S02]  /*81a0*/  MOV R0, c[0x0][0x2ac] ;  /* 0x0000ab0000007a02 */ /* 0x000fe40000000f00 */
[----:B----4-:R-:W-:Y:S05]  /*81b0*/  IADD3 R133, -R2, R133, RZ ;  /* 0x0000008502857210 */ /* 0x010fea0007ffe1ff */
[----:B------:R-:W-:Y:S05]  /*81c0*/  IMAD R133, R0, c[0x0][0x1d0], R133 ;  /* 0x0000740000857a24 */ /* 0x000fea00078e0285 */
[----:B------:R-:W-:Y:S01]  /*81d0*/  IADD3 R133, R133, -c[0x0][0x168], RZ ;  /* 0x80005a0085857a10 */ /* 0x000fe20007ffe0ff */
[----:B------:R-:W-:-:S05]  /*81e0*/  BRA.DIV ~URZ, `(.L_x_1245) ;  /* 0x0000cc427f007947 */ /* 0x000fca000b800000 */
[----:B------:R1:W2:Y:S02]  /*81f0*/  SHFL.IDX PT, R0, R132, RZ, 0x1c1f ;  /* 0x001c1fff84007589 */ /* 0x0002a400000e0000 */
.L_x_1294:
        /* <DEDUP_REMOVED lines=34> */
[----:B------:R-:W-:Y:S01]  /*8420*/  FMNMX.FTZ R136, R4, R137, !PT ;  /* 0x0000008904887209 */ /* 0x000fe20007810000 */
[----:B------:R-:W2:Y:S03]  /*8430*/  SHFL.IDX PT, R2, R132, 0x1, 0x1c1f ;  /* 0x003c1f0084027f89 */ /* 0x000ea600000e0000 */
[----:B------:R-:W-:Y:S04]  /*8440*/  FMNMX.FTZ R136, R142, R136, !PT ;  /* 0x000000888e887209 */ /* 0x000fe80007810000 */
[----:B------:R-:W-:Y:S01]  /*8450*/  FMNMX.FTZ R136, R5, R136, !PT ;  /* 0x0000008805887209 */ /* 0x000fe20007810000 */
[----:B------:R-:W3:Y:S03]  /*8460*/  SHFL.IDX PT, R0, R132, 0x2, 0x1c1f ;  /* 0x005c1f0084007f89 */ /* 0x000ee600000e0000 */
[----:B------:R-:W-:Y:S04]  /*8470*/  FMNMX.FTZ R136, R141, R136, !PT ;  /* 0x000000888d887209 */ /* 0x000fe80007810000 */
[----:B------:R-:W-:Y:S01]  /*8480*/  FMNMX.FTZ R136, R20, R136, !PT ;  /* 0x0000008814887209 */ /* 0x000fe20007810000 */
[----:B------:R-:W4:Y:S03]  /*8490*/  SHFL.IDX PT, R3, R132, 0x3, 0x1c1f ;  /* 0x007c1f0084037f89 */ /* 0x000f2600000e0000 */
[----:B------:R-:W-:Y:S04]  /*84a0*/  FMNMX.FTZ R136, R21, R136, !PT ;  /* 0x0000008815887209 */ /* 0x000fe80007810000 */
[----:B------:R-:W-:Y:S04]  /*84b0*/  FMNMX.FTZ R136, R32, R136, !PT ;  /* 0x0000008820887209 */ /* 0x000fe80007810000 */
[----:B------:R-:W-:Y:S04]  /*84c0*/  FMNMX.FTZ R136, R33, R136, !PT ;  /* 0x0000008821887209 */ /* 0x000fe80007810000 */
[----:B------:R-:W-:Y:S04]  /*84d0*/  FMNMX.FTZ R136, R36, R136, !PT ;  /* 0x0000008824887209 */ /* 0x000fe80007810000 */
[----:B------:R-:W-:Y:S04]  /*84e0*/  FMNMX.FTZ R136, R37, R136, !PT ;  /* 0x0000008825887209 */ /* 0x000fe80007810000 */
[----:B------:R-:W-:Y:S01]  /*84f0*/  FMNMX.FTZ R136, R48, R136, !PT ;  /* 0x0000008830887209 */ /* 0x000fe20007810000 */
[C---:B--2---:R-:W-:Y:S02]  /*8500*/  IMAD.IADD R2, R133.reuse, 0x1, R2 ;  /* 0x0000000185027824 */ /* 0x044fe400078e0202 */
[----:B---3--:R-:W-:Y:S01]  /*8510*/  IMAD.IADD R0, R133, 0x1, R0 ;  /* 0x0000000185007824 */ /* 0x008fe200078e0200 */
[----:B------:R-:W-:Y:S01]  /*8520*/  FMNMX.FTZ R136, R49, R136, !PT ;  /* 0x0000008831887209 */ /* 0x000fe20007810000 */
[----:B----4-:R-:W-:Y:S01]  /*8530*/  IMAD.IADD R133, R133, 0x1, R3 ;  /* 0x0000000185857824 */ /* 0x010fe200078e0203 */
        /* <DEDUP_REMOVED lines=32> */
[C---:B------:R-:W-:Y:S02]  /*8740*/  ISETP.GT.AND P6, PT, R0.reuse, RZ, PT ;  /* 0x000000ff0000720c */ /* 0x040fe40003fc4270 */
[----:B------:R-:W-:Y:S02]  /*8750*/  ISETP.GT.AND P5, PT, R0, 0x1, PT ;  /* 0x000000010000780c */ /* 0x000fe40003fa4270 */
[C---:B------:R-:W-:Y:S02]  /*8760*/  ISETP.GT.AND P2, PT, R133.reuse, RZ, PT ;  /* 0x000000ff8500720c */ /* 0x040fe40003f44270 */
[----:B------:R-:W-:Y:S02]  /*8770*/  ISETP.GT.AND P0, PT, R133, 0x1, PT ;  /* 0x000000018500780c */ /* 0x000fe40003f04270 */
[----:B------:R-:W-:Y:S02]  /*8780*/  FSEL R16, R8, -INF , P6 ;  /* 0xff80000008107808 */ /* 0x000fe40003000000 */
[----:B------:R-:W-:Y:S02]  /*8790*/  FSEL R9, R9, -INF , P5 ;  /* 0xff80000009097808 */ /* 0x000fe40002800000 */
[----:B------:R-:W-:Y:S02]  /*87a0*/  FSEL R10, R10, -INF , P2 ;  /* 0xff8000000a0a7808 */ /* 0x000fe40001000000 */
[----:B------:R-:W-:Y:S02]  /*87b0*/  FSEL R11, R11, -INF , P0 ;  /* 0xff8000000b0b7808 */ /* 0x000fe40000000000 */
[C---:B------:R-:W-:Y:S02]  /*87c0*/  ISETP.GT.AND P6, PT, R0.reuse, 0x8, PT ;  /* 0x000000080000780c */ /* 0x040fe40003fc4270 */
[----:B------:R-:W-:Y:S02]  /*87d0*/  ISETP.GT.AND P5, PT, R0, 0x9, PT ;  /* 0x000000090000780c */ /* 0x000fe40003fa4270 */
[C---:B------:R-:W-:Y:S02]  /*87e0*/  ISETP.GT.AND P2, PT, R133.reuse, 0x8, PT ;  /* 0x000000088500780c */ /* 0x040fe40003f44270 */
        /* <DEDUP_REMOVED lines=9> */
[----:B------:R-:W-:Y:S02]  /*8880*/  FMNMX.FTZ R136, R52, R136, !PT ;  /* 0x0000008834887209 */ /* 0x000fe40007810000 */
        /* <DEDUP_REMOVED lines=37> */
[----:B------:R-:W-:Y:S01]  /*8ae0*/  FMNMX.FTZ R135, R18, R135, !PT ;  /* 0x0000008712877209 */ /* 0x000fe20007810000 */
[----:B------:R-:W2:Y:S01]  /*8af0*/  SHFL.BFLY PT, R0, R136, 0x2, 0x1f ;  /* 0x0c401f0088007f89 */ /* 0x000ea200000e0000 */
        /* <DEDUP_REMOVED lines=12> */
[----:B--2---:R-:W-:Y:S02]  /*8bc0*/  FMNMX.FTZ R136, R0, R136, !PT ;  /* 0x0000008800887209 */ /* 0x004fe40007810000 */
[----:B------:R-:W-:Y:S02]  /*8bd0*/  FMNMX.FTZ R135, R39, R135, !PT ;  /* 0x0000008727877209 */ /* 0x000fe40007810000 */
        /* <DEDUP_REMOVED lines=11> */
[----:B------:R-:W-:Y:S02]  /*8c90*/  FSEL R56, R56, -INF , P6 ;  /* 0xff80000038387808 */ /* 0x000fe40003000000 */
[----:B------:R-:W-:Y:S02]  /*8ca0*/  FMNMX.FTZ R135, R67, R135, !PT ;  /* 0x0000008743877209 */ /* 0x000fe40007810000 */
[----:B------:R-:W-:Y:S02]  /*8cb0*/  FMNMX.FTZ R134, R45, R134, !PT ;  /* 0x000000862d867209 */ /* 0x000fe40007810000 */
[----:B--2---:R-:W-:Y:S02]  /*8cc0*/  FMNMX.FTZ R136, R136, R0, !PT ;  /* 0x0000000088887209 */ /* 0x004fe40007810000 */
[----:B------:R-:W-:Y:S01]  /*8cd0*/  FSEL R57, R57, -INF , P5 ;  /* 0xff80000039397808 */ /* 0x000fe20002800000 */
[----:B------:R-:W2:Y:S01]  /*8ce0*/  SHFL.BFLY PT, R0, R135, 0x2, 0x1f ;  /* 0x0c401f0087007f89 */ /* 0x000ea200000e0000 */
[----:B------:R-:W-:Y:S02]  /*8cf0*/  FMNMX.FTZ R134, R56, R134, !PT ;  /* 0x0000008638867209 */ /* 0x000fe40007810000 */
[----:B------:R-:W-:Y:S02]  /*8d00*/  FSEL R60, R60, -INF , P2 ;  /* 0xff8000003c3c7808 */ /* 0x000fe40001000000 */
[----:B------:R-:W-:Y:S02]  /*8d10*/  FMNMX.FTZ R134, R57, R134, !PT ;  /* 0x0000008639867209 */ /* 0x000fe40007810000 */
[----:B------:R-:W-:Y:S02]  /*8d20*/  FSEL R61, R61, -INF , P0 ;  /* 0xff8000003d3d7808 */ /* 0x000fe40000000000 */
[----:B------:R-:W-:Y:S02]  /*8d30*/  FMNMX.FTZ R134, R60, R134, !PT ;  /* 0x000000863c867209 */ /* 0x000fe40007810000 */
[----:B------:R-:W-:Y:S02]  /*8d40*/  ISETP.GT.AND P6, PT, R133, 0x30, PT ;  /* 0x000000308500780c */ /* 0x000fe40003fc4270 */
[----:B------:R-:W-:Y:S02]  /*8d50*/  FMNMX.FTZ R134, R61, R134, !PT ;  /* 0x000000863d867209 */ /* 0x000fe40007810000 */
[C---:B------:R-:W-:Y:S02]  /*8d60*/  ISETP.GT.AND P5, PT, R133.reuse, 0x31, PT ;  /* 0x000000318500780c */ /* 0x040fe40003fa4270 */
[----:B------:R-:W-:Y:S02]  /*8d70*/  FSEL R58, R58, -INF , P6 ;  /* 0xff8000003a3a7808 */ /* 0x000fe40003000000 */
[----:B------:R-:W-:Y:S02]  /*8d80*/  ISETP.GT.AND P2, PT, R133, 0x38, PT ;  /* 0x000000388500780c */ /* 0x000fe40003f44270 */
[----:B------:R-:W-:Y:S02]  /*8d90*/  FSEL R59, R59, -INF , P5 ;  /* 0xff8000003b3b7808 */ /* 0x000fe40002800000 */
[----:B------:R-:W-:Y:S02]  /*8da0*/  ISETP.GT.AND P0, PT, R133, 0x39, PT ;  /* 0x000000398500780c */ /* 0x000fe40003f04270 */
[----:B--2---:R-:W-:Y:S02]  /*8db0*/  FMNMX.FTZ R135, R135, R0, !PT ;  /* 0x0000000087877209 */ /* 0x004fe40007810000 */
[----:B------:R-:W-:Y:S02]  /*8dc0*/  FSEL R62, R62, -INF , P2 ;  /* 0xff8000003e3e7808 */ /* 0x000fe40001000000 */
[----:B------:R-:W-:Y:S01]  /*8dd0*/  FSEL R63, R63, -INF , P0 ;  /* 0xff8000003f3f7808 */ /* 0x000fe20000000000 */
[----:B------:R-:W2:Y:S02]  /*8de0*/  SHFL.BFLY PT, R0, R135, 0x1, 0x1f ;  /* 0x0c201f0087007f89 */ /* 0x000ea400000e0000 */
[----:B--2---:R-:W-:Y:S06]  /*8df0*/  FMNMX.FTZ R135, R135, R0, !PT ;  /* 0x0000000087877209 */ /* 0x004fec0007810000 */
        /* <DEDUP_REMOVED lines=23> */
.L_x_1295:
[----:B------:R-:W3:Y:S01]  /*8f70*/  LDL.LU R7, [R1+0x18] ;  /* 0x0000180001077983 */ /* 0x000ee20000300800 */
[C---:B------:R-:W-:Y:S01]  /*8f80*/  FSETP.NEU.FTZ.AND P0, PT, R136.reuse, -INF , PT ;  /* 0xff8000008800780b */ /* 0x040fe20003f1d000 */
[----:B------:R-:W-:Y:S01]  /*8f90*/  FMUL.FTZ R2, R136, c[0x0][0x2d0] ;  /* 0x0000b40088027a20 */ /* 0x000fe20000410000 */
[----:B--2---:R-:W-:Y:S01]  /*8fa0*/  FMNMX.FTZ R133, R0, R132, !PT ;  /* 0x0000008400857209 */ /* 0x004fe20007810000 */
[----:B------:R-:W2:Y:S01]  /*8fb0*/  LDL.LU R210, [R1+0x14] ;  /* 0x0000140001d27983 */ /* 0x000ea20000300800 */
[----:B------:R-:W-:Y:S01]  /*8fc0*/  FSEL R0, R136, RZ, P0 ;  /* 0x000000ff88007208 */ /* 0x000fe20000000000 */
[----:B------:R-:W-:Y:S01]  /*8fd0*/  WARPSYNC 0xffffffff ;  /* 0xffffffff00007948 */ /* 0x000fe20003800000 */
[----:B------:R-:W-:Y:S02]  /*8fe0*/  FSEL R2, R2, RZ, P0 ;  /* 0x000000ff02027208 */ /* 0x000fe40000000000 */
[----:B------:R-:W-:Y:S01]  /*8ff0*/  FSETP.NEU.FTZ.AND P0, PT, R135, -INF , PT ;  /* 0xff8000008700780b */ /* 0x000fe20003f1d000 */
[----:B------:R-:W-:Y:S02]  /*9000*/  FADD.FTZ R0, -R0, R137 ;  /* 0x0000008900007221 */ /* 0x000fe40000010100 */
[--C-:B------:R-:W-:Y:S02]  /*9010*/  FFMA.FTZ R3, R4, c[0x0][0x2d0], -R2.reuse ;  /* 0x0000b40004037a23 */ /* 0x100fe40000010802 */
[----:B------:R-:W-:Y:S02]  /*9020*/  FMUL.FTZ R0, R0, c[0x0][0x2d0] ;  /* 0x0000b40000007a20 */ /* 0x000fe40000410000 */
[--C-:B------:R-:W-:Y:S02]  /*9030*/  FFMA.FTZ R4, R142, c[0x0][0x2d0], -R2.reuse ;  /* 0x0000b4008e047a23 */ /* 0x100fe40000010802 */
[----:B-1----:R-:W-:Y:S01]  /*9040*/  MUFU.EX2 R132, R0 ;  /* 0x0000000000847308 */ /* 0x002fe20000000800 */
        /* <DEDUP_REMOVED lines=14> */
[--C-:B------:R-:W-:Y:S01]  /*9130*/  FFMA.FTZ R141, R65, c[0x0][0x2d0], -R2.reuse ;  /* 0x0000b400418d7a23 */ /* 0x100fe20000010802 */
[----:B------:R-:W-:Y:S01]  /*9140*/  MOV R65, R212 ;  /* 0x000000d400417202 */ /* 0x000fe20000000f00 */
[----:B------:R-:W-:Y:S02]  /*9150*/  FFMA.FTZ R215, R64, c[0x0][0x2d0], -R2 ;  /* 0x0000b40040d77a23 */ /* 0x000fe40000010802 */
[----:B------:R-:W-:Y:S01]  /*9160*/  FMUL.FTZ R2, R135, c[0x0][0x2d0] ;  /* 0x0000b40087027a20 */ /* 0x000fe20000410000 */
[----:B------:R-:W-:Y:S04]  /*9170*/  MUFU.EX2 R8, R8 ;  /* 0x0000000800087308 */ /* 0x000fe80000000800 */
[----:B------:R-:W-:Y:S05]  /*9180*/  FSEL R2, R2, RZ, P0 ;  /* 0x000000ff02027208 */ /* 0x000fea0000000000 */
        /* <DEDUP_REMOVED lines=14> */
[--C-:B------:R-:W-:Y:S01]  /*9270*/  FFMA.FTZ R64, R55, c[0x0][0x2d0], -R2.reuse ;  /* 0x0000b40037407a23 */ /* 0x100fe20000010802 */
[----:B-1----:R-:W-:Y:S01]  /*9280*/  F2FP.BF16.PACK_AB R208, R4, R3 ;  /* 0x0000000304d0723e */ /* 0x002fe200000010ff */
        /* <DEDUP_REMOVED lines=16> */
[----:B---3--:R-:W-:Y:S02]  /*9390*/  FFMA.FTZ R0, R132, R7, R3 ;  /* 0x0000000784007223 */ /* 0x008fe40000010003 */
[----:B------:R-:W-:Y:S02]  /*93a0*/  FFMA.FTZ R3, R6, c[0x0][0x2d0], -R2 ;  /* 0x0000b40006037a23 */ /* 0x000fe40000010802 */
[----:B------:R-:W-:Y:S01]  /*93b0*/  FADD.FTZ R7, R4, R0 ;  /* 0x0000000004077221 */ /* 0x000fe20000010000 */
[----:B------:R-:W-:Y:S01]  /*93c0*/  FSEL R0, R135, RZ, P0 ;  /* 0x000000ff87007208 */ /* 0x000fe20000000000 */
[--C-:B------:R-:W-:Y:S01]  /*93d0*/  FFMA.FTZ R4, R17, c[0x0][0x2d0], -R2.reuse ;  /* 0x0000b40011047a23 */ /* 0x100fe20000010802 */
[----:B------:R-:W-:Y:S01]  /*93e0*/  MUFU.EX2 R209, R3 ;  /* 0x0000000300d17308 */ /* 0x000fe20000000800 */
[----:B------:R-:W-:Y:S01]  /*93f0*/  FSETP.NEU.FTZ.AND P0, PT, R134, -INF , PT ;  /* 0xff8000008600780b */ /* 0x000fe20003f1d000 */
[----:B------:R-:W-:Y:S02]  /*9400*/  FFMA.FTZ R6, R18, c[0x0][0x2d0], -R2 ;  /* 0x0000b40012067a23 */ /* 0x000fe40000010802 */
[----:B------:R-:W-:Y:S02]  /*9410*/  FADD.FTZ R0, -R0, R138 ;  /* 0x0000008a00007221 */ /* 0x000fe40000010100 */
[----:B------:R-:W-:Y:S02]  /*9420*/  FFMA.FTZ R138, R66, c[0x0][0x2d0], -R2 ;  /* 0x0000b400428a7a23 */ /* 0x000fe40000010802 */
[----:B------:R-:W-:Y:S02]  /*9430*/  FMUL.FTZ R0, R0, c[0x0][0x2d0] ;  /* 0x0000b40000007a20 */ /* 0x000fe40000410000 */
[----:B------:R-:W-:Y:S01]  /*9440*/  MUFU.EX2 R4, R4 ;  /* 0x0000000400047308 */ /* 0x000fe20000000800 */
[----:B------:R-:W-:Y:S05]  /*9450*/  FMUL.FTZ R2, R134, c[0x0][0x2d0] ;  /* 0x0000b40086027a20 */ /* 0x000fea0000410000 */
[----:B------:R-:W-:Y:S04]  /*9460*/  FSEL R2, R2, RZ, P0 ;  /* 0x000000ff02027208 */ /* 0x000fe80000000000 */
[----:B------:R-:W2:Y:S01]  /*9470*/  MUFU.EX2 R3, R0 ;  /* 0x0000000000037308 */ /* 0x000ea20000000800 */
[--C-:B------:R-:W-:Y:S02]  /*9480*/  FFMA.FTZ R32, R12, c[0x0][0x2d0], -R2.reuse ;  /* 0x0000b4000c207a23 */ /* 0x100fe40000010802 */
[--C-:B------:R-:W-:Y:S01]  /*9490*/  FFMA.FTZ R54, R57, c[0x0][0x2d0], -R2.reuse ;  /* 0x0000b40039367a23 */ /* 0x100fe20000010802 */
[----:B------:R-:W3:Y:S01]  /*94a0*/  LDL.LU R12, [R1+0x20] ;  /* 0x00002000010c7983 */ /* 0x000ee20000300800 */
        /* <DEDUP_REMOVED lines=12> */
[----:B--2---:R-:W-:Y:S01]  /*9570*/  FFMA.FTZ R0, R3, R210, R209 ;  /* 0x000000d203007223 */ /* 0x004fe200000100d1 */
[C---:B------:R-:W-:Y:S01]  /*9580*/  F2FP.BF16.PACK_AB R209, R4.reuse, R209 ;  /* 0x000000d104d1723e */ /* 0x040fe200000010ff */
[----:B------:R-:W-:Y:S02]  /*9590*/  FFMA.FTZ R51, R45, c[0x0][0x2d0], -R2 ;  /* 0x0000b4002d337a23 */ /* 0x000fe40000010802 */
[----:B------:R-:W-:Y:S01]  /*95a0*/  FADD.FTZ R33, R4, R0 ;  /* 0x0000000004217221 */ /* 0x000fe20000010000 */
[----:B------:R-:W-:Y:S01]  /*95b0*/  FSEL R0, R134, RZ, P0 ;  /* 0x000000ff86007208 */ /* 0x000fe20000000000 */
[--C-:B------:R-:W-:Y:S01]  /*95c0*/  FFMA.FTZ R4, R16, c[0x0][0x2d0], -R2.reuse ;  /* 0x0000b40010047a23 */ /* 0x100fe20000010802 */
[----:B------:R1:W-:Y:S01]  /*95d0*/  MUFU.EX2 R210, R5 ;  /* 0x0000000500d27308 */ /* 0x0003e20000000800 */
[----:B------:R-:W-:Y:S01]  /*95e0*/  FSETP.NEU.FTZ.AND P0, PT, R133, -INF , PT ;  /* 0xff8000008500780b */ /* 0x000fe20003f1d000 */
[--C-:B------:R-:W-:Y:S02]  /*95f0*/  FFMA.FTZ R60, R60, c[0x0][0x2d0], -R2.reuse ;  /* 0x0000b4003c3c7a23 */ /* 0x100fe40000010802 */
[----:B------:R-:W-:Y:S01]  /*9600*/  FADD.FTZ R0, -R0, R139 ;  /* 0x0000008b00007221 */ /* 0x000fe20000010100 */
[----:B------:R-:W-:Y:S01]  /*9610*/  MOV R139, R214 ;  /* 0x000000d6008b7202 */ /* 0x000fe20000000f00 */
[C---:B------:R-:W-:Y:S02]  /*9620*/  FMUL.FTZ R70, R3.reuse, R70 ;  /* 0x0000004603467220 */ /* 0x040fe40000410000 */
[----:B------:R-:W-:Y:S02]  /*9630*/  FMUL.FTZ R0, R0, c[0x0][0x2d0] ;  /* 0x0000b40000007a20 */ /* 0x000fe40000410000 */
[----:B------:R2:W-:Y:S01]  /*9640*/  MUFU.EX2 R21, R4 ;  /* 0x0000000400157308 */ /* 0x0005e20000000800 */
[C---:B------:R-:W-:Y:S02]  /*9650*/  FMUL.FTZ R71, R3.reuse, R71 ;  /* 0x0000004703477220 */ /* 0x040fe40000410000 */
[C---:B------:R-:W-:Y:S02]  /*9660*/  FMUL.FTZ R82, R3.reuse, R82 ;  /* 0x0000005203527220 */ /* 0x040fe40000410000 */
[C---:B------:R-:W-:Y:S02]  /*9670*/  FMUL.FTZ R83, R3.reuse, R83 ;  /* 0x0000005303537220 */ /* 0x040fe40000410000 */
[C---:B------:R-:W-:Y:S02]  /*9680*/  FMUL.FTZ R86, R3.reuse, R86 ;  /* 0x0000005603567220 */ /* 0x040fe40000410000 */
[C---:B------:R-:W-:Y:S01]  /*9690*/  FMUL.FTZ R87, R3.reuse, R87 ;  /* 0x0000005703577220 */ /* 0x040fe20000410000 */
[----:B------:R-:W4:Y:S01]  /*96a0*/  MUFU.EX2 R0, R0 ;  /* 0x0000000000007308 */ /* 0x000f220000000800 */
[C---:B------:R-:W-:Y:S02]  /*96b0*/  FMUL.FTZ R98, R3.reuse, R98 ;  /* 0x0000006203627220 */ /* 0x040fe40000410000 */
[----:B------:R-:W-:Y:S02]  /*96c0*/  FMUL.FTZ R99, R3, R99 ;  /* 0x0000006303637220 */ /* 0x000fe40000410000 */
[----:B-1----:R-:W-:Y:S01]  /*96d0*/  FFMA.FTZ R5, R9, c[0x0][0x2d0], -R2 ;  /* 0x0000b40009057a23 */ /* 0x002fe20000010802 */
[----:B------:R-:W-:Y:S01]  /*96e0*/  FSEL R2, R133, RZ, P0 ;  /* 0x000000ff85027208 */ /* 0x000fe20000000000 */
[C---:B------:R-:W-:Y:S01]  /*96f0*/  FMUL.FTZ R102, R3.reuse, R102 ;  /* 0x0000006603667220 */ /* 0x040fe20000410000 */
[----:B------:R-:W-:Y:S01]  /*9700*/  MOV R9, R215 ;  /* 0x000000d700097202 */ /* 0x000fe20000000f00 */
[C---:B------:R-:W-:Y:S01]  /*9710*/  FMUL.FTZ R103, R3.reuse, R103 ;  /* 0x0000006703677220 */ /* 0x040fe20000410000 */
[----:B------:R1:W5:Y:S01]  /*9720*/  MUFU.EX2 R20, R5 ;  /* 0x0000000500147308 */ /* 0x0003620000000800 */
[----:B------:R-:W-:Y:S01]  /*9730*/  FADD.FTZ R2, -R2, R140 ;  /* 0x0000008c02027221 */ /* 0x000fe20000010100 */
[----:B------:R-:W-:Y:S01]  /*9740*/  MOV R140, R9 ;  /* 0x00000009008c7202 */ /* 0x000fe20000000f00 */
[----:B------:R-:W-:Y:S02]  /*9750*/  FMUL.FTZ R114, R3, R114 ;  /* 0x0000007203727220 */ /* 0x000fe40000410000 */
[----:B--2---:R-:W-:Y:S02]  /*9760*/  FMUL.FTZ R4, R133, c[0x0][0x2d0] ;  /* 0x0000b40085047a20 */ /* 0x004fe40000410000 */
[----:B------:R-:W-:Y:S02]  /*9770*/  FMUL.FTZ R2, R2, c[0x0][0x2d0] ;  /* 0x0000b40002027a20 */ /* 0x000fe40000410000 */
[C---:B------:R-:W-:Y:S01]  /*9780*/  FMUL.FTZ R115, R3.reuse, R115 ;  /* 0x0000007303737220 */ /* 0x040fe20000410000 */
[----:B------:R-:W-:Y:S01]  /*9790*/  FSEL R4, R4, RZ, P0 ;  /* 0x000000ff04047208 */ /* 0x000fe20000000000 */
[----:B------:R-:W-:Y:S02]  /*97a0*/  FMUL.FTZ R118, R3, R118 ;  /* 0x0000007603767220 */ /* 0x000fe40000410000 */
[----:B------:R-:W-:Y:S01]  /*97b0*/  MUFU.EX2 R2, R2 ;  /* 0x0000000200027308 */ /* 0x000fe20000000800 */
[----:B----4-:R-:W-:Y:S02]  /*97c0*/  FMUL.FTZ R9, R0, R173 ;  /* 0x000000ad00097220 */ /* 0x010fe40000410000 */
[----:B------:R-:W2:Y:S01]  /*97d0*/  LDL.LU R173, [R1+0x24] ;  /* 0x0000240001ad7983 */ /* 0x000ea20000300800 */
[--C-:B------:R-:W-:Y:S02]  /*97e0*/  FFMA.FTZ R10, R10, c[0x0][0x2d0], -R4.reuse ;  /* 0x0000b4000a0a7a23 */ /* 0x100fe40000010804 */
[--C-:B------:R-:W-:Y:S02]  /*97f0*/  FFMA.FTZ R46, R46, c[0x0][0x2d0], -R4.reuse ;  /* 0x0000b4002e2e7a23 */ /* 0x100fe40000010804 */
[--C-:B------:R-:W-:Y:S02]  /*9800*/  FFMA.FTZ R22, R43, c[0x0][0x2d0], -R4.reuse ;  /* 0x0000b4002b167a23 */ /* 0x100fe40000010804 */
[--C-:B------:R-:W-:Y:S02]  /*9810*/  FFMA.FTZ R23, R62, c[0x0][0x2d0], -R4.reuse ;  /* 0x0000b4003e177a23 */ /* 0x100fe40000010804 */
[----:B-1----:R-:W-:Y:S01]  /*9820*/  FADD.FTZ R5, R210, R7 ;  /* 0x00000007d2057221 */ /* 0x002fe20000010000 */
[----:B------:R-:W-:Y:S01]  /*9830*/  F2FP.BF16.PACK_AB R210, R8, R210 ;  /* 0x000000d208d2723e */ /* 0x000fe200000010ff */
[--C-:B------:R-:W-:Y:S01]  /*9840*/  FFMA.FTZ R214, R30, c[0x0][0x2d0], -R4.reuse ;  /* 0x0000b4001ed67a23 */ /* 0x100fe20000010804 */
[----:B------:R-:W-:Y:S01]  /*9850*/  MOV R7, R60 ;  /* 0x0000003c00077202 */ /* 0x000fe20000000f00 */
[----:B------:R-:W-:Y:S01]  /*9860*/  FADD.FTZ R212, R8, R5 ;  /* 0x0000000508d47221 */ /* 0x000fe20000010000 */
[----:B------:R-:W-:Y:S01]  /*9870*/  MOV R5, R55 ;  /* 0x0000003700057202 */ /* 0x000fe20000000f00 */
[--C-:B------:R-:W-:Y:S01]  /*9880*/  FFMA.FTZ R213, R31, c[0x0][0x2d0], -R4.reuse ;  /* 0x0000b4001fd57a23 */ /* 0x100fe20000010804 */
[----:B------:R-:W-:Y:S01]  /*9890*/  MOV R55, R141 ;  /* 0x0000008d00377202 */ /* 0x000fe20000000f00 */
        /* <DEDUP_REMOVED lines=11> */
[----:B------:R-:W-:Y:S02]  /*9950*/  FFMA.FTZ R67, R63, c[0x0][0x2d0], -R4 ;  /* 0x0000b4003f437a23 */ /* 0x000fe40000010804 */
[C---:B------:R-:W-:Y:S01]  /*9960*/  FMUL.FTZ R8, R0.reuse, R172 ;  /* 0x000000ac00087220 */ /* 0x040fe20000410000 */
[----:B------:R-:W-:Y:S01]  /*9970*/  MOV R172, R46 ;  /* 0x0000002e00ac7202 */ /* 0x000fe20000000f00 */
[C---:B------:R-:W-:Y:S01]  /*9980*/  FMUL.FTZ R13, R0.reuse, R169 ;  /* 0x000000a9000d7220 */ /* 0x040fe20000410000 */
[----:B------:R-:W-:Y:S01]  /*9990*/  MOV R169, R50 ;  /* 0x0000003200a97202 */ /* 0x000fe20000000f00 */
[C---:B------:R-:W-:Y:S01]  /*99a0*/  FMUL.FTZ R24, R0.reuse, R164 ;  /* 0x000000a400187220 */ /* 0x040fe20000410000 */
[----:B------:R-:W-:Y:S01]  /*99b0*/  MOV R50, R65 ;  /* 0x0000004100327202 */ /* 0x000fe20000000f00 */
[C---:B------:R-:W-:Y:S01]  /*99c0*/  FMUL.FTZ R25, R0.reuse, R165 ;  /* 0x000000a500197220 */ /* 0x040fe20000410000 */
[----:B------:R-:W-:Y:S01]  /*99d0*/  MUFU.EX2 R164, R19 ;  /* 0x0000001300a47308 */ /* 0x000fe20000000800 */
[C---:B------:R-:W-:Y:S01]  /*99e0*/  FMUL.FTZ R28, R0.reuse, R160 ;  /* 0x000000a0001c7220 */ /* 0x040fe20000410000 */
[----:B------:R-:W-:Y:S01]  /*99f0*/  MOV R165, R7 ;  /* 0x0000000700a57202 */ /* 0x000fe20000000f00 */
[C---:B------:R-:W-:Y:S01]  /*9a00*/  FMUL.FTZ R29, R0.reuse, R161 ;  /* 0x000000a1001d7220 */ /* 0x040fe20000410000 */
[----:B------:R-:W-:Y:S01]  /*9a10*/  MOV R65, R211 ;  /* 0x000000d300417202 */ /* 0x000fe20000000f00 */
[C---:B------:R-:W-:Y:S02]  /*9a20*/  FMUL.FTZ R40, R0.reuse, R156 ;  /* 0x0000009c00287220 */ /* 0x040fe40000410000 */
[C---:B------:R-:W-:Y:S02]  /*9a30*/  FMUL.FTZ R41, R0.reuse, R157 ;  /* 0x0000009d00297220 */ /* 0x040fe40000410000 */
[C---:B------:R-:W-:Y:S01]  /*9a40*/  FMUL.FTZ R44, R0.reuse, R152 ;  /* 0x00000098002c7220 */ /* 0x040fe20000410000 */
[----:B------:R-:W1:Y:S01]  /*9a50*/  MUFU.EX2 R161, R32 ;  /* 0x0000002000a17308 */ /* 0x000e620000000800 */
[C---:B------:R-:W-:Y:S01]  /*9a60*/  FMUL.FTZ R45, R0.reuse, R153 ;  /* 0x00000099002d7220 */ /* 0x040fe20000410000 */
[----:B------:R-:W-:Y:S01]  /*9a70*/  MOV R153, R140 ;  /* 0x0000008c00997202 */ /* 0x000fe20000000f00 */
[----:B------:R-:W-:Y:S01]  /*9a80*/  FMUL.FTZ R56, R0, R148 ;  /* 0x0000009400387220 */ /* 0x000fe20000410000 */
[----:B-----5:R-:W-:Y:S01]  /*9a90*/  F2FP.BF16.PACK_AB R140, R20, R21 ;  /* 0x00000015148c723e */ /* 0x020fe200000010ff */
[C---:B------:R-:W-:Y:S01]  /*9aa0*/  FMUL.FTZ R57, R0.reuse, R149 ;  /* 0x0000009500397220 */ /* 0x040fe20000410000 */
[----:B------:R-:W-:Y:S01]  /*9ab0*/  MOV R152, R38 ;  /* 0x0000002600987202 */ /* 0x000fe20000000f00 */
[C---:B------:R-:W-:Y:S01]  /*9ac0*/  FMUL.FTZ R60, R0.reuse, R144 ;  /* 0x00000090003c7220 */ /* 0x040fe20000410000 */
[----:B------:R-:W-:Y:S01]  /*9ad0*/  MOV R149, R39 ;  /* 0x0000002700957202 */ /* 0x000fe20000000f00 */
[C---:B------:R-:W-:Y:S01]  /*9ae0*/  FMUL.FTZ R61, R0.reuse, R145 ;  /* 0x00000091003d7220 */ /* 0x040fe20000410000 */
[----:B------:R4:W-:Y:S01]  /*9af0*/  MUFU.EX2 R160, R17 ;  /* 0x0000001100a07308 */ /* 0x0009e20000000800 */
[C---:B------:R-:W-:Y:S01]  /*9b00*/  FMUL.FTZ R72, R0.reuse, R72 ;  /* 0x0000004800487220 */ /* 0x040fe20000410000 */
[----:B------:R-:W-:Y:S01]  /*9b10*/  MOV R145, R37 ;  /* 0x0000002500917202 */ /* 0x000fe20000000f00 */
        /* <DEDUP_REMOVED lines=10> */
[----:B------:R-:W-:Y:S01]  /*9bc0*/  FMUL.FTZ R92, R0, R92 ;  /* 0x0000005c005c7220 */ /* 0x000fe20000410000 */
        /* <DEDUP_REMOVED lines=11> */
[C---:B------:R-:W-:Y:S02]  /*9c80*/  FMUL.FTZ R30, R2.reuse, R162 ;  /* 0x000000a2021e7220 */ /* 0x040fe40000410000 */
[----:B------:R1:W5:Y:S01]  /*9c90*/  MUFU.EX2 R162, R36 ;  /* 0x0000002400a27308 */ /* 0x0003620000000800 */
[C---:B------:R-:W-:Y:S02]  /*9ca0*/  FMUL.FTZ R31, R2.reuse, R163 ;  /* 0x000000a3021f7220 */ /* 0x040fe40000410000 */
[----:B------:R-:W-:Y:S02]  /*9cb0*/  FMUL.FTZ R43, R2, R159 ;  /* 0x0000009f022b7220 */ /* 0x000fe40000410000 */
[----:B------:R-:W-:Y:S02]  /*9cc0*/  FADD.FTZ R157, R6, R33 ;  /* 0x00000021069d7221 */ /* 0x000fe40000010000 */
[C---:B------:R-:W-:Y:S02]  /*9cd0*/  FMUL.FTZ R7, R3.reuse, R179 ;  /* 0x000000b303077220 */ /* 0x040fe40000410000 */
[C---:B------:R-:W-:Y:S01]  /*9ce0*/  FMUL.FTZ R10, R2.reuse, R174 ;  /* 0x000000ae020a7220 */ /* 0x040fe20000410000 */
[----:B------:R5:W-:Y:S01]  /*9cf0*/  MUFU.EX2 R159, R18 ;  /* 0x00000012009f7308 */ /* 0x000be20000000800 */
[C---:B------:R-:W-:Y:S01]  /*9d00*/  FMUL.FTZ R11, R2.reuse, R175 ;  /* 0x000000af020b7220 */ /* 0x040fe20000410000 */
[----:B------:R-:W-:Y:S01]  /*9d10*/  MOV R174, R145 ;  /* 0x0000009100ae7202 */ /* 0x000fe20000000f00 */
[C---:B------:R-:W-:Y:S01]  /*9d20*/  FMUL.FTZ R14, R2.reuse, R170 ;  /* 0x000000aa020e7220 */ /* 0x040fe20000410000 */
[----:B------:R-:W-:Y:S01]  /*9d30*/  MOV R145, R54 ;  /* 0x0000003600917202 */ /* 0x000fe20000000f00 */
[----:B------:R-:W-:Y:S01]  /*9d40*/  FMUL.FTZ R15, R2, R171 ;  /* 0x000000ab020f7220 */ /* 0x000fe20000410000 */
[----:B------:R-:W-:Y:S01]  /*9d50*/  MOV R171, R148 ;  /* 0x0000009400ab7202 */ /* 0x000fe20000000f00 */
[----:B----4-:R-:W-:Y:S01]  /*9d60*/  FMUL.FTZ R17, R132, R181 ;  /* 0x000000b584117220 */ /* 0x010fe20000410000 */
[----:B------:R-:W-:Y:S01]  /*9d70*/  MOV R148, R52 ;  /* 0x0000003400947202 */ /* 0x000fe20000000f00 */
[C---:B------:R-:W-:Y:S01]  /*9d80*/  FMUL.FTZ R19, R3.reuse, R183 ;  /* 0x000000b703137220 */ /* 0x040fe20000410000 */
[----:B------:R4:W4:Y:S01]  /*9d90*/  MUFU.EX2 R163, R16 ;  /* 0x0000001000a37308 */ /* 0x0009220000000800 */
[----:B------:R-:W-:Y:S01]  /*9da0*/  MOV R175, R165 ;  /* 0x000000a500af7202 */ /* 0x000fe20000000f00 */
[----:B------:R-:W-:Y:S01]  /*9db0*/  FMUL.FTZ R26, R2, R166 ;  /* 0x000000a6021a7220 */ /* 0x000fe20000410000 */
[----:B------:R-:W-:Y:S01]  /*9dc0*/  MOV R170, R153 ;  /* 0x0000009900aa7202 */ /* 0x000fe20000000f00 */
[----:B-1----:R-:W-:Y:S01]  /*9dd0*/  LDSM.16.MT88.4 R36, [R236] ;  /* 0x00000000ec24783b */ /* 0x002fe20000004200 */
[----:B-----5:R-:W-:Y:S01]  /*9de0*/  F2FP.BF16.PACK_AB R211, R162, R6 ;  /* 0x00000006a2d3723e */ /* 0x020fe200000010ff */
[C---:B------:R-:W-:Y:S01]  /*9df0*/  FMUL.FTZ R6, R3.reuse, R178 ;  /* 0x000000b203067220 */ /* 0x040fe20000410000 */
[----:B------:R-:W-:Y:S01]  /*9e00*/  MOV R153, R48 ;  /* 0x0000003000997202 */ /* 0x000fe20000000f00 */
[----:B------:R-:W-:Y:S01]  /*9e10*/  FMUL.FTZ R27, R2, R167 ;  /* 0x000000a7021b7220 */ /* 0x000fe20000410000 */
[----:B------:R-:W-:Y:S01]  /*9e20*/  MOV R166, R175 ;  /* 0x000000af00a67202 */ /* 0x000fe20000000f00 */
[C---:B------:R-:W-:Y:S01]  /*9e30*/  FMUL.FTZ R32, R132.reuse, R188 ;  /* 0x000000bc84207220 */ /* 0x040fe20000410000 */
[----:B------:R-:W-:Y:S01]  /*9e40*/  MOV R175, R51 ;  /* 0x0000003300af7202 */ /* 0x000fe20000000f00 */
[----:B------:R-:W-:Y:S01]  /*9e50*/  FMUL.FTZ R33, R132, R189 ;  /* 0x000000bd84217220 */ /* 0x000fe20000410000 */
[----:B------:R-:W-:Y:S01]  /*9e60*/  MOV R188, R148 ;  /* 0x0000009400bc7202 */ /* 0x000fe20000000f00 */
[----:B------:R-:W-:Y:S01]  /*9e70*/  FMUL.FTZ R18, R3, R182 ;  /* 0x000000b603127220 */ /* 0x000fe20000410000 */
[----:B------:R-:W-:Y:S01]  /*9e80*/  MOV R189, R138 ;  /* 0x0000008a00bd7202 */ /* 0x000fe20000000f00 */
[C---:B------:R-:W-:Y:S01]  /*9e90*/  FMUL.FTZ R62, R2.reuse, R146 ;  /* 0x00000092023e7220 */ /* 0x040fe20000410000 */
[----:B------:R-:W-:Y:S01]  /*9ea0*/  MUFU.EX2 R138, R225 ;  /* 0x000000e1008a7308 */ /* 0x000fe20000000800 */
[C---:B------:R-:W-:Y:S01]  /*9eb0*/  FMUL.FTZ R63, R2.reuse, R147 ;  /* 0x00000093023f7220 */ /* 0x040fe20000410000 */
[----:B------:R-:W-:Y:S01]  /*9ec0*/  MOV R167, R170 ;  /* 0x000000aa00a77202 */ /* 0x000fe20000000f00 */
[C---:B------:R-:W-:Y:S01]  /*9ed0*/  FMUL.FTZ R46, R2.reuse, R154 ;  /* 0x0000009a022e7220 */ /* 0x040fe20000410000 */
[----:B------:R-:W-:Y:S01]  /*9ee0*/  MOV R182, R153 ;  /* 0x0000009900b67202 */ /* 0x000fe20000000f00 */
[----:B------:R-:W-:Y:S01]  /*9ef0*/  FMUL.FTZ R47, R2, R155 ;  /* 0x0000009b022f7220 */ /* 0x000fe20000410000 */
[----:B------:R-:W-:Y:S01]  /*9f00*/  MOV R178, R152 ;  /* 0x0000009800b27202 */ /* 0x000fe20000000f00 */
[C---:B----4-:R-:W-:Y:S01]  /*9f10*/  FMUL.FTZ R16, R132.reuse, R180 ;  /* 0x000000b484107220 */ /* 0x050fe20000410000 */
[----:B------:R-:W-:Y:S01]  /*9f20*/  F2FP.BF16.PACK_AB R143, R163, R160 ;  /* 0x000000a0a38f723e */ /* 0x000fe200000010ff */
[C---:B------:R-:W-:Y:S01]  /*9f30*/  FMUL.FTZ R48, R132.reuse, R196 ;  /* 0x000000c484307220 */ /* 0x040fe20000410000 */
[----:B------:R-:W-:Y:S01]  /*9f40*/  MOV R180, R145 ;  /* 0x0000009100b47202 */ /* 0x000fe20000000f00 */
[C---:B------:R-:W-:Y:S01]  /*9f50*/  FMUL.FTZ R51, R3.reuse, R199 ;  /* 0x000000c703337220 */ /* 0x040fe20000410000 */
[----:B------:R-:W-:Y:S01]  /*9f60*/  MOV R196, R49 ;  /* 0x0000003100c47202 */ /* 0x000fe20000000f00 */
[----:B------:R-:W-:Y:S01]  /*9f70*/  FMUL.FTZ R49, R132, R197 ;  /* 0x000000c584317220 */ /* 0x000fe20000410000 */
[----:B------:R-:W-:Y:S01]  /*9f80*/  MOV R197, R50 ;  /* 0x0000003200c57202 */ /* 0x000fe20000000f00 */
[C---:B------:R-:W-:Y:S01]  /*9f90*/  FMUL.FTZ R50, R3.reuse, R198 ;  /* 0x000000c603327220 */ /* 0x040fe20000410000 */
[----:B------:R-:W-:Y:S01]  /*9fa0*/  MOV R199, R65 ;  /* 0x0000004100c77202 */ /* 0x000fe20000000f00 */
[C---:B------:R-:W-:Y:S01]  /*9fb0*/  FMUL.FTZ R58, R2.reuse, R150 ;  /* 0x00000096023a7220 */ /* 0x040fe20000410000 */
[----:B------:R-:W-:Y:S01]  /*9fc0*/  MOV R198, R171 ;  /* 0x000000ab00c67202 */ /* 0x000fe20000000f00 */
[----:B------:R-:W-:Y:S01]  /*9fd0*/  FMUL.FTZ R59, R2, R151 ;  /* 0x00000097023b7220 */ /* 0x000fe20000410000 */
[----:B------:R-:W-:Y:S01]  /*9fe0*/  MUFU.EX2 R171, R217 ;  /* 0x000000d900ab7308 */ /* 0x000fe20000000800 */
[----:B------:R-:W-:Y:S01]  /*9ff0*/  FMUL.FTZ R65, R132, R205 ;  /* 0x000000cd84417220 */ /* 0x000fe20000410000 */
        /* <DEDUP_REMOVED lines=20> */
[----:B------:R-:W-:Y:S02]  /*a140*/  FMUL.FTZ R127, R2, R127 ;  /* 0x0000007f027f7220 */ /* 0x000fe40000410000 */
[C---:B------:R-:W-:Y:S02]  /*a150*/  FMUL.FTZ R130, R3.reuse, R130 ;  /* 0x0000008203827220 */ /* 0x040fe40000410000 */
[C---:B------:R-:W-:Y:S02]  /*a160*/  FMUL.FTZ R131, R3.reuse, R131 ;  /* 0x0000008303837220 */ /* 0x040fe40000410000 */
[C---:B---3--:R-:W-:Y:S02]  /*a170*/  FFMA.FTZ R4, R0.reuse, R12, R21 ;  /* 0x0000000c00047223 */ /* 0x048fe40000010015 */
[----:B------:R-:W-:Y:S01]  /*a180*/  FMUL.FTZ R12, R0, R168 ;  /* 0x000000a8000c7220 */ /* 0x000fe20000410000 */
[----:B------:R-:W-:Y:S01]  /*a190*/  MOV R0, R22 ;  /* 0x0000001600007202 */ /* 0x000fe20000000f00 */
[----:B------:R-:W-:Y:S01]  /*a1a0*/  FADD.FTZ R158, R20, R4 ;  /* 0x00000004149e7221 */ /* 0x000fe20000010000 */
[----:B------:R-:W-:Y:S01]  /*a1b0*/  MOV R168, R5 ;  /* 0x0000000500a87202 */ /* 0x000fe20000000f00 */
[C---:B------:R-:W-:Y:S01]  /*a1c0*/  FMUL.FTZ R4, R132.reuse, R176 ;  /* 0x000000b084047220 */ /* 0x040fe20000410000 */
[----:B------:R-:W-:Y:S01]  /*a1d0*/  MOV R176, R67 ;  /* 0x0000004300b07202 */ /* 0x000fe20000000f00 */
[----:B------:R-:W-:Y:S01]  /*a1e0*/  FMUL.FTZ R5, R132, R177 ;  /* 0x000000b184057220 */ /* 0x000fe20000410000 */
[----:B------:R-:W-:Y:S01]  /*a1f0*/  MOV R165, R168 ;  /* 0x000000a800a57202 */ /* 0x000fe20000000f00 */
[----:B------:R-:W-:Y:S01]  /*a200*/  FMUL.FTZ R67, R3, R207 ;  /* 0x000000cf03437220 */ /* 0x000fe20000410000 */
[----:B------:R-:W-:Y:S01]  /*a210*/  MOV R168, R53 ;  /* 0x0000003500a87202 */ /* 0x000fe20000000f00 */
[----:B------:R-:W-:Y:S10]  /*a220*/  MUFU.EX2 R216, R176 ;  /* 0x000000b000d87308 */ /* 0x000ff40000000800 */
[----:B------:R-:W-:Y:S01]  /*a230*/  MUFU.EX2 R168, R168 ;  /* 0x000000a800a87308 */ /* 0x000fe20000000800 */
[----:B--2---:R-:W-:Y:S01]  /*a240*/  FFMA.FTZ R156, R2, R173, R141 ;  /* 0x000000ad029c7223 */ /* 0x004fe2000001008d */
[----:B------:R-:W-:Y:S08]  /*a250*/  MOV R173, R172 ;  /* 0x000000ac00ad7202 */ /* 0x000ff00000000f00 */
[----:B------:R-:W1:Y:S01]  /*a260*/  MUFU.EX2 R2, R227 ;  /* 0x000000e300027308 */ /* 0x000e620000000800 */
[----:B------:R-:W-:Y:S02]  /*a270*/  MOV R172, R23 ;  /* 0x0000001700ac7202 */ /* 0x000fe40000000f00 */
[----:B------:R-:W2:Y:S01]  /*a280*/  LDSM.16.MT88.4 R20, [R235] ;  /* 0x00000000eb14783b */ /* 0x000ea20000004200 */
[----:B------:R-:W-:Y:S02]  /*a290*/  F2FP.BF16.PACK_AB R141, R159, R141 ;  /* 0x0000008d9f8d723e */ /* 0x000fe400000010ff */
[----:B------:R-:W-:Y:S04]  /*a2a0*/  MOV R177, R172 ;  /* 0x000000ac00b17202 */ /* 0x000fe80000000f00 */
[----:B------:R-:W-:Y:S10]  /*a2b0*/  MUFU.EX2 R172, R223 ;  /* 0x000000df00ac7308 */ /* 0x000ff40000000800 */
[----:B------:R-:W-:Y:S01]  /*a2c0*/  MUFU.EX2 R217, R177 ;  /* 0x000000b100d97308 */ /* 0x000fe20000000800 */
[-C--:B--2---:R-:W-:Y:S08]  /*a2d0*/  HMMA.16816.F32.BF16 R4, R208, R20.reuse, R4 ;  /* 0x00000014d004723c */ /* 0x084ff00000041804 */
[C---:B------:R-:W-:Y:S07]  /*a2e0*/  HMMA.16816.F32.BF16 R8, R140.reuse, R20, R8 ;  /* 0x000000148c08723c */ /* 0x040fee0000041808 */
[C---:B------:R-:W-:Y:S01]  /*a2f0*/  FMUL.FTZ R20, R132.reuse, R184 ;  /* 0x000000b884147220 */ /* 0x040fe20000410000 */
[-C--:B------:R-:W-:Y:S01]  /*a300*/  HMMA.16816.F32.BF16 R12, R140, R22.reuse, R12 ;  /* 0x000000168c0c723c */ /* 0x080fe2000004180c */
[----:B------:R-:W-:Y:S03]  /*a310*/  MUFU.EX2 R184, R222 ;  /* 0x000000de00b87308 */ /* 0x000fe60000000800 */
[----:B------:R-:W-:Y:S01]  /*a320*/  FMUL.FTZ R21, R132, R185 ;  /* 0x000000b984157220 */ /* 0x000fe20000410000 */
[----:B------:R-:W-:Y:S02]  /*a330*/  MOV R185, R0 ;  /* 0x0000000000b97202 */ /* 0x000fe40000000f00 */
[----:B------:R-:W-:Y:S01]  /*a340*/  MOV R0, R55 ;  /* 0x0000003700007202 */ /* 0x000fe20000000f00 */
[C---:B------:R-:W-:Y:S01]  /*a350*/  HMMA.16816.F32.BF16 R16, R208.reuse, R22, R16 ;  /* 0x00000016d010723c */ /* 0x040fe20000041810 */
[----:B------:R-:W2:Y:S03]  /*a360*/  LDSM.16.MT88.4 R52, [R238] ;  /* 0x00000000ee34783b */ /* 0x000ea60000004200 */
[----:B------:R-:W-:Y:S01]  /*a370*/  MOV R183, R0 ;  /* 0x0000000000b77202 */ /* 0x000fe20000000f00 */
[----:B------:R-:W-:Y:S02]  /*a380*/  FADD.FTZ R0, R137, R212 ;  /* 0x000000d489007221 */ /* 0x000fe40000010000 */
[C---:B------:R-:W-:Y:S01]  /*a390*/  FMUL.FTZ R22, R3.reuse, R186 ;  /* 0x000000ba03167220 */ /* 0x040fe20000410000 */
[----:B------:R-:W-:Y:S01]  /*a3a0*/  MOV R186, R149 ;  /* 0x0000009500ba7202 */ /* 0x000fe20000000f00 */
[C---:B------:R-:W-:Y:S03]  /*a3b0*/  FMUL.FTZ R23, R3.reuse, R187 ;  /* 0x000000bb03177220 */ /* 0x040fe60000410000 */
[----:B------:R-:W-:Y:S01]  /*a3c0*/  MOV R149, R34 ;  /* 0x0000002200957202 */ /* 0x000fe20000000f00 */
[C---:B------:R-:W-:Y:S01]  /*a3d0*/  FMUL.FTZ R34, R3.reuse, R190 ;  /* 0x000000be03227220 */ /* 0x040fe20000410000 */
[----:B------:R-:W-:Y:S01]  /*a3e0*/  MOV R190, R139 ;  /* 0x0000008b00be7202 */ /* 0x000fe20000000f00 */
[----:B-1----:R-:W-:Y:S01]  /*a3f0*/  FADD.FTZ R0, R2, R0 ;  /* 0x0000000002007221 */ /* 0x002fe20000010000 */
[-C--:B------:R-:W-:Y:S01]  /*a400*/  HMMA.16816.F32.BF16 R20, R208, R36.reuse, R20 ;  /* 0x00000024d014723c */ /* 0x080fe20000041814 */
[----:B------:R-:W1:Y:S02]  /*a410*/  MUFU.EX2 R139, R226 ;  /* 0x000000e2008b7308 */ /* 0x000e640000000800 */
[----:B------:R-:W-:Y:S02]  /*a420*/  MOV R179, R149 ;  /* 0x0000009500b37202 */ /* 0x000fe40000000f00 */
[----:B------:R-:W-:Y:S01]  /*a430*/  LDSM.16.MT88.4 R148, [R235+0x800] ;  /* 0x00080000eb94783b */ /* 0x000fe20000004200 */
[----:B------:R-:W-:Y:S02]  /*a440*/  MOV R187, R144 ;  /* 0x0000009000bb7202 */ /* 0x000fe40000000f00 */
[C---:B------:R-:W-:Y:S03]  /*a450*/  HMMA.16816.F32.BF16 R24, R140.reuse, R36, R24 ;  /* 0x000000248c18723c */ /* 0x040fe60000041818 */
[----:B------:R-:W-:Y:S01]  /*a460*/  MUFU.EX2 R225, R190 ;  /* 0x000000be00e17308 */ /* 0x000fe20000000800 */
[----:B------:R-:W-:Y:S01]  /*a470*/  MOV R144, R35 ;  /* 0x0000002300907202 */ /* 0x000fe20000000f00 */
[C---:B------:R-:W-:Y:S01]  /*a480*/  FMUL.FTZ R35, R3.reuse, R191 ;  /* 0x000000bf03237220 */ /* 0x040fe20000410000 */
[----:B------:R-:W-:Y:S01]  /*a490*/  MOV R191, R66 ;  /* 0x0000004200bf7202 */ /* 0x000fe20000000f00 */
[----:B------:R-:W-:Y:S01]  /*a4a0*/  FMUL.FTZ R66, R3, R206 ;  /* 0x000000ce03427220 */ /* 0x000fe20000410000 */
[-C--:B------:R-:W-:Y:S04]  /*a4b0*/  HMMA.16816.F32.BF16 R28, R140, R38.reuse, R28 ;  /* 0x000000268c1c723c */ /* 0x080fe8000004181c */
[----:B------:R-:W-:Y:S01]  /*a4c0*/  MOV R181, R144 ;  /* 0x0000009000b57202 */ /* 0x000fe20000000f00 */
[----:B------:R-:W-:Y:S01]  /*a4d0*/  MUFU.EX2 R226, R189 ;  /* 0x000000bd00e27308 */ /* 0x000fe20000000800 */
[----:B------:R-:W3:Y:S01]  /*a4e0*/  LDSM.16.MT88.4 R144, [R237] ;  /* 0x00000000ed90783b */ /* 0x000ee20000004200 */
[C---:B------:R-:W-:Y:S01]  /*a4f0*/  FMUL.FTZ R36, R132.reuse, R192 ;  /* 0x000000c084247220 */ /* 0x040fe20000410000 */
[C---:B------:R-:W-:Y:S04]  /*a500*/  HMMA.16816.F32.BF16 R32, R208.reuse, R38, R32 ;  /* 0x00000026d020723c */ /* 0x040fe80000041820 */
[C---:B------:R-:W-:Y:S02]  /*a510*/  FMUL.FTZ R37, R132.reuse, R193 ;  /* 0x000000c184257220 */ /* 0x040fe40000410000 */
[----:B-1----:R-:W-:Y:S01]  /*a520*/  FADD.FTZ R0, R139, R0 ;  /* 0x000000008b007221 */ /* 0x002fe20000010000 */
[----:B------:R-:W-:Y:S01]  /*a530*/  MUFU.EX2 R192, R214 ;  /* 0x000000d600c07308 */ /* 0x000fe20000000800 */
[C---:B------:R-:W-:Y:S04]  /*a540*/  FMUL.FTZ R38, R3.reuse, R194 ;  /* 0x000000c203267220 */ /* 0x040fe80000410000 */
[C---:B------:R-:W-:Y:S05]  /*a550*/  FMUL.FTZ R39, R3.reuse, R195 ;  /* 0x000000c303277220 */ /* 0x040fea0000410000 */
[----:B------:R-:W-:Y:S02]  /*a560*/  MUFU.EX2 R195, R213 ;  /* 0x000000d500c37308 */ /* 0x000fe40000000800 */
[-C--:B--2---:R-:W-:Y:S08]  /*a570*/  HMMA.16816.F32.BF16 R36, R208, R52.reuse, R36 ;  /* 0x00000034d024723c */ /* 0x084ff00000041824 */
[C---:B------:R-:W-:Y:S01]  /*a580*/  HMMA.16816.F32.BF16 R40, R140.reuse, R52, R40 ;  /* 0x000000348c28723c */ /* 0x040fe20000041828 */
[----:B------:R-:W-:Y:S06]  /*a590*/  MUFU.EX2 R194, R220 ;  /* 0x000000dc00c27308 */ /* 0x000fec0000000800 */
[C---:B------:R-:W-:Y:S01]  /*a5a0*/  FMUL.FTZ R52, R132.reuse, R200 ;  /* 0x000000c884347220 */ /* 0x040fe20000410000 */
[-C--:B------:R-:W-:Y:S03]  /*a5b0*/  HMMA.16816.F32.BF16 R44, R140, R54.reuse, R44 ;  /* 0x000000368c2c723c */ /* 0x080fe6000004182c */
[----:B------:R-:W1:Y:S01]  /*a5c0*/  MUFU.EX2 R200, R221 ;  /* 0x000000dd00c87308 */ /* 0x000e620000000800 */
[C---:B------:R-:W-:Y:S01]  /*a5d0*/  FMUL.FTZ R53, R132.reuse, R201 ;  /* 0x000000c984357220 */ /* 0x040fe20000410000 */
[----:B------:R-:W-:Y:S01]  /*a5e0*/  MOV R201, R64 ;  /* 0x0000004000c97202 */ /* 0x000fe20000000f00 */
[----:B------:R-:W-:Y:S02]  /*a5f0*/  FMUL.FTZ R64, R132, R204 ;  /* 0x000000cc84407220 */ /* 0x000fe40000410000 */
[C---:B------:R-:W-:Y:S01]  /*a600*/  HMMA.16816.F32.BF16 R48, R208.reuse, R54, R48 ;  /* 0x00000036d030723c */ /* 0x040fe20000041830 */
[----:B------:R-:W-:Y:S03]  /*a610*/  LDSM.16.MT88.4 R204, [R237+0x1800] ;  /* 0x00180000edcc783b */ /* 0x000fe60000004200 */
[----:B------:R-:W-:Y:S01]  /*a620*/  FADD.FTZ R132, R162, R157 ;  /* 0x0000009da2847221 */ /* 0x000fe20000010000 */
[----:B------:R-:W2:Y:S02]  /*a630*/  MUFU.EX2 R193, R219 ;  /* 0x000000db00c17308 */ /* 0x000ea40000000800 */
[C---:B------:R-:W-:Y:S02]  /*a640*/  FMUL.FTZ R54, R3.reuse, R202 ;  /* 0x000000ca03367220 */ /* 0x040fe40000410000 */
[----:B------:R-:W-:Y:S03]  /*a650*/  FMUL.FTZ R55, R3, R203 ;  /* 0x000000cb03377220 */ /* 0x000fe60000410000 */
[----:B------:R-:W-:Y:S03]  /*a660*/  FADD.FTZ R3, R161, R158 ;  /* 0x0000009ea1037221 */ /* 0x000fe60000010000 */
[----:B------:R-:W-:Y:S01]  /*a670*/  MUFU.EX2 R161, R198 ;  /* 0x000000c600a17308 */ /* 0x000fe20000000800 */
[-C--:B---3--:R-:W-:Y:S08]  /*a680*/  HMMA.16816.F32.BF16 R52, R208, R144.reuse, R52 ;  /* 0x00000090d034723c */ /* 0x088ff00000041834 */
[C---:B------:R-:W-:Y:S01]  /*a690*/  HMMA.16816.F32.BF16 R56, R140.reuse, R144, R56 ;  /* 0x000000908c38723c */ /* 0x040fe20000041838 */
[----:B------:R-:W-:Y:S07]  /*a6a0*/  MUFU.EX2 R219, R178 ;  /* 0x000000b200db7308 */ /* 0x000fee0000000800 */
[-C--:B------:R-:W-:Y:S03]  /*a6b0*/  HMMA.16816.F32.BF16 R60, R140, R146.reuse, R60 ;  /* 0x000000928c3c723c */ /* 0x080fe6000004183c */
[----:B------:R-:W-:Y:S05]  /*a6c0*/  MUFU.EX2 R186, R186 ;  /* 0x000000ba00ba7308 */ /* 0x000fea0000000800 */
[C---:B------:R-:W-:Y:S01]  /*a6d0*/  HMMA.16816.F32.BF16 R64, R208.reuse, R146, R64 ;  /* 0x00000092d040723c */ /* 0x040fe20000041840 */
[----:B------:R-:W3:Y:S04]  /*a6e0*/  LDSM.16.MT88.4 R144, [R235+0x2000] ;  /* 0x00200000eb90783b */ /* 0x000ee80000004200 */
        /* <DEDUP_REMOVED lines=19> */
[----:B------:R-:W-:Y:S01]  /*a820*/  F2FP.BF16.PACK_AB R145, R215, R170 ;  /* 0x000000aad791723e */ /* 0x000fe200000010ff */
[-C--:B------:R-:W-:Y:S04]  /*a830*/  HMMA.16816.F32.BF16 R124, R140, R146.reuse, R124 ;  /* 0x000000928c7c723c */ /* 0x080fe8000004187c */
[----:B------:R-:W-:Y:S03]  /*a840*/  F2FP.BF16.PACK_AB R144, R171, R218 ;  /* 0x000000daab90723e */ /* 0x000fe600000010ff */
[----:B------:R-:W-:Y:S01]  /*a850*/  F2FP.BF16.PACK_AB R140, R2, R137 ;  /* 0x00000089028c723e */ /* 0x000fe200000010ff */
[----:B------:R-:W-:Y:S04]  /*a860*/  HMMA.16816.F32.BF16 R128, R208, R146, R128 ;  /* 0x00000092d080723c */ /* 0x000fe80000041880 */
[C---:B------:R-:W-:Y:S01]  /*a870*/  F2FP.BF16.PACK_AB R142, R138.reuse, R139 ;  /* 0x0000008b8a8e723e */ /* 0x040fe200000010ff */
[----:B------:R-:W-:Y:S01]  /*a880*/  FADD.FTZ R2, R138, R0 ;  /* 0x000000008a027221 */ /* 0x000fe20000010000 */
[----:B------:R-:W-:Y:S01]  /*a890*/  F2FP.BF16.PACK_AB R141, R172, R224 ;  /* 0x000000e0ac8d723e */ /* 0x000fe200000010ff */
[----:B------:R-:W-:Y:S01]  /*a8a0*/  FADD.FTZ R0, R159, R156 ;  /* 0x0000009c9f007221 */ /* 0x000fe20000010000 */
[----:B-1----:R-:W-:Y:S01]  /*a8b0*/  F2FP.BF16.PACK_AB R143, R200, R184 ;  /* 0x000000b8c88f723e */ /* 0x002fe200000010ff */
[----:B------:R-:W1:Y:S01]  /*a8c0*/  LDSM.16.MT88.4 R156, [R238+0x800] ;  /* 0x00080000ee9c783b */ /* 0x000e620000004200 */
[----:B------:R-:W-:Y:S02]  /*a8d0*/  MUFU.EX2 R138, R199 ;  /* 0x000000c7008a7308 */ /* 0x000fe40000000800 */
[----:B--2---:R-:W-:Y:S01]  /*a8e0*/  F2FP.BF16.PACK_AB R146, R194, R193 ;  /* 0x000000c1c292723e */ /* 0x004fe200000010ff */
[----:B------:R-:W-:Y:S01]  /*a8f0*/  FADD.FTZ R137, R160, R0 ;  /* 0x00000000a0897221 */ /* 0x000fe20000010000 */
[----:B------:R-:W-:Y:S01]  /*a900*/  F2FP.BF16.PACK_AB R147, R195, R192 ;  /* 0x000000c0c393723e */ /* 0x000fe200000010ff */
[-C--:B------:R-:W-:Y:S05]  /*a910*/  HMMA.16816.F32.BF16 R4, R140, R148.reuse, R4 ;  /* 0x000000948c04723c */ /* 0x080fea0000041804 */
[----:B------:R2:W-:Y:S01]  /*a920*/  MUFU.EX2 R160, R197 ;  /* 0x000000c500a07308 */ /* 0x0005e20000000800 */
[----:B------:R-:W-:Y:S01]  /*a930*/  FADD.FTZ R137, R163, R137 ;  /* 0x00000089a3897221 */ /* 0x000fe20000010000 */
[----:B------:R-:W-:Y:S01]  /*a940*/  F2FP.BF16.PACK_AB R211, R216, R217 ;  /* 0x000000d9d8d3723e */ /* 0x000fe200000010ff */
[C---:B------:R-:W-:Y:S07]  /*a950*/  HMMA.16816.F32.BF16 R8, R144.reuse, R148, R8 ;  /* 0x000000949008723c */ /* 0x040fee0000041808 */
[----:B------:R-:W3:Y:S01]  /*a960*/  MUFU.EX2 R139, R201 ;  /* 0x000000c9008b7308 */ /* 0x000ee20000000800 */
[-C--:B------:R-:W-:Y:S08]  /*a970*/  HMMA.16816.F32.BF16 R12, R144, R150.reuse, R12 ;  /* 0x00000096900c723c */ /* 0x080ff0000004180c */
[C---:B------:R-:W-:Y:S01]  /*a980*/  HMMA.16816.F32.BF16 R16, R140.reuse, R150, R16 ;  /* 0x000000968c10723c */ /* 0x040fe20000041810 */
[----:B------:R-:W4:Y:S01]  /*a990*/  LDSM.16.MT88.4 R148, [R237+0x800] ;  /* 0x00080000ed94783b */ /* 0x000f220000004200 */
[----:B------:R5:W-:Y:S02]  /*a9a0*/  MUFU.EX2 R201, R196 ;  /* 0x000000c400c97308 */ /* 0x000be40000000800 */
[----:B--2---:R-:W-:Y:S04]  /*a9b0*/  MOV R197, R185 ;  /* 0x000000b900c57202 */ /* 0x004fe80000000f00 */
[-C--:B------:R-:W-:Y:S04]  /*a9c0*/  HMMA.16816.F32.BF16 R20, R140, R152.reuse, R20 ;  /* 0x000000988c14723c */ /* 0x080fe80000041814 */
[----:B------:R-:W-:Y:S01]  /*a9d0*/  MUFU.EX2 R230, R197 ;  /* 0x000000c500e67308 */ /* 0x000fe20000000800 */
[----:B---3--:R-:W-:Y:S03]  /*a9e0*/  FADD.FTZ R0, R139, R2 ;  /* 0x000000028b007221 */ /* 0x008fe60000010000 */
[C---:B------:R-:W-:Y:S04]  /*a9f0*/  HMMA.16816.F32.BF16 R24, R144.reuse, R152, R24 ;  /* 0x000000989018723c */ /* 0x040fe80000041818 */
[----:B------:R-:W-:Y:S02]  /*aa00*/  FADD.FTZ R0, R138, R0 ;  /* 0x000000008a007221 */ /* 0x000fe40000010000 */
[----:B------:R-:W-:Y:S02]  /*aa10*/  MUFU.EX2 R185, R231 ;  /* 0x000000e700b97308 */ /* 0x000fe40000000800 */
[-C--:B------:R-:W-:Y:S04]  /*aa20*/  HMMA.16816.F32.BF16 R28, R144, R154.reuse, R28 ;  /* 0x0000009a901c723c */ /* 0x080fe8000004181c */
[----:B------:R-:W-:Y:S01]  /*aa30*/  FADD.FTZ R0, R161, R0 ;  /* 0x00000000a1007221 */ /* 0x000fe20000010000 */
[----:B-----5:R-:W-:Y:S03]  /*aa40*/  MOV R196, R173 ;  /* 0x000000ad00c47202 */ /* 0x020fe60000000f00 */
[C---:B------:R-:W-:Y:S01]  /*aa50*/  HMMA.16816.F32.BF16 R32, R140.reuse, R154, R32 ;  /* 0x0000009a8c20723c */ /* 0x040fe20000041820 */
[----:B------:R-:W2:Y:S01]  /*aa60*/  LDSM.16.MT88.4 R152, [R235+0x2800] ;  /* 0x00280000eb98783b */ /* 0x000ea20000004200 */
[----:B------:R-:W-:Y:S02]  /*aa70*/  MUFU.EX2 R173, R229 ;  /* 0x000000e500ad7308 */ /* 0x000fe40000000800 */
[----:B------:R-:W-:Y:S02]  /*aa80*/  FADD.FTZ R2, R160, R0 ;  /* 0x00000000a0027221 */ /* 0x000fe40000010000 */
[----:B------:R-:W-:Y:S02]  /*aa90*/  FADD.FTZ R0, R164, R3 ;  /* 0x00000003a4007221 */ /* 0x000fe40000010000 */
[-C--:B-1----:R-:W-:Y:S04]  /*aaa0*/  HMMA.16816.F32.BF16 R36, R140, R156.reuse, R36 ;  /* 0x0000009c8c24723c */ /* 0x082fe80000041824 */
[----:B------:R1:W-:Y:S01]  /*aab0*/  MUFU.EX2 R229, R196 ;  /* 0x000000c400e57308 */ /* 0x0003e20000000800 */
[----:B------:R-:W-:Y:S02]  /*aac0*/  FADD.FTZ R3, R224, R132 ;  /* 0x00000084e0037221 */ /* 0x000fe40000010000 */
[----:B------:R-:W-:Y:S01]  /*aad0*/  FADD.FTZ R132, R218, R0 ;  /* 0x00000000da847221 */ /* 0x000fe20000010000 */
[C---:B------:R-:W-:Y:S04]  /*aae0*/  HMMA.16816.F32.BF16 R40, R144.reuse, R156, R40 ;  /* 0x0000009c9028723c */ /* 0x040fe80000041828 */
[----:B------:R-:W-:Y:S02]  /*aaf0*/  FADD.FTZ R0, R169, R2 ;  /* 0x00000002a9007221 */ /* 0x000fe40000010000 */
[----:B------:R-:W3:Y:S01]  /*ab00*/  MUFU.EX2 R218, R179 ;  /* 0x000000b300da7308 */ /* 0x000ee20000000800 */
[----:B------:R-:W-:Y:S01]  /*ab10*/  FADD.FTZ R3, R172, R3 ;  /* 0x00000003ac037221 */ /* 0x000fe20000010000 */
[-C--:B------:R-:W-:Y:S04]  /*ab20*/  HMMA.16816.F32.BF16 R44, R144, R158.reuse, R44 ;  /* 0x0000009e902c723c */ /* 0x080fe8000004182c */
[----:B------:R-:W-:Y:S02]  /*ab30*/  FADD.FTZ R0, R168, R0 ;  /* 0x00000000a8007221 */ /* 0x000fe40000010000 */
[----:B------:R-:W-:Y:S02]  /*ab40*/  FADD.FTZ R132, R171, R132 ;  /* 0x00000084ab847221 */ /* 0x000fe40000010000 */
[C---:B------:R-:W-:Y:S01]  /*ab50*/  HMMA.16816.F32.BF16 R48, R140.reuse, R158, R48 ;  /* 0x0000009e8c30723c */ /* 0x040fe20000041830 */
[----:B------:R-:W5:Y:S01]  /*ab60*/  LDSM.16.MT88.4 R156, [R236+0x2800] ;  /* 0x00280000ec9c783b */ /* 0x000f620000004200 */
[----:B------:R-:W-:Y:S02]  /*ab70*/  MUFU.EX2 R231, R228 ;  /* 0x000000e400e77308 */ /* 0x000fe40000000800 */
[----:B-1----:R-:W-:Y:S02]  /*ab80*/  MOV R196, R183 ;  /* 0x000000b700c47202 */ /* 0x002fe40000000f00 */
[----:B------:R-:W-:Y:S02]  /*ab90*/  MOV R183, R181 ;  /* 0x000000b500b77202 */ /* 0x000fe40000000f00 */
[-C--:B----4-:R-:W-:Y:S04]  /*aba0*/  HMMA.16816.F32.BF16 R52, R140, R148.reuse, R52 ;  /* 0x000000948c34723c */ /* 0x090fe80000041834 */
[----:B------:R-:W-:Y:S01]  /*abb0*/  MOV R181, R166 ;  /* 0x000000a600b57202 */ /* 0x000fe20000000f00 */
[----:B------:R-:W-:Y:S01]  /*abc0*/  MUFU.EX2 R223, R183 ;  /* 0x000000b700df7308 */ /* 0x000fe20000000800 */
[----:B---3--:R-:W-:Y:S02]  /*abd0*/  F2FP.BF16.PACK_AB R209, R219, R218 ;  /* 0x000000dadbd1723e */ /* 0x008fe400000010ff */
[C---:B------:R-:W-:Y:S07]  /*abe0*/  HMMA.16816.F32.BF16 R56, R144.reuse, R148, R56 ;  /* 0x000000949038723c */ /* 0x040fee0000041838 */
[----:B------:R-:W-:Y:S01]  /*abf0*/  MUFU.EX2 R221, R181 ;  /* 0x000000b500dd7308 */ /* 0x000fe20000000800 */
[-C--:B------:R-:W-:Y:S08]  /*ac00*/  HMMA.16816.F32.BF16 R60, R144, R150.reuse, R60 ;  /* 0x00000096903c723c */ /* 0x080ff0000004183c */
[C---:B------:R-:W-:Y:S01]  /*ac10*/  HMMA.16816.F32.BF16 R64, R140.reuse, R150, R64 ;  /* 0x000000968c40723c */ /* 0x040fe20000041840 */
[----:B------:R-:W1:Y:S01]  /*ac20*/  LDSM.16.MT88.4 R148, [R238+0x2800] ;  /* 0x00280000ee94783b */ /* 0x000e620000004200 */
[----:B------:R3:W-:Y:S06]  /*ac30*/  MUFU.EX2 R228, R191 ;  /* 0x000000bf00e47308 */ /* 0x0007ec0000000800 */
[-C--:B--2---:R-:W-:Y:S08]  /*ac40*/  HMMA.16816.F32.BF16 R68, R140, R152.reuse, R68 ;  /* 0x000000988c44723c */ /* 0x084ff00000041844 */
[C---:B------:R-:W-:Y:S08]  /*ac50*/  HMMA.16816.F32.BF16 R72, R144.reuse, R152, R72 ;  /* 0x000000989048723c */ /* 0x040ff00000041848 */
[-C--:B------:R-:W-:Y:S04]  /*ac60*/  HMMA.16816.F32.BF16 R76, R144, R154.reuse, R76 ;  /* 0x0000009a904c723c */ /* 0x080fe8000004184c */
[----:B---3--:R-:W-:Y:S02]  /*ac70*/  MOV R191, R188 ;  /* 0x000000bc00bf7202 */ /* 0x008fe40000000f00 */
[----:B------:R-:W-:Y:S02]  /*ac80*/  MOV R188, R182 ;  /* 0x000000b600bc7202 */ /* 0x000fe40000000f00 */
[C---:B------:R-:W-:Y:S01]  /*ac90*/  HMMA.16816.F32.BF16 R80, R140.reuse, R154, R80 ;  /* 0x0000009a8c50723c */ /* 0x040fe20000041850 */
[----:B------:R-:W2:Y:S01]  /*aca0*/  LDSM.16.MT88.4 R152, [R237+0x2800] ;  /* 0x00280000ed98783b */ /* 0x000ea20000004200 */
[----:B------:R-:W-:Y:S02]  /*acb0*/  MUFU.EX2 R227, R191 ;  /* 0x000000bf00e37308 */ /* 0x000fe40000000800 */
[----:B------:R-:W-:Y:S02]  /*acc0*/  MOV R182, R180 ;  /* 0x000000b400b67202 */ /* 0x000fe40000000f00 */
[----:B------:R-:W-:Y:S02]  /*acd0*/  MOV R180, R165 ;  /* 0x000000a500b47202 */ /* 0x000fe40000000f00 */
[-C--:B-----5:R-:W-:Y:S04]  /*ace0*/  HMMA.16816.F32.BF16 R84, R140, R156.reuse, R84 ;  /* 0x0000009c8c54723c */ /* 0x0a0fe80000041854 */
[----:B------:R-:W3:Y:S04]  /*acf0*/  MUFU.EX2 R222, R182 ;  /* 0x000000b600de7308 */ /* 0x000ee80000000800 */
[C---:B------:R-:W-:Y:S06]  /*ad00*/  HMMA.16816.F32.BF16 R88, R144.reuse, R156, R88 ;  /* 0x0000009c9058723c */ /* 0x040fec0000041858 */
[----:B------:R4:W5:Y:S02]  /*ad10*/  MUFU.EX2 R220, R180 ;  /* 0x000000b400dc7308 */ /* 0x0009640000000800 */
[-C--:B------:R-:W-:Y:S08]  /*ad20*/  HMMA.16816.F32.BF16 R92, R144, R158.reuse, R92 ;  /* 0x0000009e905c723c */ /* 0x080ff0000004185c */
[C---:B------:R-:W-:Y:S01]  /*ad30*/  HMMA.16816.F32.BF16 R96, R140.reuse, R158, R96 ;  /* 0x0000009e8c60723c */ /* 0x040fe20000041860 */
[----:B------:R-:W2:Y:S01]  /*ad40*/  LDSM.16.MT88.4 R156, [R235+0x1000] ;  /* 0x00100000eb9c783b */ /* 0x000ea20000004200 */
[----:B------:R5:W-:Y:S02]  /*ad50*/  MUFU.EX2 R224, R188 ;  /* 0x000000bc00e07308 */ /* 0x000be40000000800 */
[----:B---3--:R-:W-:Y:S04]  /*ad60*/  F2FP.BF16.PACK_AB R208, R222, R223 ;  /* 0x000000dfded0723e */ /* 0x008fe800000010ff */
[-C--:B-1----:R-:W-:Y:S01]  /*ad70*/  HMMA.16816.F32.BF16 R100, R140, R148.reuse, R100 ;  /* 0x000000948c64723c */ /* 0x082fe20000041864 */
[----:B----4-:R-:W-:Y:S03]  /*ad80*/  LDSM.16.MT88.4 R180, [R235+0x1800] ;  /* 0x00180000ebb4783b */ /* 0x010fe60000004200 */
[----:B-----5:R-:W-:Y:S04]  /*ad90*/  F2FP.BF16.PACK_AB R210, R220, R221 ;  /* 0x000000dddcd2723e */ /* 0x020fe800000010ff */
[C---:B------:R-:W-:Y:S08]  /*ada0*/  HMMA.16816.F32.BF16 R104, R144.reuse, R148, R104 ;  /* 0x000000949068723c */ /* 0x040ff00000041868 */
[-C--:B------:R-:W-:Y:S01]  /*adb0*/  HMMA.16816.F32.BF16 R108, R144, R150.reuse, R108 ;  /* 0x00000096906c723c */ /* 0x080fe2000004186c */
[----:B------:R-:W-:Y:S07]  /*adc0*/  LDSM.16.MT88.4 R188, [R236+0x1800] ;  /* 0x00180000ecbc783b */ /* 0x000fee0000004200 */
[C---:B------:R-:W-:Y:S01]  /*add0*/  HMMA.16816.F32.BF16 R112, R140.reuse, R150, R112 ;  /* 0x000000968c70723c */ /* 0x040fe20000041870 */
[----:B------:R-:W1:Y:S07]  /*ade0*/  LDSM.16.MT88.4 R148, [R236+0x1000] ;  /* 0x00100000ec94783b */ /* 0x000e6e0000004200 */
[-C--:B--2---:R-:W-:Y:S08]  /*adf0*/  HMMA.16816.F32.BF16 R116, R140, R152.reuse, R116 ;  /* 0x000000988c74723c */ /* 0x084ff00000041874 */
[C---:B------:R-:W-:Y:S08]  /*ae00*/  HMMA.16816.F32.BF16 R120, R144.reuse, R152, R120 ;  /* 0x000000989078723c */ /* 0x040ff00000041878 */
[-C--:B------:R-:W-:Y:S07]  /*ae10*/  HMMA.16816.F32.BF16 R124, R144, R154.reuse, R124 ;  /* 0x0000009a907c723c */ /* 0x080fee000004187c */
[----:B------:R-:W-:Y:S01]  /*ae20*/  F2FP.BF16.PACK_AB R146, R160, R161 ;  /* 0x000000a1a092723e */ /* 0x000fe200000010ff */
[----:B------:R-:W-:Y:S01]  /*ae30*/  HMMA.16816.F32.BF16 R128, R140, R154, R128 ;  /* 0x0000009a8c80723c */ /* 0x000fe20000041880 */
[----:B------:R-:W2:Y:S03]  /*ae40*/  LDSM.16.MT88.4 R152, [R238+0x1000] ;  /* 0x00100000ee98783b */ /* 0x000ea60000004200 */
[----:B------:R-:W-:Y:S02]  /*ae50*/  F2FP.BF16.PACK_AB R144, R138, R139 ;  /* 0x0000008b8a90723e */ /* 0x000fe400000010ff */
[----:B------:R-:W-:Y:S01]  /*ae60*/  F2FP.BF16.PACK_AB R145, R186, R201 ;  /* 0x000000c9ba91723e */ /* 0x000fe200000010ff */
[----:B------:R3:W4:Y:S01]  /*ae70*/  MUFU.EX2 R139, R167 ;  /* 0x000000a7008b7308 */ /* 0x0007220000000800 */
[----:B------:R-:W-:Y:S01]  /*ae80*/  F2FP.BF16.PACK_AB R147, R174, R202 ;  /* 0x000000caae93723e */ /* 0x000fe200000010ff */
[----:B------:R-:W-:Y:S03]  /*ae90*/  LDSM.16.MT88.4 R160, [R235+0x3000] ;  /* 0x00300000eba0783b */ /* 0x000fe60000004200 */
[----:B------:R-:W-:Y:S02]  /*aea0*/  F2FP.BF16.PACK_AB R140, R187, R185 ;  /* 0x000000b9bb8c723e */ /* 0x000fe400000010ff */
[----:B------:R-:W-:Y:S01]  /*aeb0*/  F2FP.BF16.PACK_AB R142, R175, R173 ;  /* 0x000000adaf8e723e */ /* 0x000fe200000010ff */
[-C--:B------:R-:W-:Y:S02]  /*aec0*/  HMMA.16816.F32.BF16 R4, R144, R156.reuse, R4 ;  /* 0x0000009c9004723c */ /* 0x080fe40000041804 */
[----:B------:R5:W1:Y:S03]  /*aed0*/  MUFU.EX2 R138, R196 ;  /* 0x000000c4008a7308 */ /* 0x000a660000000800 */
[----:B------:R-:W-:Y:S02]  /*aee0*/  F2FP.BF16.PACK_AB R141, R230, R231 ;  /* 0x000000e7e68d723e */ /* 0x000fe400000010ff */
[----:B------:R-:W-:Y:S07]  /*aef0*/  F2FP.BF16.PACK_AB R143, R228, R229 ;  /* 0x000000e5e48f723e */ /* 0x000fee00000010ff */
[C---:B------:R-:W-:Y:S01]  /*af00*/  HMMA.16816.F32.BF16 R8, R140.reuse, R156, R8 ;  /* 0x0000009c8c08723c */ /* 0x040fe20000041808 */
[----:B---3--:R-:W-:Y:S03]  /*af10*/  LDSM.16.MT88.4 R164, [R236+0x3000] ;  /* 0x00300000eca4783b */ /* 0x008fe60000004200 */
[----:B----4-:R-:W-:Y:S04]  /*af20*/  FADD.FTZ R0, R139, R0 ;  /* 0x000000008b007221 */ /* 0x010fe80000010000 */
[-C--:B------:R-:W-:Y:S01]  /*af30*/  HMMA.16816.F32.BF16 R12, R140, R158.reuse, R12 ;  /* 0x0000009e8c0c723c */ /* 0x080fe2000004180c */
[----:B-----5:R-:W-:Y:S03]  /*af40*/  LDSM.16.MT88.4 R196, [R238+0x1800] ;  /* 0x00180000eec4783b */ /* 0x020fe60000004200 */
[----:B-1----:R-:W-:Y:S04]  /*af50*/  FADD.FTZ R0, R138, R0 ;  /* 0x000000008a007221 */ /* 0x002fe80000010000 */
[C---:B------:R-:W-:Y:S01]  /*af60*/  HMMA.16816.F32.BF16 R16, R144.reuse, R158, R16 ;  /* 0x0000009e9010723c */ /* 0x040fe20000041810 */
[----:B------:R-:W1:Y:S07]  /*af70*/  LDSM.16.MT88.4 R156, [R237+0x1000] ;  /* 0x00100000ed9c783b */ /* 0x000e6e0000004200 */
[-C--:B------:R-:W-:Y:S01]  /*af80*/  HMMA.16816.F32.BF16 R20, R144, R148.reuse, R20 ;  /* 0x000000949014723c */ /* 0x080fe20000041814 */
[----:B------:R3:W-:Y:S07]  /*af90*/  STL [R1+0x18], R0 ;  /* 0x0000180001007387 */ /* 0x0007ee0000100800 */
[C---:B------:R-:W-:Y:S08]  /*afa0*/  HMMA.16816.F32.BF16 R24, R140.reuse, R148, R24 ;  /* 0x000000948c18723c */ /* 0x040ff00000041818 */
[-C--:B------:R-:W-:Y:S08]  /*afb0*/  HMMA.16816.F32.BF16 R28, R140, R150.reuse, R28 ;  /* 0x000000968c1c723c */ /* 0x080ff0000004181c */
[C---:B------:R-:W-:Y:S01]  /*afc0*/  HMMA.16816.F32.BF16 R32, R144.reuse, R150, R32 ;  /* 0x000000969020723c */ /* 0x040fe20000041820 */
[----:B------:R-:W4:Y:S03]  /*afd0*/  LDSM.16.MT88.4 R148, [R238+0x3000] ;  /* 0x00300000ee94783b */ /* 0x000f260000004200 */
[----:B---3--:R-:W-:Y:S01]  /*afe0*/  FADD.FTZ R0, R170, R137 ;  /* 0x00000089aa007221 */ /* 0x008fe20000010000 */
[----:B------:R-:W-:Y:S03]  /*aff0*/  MOV R137, R173 ;  /* 0x000000ad00897202 */ /* 0x000fe60000000f00 */
[-C--:B--2---:R-:W-:Y:S04]  /*b000*/  HMMA.16816.F32.BF16 R36, R144, R152.reuse, R36 ;  /* 0x000000989024723c */ /* 0x084fe80000041824 */
[----:B------:R-:W-:Y:S01]  /*b010*/  FADD.FTZ R2, R215, R0 ;  /* 0x00000000d7027221 */ /* 0x000fe20000010000 */
[----:B------:R-:W-:Y:S01]  /*b020*/  MOV R0, R184 ;  /* 0x000000b800007202 */ /* 0x000fe20000000f00 */
[----:B------:R-:W-:Y:S02]  /*b030*/  LDSM.16.MT88.4 R212, [R235+0x3800] ;  /* 0x00380000ebd4783b */ /* 0x000fe40000004200 */
[C---:B------:R-:W-:Y:S04]  /*b040*/  HMMA.16816.F32.BF16 R40, R140.reuse, R152, R40 ;  /* 0x000000988c28723c */ /* 0x040fe80000041828 */
[----:B------:R-:W-:Y:S04]  /*b050*/  FADD.FTZ R0, R0, R3 ;  /* 0x0000000300007221 */ /* 0x000fe80000010000 */
[-C--:B------:R-:W-:Y:S08]  /*b060*/  HMMA.16816.F32.BF16 R44, R140, R154.reuse, R44 ;  /* 0x0000009a8c2c723c */ /* 0x080ff0000004182c */
[C---:B------:R-:W-:Y:S01]  /*b070*/  HMMA.16816.F32.BF16 R48, R144.reuse, R154, R48 ;  /* 0x0000009a9030723c */ /* 0x040fe20000041830 */
[----:B------:R-:W2:Y:S07]  /*b080*/  LDSM.16.MT88.4 R152, [R237+0x3000] ;  /* 0x00300000ed98783b */ /* 0x000eae0000004200 */
[-C--:B-1----:R-:W-:Y:S08]  /*b090*/  HMMA.16816.F32.BF16 R52, R144, R156.reuse, R52 ;  /* 0x0000009c9034723c */ /* 0x082ff00000041834 */
        /* <DEDUP_REMOVED lines=14> */
[C---:B------:R-:W-:Y:S08]  /*b180*/  HMMA.16816.F32.BF16 R112, R144.reuse, R150, R112 ;  /* 0x000000969070723c */ /* 0x040ff00000041870 */
[-C--:B--2---:R-:W-:Y:S08]  /*b190*/  HMMA.16816.F32.BF16 R116, R144, R152.reuse, R116 ;  /* 0x000000989074723c */ /* 0x084ff00000041874 */
[C---:B------:R-:W-:Y:S08]  /*b1a0*/  HMMA.16816.F32.BF16 R120, R140.reuse, R152, R120 ;  /* 0x000000988c78723c */ /* 0x040ff00000041878 */
[-C--:B------:R-:W-:Y:S07]  /*b1b0*/  HMMA.16816.F32.BF16 R124, R140, R154.reuse, R124 ;  /* 0x0000009a8c7c723c */ /* 0x080fee000004187c */
[----:B------:R-:W-:Y:S01]  /*b1c0*/  F2FP.BF16.PACK_AB R140, R168, R169 ;  /* 0x000000a9a88c723e */ /* 0x000fe200000010ff */
[----:B------:R-:W-:Y:S04]  /*b1d0*/  HMMA.16816.F32.BF16 R128, R144, R154, R128 ;  /* 0x0000009a9080723c */ /* 0x000fe80000041880 */
[----:B------:R-:W-:Y:S02]  /*b1e0*/  F2FP.BF16.PACK_AB R142, R138, R139 ;  /* 0x0000008b8a8e723e */ /* 0x000fe400000010ff */
[----:B------:R-:W-:Y:S02]  /*b1f0*/  F2FP.BF16.PACK_AB R141, R225, R227 ;  /* 0x000000e3e18d723e */ /* 0x000fe400000010ff */
[----:B------:R-:W-:Y:S04]  /*b200*/  F2FP.BF16.PACK_AB R143, R224, R226 ;  /* 0x000000e2e08f723e */ /* 0x000fe800000010ff */
[----:B------:R-:W-:Y:S02]  /*b210*/  MOV R138, R175 ;  /* 0x000000af008a7202 */ /* 0x000fe40000000f00 */
[----:B------:R-:W-:Y:S01]  /*b220*/  MOV R139, R174 ;  /* 0x000000ae008b7202 */ /* 0x000fe20000000f00 */
[-C--:B------:R-:W-:Y:S01]  /*b230*/  HMMA.16816.F32.BF16 R176, R140, R180.reuse, R4 ;  /* 0x000000b48cb0723c */ /* 0x080fe20000041804 */
[----:B------:R-:W1:Y:S07]  /*b240*/  LDSM.16.MT88.4 R4, [R236+0x3800] ;  /* 0x00380000ec04783b */ /* 0x000e6e0000004200 */
[C---:B------:R-:W-:Y:S01]  /*b250*/  HMMA.16816.F32.BF16 R172, R208.reuse, R180, R8 ;  /* 0x000000b4d0ac723c */ /* 0x040fe20000041808 */
[----:B------:R-:W2:Y:S07]  /*b260*/  LDSM.16.MT88.4 R8, [R238+0x3800] ;  /* 0x00380000ee08783b */ /* 0x000eae0000004200 */
[-C--:B------:R-:W-:Y:S01]  /*b270*/  HMMA.16816.F32.BF16 R168, R208, R182.reuse, R12 ;  /* 0x000000b6d0a8723c */ /* 0x080fe2000004180c */
[----:B------:R-:W3:Y:S07]  /*b280*/  LDSM.16.MT88.4 R12, [R237+0x3800] ;  /* 0x00380000ed0c783b */ /* 0x000eee0000004200 */
[C---:B------:R-:W-:Y:S07]  /*b290*/  HMMA.16816.F32.BF16 R180, R140.reuse, R182, R16 ;  /* 0x000000b68cb4723c */ /* 0x040fee0000041810 */
[----:B------:R-:W-:Y:S02]  /*b2a0*/  MOV R18, R187 ;  /* 0x000000bb00127202 */ /* 0x000fe40000000f00 */
[----:B------:R-:W-:Y:S03]  /*b2b0*/  MOV R17, R186 ;  /* 0x000000ba00117202 */ /* 0x000fe60000000f00 */
[----:B------:R-:W-:Y:S02]  /*b2c0*/  MOV R16, R185 ;  /* 0x000000b900107202 */ /* 0x000fe40000000f00 */
[-C--:B------:R-:W-:Y:S03]  /*b2d0*/  HMMA.16816.F32.BF16 R184, R140, R188.reuse, R20 ;  /* 0x000000bc8cb8723c */ /* 0x080fe60000041814 */
[----:B------:R-:W-:Y:S04]  /*b2e0*/  MOV R19, R202 ;  /* 0x000000ca00137202 */ /* 0x000fe80000000f00 */
[----:B------:R-:W-:Y:S01]  /*b2f0*/  MOV R23, R201 ;  /* 0x000000c900177202 */ /* 0x000fe20000000f00 */
[C---:B------:R-:W-:Y:S04]  /*b300*/  HMMA.16816.F32.BF16 R164, R208.reuse, R188, R24 ;  /* 0x000000bcd0a4723c */ /* 0x040fe80000041818 */
[----:B------:R-:W-:Y:S02]  /*b310*/  MOV R20, R200 ;  /* 0x000000c800147202 */ /* 0x000fe40000000f00 */
[----:B------:R-:W-:Y:S02]  /*b320*/  MOV R22, R195 ;  /* 0x000000c300167202 */ /* 0x000fe40000000f00 */
[-C--:B------:R-:W-:Y:S04]  /*b330*/  HMMA.16816.F32.BF16 R160, R208, R190.reuse, R28 ;  /* 0x000000bed0a0723c */ /* 0x080fe8000004181c */
[----:B------:R-:W-:Y:S01]  /*b340*/  MOV R21, R194 ;  /* 0x000000c200157202 */ /* 0x000fe20000000f00 */
[----:B------:R-:W-:Y:S01]  /*b350*/  FADD.FTZ R0, R20, R0 ;  /* 0x0000000014007221 */ /* 0x000fe20000010000 */
[----:B------:R-:W-:Y:S02]  /*b360*/  MOV R26, R193 ;  /* 0x000000c1001a7202 */ /* 0x000fe40000000f00 */
[C---:B------:R-:W-:Y:S04]  /*b370*/  HMMA.16816.F32.BF16 R188, R140.reuse, R190, R32 ;  /* 0x000000be8cbc723c */ /* 0x040fe80000041820 */
[----:B------:R-:W-:Y:S01]  /*b380*/  MOV R27, R192 ;  /* 0x000000c0001b7202 */ /* 0x000fe20000000f00 */
[----:B------:R-:W-:Y:S02]  /*b390*/  FADD.FTZ R0, R23, R0 ;  /* 0x0000000017007221 */ /* 0x000fe40000010000 */
[----:B------:R-:W-:Y:S01]  /*b3a0*/  FADD.FTZ R3, R26, R132 ;  /* 0x000000841a037221 */ /* 0x000fe20000010000 */
[-C--:B------:R-:W-:Y:S04]  /*b3b0*/  HMMA.16816.F32.BF16 R192, R140, R196.reuse, R36 ;  /* 0x000000c48cc0723c */ /* 0x080fe80000041824 */
[----:B------:R-:W-:Y:S02]  /*b3c0*/  FADD.FTZ R0, R17, R0 ;  /* 0x0000000011007221 */ /* 0x000fe40000010000 */
[----:B------:R-:W-:Y:S02]  /*b3d0*/  FADD.FTZ R3, R21, R3 ;  /* 0x0000000315037221 */ /* 0x000fe40000010000 */
[C---:B------:R-:W-:Y:S04]  /*b3e0*/  HMMA.16816.F32.BF16 R156, R208.reuse, R196, R40 ;  /* 0x000000c4d09c723c */ /* 0x040fe80000041828 */
[----:B------:R-:W-:Y:S02]  /*b3f0*/  FADD.FTZ R0, R19, R0 ;  /* 0x0000000013007221 */ /* 0x000fe40000010000 */
        /* <DEDUP_REMOVED lines=17> */
[----:B------:R-:W-:Y:S04]  /*b510*/  FADD.FTZ R2, R231, R2 ;  /* 0x00000002e7027221 */ /* 0x000fe80000010000 */
[C---:B------:R-:W-:Y:S04]  /*b520*/  HMMA.16816.F32.BF16 R204, R140.reuse, R206, R64 ;  /* 0x000000ce8ccc723c */ /* 0x040fe80000041840 */
[----:B------:R-:W-:Y:S04]  /*b530*/  FADD.FTZ R2, R230, R2 ;  /* 0x00000002e6027221 */ /* 0x000fe80000010000 */
[-C--:B------:R-:W-:Y:S04]  /*b540*/  HMMA.16816.F32.BF16 R68, R140, R212.reuse, R68 ;  /* 0x000000d48c44723c */ /* 0x080fe80000041844 */
[----:B------:R-:W-:Y:S04]  /*b550*/  FADD.FTZ R2, R229, R2 ;  /* 0x00000002e5027221 */ /* 0x000fe80000010000 */
[C---:B------:R-:W-:Y:S04]  /*b560*/  HMMA.16816.F32.BF16 R72, R208.reuse, R212, R72 ;  /* 0x000000d4d048723c */ /* 0x040fe80000041848 */
[----:B------:R-:W-:Y:S04]  /*b570*/  FADD.FTZ R2, R228, R2 ;  /* 0x00000002e4027221 */ /* 0x000fe80000010000 */
[-C--:B------:R-:W-:Y:S04]  /*b580*/  HMMA.16816.F32.BF16 R76, R208, R214.reuse, R76 ;  /* 0x000000d6d04c723c */ /* 0x080fe8000004184c */
[----:B------:R-:W-:Y:S04]  /*b590*/  FADD.FTZ R2, R218, R2 ;  /* 0x00000002da027221 */ /* 0x000fe80000010000 */
[C---:B------:R-:W-:Y:S08]  /*b5a0*/  HMMA.16816.F32.BF16 R80, R140.reuse, R214, R80 ;  /* 0x000000d68c50723c */ /* 0x040ff00000041850 */
[-C--:B-1----:R-:W-:Y:S08]  /*b5b0*/  HMMA.16816.F32.BF16 R84, R140, R4.reuse, R84 ;  /* 0x000000048c54723c */ /* 0x082ff00000041854 */
[C---:B------:R-:W-:Y:S07]  /*b5c0*/  HMMA.16816.F32.BF16 R88, R208.reuse, R4, R88 ;  /* 0x00000004d058723c */ /* 0x040fee0000041858 */
[----:B------:R-:W-:Y:S01]  /*b5d0*/  FADD.FTZ R4, R225, R0 ;  /* 0x00000000e1047221 */ /* 0x000fe20000010000 */
[-C--:B------:R-:W-:Y:S04]  /*b5e0*/  HMMA.16816.F32.BF16 R92, R208, R6.reuse, R92 ;  /* 0x00000006d05c723c */ /* 0x080fe8000004185c */
[----:B------:R-:W-:Y:S02]  /*b5f0*/  FADD.FTZ R4, R226, R4 ;  /* 0x00000004e2047221 */ /* 0x000fe40000010000 */
[----:B------:R-:W-:Y:S02]  /*b600*/  FADD.FTZ R0, R222, R3 ;  /* 0x00000003de007221 */ /* 0x000fe40000010000 */
[C---:B------:R-:W-:Y:S01]  /*b610*/  HMMA.16816.F32.BF16 R96, R140.reuse, R6, R96 ;  /* 0x000000068c60723c */ /* 0x040fe20000041860 */
[----:B------:R-:W4:Y:S03]  /*b620*/  LDL R6, [R1+0x30] ;  /* 0x0000300001067983 */ /* 0x000f260000100800 */
[----:B------:R-:W-:Y:S01]  /*b630*/  FADD.FTZ R4, R224, R4 ;  /* 0x00000004e0047221 */ /* 0x000fe20000010000 */
[----:B------:R-:W5:Y:S01]  /*b640*/  LDL.LU R5, [R1+0x4] ;  /* 0x0000040001057983 */ /* 0x000f620000300800 */
[----:B------:R-:W-:Y:S02]  /*b650*/  FADD.FTZ R3, R219, R2 ;  /* 0x00000002db037221 */ /* 0x000fe40000010000 */
[-C--:B--2---:R-:W-:Y:S01]  /*b660*/  HMMA.16816.F32.BF16 R100, R140, R8.reuse, R100 ;  /* 0x000000088c64723c */ /* 0x084fe20000041864 */
[----:B------:R-:W-:Y:S03]  /*b670*/  STL [R1+0x14], R4 ;  /* 0x0000140401007387 */ /* 0x000fe60000100800 */
[----:B------:R-:W-:Y:S02]  /*b680*/  FADD.FTZ R2, R221, R0 ;  /* 0x00000000dd027221 */ /* 0x000fe40000010000 */
[----:B------:R-:W-:Y:S02]  /*b690*/  FADD.FTZ R0, R217, R3 ;  /* 0x00000003d9007221 */ /* 0x000fe40000010000 */
[C---:B------:R-:W-:Y:S04]  /*b6a0*/  HMMA.16816.F32.BF16 R104, R208.reuse, R8, R104 ;  /* 0x00000008d068723c */ /* 0x040fe80000041868 */
[----:B------:R-:W-:Y:S02]  /*b6b0*/  FADD.FTZ R2, R220, R2 ;  /* 0x00000002dc027221 */ /* 0x000fe40000010000 */
[----:B------:R-:W-:Y:S02]  /*b6c0*/  FADD.FTZ R0, R216, R0 ;  /* 0x00000000d8007221 */ /* 0x000fe40000010000 */
[-C--:B------:R-:W-:Y:S01]  /*b6d0*/  HMMA.16816.F32.BF16 R108, R208, R10.reuse, R108 ;  /* 0x0000000ad06c723c */ /* 0x080fe2000004186c */
[----:B------:R-:W-:Y:S07]  /*b6e0*/  STL [R1+0x20], R2 ;  /* 0x0000200201007387 */ /* 0x000fee0000100800 */
[C---:B------:R-:W-:Y:S08]  /*b6f0*/  HMMA.16816.F32.BF16 R112, R140.reuse, R10, R112 ;  /* 0x0000000a8c70723c */ /* 0x040ff00000041870 */
[-C--:B---3--:R-:W-:Y:S08]  /*b700*/  HMMA.16816.F32.BF16 R116, R140, R12.reuse, R116 ;  /* 0x0000000c8c74723c */ /* 0x088ff00000041874 */
[C---:B------:R-:W-:Y:S08]  /*b710*/  HMMA.16816.F32.BF16 R120, R208.reuse, R12, R120 ;  /* 0x0000000cd078723c */ /* 0x040ff00000041878 */
[-C--:B------:R-:W-:Y:S08]  /*b720*/  HMMA.16816.F32.BF16 R124, R208, R14.reuse, R124 ;  /* 0x0000000ed07c723c */ /* 0x080ff0000004187c */
[----:B------:R-:W-:Y:S07]  /*b730*/  HMMA.16816.F32.BF16 R128, R140, R14, R128 ;  /* 0x0000000e8c80723c */ /* 0x000fee0000041880 */
[----:B------:R-:W-:Y:S02]  /*b740*/  MOV R140, R133 ;  /* 0x00000085008c7202 */ /* 0x000fe40000000f00 */
[C---:B-----5:R-:W-:Y:S02]  /*b750*/  IADD3 R3, R5.reuse, -0x1, RZ ;  /* 0xffffffff05037810 */ /* 0x060fe40007ffe0ff */
[----:B----4-:R-:W-:Y:S03]  /*b760*/  ISETP.GT.AND P0, PT, R5, R6, PT ;  /* 0x000000060500720c */ /* 0x010fe60003f04270 */
[----:B------:R-:W-:Y:S04]  /*b770*/  STL [R1+0x4], R3 ;  /* 0x0000040301007387 */ /* 0x000fe80000100800 */
[----:B------:R1:W-:Y:S02]  /*b780*/  STL [R1+0x24], R0 ;  /* 0x0000240001007387 */ /* 0x0003e40000100800 */
[----:B-1----:R-:W-:Y:S05]  /*b790*/  MOV R0, R3 ;  /* 0x0000000300007202 */ /* 0x002fea0000000f00 */
[----:B------:R1:W-:Y:S02]  /*b7a0*/  STL [R1+0x4], R0 ;  /* 0x0000040001007387 */ /* 0x0003e40000100800 */
[----:B-1----:R-:W-:-:S05]  /*b7b0*/  @P0 BRA `(.L_x_1247) ;  /* 0xffffb23000000947 */ /* 0x002fca000383ffff */
.L_x_1236:
[----:B-1----:R-:W2:Y:S04]  /*b7c0*/  LDL R2, [R1+0x28] ;  /* 0x0000280001027983 */ /* 0x002ea80000100800 */
[----:B------:R-:W2:Y:S02]  /*b7d0*/  LDL R0, [R1+0x4] ;  /* 0x0000040001007983 */ /* 0x000ea40000100800 */
[----:B--2---:R-:W-:-:S13]  /*b7e0*/  ISETP.GE.AND P0, PT, R0, R2, PT ;  /* 0x000000020000720c */ /* 0x004fda0003f06270 */
[----:B------:R-:W-:Y:S05]  /*b7f0*/  @!P0 BRA `(.L_x_1248) ;  /* 0x0000424000008947 */ /* 0x000fea0003800000 */
[----:B------:R-:W-:Y:S01]  /*b800*/  IMAD.MOV.U32 R138, RZ, RZ, R135 ;  /* 0x000000ffff8a7224 */ /* 0x000fe200078e0087 */
[----:B------:R-:W-:Y:S01]  /*b810*/  MOV R140, R133 ;  /* 0x00000085008c7202 */ /* 0x000fe20000000f00 */
[----:B------:R-:W-:Y:S01]  /*b820*/  IMAD.MOV.U32 R137, RZ, RZ, R136 ;  /* 0x000000ffff897224 */ /* 0x000fe200078e0088 */
[----:B------:R-:W-:Y:S02]  /*b830*/  MOV R139, R134 ;  /* 0x00000086008b7202 */ /* 0x000fe40000000f00 */
.L_x_1255:
[----:B------:R-:W2:Y:S01]  /*b840*/  LDL R4, [R1+0x8] ;  /* 0x0000080001047983 */ /* 0x000ea20000100800 */
[----:B------:R-:W-:Y:S04]  /*b850*/  DEPBAR.LE SB0, 0x0 ;  /* 0x000080000000791a */ /* 0x000fe80000000000 */
[----:B------:R-:W3:Y:S01]  /*b860*/  LDL R12, [R1] ;  /* 0x00000000010c7983 */ /* 0x000ee20000100800 */
[----:B------:R-:W-:Y:S03]  /*b870*/  WARPSYNC 0xffffffff ;  /* 0xffffffff00007948 */ /* 0x000fe60003800000 */
[----:B------:R-:W4:Y:S04]  /*b880*/  LDL.64 R10, [R1+0x50] ;  /* 0x00005000010a7983 */ /* 0x000f280000100a00 */
[----:B------:R-:W5:Y:S04]  /*b890*/  LDL R9, [R1+0x5c] ;  /* 0x00005c0001097983 */ /* 0x000f680000100800 */
[----:B------:R-:W4:Y:S04]  /*b8a0*/  LDL R8, [R1+0xf4] ;  /* 0x0000f40001087983 */ /* 0x000f280000100800 */
[----:B------:R-:W4:Y:S04]  /*b8b0*/  LDL R7, [R1+0x1c] ;  /* 0x00001c0001077983 */ /* 0x000f280000100800 */
[----:B------:R-:W5:Y:S04]  /*b8c0*/  LDL R6, [R1+0xf8] ;  /* 0x0000f80001067983 */ /* 0x000f680000100800 */
[----:B------:R-:W5:Y:S04]  /*b8d0*/  LDL R5, [R1+0xc] ;  /* 0x00000c0001057983 */ /* 0x000f680000100800 */
[----:B------:R-:W-:Y:S06]  /*b8e0*/  BAR.SYNC.DEFER_BLOCKING 0x0 ;  /* 0x0000000000007b1d */ /* 0x000fec0000010000 */
[----:B------:R1:W1:Y:S04]  /*b8f0*/  LDSM.16.M88.4 R64, [R239] ;  /* 0x00000000ef40783b */ /* 0x0002680000000200 */
[----:B------:R1:W1:Y:S04]  /*b900*/  LDSM.16.M88.4 R60, [R239+0x2000] ;  /* 0x00200000ef3c783b */ /* 0x0002680000000200 */
        /* <DEDUP_REMOVED lines=10> */
[----:B--2---:R-:W-:Y:S01]  /*b9b0*/  IMAD.WIDE.U32 R2, R4, c[0x0][0x208], RZ ;  /* 0x0000820004027a25 */ /* 0x004fe200078e00ff */
[----:B------:R-:W-:Y:S05]  /*b9c0*/  SHF.R.S32.HI R0, RZ, 0x1f, R4 ;  /* 0x0000001fff007819 */ /* 0x000fea0000011404 */
[----:B------:R-:W-:Y:S04]  /*b9d0*/  IMAD R0, R0, c[0x0][0x208], RZ ;  /* 0x0000820000007a24 */ /* 0x000fe800078e02ff */
[----:B------:R-:W-:Y:S01]  /*b9e0*/  IMAD R0, R4, c[0x0][0x20c], R0 ;  /* 0x0000830004007a24 */ /* 0x000fe200078e0200 */
[----:B---3--:R-:W-:Y:S03]  /*b9f0*/  SHF.R.S32.HI R4, RZ, 0x1f, R12 ;  /* 0x0000001fff047819 */ /* 0x008fe6000001140c */
[----:B------:R-:W-:Y:S02]  /*ba00*/  IMAD.IADD R3, R3, 0x1, R0 ;  /* 0x0000000103037824 */ /* 0x000fe400078e0200 */
[----:B------:R-:W-:Y:S02]  /*ba10*/  IMAD R4, R4, c[0x0][0x218], RZ ;  /* 0x0000860004047a24 */ /* 0x000fe400078e02ff */
[C---:B------:R-:W-:Y:S01]  /*ba20*/  IMAD.WIDE.U32 R2, R12.reuse, c[0x0][0x218], R2 ;  /* 0x000086000c027a25 */ /* 0x040fe200078e0002 */
[C---:B----4-:R-:W-:Y:S03]  /*ba30*/  SHF.L.U64.HI R52, R7.reuse, 0x1, R8 ;  /* 0x0000000107347819 */ /* 0x050fe60000010208 */
[----:B------:R-:W-:Y:S01]  /*ba40*/  IMAD R4, R12, c[0x0][0x21c], R4 ;  /* 0x000087000c047a24 */ /* 0x000fe200078e0204 */
[----:B------:R-:W-:Y:S02]  /*ba50*/  IADD3 R36, P0, R10, R2, RZ ;  /* 0x000000020a247210 */ /* 0x000fe40007f1e0ff */
[----:B------:R-:W-:Y:S02]  /*ba60*/  SHF.L.U32 R57, R7, 0x1, RZ ;  /* 0x0000000107397819 */ /* 0x000fe400000006ff */
[----:B-----5:R-:W-:Y:S02]  /*ba70*/  IADD3.X R4, R9, R3, R4, P0, !PT ;  /* 0x0000000309047210 */ /* 0x020fe400007fe404 */
[C---:B------:R-:W-:Y:S01]  /*ba80*/  LEA R0, P0, R36.reuse, c[0x0][0x1f8], 0x1 ;  /* 0x00007e0024007a11 */ /* 0x040fe200078008ff */
[C---:B------:R-:W-:Y:S01]  /*ba90*/  IMAD.SHL.U32 R55, R5.reuse, 0x2, RZ ;  /* 0x0000000205377824 */ /* 0x040fe200078e00ff */
[----:B------:R-:W-:Y:S02]  /*baa0*/  SHF.L.U64.HI R44, R5, 0x1, R6 ;  /* 0x00000001052c7819 */ /* 0x000fe40000010206 */
[----:B------:R-:W-:Y:S01]  /*bab0*/  LEA.HI.X R36, R36, c[0x0][0x1fc], R4, 0x1, P0 ;  /* 0x00007f0024247a11 */ /* 0x000fe200000f0c04 */
[----:B------:R-:W-:-:S06]  /*bac0*/  BRA.DIV ~URZ, `(.L_x_1249) ;  /* 0x0000a1527f007947 */ /* 0x000fcc000b800000 */
[----:B-1----:R1:W2:Y:S02]  /*bad0*/  SHFL.IDX PT, R28, R36, RZ, 0x181f ;  /* 0x00181fff241c7589 */ /* 0x0022a400000e0000 */
.L_x_1296:
[-C--:B------:R-:W-:Y:S01]  /*bae0*/  HMMA.16816.F32.BF16 R4, R64, R16.reuse, RZ ;  /* 0x000000104004723c */ /* 0x080fe200000418ff */
[----:B------:R-:W3:Y:S01]  /*baf0*/  LDL R136, [R1+0xc] ;  /* 0x00000c0001887983 */ /* 0x000ee20000100800 */
[----:B------:R-:W-:Y:S03]  /*bb00*/  BSSY B0, `(.L_x_1250) ;  /* 0x0000131000007945 */ /* 0x000fe60003800000 */
[----:B------:R-:W4:Y:S03]  /*bb10*/  LDL R142, [R1+0x1c] ;  /* 0x00001c00018e7983 */ /* 0x000f260000100800 */
[C---:B------:R-:W-:Y:S01]  /*bb20*/  HMMA.16816.F32.BF16 R8, R60.reuse, R16, RZ ;  /* 0x000000103c08723c */ /* 0x040fe200000418ff */
[----:B------:R-:W5:Y:S07]  /*bb30*/  SHFL.IDX PT, R3, R0, RZ, 0x181f ;  /* 0x00181fff00037589 */ /* 0x000f6e00000e0000 */
[-C--:B------:R-:W-:Y:S01]  /*bb40*/  HMMA.16816.F32.BF16 R12, R60, R18.reuse, RZ ;  /* 0x000000123c0c723c */ /* 0x080fe200000418ff */
[----:B------:R-:W1:Y:S07]  /*bb50*/  SHFL.IDX PT, R40, R0, 0x1, 0x181f ;  /* 0x00381f0000287f89 */ /* 0x000e6e00000e0000 */
[C---:B------:R-:W-:Y:S01]  /*bb60*/  HMMA.16816.F32.BF16 R16, R64.reuse, R18, RZ ;  /* 0x000000124010723c */ /* 0x040fe200000418ff */
[----:B------:R-:W2:Y:S07]  /*bb70*/  SHFL.IDX PT, R37, R36, 0x1, 0x181f ;  /* 0x00381f0024257f89 */ /* 0x000eae00000e0000 */
[-C--:B------:R-:W-:Y:S01]  /*bb80*/  HMMA.16816.F32.BF16 R20, R64, R32.reuse, RZ ;  /* 0x000000204014723c */ /* 0x080fe200000418ff */
[----:B------:R-:W1:Y:S07]  /*bb90*/  SHFL.IDX PT, R45, R0, 0x2, 0x181f ;  /* 0x00581f00002d7f89 */ /* 0x000e6e00000e0000 */
[C---:B------:R-:W-:Y:S01]  /*bba0*/  HMMA.16816.F32.BF16 R24, R60.reuse, R32, RZ ;  /* 0x000000203c18723c */ /* 0x040fe200000418ff */
[----:B------:R-:W1:Y:S08]  /*bbb0*/  SHFL.IDX PT, R46, R36, 0x2, 0x181f ;  /* 0x00581f00242e7f89 */ /* 0x000e7000000e0000 */
[----:B------:R-:W2:Y:S08]  /*bbc0*/  SHFL.IDX PT, R0, R0, 0x3, 0x181f ;  /* 0x00781f0000007f89 */ /* 0x000eb000000e0000 */
[----:B------:R3:W3:Y:S08]  /*bbd0*/  SHFL.IDX PT, R53, R36, 0x3, 0x181f ;  /* 0x00781f0024357f89 */ /* 0x0006f000000e0000 */
[----:B------:R-:W4:Y:S01]  /*bbe0*/  LDL R143, [R1+0x28] ;  /* 0x00002800018f7983 */ /* 0x000f220000100800 */
[C---:B-----5:R-:W-:Y:S02]  /*bbf0*/  IADD3 R2, P4, R3.reuse, R55, RZ ;  /* 0x0000003703027210 */ /* 0x060fe40007f9e0ff */
[----:B------:R-:W-:Y:S03]  /*bc00*/  IADD3 R38, P5, R3, R57, RZ ;  /* 0x0000003903267210 */ /* 0x000fe60007fbe0ff */
[----:B--2---:R-:W-:Y:S01]  /*bc10*/  IMAD.X R3, R28, 0x1, R44, P4 ;  /* 0x000000011c037824 */ /* 0x004fe200020e062c */
[----:B-1----:R-:W-:Y:S01]  /*bc20*/  IADD3 R42, P4, R40, R55, RZ ;  /* 0x00000037282a7210 */ /* 0x002fe20007f9e0ff */
[----:B------:R-:W-:Y:S01]  /*bc30*/  IMAD.X R39, R28, 0x1, R52, P5 ;  /* 0x000000011c277824 */ /* 0x000fe200028e0634 */
[----:B------:R-:W-:Y:S01]  /*bc40*/  IADD3 R40, P5, R40, R57, RZ ;  /* 0x0000003928287210 */ /* 0x000fe20007fbe0ff */
[-C--:B------:R-:W-:Y:S02]  /*bc50*/  HMMA.16816.F32.BF16 R28, R60, R34.reuse, RZ ;  /* 0x000000223c1c723c */ /* 0x080fe400000418ff */
[C---:B------:R-:W-:Y:S02]  /*bc60*/  IMAD.X R43, R37.reuse, 0x1, R44, P4 ;  /* 0x00000001252b7824 */ /* 0x040fe400020e062c */
[----:B------:R-:W-:Y:S04]  /*bc70*/  IMAD.X R41, R37, 0x1, R52, P5 ;  /* 0x0000000125297824 */ /* 0x000fe800028e0634 */
[C---:B------:R-:W-:Y:S02]  /*bc80*/  HMMA.16816.F32.BF16 R32, R64.reuse, R34, RZ ;  /* 0x000000224020723c */ /* 0x040fe400000418ff */
[----:B---3--:R-:W-:Y:S02]  /*bc90*/  ISETP.GE.AND P2, PT, R136, c[0x0][0x1d4], PT ;  /* 0x0000750088007a0c */ /* 0x008fe40003f46270 */
[----:B----4-:R-:W-:Y:S02]  /*bca0*/  ISETP.GE.AND P0, PT, R142, c[0x0][0x1d4], PT ;  /* 0x000075008e007a0c */ /* 0x010fe40003f06270 */
[----:B------:R-:W-:Y:S02]  /*bcb0*/  SEL R141, RZ, 0x10, P2 ;  /* 0x00000010ff8d7807 */ /* 0x000fe40001000000 */
[----:B------:R-:W-:Y:S04]  /*bcc0*/  SEL R56, RZ, 0x10, P0 ;  /* 0x00000010ff387807 */ /* 0x000fe80000000000 */
[C---:B------:R-:W-:Y:S02]  /*bcd0*/  IADD3 R54, -R141.reuse, 0x10, RZ ;  /* 0x000000108d367810 */ /* 0x040fe40007ffe1ff */
[----:B------:R-:W-:Y:S01]  /*bce0*/  ISETP.NE.U32.AND P6, PT, R141, RZ, PT ;  /* 0x000000ff8d00720c */ /* 0x000fe20003fc5070 */
[----:B------:R1:W-:Y:S01]  /*bcf0*/  LDGSTS.E.BYPASS.LTC128B.128 [R252+0x100], [R2.64], !P2 ;  /* 0x0010000002fc7fae */ /* 0x0003e2000d101d48 */
[----:B------:R-:W-:Y:S02]  /*bd00*/  LOP3.LUT R54, R54, 0xf, RZ, 0xc0, !PT ;  /* 0x0000000f36367812 */ /* 0x000fe400078ec0ff */
[C---:B------:R-:W-:Y:S02]  /*bd10*/  ISETP.NE.U32.AND P5, PT, R56.reuse, RZ, PT ;  /* 0x000000ff3800720c */ /* 0x040fe40003fa5070 */
[----:B------:R-:W-:Y:S03]  /*bd20*/  IADD3 R56, -R56, 0x10, RZ ;  /* 0x0000001038387810 */ /* 0x000fe60007ffe1ff */
[----:B------:R2:W-:Y:S01]  /*bd30*/  LDGSTS.E.BYPASS.LTC128B.128 [R252+0x2100], [R38.64], !P0 ;  /* 0x0210000026fc7fae */ /* 0x0005e2000c101d48 */
[----:B------:R-:W-:Y:S07]  /*bd40*/  LOP3.LUT R56, R56, 0xf, RZ, 0xc0, !PT ;  /* 0x0000000f38387812 */ /* 0x000fee00078ec0ff */
[----:B------:R3:W-:Y:S08]  /*bd50*/  LDGSTS.E.BYPASS.LTC128B.128 [R252+0x900], [R42.64], !P2 ;  /* 0x009000002afc7fae */ /* 0x0007f0000d101d48 */
[----:B------:R3:W-:Y:S01]  /*bd60*/  LDGSTS.E.BYPASS.LTC128B.128 [R252+0x2900], [R40.64], !P0 ;  /* 0x0290000028fc7fae */ /* 0x0007e2000c101d48 */
[C---:B-1----:R-:W-:Y:S05]  /*bd70*/  IADD3 R2, P4, R45.reuse, R55, RZ ;  /* 0x000000372d027210 */ /* 0x042fea0007f9e0ff */
[C---:B------:R-:W-:Y:S01]  /*bd80*/  IMAD.X R3, R46.reuse, 0x1, R44, P4 ;  /* 0x000000012e037824 */ /* 0x040fe200020e062c */
[-C--:B--2---:R-:W-:Y:S04]  /*bd90*/  HMMA.16816.F32.BF16 R36, R64, R48.reuse, RZ ;  /* 0x000000304024723c */ /* 0x084fe800000418ff */
[----:B------:R1:W-:Y:S04]  /*bda0*/  LDGSTS.E.BYPASS.LTC128B.128 [R252+0x1100], [R2.64], !P2 ;  /* 0x0110000002fc7fae */ /* 0x0003e8000d101d48 */
[C---:B---3--:R-:W-:Y:S04]  /*bdb0*/  HMMA.16816.F32.BF16 R40, R60.reuse, R48, RZ ;  /* 0x000000303c28723c */ /* 0x048fe800000418ff */
[----:B-1----:R-:W-:Y:S05]  /*bdc0*/  IADD3 R2, P2, R45, R57, RZ ;  /* 0x000000392d027210 */ /* 0x002fea0007f5e0ff */
[----:B------:R-:W-:Y:S03]  /*bdd0*/  IMAD.X R3, R46, 0x1, R52, P2 ;  /* 0x000000012e037824 */ /* 0x000fe600010e0634 */
[-C--:B------:R-:W-:Y:S02]  /*bde0*/  IADD3 R54, P4, P2, R54, R0.reuse, R55 ;  /* 0x0000000036367210 */ /* 0x080fe40007a9e037 */
[----:B------:R1:W-:Y:S02]  /*bdf0*/  LDGSTS.E.BYPASS.LTC128B.128 [R252+0x3100], [R2.64], !P0 ;  /* 0x0310000002fc7fae */ /* 0x0003e4000c101d48 */
[-C--:B------:R-:W-:Y:S02]  /*be00*/  IADD3.X R55, RZ, R53.reuse, R44, P4, P2 ;  /* 0x00000035ff377210 */ /* 0x080fe400027e442c */
[-C--:B------:R-:W-:Y:S01]  /*be10*/  HMMA.16816.F32.BF16 R44, R60, R50.reuse, RZ ;  /* 0x000000323c2c723c */ /* 0x080fe200000418ff */
[----:B------:R-:W-:Y:S03]  /*be20*/  IADD3 R56, P4, P2, R56, R0, R57 ;  /* 0x0000000038387210 */ /* 0x000fe60007a9e039 */
[----:B------:R2:W-:Y:S01]  /*be30*/  LDGSTS.E.BYPASS.LTC128B.128.ZFILL [R252+0x1900], [R54.64], P6 ;  /* 0x0190000036fc7fae */ /* 0x0005e2000b141d48 */
[----:B------:R-:W-:Y:S03]  /*be40*/  IADD3.X R57, RZ, R53, R52, P4, P2 ;  /* 0x00000035ff397210 */ /* 0x000fe600027e4434 */
[C---:B------:R-:W-:Y:S04]  /*be50*/  HMMA.16816.F32.BF16 R48, R64.reuse, R50, RZ ;  /* 0x000000324030723c */ /* 0x040fe800000418ff */
[----:B------:R3:W-:Y:S08]  /*be60*/  LDGSTS.E.BYPASS.LTC128B.128.ZFILL [R252+0x3900], [R56.64], P5 ;  /* 0x0390000038fc7fae */ /* 0x0007f0000a941d48 */
[----:B------:R-:W0:Y:S08]  /*be70*/  LDGDEPBAR ;  /* 0x00000000000079af */ /* 0x000e300000000000 */
[----:B-1----:R-:W4:Y:S01]  /*be80*/  LDL R3, [R1+0x4] ;  /* 0x0000040001037983 */ /* 0x002f220000100800 */
[-C--:B--2---:R-:W-:Y:S08]  /*be90*/  HMMA.16816.F32.BF16 R52, R64, R132.reuse, RZ ;  /* 0x000000844034723c */ /* 0x084ff000000418ff */
[C---:B---3--:R-:W-:Y:S08]  /*bea0*/  HMMA.16816.F32.BF16 R56, R60.reuse, R132, RZ ;  /* 0x000000843c38723c */ /* 0x048ff000000418ff */
        /* <DEDUP_REMOVED lines=28> */
[----:B------:R-:W-:Y:S07]  /*c070*/  LDSM.16.M88.4 R212, [R233+-0x2000] ;  /* 0xffe00000e9d4783b */ /* 0x000fee0000000200 */
[-C--:B---3--:R-:W-:Y:S08]  /*c080*/  HMMA.16816.F32.BF16 R20, R132, R208.reuse, R20 ;  /* 0x000000d08414723c */ /* 0x088ff00000041814 */
        /* <DEDUP_REMOVED lines=17> */
[C---:B--2---:R-:W-:Y:S04]  /*c1a0*/  HMMA.16816.F32.BF16 R8, R216.reuse, R212, R8 ;  /* 0x000000d4d808723c */ /* 0x044fe80000041808 */
[----:B----4-:R-:W-:Y:S04]  /*c1b0*/  ISETP.GT.AND P2, PT, R3, R143, PT ;  /* 0x0000008f0300720c */ /* 0x010fe80003f44270 */
        /* <DEDUP_REMOVED lines=106> */
[----:B------:R-:W2:Y:S01]  /*c860*/  LDL R2, [R1+0x48] ;  /* 0x0000480001027983 */ /* 0x000ea20000100800 */
[----:B------:R-:W-:Y:S02]  /*c870*/  IMAD.MOV.U32 R208, RZ, RZ, RZ ;  /* 0x000000ffffd07224 */ /* 0x000fe400078e00ff */
[----:B------:R-:W-:Y:S01]  /*c880*/  IMAD.SHL.U32 R211, R142, 0x2, RZ ;  /* 0x000000028ed37824 */ /* 0x000fe200078e00ff */
[----:B------:R-:W3:Y:S01]  /*c890*/  LDL.64 R212, [R1+0x40] ;  /* 0x0000400001d47983 */ /* 0x000ee20000100a00 */
[----:B------:R-:W-:Y:S03]  /*c8a0*/  IMAD.SHL.U32 R210, R136, 0x2, RZ ;  /* 0x0000000288d27824 */ /* 0x000fe600078e00ff */
[----:B------:R-:W4:Y:S04]  /*c8b0*/  LDL R231, [R1+0x58] ;  /* 0x0000580001e77983 */ /* 0x000f280000100800 */
[----:B------:R-:W1:Y:S04]  /*c8c0*/  S2R R143, SR_TID.X ;  /* 0x00000000008f7919 */ /* 0x000e680000002100 */
[----:B------:R-:W5:Y:S04]  /*c8d0*/  LDL.64 R228, [R1+0x38] ;  /* 0x0000380001e47983 */ /* 0x000f680000100a00 */
[----:B------:R-:W4:Y:S04]  /*c8e0*/  LDL R134, [R1+0xf4] ;  /* 0x0000f40001867983 */ /* 0x000f280000100800 */
        /* <DEDUP_REMOVED lines=15> */
[----:B---3--:R-:W-:Y:S02]  /*c9e0*/  @!P1 IADD3 R3, P2, R0, R212, RZ ;  /* 0x000000d400039210 */ /* 0x008fe40007f5e0ff */
[----:B----4-:R-:W-:Y:S02]  /*c9f0*/  SHF.L.U64.HI R134, R142, 0x1, R134 ;  /* 0x000000018e867819 */ /* 0x010fe40000010286 */
        /* <DEDUP_REMOVED lines=8> */
[----:B------:R-:W-:Y:S01]  /*ca80*/  IMAD R0, R0, c[0x0][0x1e0], RZ ;  /* 0x0000780000007a24 */ /* 0x000fe200078e02ff */
[----:B------:R1:W-:Y:S03]  /*ca90*/  STL [R1+0x8], R209 ;  /* 0x000008d101007387 */ /* 0x0003e60000100800 */
[----:B------:R-:W-:Y:S04]  /*caa0*/  IMAD R0, R209, c[0x0][0x1e4], R0 ;  /* 0x00007900d1007a24 */ /* 0x000fe800078e0200 */
[----:B------:R-:W-:Y:S01]  /*cab0*/  IMAD.IADD R3, R3, 0x1, R0 ;  /* 0x0000000103037824 */ /* 0x000fe200078e0200 */
[----:B-----5:R-:W-:Y:S02]  /*cac0*/  SHF.L.U64.HI R133, R136, 0x1, R135 ;  /* 0x0000000188857819 */ /* 0x020fe40000010287 */
[----:B--2---:R-:W-:Y:S01]  /*cad0*/  SHF.R.S32.HI R132, RZ, 0x1f, R208 ;  /* 0x0000001fff847819 */ /* 0x004fe200000114d0 */
[----:B------:R1:W-:Y:S01]  /*cae0*/  STL [R1], R208 ;  /* 0x000000d001007387 */ /* 0x0003e20000100800 */
        /* <DEDUP_REMOVED lines=9> */
.L_x_1297:
[----:B------:R-:W-:-:S05]  /*cb80*/  BRA.DIV ~URZ, `(.L_x_1253) ;  /* 0x000091727f007947 */ /* 0x000fca000b800000 */
[----:B------:R-:W4:Y:S01]  /*cb90*/  SHFL.IDX PT, R142, R132, RZ, 0x181f ;  /* 0x00181fff848e7589 */ /* 0x000f2200000e0000 */
[C---:B------:R-:W-:Y:S02]  /*cba0*/  IADD3 R2, -R141.reuse, 0x10, RZ ;  /* 0x000000108d027810 */ /* 0x040fe40007ffe1ff */
[----:B------:R-:W-:Y:S01]  /*cbb0*/  ISETP.NE.U32.AND P2, PT, R141, RZ, PT ;  /* 0x000000ff8d00720c */ /* 0x000fe20003f45070 */
[----:B------:R-:W5:Y:S01]  /*cbc0*/  SHFL.IDX PT, R3, R132, 0x1, 0x181f ;  /* 0x00381f0084037f89 */ /* 0x000f6200000e0000 */
[----:B------:R-:W-:Y:S03]  /*cbd0*/  LOP3.LUT R2, R2, 0xf, RZ, 0xc0, !PT ;  /* 0x0000000f02027812 */ /* 0x000fe600078ec0ff */
[----:B------:R-:W-:Y:S01]  /*cbe0*/  SHFL.IDX PT, R136, R0, 0x2, 0x181f ;  /* 0x00581f0000887f89 */ /* 0x000fe200000e0000 */
[----:B-1--4-:R-:W-:Y:S04]  /*cbf0*/  IADD3 R208, P5, P4, R2, R142, R210 ;  /* 0x0000008e02d07210 */ /* 0x012fe80007cbe0d2 */
[--C-:B---3--:R-:W-:Y:S02]  /*cc00*/  IADD3.X R209, RZ, R135, R133.reuse, P5, P4 ;  /* 0x00000087ffd17210 */ /* 0x108fe40002fe8485 */
[----:B------:R-:W-:Y:S03]  /*cc10*/  IADD3 R142, P4, R142, R211, RZ ;  /* 0x000000d38e8e7210 */ /* 0x000fe60007f9e0ff */
[----:B------:R1:W-:Y:S02]  /*cc20*/  LDGSTS.E.BYPASS.LTC128B.128.ZFILL [R252+0x4100], [R208.64], P2 ;  /* 0x04100000d0fc7fae */ /* 0x0003e40009141d48 */
[----:B------:R-:W-:Y:S02]  /*cc30*/  IMAD.X R143, R135, 0x1, R134, P4 ;  /* 0x00000001878f7824 */ /* 0x000fe400020e0686 */
[----:B------:R-:W3:Y:S04]  /*cc40*/  SHFL.IDX PT, R135, R0, 0x1, 0x181f ;  /* 0x00381f0000877f89 */ /* 0x000ee800000e0000 */
[----:B------:R5:W-:Y:S04]  /*cc50*/  LDGSTS.E.BYPASS.LTC128B.128 [R252+0x6100], [R142.64], !P0 ;  /* 0x061000008efc7fae */ /* 0x000be8000c101d48 */
[----:B--2---:R-:W-:Y:S01]  /*cc60*/  SHFL.IDX PT, R0, R0, 0x3, 0x181f ;  /* 0x00781f0000007f89 */ /* 0x004fe200000e0000 */
[C---:B-----5:R-:W-:Y:S04]  /*cc70*/  IADD3 R142, P5, P4, R2.reuse, R3, R210 ;  /* 0x00000003028e7210 */ /* 0x060fe80007cbe0d2 */
[--C-:B---3--:R-:W-:Y:S05]  /*cc80*/  IADD3.X R143, RZ, R135, R133.reuse, P5, P4 ;  /* 0x00000087ff8f7210 */ /* 0x108fea0002fe8485 */
[----:B------:R2:W-:Y:S02]  /*cc90*/  LDGSTS.E.BYPASS.LTC128B.128.ZFILL [R252+0x4900], [R142.64], P2 ;  /* 0x049000008efc7fae */ /* 0x0005e40009141d48 */
[----:B--2---:R-:W-:Y:S05]  /*cca0*/  IADD3 R142, P4, R3, R211, RZ ;  /* 0x000000d3038e7210 */ /* 0x004fea0007f9e0ff */
[----:B------:R-:W-:Y:S02]  /*ccb0*/  IMAD.X R143, R135, 0x1, R134, P4 ;  /* 0x00000001878f7824 */ /* 0x000fe400020e0686 */
[----:B------:R-:W2:Y:S04]  /*ccc0*/  SHFL.IDX PT, R135, R132, 0x2, 0x181f ;  /* 0x00581f0084877f89 */ /* 0x000ea800000e0000 */
[----:B------:R1:W-:Y:S04]  /*ccd0*/  LDGSTS.E.BYPASS.LTC128B.128 [R252+0x6900], [R142.64], !P0 ;  /* 0x069000008efc7fae */ /* 0x0003e8000c101d48 */
[----:B------:R-:W3:Y:S01]  /*cce0*/  SHFL.IDX PT, R132, R132, 0x3, 0x181f ;  /* 0x00781f0084847f89 */ /* 0x000ee200000e0000 */
[----:B--2---:R-:W-:Y:S04]  /*ccf0*/  IADD3 R2, P5, P4, R2, R135, R210 ;  /* 0x0000008702027210 */ /* 0x004fe80007cbe0d2 */
[----:B------:R-:W-:Y:S05]  /*cd00*/  IADD3.X R3, RZ, R136, R133, P5, P4 ;  /* 0x00000088ff037210 */ /* 0x000fea0002fe8485 */
[----:B------:R2:W-:Y:S02]  /*cd10*/  LDGSTS.E.BYPASS.LTC128B.128.ZFILL [R252+0x5100], [R2.64], P2 ;  /* 0x0510000002fc7fae */ /* 0x0005e40009141d48 */
[----:B--2---:R-:W-:Y:S05]  /*cd20*/  IADD3 R2, P2, R135, R211, RZ ;  /* 0x000000d387027210 */ /* 0x004fea0007f5e0ff */
[----:B------:R-:W-:Y:S05]  /*cd30*/  IMAD.X R3, R136, 0x1, R134, P2 ;  /* 0x0000000188037824 */ /* 0x000fea00010e0686 */
[----:B------:R1:W-:Y:S03]  /*cd40*/  LDGSTS.E.BYPASS.LTC128B.128 [R252+0x7100], [R2.64], !P0 ;  /* 0x0710000002fc7fae */ /* 0x0003e6000c101d48 */
.L_x_1298:
[C---:B-1-3--:R-:W-:Y:S02]  /*cd50*/  IADD3 R2, -R141.reuse, 0x10, RZ ;  /* 0x000000108d027810 */ /* 0x04afe40007ffe1ff */
        /* <DEDUP_REMOVED lines=11> */
.L_x_1251:
[----:B------:R-:W-:Y:S05]  /*ce10*/  BSYNC B0 ;  /* 0x0000000000007941 */ /* 0x000fea0003800000 */
.L_x_1250:
        /* <DEDUP_REMOVED lines=67> */
[----:B-1----:R-:W-:Y:S02]  /*d250*/  FMNMX.FTZ R132, R132, R0, !PT ;  /* 0x0000000084847209 */ /* 0x002fe40007810000 */
[----:B------:R-:W1:Y:S04]  /*d260*/  SHFL.BFLY PT, R0, R135, 0x2, 0x1f ;  /* 0x0c401f0087007f89 */ /* 0x000e6800000e0000 */
[----:B------:R-:W2:Y:S01]  /*d270*/  SHFL.BFLY PT, R136, R132, 0x1, 0x1f ;  /* 0x0c201f0084887f89 */ /* 0x000ea200000e0000 */
[----:B-1----:R-:W-:Y:S02]  /*d280*/  FMNMX.FTZ R135, R135, R0, !PT ;  /* 0x0000000087877209 */ /* 0x002fe40007810000 */
[----:B--2---:R-:W-:Y:S03]  /*d290*/  FMNMX.FTZ R136, R132, R136, !PT ;  /* 0x0000008884887209 */ /* 0x004fe60007810000 */
[----:B------:R-:W1:Y:S04]  /*d2a0*/  SHFL.BFLY PT, R0, R135, 0x1, 0x1f ;  /* 0x0c201f0087007f89 */ /* 0x000e6800000e0000 */
[----:B------:R-:W2:Y:S01]  /*d2b0*/  SHFL.BFLY PT, R132, R133, 0x2, 0x1f ;  /* 0x0c401f0085847f89 */ /* 0x000ea200000e0000 */
[----:B-1----:R-:W-:Y:S03]  /*d2c0*/  FMNMX.FTZ R135, R135, R0, !PT ;  /* 0x0000000087877209 */ /* 0x002fe60007810000 */
[----:B------:R-:W1:Y:S01]  /*d2d0*/  SHFL.BFLY PT, R0, R134, 0x2, 0x1f ;  /* 0x0c401f0086007f89 */ /* 0x000e6200000e0000 */
[----:B--2---:R-:W-:Y:S02]  /*d2e0*/  FMNMX.FTZ R132, R133, R132, !PT ;  /* 0x0000008485847209 */ /* 0x004fe40007810000 */
[----:B-1----:R-:W-:Y:S05]  /*d2f0*/  FMNMX.FTZ R134, R134, R0, !PT ;  /* 0x0000000086867209 */ /* 0x002fea0007810000 */
[----:B------:R-:W1:Y:S02]  /*d300*/  SHFL.BFLY PT, R0, R134, 0x1, 0x1f ;  /* 0x0c201f0086007f89 */ /* 0x000e6400000e0000 */
[----:B-1----:R-:W-:Y:S02]  /*d310*/  FMNMX.FTZ R134, R134, R0, !PT ;  /* 0x0000000086867209 */ /* 0x002fe40007810000 */
[----:B------:R1:W2:Y:S04]  /*d320*/  SHFL.BFLY PT, R0, R132, 0x1, 0x1f ;  /* 0x0c201f0084007f89 */ /* 0x0002a800000e0000 */
.L_x_1299:
[----:B------:R-:W3:Y:S01]  /*d330*/  LDL.LU R3, [R1+0x18] ;  /* 0x0000180001037983 */ /* 0x000ee20000300800 */
[----:B------:R-:W-:Y:S01]  /*d340*/  FMUL.FTZ R2, R136, c[0x0][0x2d0] ;  /* 0x0000b40088027a20 */ /* 0x000fe20000410000 */
[----:B--2---:R-:W-:Y:S01]  /*d350*/  FMNMX.FTZ R133, R0, R132, !PT ;  /* 0x0000008400857209 */ /* 0x004fe20007810000 */
[----:B------:R-:W-:Y:S01]  /*d360*/  FADD.FTZ R0, -R136, R137 ;  /* 0x0000008988007221 */ /* 0x000fe20000010100 */
[----:B------:R-:W2:Y:S01]  /*d370*/  LDL.LU R210, [R1+0x14] ;  /* 0x0000140001d27983 */ /* 0x000ea20000300800 */
[--C-:B------:R-:W-:Y:S01]  /*d380*/  FFMA.FTZ R4, R4, c[0x0][0x2d0], -R2.reuse ;  /* 0x0000b40004047a23 */ /* 0x100fe20000010802 */
[----:B------:R-:W-:Y:S01]  /*d390*/  WARPSYNC 0xffffffff ;  /* 0xffffffff00007948 */ /* 0x000fe20003800000 */
        /* <DEDUP_REMOVED lines=20> */
[----:B------:R-:W-:Y:S01]  /*d4e0*/  FMUL.FTZ R2, R135, c[0x0][0x2d0] ;  /* 0x0000b40087027a20 */ /* 0x000fe20000410000 */
[----:B------:R-:W-:Y:S03]  /*d4f0*/  MUFU.EX2 R20, R16 ;  /* 0x0000001000147308 */ /* 0x000fe60000000800 */
        /* <DEDUP_REMOVED lines=16> */
[----:B------:R-:W-:Y:S01]  /*d600*/  MUFU.EX2 R224, R224 ;  /* 0x000000e000e07308 */ /* 0x000fe20000000800 */
[----:B------:R-:W-:Y:S09]  /*d610*/  FFMA.FTZ R211, R18, c[0x0][0x2d0], -R2 ;  /* 0x0000b40012d37a23 */ /* 0x000ff20000010802 */
[----:B------:R-:W-:Y:S10]  /*d620*/  MUFU.EX2 R211, R211 ;  /* 0x000000d300d37308 */ /* 0x000ff40000000800 */
[----:B------:R-:W-:Y:S01]  /*d630*/  MUFU.EX2 R137, R137 ;  /* 0x0000008900897308 */ /* 0x000fe20000000800 */
        /* <DEDUP_REMOVED lines=17> */
[----:B---3--:R-:W-:Y:S04]  /*d750*/  FFMA.FTZ R0, R132, R3, R4 ;  /* 0x0000000384007223 */ /* 0x008fe80000010004 */
[C---:B------:R-:W-:Y:S01]  /*d760*/  FADD.FTZ R5, R208.reuse, R0 ;  /* 0x00000000d0057221 */ /* 0x040fe20000010000 */
[----:B------:R-:W-:Y:S01]  /*d770*/  F2FP.BF16.PACK_AB R208, R208, R4 ;  /* 0x00000004d0d0723e */ /* 0x000fe200000010ff */
[----:B------:R-:W-:Y:S02]  /*d780*/  FADD.FTZ R0, -R135, R138 ;  /* 0x0000008a87007221 */ /* 0x000fe40000010100 */
[----:B------:R-:W-:Y:S02]  /*d790*/  FMUL.FTZ R4, R134, c[0x0][0x2d0] ;  /* 0x0000b40086047a20 */ /* 0x000fe40000410000 */
[----:B------:R-:W-:Y:S02]  /*d7a0*/  FMUL.FTZ R0, R0, c[0x0][0x2d0] ;  /* 0x0000b40000007a20 */ /* 0x000fe40000410000 */
[----:B------:R-:W-:Y:S02]  /*d7b0*/  FFMA.FTZ R9, R9, c[0x0][0x2d0], -R4 ;  /* 0x0000b40009097a23 */ /* 0x000fe40000010804 */
[----:B------:R-:W2:Y:S01]  /*d7c0*/  MUFU.EX2 R3, R0 ;  /* 0x0000000000037308 */ /* 0x000ea20000000800 */
[----:B------:R-:W-:Y:S02]  /*d7d0*/  FFMA.FTZ R138, R55, c[0x0][0x2d0], -R2 ;  /* 0x0000b400378a7a23 */ /* 0x000fe40000010802 */
[--C-:B------:R-:W-:Y:S02]  /*d7e0*/  FFMA.FTZ R8, R8, c[0x0][0x2d0], -R4.reuse ;  /* 0x0000b40008087a23 */ /* 0x100fe40000010804 */
[--C-:B------:R-:W-:Y:S02]  /*d7f0*/  FFMA.FTZ R54, R57, c[0x0][0x2d0], -R4.reuse ;  /* 0x0000b40039367a23 */ /* 0x100fe40000010804 */
[--C-:B------:R-:W-:Y:S02]  /*d800*/  FFMA.FTZ R55, R61, c[0x0][0x2d0], -R4.reuse ;  /* 0x0000b4003d377a23 */ /* 0x100fe40000010804 */
[--C-:B------:R-:W-:Y:S01]  /*d810*/  FFMA.FTZ R18, R12, c[0x0][0x2d0], -R4.reuse ;  /* 0x0000b4000c127a23 */ /* 0x100fe20000010804 */
[----:B------:R-:W-:Y:S01]  /*d820*/  MUFU.EX2 R21, R9 ;  /* 0x0000000900157308 */ /* 0x000fe20000000800 */
[--C-:B------:R-:W-:Y:S01]  /*d830*/  FFMA.FTZ R214, R25, c[0x0][0x2d0], -R4.reuse ;  /* 0x0000b40019d67a23 */ /* 0x100fe20000010804 */
[----:B------:R-:W-:Y:S01]  /*d840*/  MOV R12, R212 ;  /* 0x000000d4000c7202 */ /* 0x000fe20000000f00 */
[--C-:B------:R-:W-:Y:S02]  /*d850*/  FFMA.FTZ R230, R41, c[0x0][0x2d0], -R4.reuse ;  /* 0x0000b40029e67a23 */ /* 0x100fe40000010804 */
[--C-:B------:R-:W-:Y:S02]  /*d860*/  FFMA.FTZ R35, R56, c[0x0][0x2d0], -R4.reuse ;  /* 0x0000b40038237a23 */ /* 0x100fe40000010804 */
[--C-:B------:R-:W-:Y:S02]  /*d870*/  FFMA.FTZ R60, R60, c[0x0][0x2d0], -R4.reuse ;  /* 0x0000b4003c3c7a23 */ /* 0x100fe40000010804 */
[--C-:B------:R-:W-:Y:S01]  /*d880*/  FFMA.FTZ R216, R24, c[0x0][0x2d0], -R4.reuse ;  /* 0x0000b40018d87a23 */ /* 0x100fe20000010804 */
[----:B------:R-:W-:Y:S01]  /*d890*/  MUFU.EX2 R22, R8 ;  /* 0x0000000800167308 */ /* 0x000fe20000000800 */
[--C-:B------:R-:W-:Y:S02]  /*d8a0*/  FFMA.FTZ R218, R28, c[0x0][0x2d0], -R4.reuse ;  /* 0x0000b4001cda7a23 */ /* 0x100fe40000010804 */
[----:B------:R-:W-:Y:S02]  /*d8b0*/  FFMA.FTZ R219, R29, c[0x0][0x2d0], -R4 ;  /* 0x0000b4001ddb7a23 */ /* 0x000fe40000010804 */
[----:B--2---:R-:W-:Y:S02]  /*d8c0*/  FFMA.FTZ R0, R3, R210, R6 ;  /* 0x000000d203007223 */ /* 0x004fe40000010006 */
[----:B------:R-:W-:Y:S02]  /*d8d0*/  FFMA.FTZ R231, R40, c[0x0][0x2d0], -R4 ;  /* 0x0000b40028e77a23 */ /* 0x000fe40000010804 */
[----:B------:R-:W-:Y:S01]  /*d8e0*/  FADD.FTZ R32, R7, R0 ;  /* 0x0000000007207221 */ /* 0x000fe20000010000 */
[----:B------:R1:W2:Y:S01]  /*d8f0*/  MUFU.EX2 R210, R17 ;  /* 0x0000001100d27308 */ /* 0x0002a20000000800 */
[----:B------:R-:W-:Y:S02]  /*d900*/  FADD.FTZ R0, -R134, R139 ;  /* 0x0000008b86007221 */ /* 0x000fe40000010100 */
[--C-:B------:R-:W-:Y:S02]  /*d910*/  FFMA.FTZ R229, R44, c[0x0][0x2d0], -R4.reuse ;  /* 0x0000b4002ce57a23 */ /* 0x100fe40000010804 */
[----:B------:R-:W-:Y:S02]  /*d920*/  FMUL.FTZ R0, R0, c[0x0][0x2d0] ;  /* 0x0000b40000007a20 */ /* 0x000fe40000410000 */
[--C-:B------:R-:W-:Y:S02]  /*d930*/  FFMA.FTZ R50, R45, c[0x0][0x2d0], -R4.reuse ;  /* 0x0000b4002d327a23 */ /* 0x100fe40000010804 */
[----:B------:R-:W-:Y:S01]  /*d940*/  FADD.FTZ R5, R20, R5 ;  /* 0x0000000514057221 */ /* 0x000fe20000010000 */
        /* <DEDUP_REMOVED lines=9> */
[----:B-1----:R-:W-:Y:S02]  /*d9e0*/  FFMA.FTZ R17, R13, c[0x0][0x2d0], -R4 ;  /* 0x0000b4000d117a23 */ /* 0x002fe40000010804 */
[----:B------:R-:W4:Y:S01]  /*d9f0*/  LDL.LU R13, [R1+0x20] ;  /* 0x00002000010d7983 */ /* 0x000f220000300800 */
[----:B------:R-:W-:Y:S02]  /*da00*/  FMUL.FTZ R4, R133, c[0x0][0x2d0] ;  /* 0x0000b40085047a20 */ /* 0x000fe40000410000 */
[C---:B--2---:R-:W-:Y:S01]  /*da10*/  FADD.FTZ R220, R210.reuse, R5 ;  /* 0x00000005d2dc7221 */ /* 0x044fe20000010000 */
[----:B------:R-:W-:Y:S01]  /*da20*/  F2FP.BF16.PACK_AB R210, R210, R20 ;  /* 0x00000014d2d2723e */ /* 0x000fe200000010ff */
[----:B------:R-:W-:Y:S01]  /*da30*/  FFMA.FTZ R23, R43, c[0x0][0x2d0], -R4 ;  /* 0x0000b4002b177a23 */ /* 0x000fe20000010804 */
[----:B------:R-:W-:Y:S01]  /*da40*/  MOV R20, R60 ;  /* 0x0000003c00147202 */ /* 0x000fe20000000f00 */
[----:B---3--:R-:W-:Y:S01]  /*da50*/  FMUL.FTZ R9, R2, R173 ;  /* 0x000000ad02097220 */ /* 0x008fe20000410000 */
[----:B------:R-:W-:Y:S01]  /*da60*/  MOV R5, R64 ;  /* 0x0000004000057202 */ /* 0x000fe20000000f00 */
[----:B------:R-:W2:Y:S01]  /*da70*/  LDL.LU R173, [R1+0x24] ;  /* 0x0000240001ad7983 */ /* 0x000ea20000300800 */
[----:B------:R-:W-:Y:S01]  /*da80*/  FADD.FTZ R0, -R133, R140 ;  /* 0x0000008c85007221 */ /* 0x000fe20000010100 */
[----:B------:R-:W-:Y:S01]  /*da90*/  MOV R140, R12 ;  /* 0x0000000c008c7202 */ /* 0x000fe20000000f00 */
[--C-:B------:R-:W-:Y:S01]  /*daa0*/  FFMA.FTZ R213, R30, c[0x0][0x2d0], -R4.reuse ;  /* 0x0000b4001ed57a23 */ /* 0x100fe20000010804 */
[----:B------:R-:W-:Y:S01]  /*dab0*/  MOV R64, R52 ;  /* 0x0000003400407202 */ /* 0x000fe20000000f00 */
[----:B------:R-:W-:Y:S01]  /*dac0*/  FMUL.FTZ R0, R0, c[0x0][0x2d0] ;  /* 0x0000b40000007a20 */ /* 0x000fe20000410000 */
        /* <DEDUP_REMOVED lines=19> */
[C---:B------:R-:W-:Y:S01]  /*dc00*/  FMUL.FTZ R12, R2.reuse, R168 ;  /* 0x000000a8020c7220 */ /* 0x040fe20000410000 */
[----:B------:R-:W-:Y:S01]  /*dc10*/  MOV R168, R20 ;  /* 0x0000001400a87202 */ /* 0x000fe20000000f00 */
[C---:B------:R-:W-:Y:S02]  /*dc20*/  FMUL.FTZ R29, R2.reuse, R161 ;  /* 0x000000a1021d7220 */ /* 0x040fe40000410000 */
[C---:B------:R-:W-:Y:S01]  /*dc30*/  FMUL.FTZ R56, R2.reuse, R148 ;  /* 0x0000009402387220 */ /* 0x040fe20000410000 */
[----:B------:R-:W-:Y:S01]  /*dc40*/  MOV R148, R140 ;  /* 0x0000008c00947202 */ /* 0x000fe20000000f00 */
[C---:B------:R-:W-:Y:S01]  /*dc50*/  FMUL.FTZ R61, R2.reuse, R145 ;  /* 0x00000091023d7220 */ /* 0x040fe20000410000 */
[----:B------:R-:W-:Y:S01]  /*dc60*/  MOV R145, R23 ;  /* 0x0000001700917202 */ /* 0x000fe20000000f00 */
[----:B------:R-:W-:Y:S01]  /*dc70*/  FMUL.FTZ R28, R2, R160 ;  /* 0x000000a0021c7220 */ /* 0x000fe20000410000 */
[----:B------:R-:W-:Y:S01]  /*dc80*/  F2FP.BF16.PACK_AB R140, R21, R22 ;  /* 0x00000016158c723e */ /* 0x000fe200000010ff */
[C---:B-1----:R-:W-:Y:S01]  /*dc90*/  FMUL.FTZ R30, R0.reuse, R162 ;  /* 0x000000a2001e7220 */ /* 0x042fe20000410000 */
[----:B------:R1:W-:Y:S01]  /*dca0*/  MUFU.EX2 R160, R7 ;  /* 0x0000000700a07308 */ /* 0x0003e20000000800 */
[----:B------:R-:W-:Y:S02]  /*dcb0*/  FMUL.FTZ R31, R0, R163 ;  /* 0x000000a3001f7220 */ /* 0x000fe40000410000 */
[----:B------:R-:W-:Y:S02]  /*dcc0*/  FMUL.FTZ R24, R2, R164 ;  /* 0x000000a402187220 */ /* 0x000fe40000410000 */
[C---:B------:R-:W-:Y:S02]  /*dcd0*/  FMUL.FTZ R42, R0.reuse, R158 ;  /* 0x0000009e002a7220 */ /* 0x040fe40000410000 */
[----:B------:R-:W-:Y:S02]  /*dce0*/  FMUL.FTZ R43, R0, R159 ;  /* 0x0000009f002b7220 */ /* 0x000fe40000410000 */
[C---:B------:R-:W-:Y:S01]  /*dcf0*/  FMUL.FTZ R41, R2.reuse, R157 ;  /* 0x0000009d02297220 */ /* 0x040fe20000410000 */
[----:B------:R-:W3:Y:S01]  /*dd00*/  MUFU.EX2 R162, R19 ;  /* 0x0000001300a27308 */ /* 0x000ee20000000800 */
[----:B------:R-:W-:Y:S02]  /*dd10*/  FADD.FTZ R157, R211, R32 ;  /* 0x00000020d39d7221 */ /* 0x000fe40000010000 */
[----:B------:R-:W-:Y:S01]  /*dd20*/  FMUL.FTZ R25, R2, R165 ;  /* 0x000000a502197220 */ /* 0x000fe20000410000 */
[----:B------:R-:W-:Y:S01]  /*dd30*/  MOV R165, R5 ;  /* 0x0000000500a57202 */ /* 0x000fe20000000f00 */
[----:B------:R-:W-:Y:S02]  /*dd40*/  FMUL.FTZ R5, R132, R177 ;  /* 0x000000b184057220 */ /* 0x000fe40000410000 */
[C---:B------:R-:W-:Y:S02]  /*dd50*/  FMUL.FTZ R40, R2.reuse, R156 ;  /* 0x0000009c02287220 */ /* 0x040fe40000410000 */
[C---:B------:R-:W-:Y:S01]  /*dd60*/  FMUL.FTZ R44, R2.reuse, R152 ;  /* 0x00000098022c7220 */ /* 0x040fe20000410000 */
[----:B------:R-:W5:Y:S01]  /*dd70*/  MUFU.EX2 R163, R6 ;  /* 0x0000000600a37308 */ /* 0x000f620000000800 */
[----:B------:R-:W-:Y:S01]  /*dd80*/  MOV R152, R38 ;  /* 0x0000002600987202 */ /* 0x000fe20000000f00 */
[C---:B------:R-:W-:Y:S01]  /*dd90*/  FMUL.FTZ R57, R2.reuse, R149 ;  /* 0x0000009502397220 */ /* 0x040fe20000410000 */
[----:B------:R-:W-:Y:S01]  /*dda0*/  MOV R149, R39 ;  /* 0x0000002700957202 */ /* 0x000fe20000000f00 */
[C---:B-1----:R-:W-:Y:S01]  /*ddb0*/  FMUL.FTZ R7, R3.reuse, R179 ;  /* 0x000000b303077220 */ /* 0x042fe20000410000 */
[----:B------:R-:W-:Y:S01]  /*ddc0*/  MOV R177, R152 ;  /* 0x0000009800b17202 */ /* 0x000fe20000000f00 */
[C---:B------:R-:W-:Y:S01]  /*ddd0*/  FMUL.FTZ R60, R2.reuse, R144 ;  /* 0x00000090023c7220 */ /* 0x040fe20000410000 */
[----:B------:R-:W-:Y:S01]  /*dde0*/  MOV R144, R37 ;  /* 0x0000002500907202 */ /* 0x000fe20000000f00 */
[C---:B------:R-:W-:Y:S01]  /*ddf0*/  FMUL.FTZ R45, R2.reuse, R153 ;  /* 0x00000099022d7220 */ /* 0x040fe20000410000 */
[----:B------:R-:W-:Y:S01]  /*de00*/  MOV R153, R143 ;  /* 0x0000008f00997202 */ /* 0x000fe20000000f00 */
[----:B------:R1:W-:Y:S01]  /*de10*/  MUFU.EX2 R159, R18 ;  /* 0x00000012009f7308 */ /* 0x0003e20000000800 */
[----:B------:R-:W-:Y:S01]  /*de20*/  FMUL.FTZ R8, R2, R172 ;  /* 0x000000ac02087220 */ /* 0x000fe20000410000 */
[----:B------:R-:W-:Y:S01]  /*de30*/  MOV R172, R46 ;  /* 0x0000002e00ac7202 */ /* 0x000fe20000000f00 */
[----:B------:R-:W-:Y:S01]  /*de40*/  FMUL.FTZ R10, R0, R174 ;  /* 0x000000ae000a7220 */ /* 0x000fe20000410000 */
[----:B---3--:R-:W-:Y:S01]  /*de50*/  F2FP.BF16.PACK_AB R211, R162, R211 ;  /* 0x000000d3a2d3723e */ /* 0x008fe200000010ff */
[C---:B------:R-:W-:Y:S01]  /*de60*/  FMUL.FTZ R11, R0.reuse, R175 ;  /* 0x000000af000b7220 */ /* 0x040fe20000410000 */
[----:B------:R-:W-:Y:S01]  /*de70*/  MOV R175, R165 ;  /* 0x000000a500af7202 */ /* 0x000fe20000000f00 */
[C---:B------:R-:W-:Y:S01]  /*de80*/  FMUL.FTZ R14, R0.reuse, R170 ;  /* 0x000000aa000e7220 */ /* 0x040fe20000410000 */
[----:B------:R-:W-:Y:S01]  /*de90*/  MOV R165, R55 ;  /* 0x0000003700a57202 */ /* 0x000fe20000000f00 */
[C---:B------:R-:W-:Y:S01]  /*dea0*/  FMUL.FTZ R15, R0.reuse, R171 ;  /* 0x000000ab000f7220 */ /* 0x040fe20000410000 */
[----:B------:R3:W3:Y:S01]  /*deb0*/  MUFU.EX2 R164, R17 ;  /* 0x0000001100a47308 */ /* 0x0006e20000000800 */
[----:B------:R-:W-:Y:S01]  /*dec0*/  FMUL.FTZ R19, R3, R183 ;  /* 0x000000b703137220 */ /* 0x000fe20000410000 */
[----:B------:R-:W-:Y:S01]  /*ded0*/  MOV R174, R168 ;  /* 0x000000a800ae7202 */ /* 0x000fe20000000f00 */
[C---:B------:R-:W-:Y:S01]  /*dee0*/  FMUL.FTZ R26, R0.reuse, R166 ;  /* 0x000000a6001a7220 */ /* 0x040fe20000410000 */
[----:B-----5:R-:W-:Y:S01]  /*def0*/  F2FP.BF16.PACK_AB R143, R163, R160 ;  /* 0x000000a0a38f723e */ /* 0x020fe200000010ff */
[C---:B------:R-:W-:Y:S01]  /*df00*/  FMUL.FTZ R6, R3.reuse, R178 ;  /* 0x000000b203067220 */ /* 0x040fe20000410000 */
[----:B------:R-:W-:Y:S01]  /*df10*/  MOV R168, R64 ;  /* 0x0000004000a87202 */ /* 0x000fe20000000f00 */
[----:B------:R-:W-:Y:S01]  /*df20*/  FMUL.FTZ R27, R0, R167 ;  /* 0x000000a7001b7220 */ /* 0x000fe20000410000 */
[----:B------:R-:W-:Y:S01]  /*df30*/  MOV R64, R52 ;  /* 0x0000003400407202 */ /* 0x000fe20000000f00 */
[----:B------:R-:W-:Y:S01]  /*df40*/  FMUL.FTZ R32, R132, R188 ;  /* 0x000000bc84207220 */ /* 0x000fe20000410000 */
[----:B------:R5:W2:Y:S01]  /*df50*/  MUFU.EX2 R158, R16 ;  /* 0x00000010009e7308 */ /* 0x000aa20000000800 */
[----:B------:R-:W-:Y:S01]  /*df60*/  MOV R170, R148 ;  /* 0x0000009400aa7202 */ /* 0x000fe20000000f00 */
[----:B------:R-:W-:Y:S01]  /*df70*/  FMUL.FTZ R62, R0, R146 ;  /* 0x00000092003e7220 */ /* 0x000fe20000410000 */
[----:B------:R-:W-:Y:S01]  /*df80*/  MOV R148, R33 ;  /* 0x0000002100947202 */ /* 0x000fe20000000f00 */
[C---:B-1----:R-:W-:Y:S01]  /*df90*/  FMUL.FTZ R18, R3.reuse, R182 ;  /* 0x000000b603127220 */ /* 0x042fe20000410000 */
        /* <DEDUP_REMOVED lines=8> */
[----:B------:R-:W-:Y:S01]  /*e020*/  MOV R175, R67 ;  /* 0x0000004300af7202 */ /* 0x000fe20000000f00 */
[----:B---3--:R-:W-:Y:S01]  /*e030*/  FMUL.FTZ R17, R132, R181 ;  /* 0x000000b584117220 */ /* 0x008fe20000410000 */
[----:B------:R-:W-:Y:S01]  /*e040*/  MOV R183, R148 ;  /* 0x0000009400b77202 */ /* 0x000fe20000000f00 */
[C---:B------:R-:W-:Y:S01]  /*e050*/  FMUL.FTZ R72, R2.reuse, R72 ;  /* 0x0000004802487220 */ /* 0x040fe20000410000 */
[----:B------:R-:W-:Y:S01]  /*e060*/  MOV R189, R138 ;  /* 0x0000008a00bd7202 */ /* 0x000fe20000000f00 */
[C---:B------:R-:W-:Y:S01]  /*e070*/  FMUL.FTZ R73, R2.reuse, R73 ;  /* 0x0000004902497220 */ /* 0x040fe20000410000 */
[----:B------:R-:W-:Y:S01]  /*e080*/  MUFU.EX2 R138, R225 ;  /* 0x000000e1008a7308 */ /* 0x000fe20000000800 */
[C---:B------:R-:W-:Y:S01]  /*e090*/  FMUL.FTZ R76, R2.reuse, R76 ;  /* 0x0000004c024c7220 */ /* 0x040fe20000410000 */
[----:B------:R-:W-:Y:S01]  /*e0a0*/  MOV R181, R153 ;  /* 0x0000009900b57202 */ /* 0x000fe20000000f00 */
[----:B------:R-:W-:Y:S01]  /*e0b0*/  FMUL.FTZ R77, R2, R77 ;  /* 0x0000004d024d7220 */ /* 0x000fe20000410000 */
[----:B------:R-:W-:Y:S01]  /*e0c0*/  LDSM.16.MT88.4 R152, [R236+0x800] ;  /* 0x00080000ec98783b */ /* 0x000fe20000004200 */
[----:B-----5:R-:W-:Y:S02]  /*e0d0*/  FMUL.FTZ R16, R132, R180 ;  /* 0x000000b484107220 */ /* 0x020fe40000410000 */
        /* <DEDUP_REMOVED lines=46> */
[----:B------:R-:W-:Y:S02]  /*e3c0*/  FMUL.FTZ R131, R3, R131 ;  /* 0x0000008303837220 */ /* 0x000fe40000410000 */
[C---:B----4-:R-:W-:Y:S02]  /*e3d0*/  FFMA.FTZ R4, R2.reuse, R13, R22 ;  /* 0x0000000d02047223 */ /* 0x050fe40000010016 */
[----:B------:R-:W-:Y:S01]  /*e3e0*/  FMUL.FTZ R13, R2, R169 ;  /* 0x000000a9020d7220 */ /* 0x000fe20000410000 */
[----:B------:R-:W-:Y:S01]  /*e3f0*/  MOV R169, R142 ;  /* 0x0000008e00a97202 */ /* 0x000fe20000000f00 */
[----:B------:R-:W-:Y:S01]  /*e400*/  FADD.FTZ R161, R21, R4 ;  /* 0x0000000415a17221 */ /* 0x000fe20000010000 */
[----:B------:R-:W-:Y:S01]  /*e410*/  F2FP.BF16.PACK_AB R142, R164, R159 ;  /* 0x0000009fa48e723e */ /* 0x000fe200000010ff */
[----:B------:R-:W1:Y:S01]  /*e420*/  LDSM.16.MT88.4 R20, [R235] ;  /* 0x00000000eb14783b */ /* 0x000e620000004200 */
[----:B------:R-:W-:Y:S01]  /*e430*/  FMUL.FTZ R4, R132, R176 ;  /* 0x000000b084047220 */ /* 0x000fe20000410000 */
[----:B------:R-:W-:Y:S01]  /*e440*/  MOV R176, R139 ;  /* 0x0000008b00b07202 */ /* 0x000fe20000000f00 */
[----:B--2---:R-:W-:Y:S01]  /*e450*/  FFMA.FTZ R156, R0, R173, R141 ;  /* 0x000000ad009c7223 */ /* 0x004fe2000001008d */
[----:B------:R-:W-:Y:S01]  /*e460*/  MOV R173, R36 ;  /* 0x0000002400ad7202 */ /* 0x000fe20000000f00 */
[----:B------:R-:W-:Y:S01]  /*e470*/  FADD.FTZ R161, R159, R161 ;  /* 0x000000a19fa17221 */ /* 0x000fe20000010000 */
[----:B------:R-:W-:Y:S01]  /*e480*/  F2FP.BF16.PACK_AB R141, R158, R141 ;  /* 0x0000008d9e8d723e */ /* 0x000fe200000010ff */
[----:B------:R-:W-:Y:S01]  /*e490*/  MUFU.EX2 R139, R226 ;  /* 0x000000e2008b7308 */ /* 0x000fe20000000800 */
[----:B------:R-:W2:Y:S01]  /*e4a0*/  LDSM.16.MT88.4 R36, [R236] ;  /* 0x00000000ec24783b */ /* 0x000ea20000004200 */
[----:B------:R-:W-:Y:S01]  /*e4b0*/  MOV R2, R65 ;  /* 0x0000004100027202 */ /* 0x000fe20000000f00 */
[----:B------:R-:W-:Y:S01]  /*e4c0*/  FADD.FTZ R0, R137, R220 ;  /* 0x000000dc89007221 */ /* 0x000fe20000010000 */
[----:B------:R-:W-:Y:S01]  /*e4d0*/  MOV R65, R48 ;  /* 0x0000003000417202 */ /* 0x000fe20000000f00 */
[C---:B------:R-:W-:Y:S01]  /*e4e0*/  FMUL.FTZ R48, R132.reuse, R196 ;  /* 0x000000c484307220 */ /* 0x040fe20000410000 */
[----:B------:R-:W-:Y:S01]  /*e4f0*/  MOV R196, R49 ;  /* 0x0000003100c47202 */ /* 0x000fe20000000f00 */
[C---:B------:R-:W-:Y:S01]  /*e500*/  FMUL.FTZ R49, R132.reuse, R197 ;  /* 0x000000c584317220 */ /* 0x040fe20000410000 */
[----:B------:R-:W-:Y:S01]  /*e510*/  MOV R198, R65 ;  /* 0x0000004100c67202 */ /* 0x000fe20000000f00 */
[----:B------:R-:W-:Y:S01]  /*e520*/  FMUL.FTZ R65, R132, R205 ;  /* 0x000000cd84417220 */ /* 0x000fe20000410000 */
[----:B------:R-:W-:Y:S01]  /*e530*/  MOV R197, R170 ;  /* 0x000000aa00c57202 */ /* 0x000fe20000000f00 */
[----:B------:R-:W-:Y:S01]  /*e540*/  MUFU.EX2 R226, R188 ;  /* 0x000000bc00e27308 */ /* 0x000fe20000000800 */
[----:B------:R-:W-:Y:S09]  /*e550*/  MOV R182, R2 ;  /* 0x0000000200b67202 */ /* 0x000ff20000000f00 */
[----:B------:R-:W3:Y:S10]  /*e560*/  MUFU.EX2 R2, R227 ;  /* 0x000000e300027308 */ /* 0x000ef40000000800 */
[----:B------:R-:W4:Y:S01]  /*e570*/  MUFU.EX2 R170, R217 ;  /* 0x000000d900aa7308 */ /* 0x000f220000000800 */
[-C--:B-1----:R-:W-:Y:S08]  /*e580*/  HMMA.16816.F32.BF16 R4, R208, R20.reuse, R4 ;  /* 0x00000014d004723c */ /* 0x082ff00000041804 */
[C---:B------:R-:W-:Y:S01]  /*e590*/  HMMA.16816.F32.BF16 R8, R140.reuse, R20, R8 ;  /* 0x000000148c08723c */ /* 0x040fe20000041808 */
[----:B------:R-:W-:Y:S03]  /*e5a0*/  MUFU.EX2 R173, R173 ;  /* 0x000000ad00ad7308 */ /* 0x000fe60000000800 */
[----:B---3--:R-:W-:Y:S03]  /*e5b0*/  FADD.FTZ R0, R2, R0 ;  /* 0x0000000002007221 */ /* 0x008fe60000010000 */
[C---:B------:R-:W-:Y:S01]  /*e5c0*/  FMUL.FTZ R20, R132.reuse, R184 ;  /* 0x000000b884147220 */ /* 0x040fe20000410000 */
[-C--:B------:R-:W-:Y:S03]  /*e5d0*/  HMMA.16816.F32.BF16 R12, R140, R22.reuse, R12 ;  /* 0x000000168c0c723c */ /* 0x080fe6000004180c */
[----:B------:R-:W-:Y:S01]  /*e5e0*/  MUFU.EX2 R184, R222 ;  /* 0x000000de00b87308 */ /* 0x000fe20000000800 */
[C---:B------:R-:W-:Y:S01]  /*e5f0*/  FMUL.FTZ R21, R132.reuse, R185 ;  /* 0x000000b984157220 */ /* 0x040fe20000410000 */
[----:B------:R-:W-:Y:S01]  /*e600*/  MOV R185, R145 ;  /* 0x0000009100b97202 */ /* 0x000fe20000000f00 */
[----:B------:R-:W-:Y:S01]  /*e610*/  FADD.FTZ R0, R139, R0 ;  /* 0x000000008b007221 */ /* 0x000fe20000010000 */
[----:B------:R-:W-:Y:S01]  /*e620*/  MOV R145, R54 ;  /* 0x0000003600917202 */ /* 0x000fe20000000f00 */
[C---:B------:R-:W-:Y:S04]  /*e630*/  HMMA.16816.F32.BF16 R16, R208.reuse, R22, R16 ;  /* 0x00000016d010723c */ /* 0x040fe80000041810 */
[----:B------:R-:W-:Y:S01]  /*e640*/  MOV R179, R145 ;  /* 0x0000009100b37202 */ /* 0x000fe20000000f00 */
[----:B------:R-:W-:Y:S02]  /*e650*/  MUFU.EX2 R169, R169 ;  /* 0x000000a900a97308 */ /* 0x000fe40000000800 */
[C---:B------:R-:W-:Y:S01]  /*e660*/  FMUL.FTZ R22, R3.reuse, R186 ;  /* 0x000000ba03167220 */ /* 0x040fe20000410000 */
[----:B------:R-:W-:Y:S01]  /*e670*/  MOV R186, R149 ;  /* 0x0000009500ba7202 */ /* 0x000fe20000000f00 */
[C---:B------:R-:W-:Y:S03]  /*e680*/  FMUL.FTZ R23, R3.reuse, R187 ;  /* 0x000000bb03177220 */ /* 0x040fe60000410000 */
[----:B------:R-:W-:Y:S02]  /*e690*/  MOV R187, R144 ;  /* 0x0000009000bb7202 */ /* 0x000fe40000000f00 */
[----:B------:R-:W-:Y:S01]  /*e6a0*/  MOV R144, R35 ;  /* 0x0000002300907202 */ /* 0x000fe20000000f00 */
[C---:B------:R-:W-:Y:S01]  /*e6b0*/  FMUL.FTZ R35, R3.reuse, R191 ;  /* 0x000000bf03237220 */ /* 0x040fe20000410000 */
[-C--:B--2---:R-:W-:Y:S01]  /*e6c0*/  HMMA.16816.F32.BF16 R20, R208, R36.reuse, R20 ;  /* 0x00000024d014723c */ /* 0x084fe20000041814 */
[----:B------:R-:W-:Y:S02]  /*e6d0*/  MUFU.EX2 R217, R176 ;  /* 0x000000b000d97308 */ /* 0x000fe40000000800 */
[----:B------:R-:W-:Y:S02]  /*e6e0*/  MOV R191, R53 ;  /* 0x0000003500bf7202 */ /* 0x000fe40000000f00 */
[----:B------:R-:W1:Y:S01]  /*e6f0*/  LDSM.16.MT88.4 R52, [R238] ;  /* 0x00000000ee34783b */ /* 0x000e620000004200 */
[----:B------:R-:W-:Y:S01]  /*e700*/  MOV R149, R34 ;  /* 0x0000002200957202 */ /* 0x000fe20000000f00 */
[C---:B------:R-:W-:Y:S01]  /*e710*/  FMUL.FTZ R34, R3.reuse, R190 ;  /* 0x000000be03227220 */ /* 0x040fe20000410000 */
[C---:B------:R-:W-:Y:S03]  /*e720*/  HMMA.16816.F32.BF16 R24, R140.reuse, R36, R24 ;  /* 0x000000248c18723c */ /* 0x040fe60000041818 */
[----:B------:R-:W-:Y:S01]  /*e730*/  MUFU.EX2 R186, R186 ;  /* 0x000000ba00ba7308 */ /* 0x000fe20000000800 */
[----:B------:R-:W-:Y:S02]  /*e740*/  MOV R180, R144 ;  /* 0x0000009000b47202 */ /* 0x000fe40000000f00 */
[----:B------:R-:W2:Y:S01]  /*e750*/  LDSM.16.MT88.4 R144, [R237] ;  /* 0x00000000ed90783b */ /* 0x000ea20000004200 */
[----:B------:R-:W-:Y:S01]  /*e760*/  MOV R178, R149 ;  /* 0x0000009500b27202 */ /* 0x000fe20000000f00 */
[-C--:B------:R-:W-:Y:S04]  /*e770*/  HMMA.16816.F32.BF16 R28, R140, R38.reuse, R28 ;  /* 0x000000268c1c723c */ /* 0x080fe8000004181c */
[C---:B------:R-:W-:Y:S01]  /*e780*/  FMUL.FTZ R36, R132.reuse, R192 ;  /* 0x000000c084247220 */ /* 0x040fe20000410000 */
[----:B------:R-:W-:Y:S01]  /*e790*/  MOV R190, R51 ;  /* 0x0000003300be7202 */ /* 0x000fe20000000f00 */
[----:B------:R-:W-:Y:S01]  /*e7a0*/  LDSM.16.MT88.4 R148, [R235+0x800] ;  /* 0x00080000eb94783b */ /* 0x000fe20000004200 */
[----:B------:R-:W-:Y:S01]  /*e7b0*/  MUFU.EX2 R192, R213 ;  /* 0x000000d500c07308 */ /* 0x000fe20000000800 */
[C---:B------:R-:W-:Y:S04]  /*e7c0*/  HMMA.16816.F32.BF16 R32, R208.reuse, R38, R32 ;  /* 0x00000026d020723c */ /* 0x040fe80000041820 */
[C---:B------:R-:W-:Y:S02]  /*e7d0*/  FMUL.FTZ R37, R132.reuse, R193 ;  /* 0x000000c184257220 */ /* 0x040fe40000410000 */
[C---:B------:R-:W-:Y:S01]  /*e7e0*/  FMUL.FTZ R51, R3.reuse, R199 ;  /* 0x000000c703337220 */ /* 0x040fe20000410000 */
[----:B------:R-:W-:Y:S01]  /*e7f0*/  MOV R199, R64 ;  /* 0x0000004000c77202 */ /* 0x000fe20000000f00 */
[C---:B------:R-:W-:Y:S01]  /*e800*/  FMUL.FTZ R38, R3.reuse, R194 ;  /* 0x000000c203267220 */ /* 0x040fe20000410000 */
[----:B------:R-:W-:Y:S03]  /*e810*/  MUFU.EX2 R193, R218 ;  /* 0x000000da00c17308 */ /* 0x000fe60000000800 */
[C---:B------:R-:W-:Y:S02]  /*e820*/  FMUL.FTZ R39, R3.reuse, R195 ;  /* 0x000000c303277220 */ /* 0x040fe40000410000 */
[C---:B------:R-:W-:Y:S02]  /*e830*/  FMUL.FTZ R64, R132.reuse, R204 ;  /* 0x000000cc84407220 */ /* 0x040fe40000410000 */
[----:B------:R-:W-:Y:S03]  /*e840*/  LDSM.16.MT88.4 R204, [R237+0x1800] ;  /* 0x00180000edcc783b */ /* 0x000fe60000004200 */
[----:B------:R-:W-:Y:S01]  /*e850*/  MUFU.EX2 R195, R212 ;  /* 0x000000d400c37308 */ /* 0x000fe20000000800 */
[-C--:B-1----:R-:W-:Y:S08]  /*e860*/  HMMA.16816.F32.BF16 R36, R208, R52.reuse, R36 ;  /* 0x00000034d024723c */ /* 0x082ff00000041824 */
[C---:B------:R-:W-:Y:S01]  /*e870*/  HMMA.16816.F32.BF16 R40, R140.reuse, R52, R40 ;  /* 0x000000348c28723c */ /* 0x040fe20000041828 */
[----:B------:R-:W-:Y:S06]  /*e880*/  MUFU.EX2 R218, R178 ;  /* 0x000000b200da7308 */ /* 0x000fec0000000800 */
[C---:B------:R-:W-:Y:S01]  /*e890*/  FMUL.FTZ R52, R132.reuse, R200 ;  /* 0x000000c884347220 */ /* 0x040fe20000410000 */
[-C--:B------:R-:W-:Y:S03]  /*e8a0*/  HMMA.16816.F32.BF16 R44, R140, R54.reuse, R44 ;  /* 0x000000368c2c723c */ /* 0x080fe6000004182c */
[----:B------:R-:W1:Y:S01]  /*e8b0*/  MUFU.EX2 R200, R221 ;  /* 0x000000dd00c87308 */ /* 0x000e620000000800 */
[----:B------:R-:W-:Y:S04]  /*e8c0*/  FMUL.FTZ R53, R132, R201 ;  /* 0x000000c984357220 */ /* 0x000fe80000410000 */
[C---:B------:R-:W-:Y:S05]  /*e8d0*/  HMMA.16816.F32.BF16 R48, R208.reuse, R54, R48 ;  /* 0x00000036d030723c */ /* 0x040fea0000041830 */
[----:B------:R-:W3:Y:S02]  /*e8e0*/  MUFU.EX2 R194, R219 ;  /* 0x000000db00c27308 */ /* 0x000ee40000000800 */
[C---:B------:R-:W-:Y:S02]  /*e8f0*/  FMUL.FTZ R54, R3.reuse, R202 ;  /* 0x000000ca03367220 */ /* 0x040fe40000410000 */
[----:B------:R-:W-:Y:S06]  /*e900*/  FMUL.FTZ R55, R3, R203 ;  /* 0x000000cb03377220 */ /* 0x000fec0000410000 */
[----:B------:R-:W5:Y:S01]  /*e910*/  MUFU.EX2 R132, R199 ;  /* 0x000000c700847308 */ /* 0x000f620000000800 */
[-C--:B--2---:R-:W-:Y:S08]  /*e920*/  HMMA.16816.F32.BF16 R52, R208, R144.reuse, R52 ;  /* 0x00000090d034723c */ /* 0x084ff00000041834 */
[C---:B------:R-:W-:Y:S01]  /*e930*/  HMMA.16816.F32.BF16 R56, R140.reuse, R144, R56 ;  /* 0x000000908c38723c */ /* 0x040fe20000041838 */
[----:B------:R-:W-:Y:S07]  /*e940*/  MUFU.EX2 R3, R198 ;  /* 0x000000c600037308 */ /* 0x000fee0000000800 */
[-C--:B------:R-:W-:Y:S03]  /*e950*/  HMMA.16816.F32.BF16 R60, R140, R146.reuse, R60 ;  /* 0x000000928c3c723c */ /* 0x080fe6000004183c */
[----:B------:R-:W2:Y:S05]  /*e960*/  MUFU.EX2 R219, R177 ;  /* 0x000000b100db7308 */ /* 0x000eaa0000000800 */
[C---:B------:R-:W-:Y:S01]  /*e970*/  HMMA.16816.F32.BF16 R64, R208.reuse, R146, R64 ;  /* 0x00000092d040723c */ /* 0x040fe20000041840 */
[----:B------:R-:W1:Y:S04]  /*e980*/  LDSM.16.MT88.4 R144, [R235+0x2000] ;  /* 0x00200000eb90783b */ /* 0x000e680000004200 */
[----:B------:R2:W-:Y:S10]  /*e990*/  MUFU.EX2 R201, R191 ;  /* 0x000000bf00c97308 */ /* 0x0005f40000000800 */
[----:B------:R-:W-:Y:S10]  /*e9a0*/  MUFU.EX2 R202, R187 ;  /* 0x000000bb00ca7308 */ /* 0x000ff40000000800 */
[----:B------:R-:W-:Y:S01]  /*e9b0*/  MUFU.EX2 R187, R230 ;  /* 0x000000e600bb7308 */ /* 0x000fe20000000800 */
[----:B--2---:R-:W-:Y:S09]  /*e9c0*/  MOV R191, R172 ;  /* 0x000000ac00bf7202 */ /* 0x004ff20000000f00 */
[----:B------:R-:W-:Y:S01]  /*e9d0*/  MUFU.EX2 R172, R229 ;  /* 0x000000e500ac7308 */ /* 0x000fe20000000800 */
[-C--:B-1----:R-:W-:Y:S09]  /*e9e0*/  HMMA.16816.F32.BF16 R68, R208, R144.reuse, R68 ;  /* 0x00000090d044723c */ /* 0x082ff20000041844 */
[----:B------:R1:W-:Y:S01]  /*e9f0*/  MUFU.EX2 R229, R191 ;  /* 0x000000bf00e57308 */ /* 0x0003e20000000800 */
[C---:B------:R-:W-:Y:S08]  /*ea00*/  HMMA.16816.F32.BF16 R72, R140.reuse, R144, R72 ;  /* 0x000000908c48723c */ /* 0x040ff00000041848 */
[-C--:B------:R-:W-:Y:S08]  /*ea10*/  HMMA.16816.F32.BF16 R76, R140, R146.reuse, R76 ;  /* 0x000000928c4c723c */ /* 0x080ff0000004184c */
[C---:B------:R-:W-:Y:S01]  /*ea20*/  HMMA.16816.F32.BF16 R80, R208.reuse, R146, R80 ;  /* 0x00000092d050723c */ /* 0x040fe20000041850 */
[----:B------:R-:W2:Y:S03]  /*ea30*/  LDSM.16.MT88.4 R144, [R236+0x2000] ;  /* 0x00200000ec90783b */ /* 0x000ea60000004200 */
[----:B-1----:R-:W-:Y:S02]  /*ea40*/  MOV R191, R182 ;  /* 0x000000b600bf7202 */ /* 0x002fe40000000f00 */
[----:B------:R-:W-:Y:S02]  /*ea50*/  MOV R182, R180 ;  /* 0x000000b400b67202 */ /* 0x000fe40000000f00 */
[----:B------:R-:W-:Y:S02]  /*ea60*/  MOV R180, R166 ;  /* 0x000000a600b47202 */ /* 0x000fe40000000f00 */
[----:B------:R-:W-:Y:S10]  /*ea70*/  MUFU.EX2 R223, R182 ;  /* 0x000000b600df7308 */ /* 0x000ff40000000800 */
[----:B------:R-:W-:Y:S01]  /*ea80*/  MUFU.EX2 R221, R180 ;  /* 0x000000b400dd7308 */ /* 0x000fe20000000800 */
[-C--:B--2---:R-:W-:Y:S08]  /*ea90*/  HMMA.16816.F32.BF16 R84, R208, R144.reuse, R84 ;  /* 0x00000090d054723c */ /* 0x084ff00000041854 */
        /* <DEDUP_REMOVED lines=9> */
[-C--:B-1----:R-:W-:Y:S08]  /*eb30*/  HMMA.16816.F32.BF16 R116, R208, R144.reuse, R116 ;  /* 0x00000090d074723c */ /* 0x082ff00000041874 */
[C---:B------:R-:W-:Y:S07]  /*eb40*/  HMMA.16816.F32.BF16 R120, R140.reuse, R144, R120 ;  /* 0x000000908c78723c */ /* 0x040fee0000041878 */
[----:B------:R-:W-:Y:S01]  /*eb50*/  F2FP.BF16.PACK_AB R144, R214, R216 ;  /* 0x000000d8d690723e */ /* 0x000fe200000010ff */
[-C--:B------:R-:W-:Y:S04]  /*eb60*/  HMMA.16816.F32.BF16 R124, R140, R146.reuse, R124 ;  /* 0x000000928c7c723c */ /* 0x080fe8000004187c */
[----:B----4-:R-:W-:Y:S03]  /*eb70*/  F2FP.BF16.PACK_AB R145, R215, R170 ;  /* 0x000000aad791723e */ /* 0x010fe600000010ff */
[----:B------:R-:W-:Y:S01]  /*eb80*/  F2FP.BF16.PACK_AB R140, R2, R137 ;  /* 0x00000089028c723e */ /* 0x000fe200000010ff */
[----:B------:R-:W-:Y:S01]  /*eb90*/  HMMA.16816.F32.BF16 R128, R208, R146, R128 ;  /* 0x00000092d080723c */ /* 0x000fe20000041880 */
[----:B------:R1:W-:Y:S03]  /*eba0*/  MUFU.EX2 R137, R196 ;  /* 0x000000c400897308 */ /* 0x0003e60000000800 */
[C---:B------:R-:W-:Y:S01]  /*ebb0*/  F2FP.BF16.PACK_AB R142, R138.reuse, R139 ;  /* 0x0000008b8a8e723e */ /* 0x040fe200000010ff */
[----:B------:R-:W-:Y:S01]  /*ebc0*/  FADD.FTZ R2, R138, R0 ;  /* 0x000000008a027221 */ /* 0x000fe20000010000 */
[----:B------:R-:W-:Y:S01]  /*ebd0*/  F2FP.BF16.PACK_AB R141, R171, R224 ;  /* 0x000000e0ab8d723e */ /* 0x000fe200000010ff */
[----:B------:R-:W-:Y:S01]  /*ebe0*/  FADD.FTZ R0, R158, R156 ;  /* 0x0000009c9e007221 */ /* 0x000fe20000010000 */
[----:B------:R-:W-:Y:S01]  /*ebf0*/  F2FP.BF16.PACK_AB R143, R200, R184 ;  /* 0x000000b8c88f723e */ /* 0x000fe200000010ff */
[----:B------:R-:W-:Y:S02]  /*ec00*/  FADD.FTZ R138, R162, R157 ;  /* 0x0000009da28a7221 */ /* 0x000fe40000010000 */
[----:B------:R-:W2:Y:S01]  /*ec10*/  LDSM.16.MT88.4 R156, [R238+0x800] ;  /* 0x00080000ee9c783b */ /* 0x000ea20000004200 */
[----:B------:R-:W4:Y:S01]  /*ec20*/  MUFU.EX2 R139, R197 ;  /* 0x000000c5008b7308 */ /* 0x000f220000000800 */
[----:B------:R-:W-:Y:S01]  /*ec30*/  FADD.FTZ R160, R160, R0 ;  /* 0x00000000a0a07221 */ /* 0x000fe20000010000 */
[----:B---3--:R-:W-:Y:S01]  /*ec40*/  F2FP.BF16.PACK_AB R146, R194, R193 ;  /* 0x000000c1c292723e */ /* 0x008fe200000010ff */
[-C--:B------:R-:W-:Y:S05]  /*ec50*/  HMMA.16816.F32.BF16 R4, R140, R148.reuse, R4 ;  /* 0x000000948c04723c */ /* 0x080fea0000041804 */
[----:B------:R-:W-:Y:S01]  /*ec60*/  F2FP.BF16.PACK_AB R147, R195, R192 ;  /* 0x000000c0c393723e */ /* 0x000fe200000010ff */
[----:B-----5:R-:W-:Y:S01]  /*ec70*/  FADD.FTZ R0, R132, R2 ;  /* 0x0000000284007221 */ /* 0x020fe20000010000 */
[----:B------:R-:W-:Y:S05]  /*ec80*/  F2FP.BF16.PACK_AB R209, R219, R218 ;  /* 0x000000dadbd1723e */ /* 0x000fea00000010ff */
[C---:B------:R-:W-:Y:S04]  /*ec90*/  HMMA.16816.F32.BF16 R8, R144.reuse, R148, R8 ;  /* 0x000000949008723c */ /* 0x040fe80000041808 */
[----:B-1----:R-:W-:Y:S01]  /*eca0*/  MOV R196, R185 ;  /* 0x000000b900c47202 */ /* 0x002fe20000000f00 */
[----:B------:R-:W-:Y:S01]  /*ecb0*/  FADD.FTZ R0, R3, R0 ;  /* 0x0000000003007221 */ /* 0x000fe20000010000 */
[----:B------:R-:W-:Y:S02]  /*ecc0*/  MUFU.EX2 R185, R231 ;  /* 0x000000e700b97308 */ /* 0x000fe40000000800 */
[-C--:B------:R-:W-:Y:S04]  /*ecd0*/  HMMA.16816.F32.BF16 R12, R144, R150.reuse, R12 ;  /* 0x00000096900c723c */ /* 0x080fe8000004180c */
[----:B----4-:R-:W-:Y:S04]  /*ece0*/  FADD.FTZ R0, R139, R0 ;  /* 0x000000008b007221 */ /* 0x010fe80000010000 */
[C---:B------:R-:W-:Y:S01]  /*ecf0*/  HMMA.16816.F32.BF16 R16, R140.reuse, R150, R16 ;  /* 0x000000968c10723c */ /* 0x040fe20000041810 */
[----:B------:R-:W1:Y:S01]  /*ed00*/  LDSM.16.MT88.4 R148, [R237+0x800] ;  /* 0x00080000ed94783b */ /* 0x000e620000004200 */
[----:B------:R3:W-:Y:S02]  /*ed10*/  MUFU.EX2 R230, R196 ;  /* 0x000000c400e67308 */ /* 0x0007e40000000800 */
[----:B------:R-:W-:Y:S02]  /*ed20*/  FADD.FTZ R2, R137, R0 ;  /* 0x0000000089027221 */ /* 0x000fe40000010000 */
[----:B------:R-:W-:Y:S02]  /*ed30*/  FADD.FTZ R0, R164, R161 ;  /* 0x000000a1a4007221 */ /* 0x000fe40000010000 */
[-C--:B------:R-:W-:Y:S04]  /*ed40*/  HMMA.16816.F32.BF16 R20, R140, R152.reuse, R20 ;  /* 0x000000988c14723c */ /* 0x080fe80000041814 */
[----:B------:R-:W-:Y:S04]  /*ed50*/  MUFU.EX2 R231, R228 ;  /* 0x000000e400e77308 */ /* 0x000fe80000000800 */
[C---:B------:R-:W-:Y:S06]  /*ed60*/  HMMA.16816.F32.BF16 R24, R144.reuse, R152, R24 ;  /* 0x000000989018723c */ /* 0x040fec0000041818 */
[----:B------:R4:W-:Y:S02]  /*ed70*/  MUFU.EX2 R228, R190 ;  /* 0x000000be00e47308 */ /* 0x0009e40000000800 */
[-C--:B------:R-:W-:Y:S01]  /*ed80*/  HMMA.16816.F32.BF16 R28, R144, R154.reuse, R28 ;  /* 0x0000009a901c723c */ /* 0x080fe2000004181c */
[----:B---3--:R-:W-:Y:S07]  /*ed90*/  LDSM.16.MT88.4 R196, [R238+0x1800] ;  /* 0x00180000eec4783b */ /* 0x008fee0000004200 */
[C---:B------:R-:W-:Y:S01]  /*eda0*/  HMMA.16816.F32.BF16 R32, R140.reuse, R154, R32 ;  /* 0x0000009a8c20723c */ /* 0x040fe20000041820 */
[----:B------:R-:W3:Y:S07]  /*edb0*/  LDSM.16.MT88.4 R152, [R235+0x2800] ;  /* 0x00280000eb98783b */ /* 0x000eee0000004200 */
[-C--:B--2---:R-:W-:Y:S04]  /*edc0*/  HMMA.16816.F32.BF16 R36, R140, R156.reuse, R36 ;  /* 0x0000009c8c24723c */ /* 0x084fe80000041824 */
[----:B----4-:R-:W-:Y:S04]  /*edd0*/  MOV R190, R183 ;  /* 0x000000b700be7202 */ /* 0x010fe80000000f00 */
[C---:B------:R-:W-:Y:S01]  /*ede0*/  HMMA.16816.F32.BF16 R40, R144.reuse, R156, R40 ;  /* 0x0000009c9028723c */ /* 0x040fe20000041828 */
[----:B------:R-:W-:Y:S03]  /*edf0*/  MUFU.EX2 R227, R190 ;  /* 0x000000be00e37308 */ /* 0x000fe60000000800 */
[----:B------:R-:W-:Y:S02]  /*ee00*/  MOV R183, R181 ;  /* 0x000000b500b77202 */ /* 0x000fe40000000f00 */
[----:B------:R-:W-:Y:S02]  /*ee10*/  MOV R181, R179 ;  /* 0x000000b300b57202 */ /* 0x000fe40000000f00 */
[-C--:B------:R-:W-:Y:S04]  /*ee20*/  HMMA.16816.F32.BF16 R44, R144, R158.reuse, R44 ;  /* 0x0000009e902c723c */ /* 0x080fe8000004182c */
[----:B------:R-:W-:Y:S01]  /*ee30*/  MOV R179, R165 ;  /* 0x000000a500b37202 */ /* 0x000fe20000000f00 */
[----:B------:R-:W2:Y:S03]  /*ee40*/  MUFU.EX2 R222, R181 ;  /* 0x000000b500de7308 */ /* 0x000ea60000000800 */
[C---:B------:R-:W-:Y:S01]  /*ee50*/  HMMA.16816.F32.BF16 R48, R140.reuse, R158, R48 ;  /* 0x0000009e8c30723c */ /* 0x040fe20000041830 */
[----:B------:R-:W4:Y:S06]  /*ee60*/  LDSM.16.MT88.4 R156, [R236+0x2800] ;  /* 0x00280000ec9c783b */ /* 0x000f2c0000004200 */
[----:B------:R-:W5:Y:S01]  /*ee70*/  MUFU.EX2 R220, R179 ;  /* 0x000000b300dc7308 */ /* 0x000f620000000800 */
[-C--:B-1----:R-:W-:Y:S08]  /*ee80*/  HMMA.16816.F32.BF16 R52, R140, R148.reuse, R52 ;  /* 0x000000948c34723c */ /* 0x082ff00000041834 */
[C---:B------:R-:W-:Y:S04]  /*ee90*/  HMMA.16816.F32.BF16 R56, R144.reuse, R148, R56 ;  /* 0x000000949038723c */ /* 0x040fe80000041838 */
[----:B--2---:R-:W-:Y:S04]  /*eea0*/  F2FP.BF16.PACK_AB R208, R222, R223 ;  /* 0x000000dfded0723e */ /* 0x004fe800000010ff */
[-C--:B------:R-:W-:Y:S04]  /*eeb0*/  HMMA.16816.F32.BF16 R60, R144, R150.reuse, R60 ;  /* 0x00000096903c723c */ /* 0x080fe8000004183c */
[----:B-----5:R-:W-:Y:S04]  /*eec0*/  F2FP.BF16.PACK_AB R210, R220, R221 ;  /* 0x000000dddcd2723e */ /* 0x020fe800000010ff */
[C---:B------:R-:W-:Y:S01]  /*eed0*/  HMMA.16816.F32.BF16 R64, R140.reuse, R150, R64 ;  /* 0x000000968c40723c */ /* 0x040fe20000041840 */
[----:B------:R-:W1:Y:S07]  /*eee0*/  LDSM.16.MT88.4 R148, [R238+0x2800] ;  /* 0x00280000ee94783b */ /* 0x000e6e0000004200 */
[-C--:B---3--:R-:W-:Y:S08]  /*eef0*/  HMMA.16816.F32.BF16 R68, R140, R152.reuse, R68 ;  /* 0x000000988c44723c */ /* 0x088ff00000041844 */
[C---:B------:R-:W-:Y:S08]  /*ef00*/  HMMA.16816.F32.BF16 R72, R144.reuse, R152, R72 ;  /* 0x000000989048723c */ /* 0x040ff00000041848 */
[-C--:B------:R-:W-:Y:S08]  /*ef10*/  HMMA.16816.F32.BF16 R76, R144, R154.reuse, R76 ;  /* 0x0000009a904c723c */ /* 0x080ff0000004184c */
[C---:B------:R-:W-:Y:S01]  /*ef20*/  HMMA.16816.F32.BF16 R80, R140.reuse, R154, R80 ;  /* 0x0000009a8c50723c */ /* 0x040fe20000041850 */
[----:B------:R-:W2:Y:S07]  /*ef30*/  LDSM.16.MT88.4 R152, [R237+0x2800] ;  /* 0x00280000ed98783b */ /* 0x000eae0000004200 */
[-C--:B----4-:R-:W-:Y:S08]  /*ef40*/  HMMA.16816.F32.BF16 R84, R140, R156.reuse, R84 ;  /* 0x0000009c8c54723c */ /* 0x090ff00000041854 */
[C---:B------:R-:W-:Y:S08]  /*ef50*/  HMMA.16816.F32.BF16 R88, R144.reuse, R156, R88 ;  /* 0x0000009c9058723c */ /* 0x040ff00000041858 */
[-C--:B------:R-:W-:Y:S08]  /*ef60*/  HMMA.16816.F32.BF16 R92, R144, R158.reuse, R92 ;  /* 0x0000009e905c723c */ /* 0x080ff0000004185c */
[C---:B------:R-:W-:Y:S01]  /*ef70*/  HMMA.16816.F32.BF16 R96, R140.reuse, R158, R96 ;  /* 0x0000009e8c60723c */ /* 0x040fe20000041860 */
[----:B------:R-:W3:Y:S07]  /*ef80*/  LDSM.16.MT88.4 R156, [R235+0x1000] ;  /* 0x00100000eb9c783b */ /* 0x000eee0000004200 */
[-C--:B-1----:R-:W-:Y:S08]  /*ef90*/  HMMA.16816.F32.BF16 R100, R140, R148.reuse, R100 ;  /* 0x000000948c64723c */ /* 0x082ff00000041864 */
[C---:B------:R-:W-:Y:S08]  /*efa0*/  HMMA.16816.F32.BF16 R104, R144.reuse, R148, R104 ;  /* 0x000000949068723c */ /* 0x040ff00000041868 */
[-C--:B------:R-:W-:Y:S08]  /*efb0*/  HMMA.16816.F32.BF16 R108, R144, R150.reuse, R108 ;  /* 0x00000096906c723c */ /* 0x080ff0000004186c */
        /* <DEDUP_REMOVED lines=8> */
[----:B------:R-:W-:Y:S01]  /*f040*/  F2FP.BF16.PACK_AB R146, R137, R139 ;  /* 0x0000008b8992723e */ /* 0x000fe200000010ff */
[----:B------:R-:W-:Y:S01]  /*f050*/  FADD.FTZ R137, R163, R160 ;  /* 0x000000a0a3897221 */ /* 0x000fe20000010000 */
[----:B------:R-:W-:Y:S01]  /*f060*/  F2FP.BF16.PACK_AB R145, R186, R201 ;  /* 0x000000c9ba91723e */ /* 0x000fe200000010ff */
[----:B------:R4:W5:Y:S01]  /*f070*/  MUFU.EX2 R139, R167 ;  /* 0x000000a7008b7308 */ /* 0x0009620000000800 */
[----:B------:R-:W-:Y:S01]  /*f080*/  F2FP.BF16.PACK_AB R147, R173, R202 ;  /* 0x000000caad93723e */ /* 0x000fe200000010ff */
[----:B------:R-:W-:Y:S03]  /*f090*/  LDSM.16.MT88.4 R160, [R235+0x3000] ;  /* 0x00300000eba0783b */ /* 0x000fe60000004200 */
[----:B------:R-:W-:Y:S01]  /*f0a0*/  F2FP.BF16.PACK_AB R140, R187, R185 ;  /* 0x000000b9bb8c723e */ /* 0x000fe200000010ff */
[----:B------:R-:W-:Y:S01]  /*f0b0*/  FADD.FTZ R3, R224, R138 ;  /* 0x0000008ae0037221 */ /* 0x000fe20000010000 */
[-C--:B------:R-:W-:Y:S01]  /*f0c0*/  F2FP.BF16.PACK_AB R142, R174, R172.reuse ;  /* 0x000000acae8e723e */ /* 0x080fe200000010ff */
[-C--:B---3--:R-:W-:Y:S02]  /*f0d0*/  HMMA.16816.F32.BF16 R4, R144, R156.reuse, R4 ;  /* 0x0000009c9004723c */ /* 0x088fe40000041804 */
[----:B------:R3:W-:Y:S03]  /*f0e0*/  MUFU.EX2 R224, R183 ;  /* 0x000000b700e07308 */ /* 0x0007e60000000800 */
[----:B------:R-:W-:Y:S01]  /*f0f0*/  F2FP.BF16.PACK_AB R141, R230, R231 ;  /* 0x000000e7e68d723e */ /* 0x000fe200000010ff */
[----:B------:R-:W-:Y:S01]  /*f100*/  FADD.FTZ R132, R216, R0 ;  /* 0x00000000d8847221 */ /* 0x000fe20000010000 */
[----:B------:R-:W-:Y:S01]  /*f110*/  F2FP.BF16.PACK_AB R143, R228, R229 ;  /* 0x000000e5e48f723e */ /* 0x000fe200000010ff */
[----:B------:R-:W-:Y:S04]  /*f120*/  FADD.FTZ R0, R169, R2 ;  /* 0x00000002a9007221 */ /* 0x000fe80000010000 */
[----:B------:R-:W1:Y:S01]  /*f130*/  MUFU.EX2 R138, R191 ;  /* 0x000000bf008a7308 */ /* 0x000e620000000800 */
[----:B------:R-:W-:Y:S01]  /*f140*/  FADD.FTZ R132, R214, R132 ;  /* 0x00000084d6847221 */ /* 0x000fe20000010000 */
[C---:B------:R-:W-:Y:S01]  /*f150*/  HMMA.16816.F32.BF16 R8, R140.reuse, R156, R8 ;  /* 0x0000009c8c08723c */ /* 0x040fe20000041808 */
[----:B----4-:R-:W-:Y:S03]  /*f160*/  LDSM.16.MT88.4 R164, [R236+0x3000] ;  /* 0x00300000eca4783b */ /* 0x010fe60000004200 */
[----:B------:R-:W-:Y:S02]  /*f170*/  FADD.FTZ R0, R168, R0 ;  /* 0x00000000a8007221 */ /* 0x000fe40000010000 */
[----:B------:R-:W-:Y:S02]  /*f180*/  FADD.FTZ R3, R171, R3 ;  /* 0x00000003ab037221 */ /* 0x000fe40000010000 */
[-C--:B------:R-:W-:Y:S01]  /*f190*/  HMMA.16816.F32.BF16 R12, R140, R158.reuse, R12 ;  /* 0x0000009e8c0c723c */ /* 0x080fe2000004180c */
[----:B------:R-:W4:Y:S01]  /*f1a0*/  MUFU.EX2 R216, R175 ;  /* 0x000000af00d87308 */ /* 0x000f220000000800 */
[----:B---3--:R-:W-:Y:S02]  /*f1b0*/  LDSM.16.MT88.4 R180, [R235+0x1800] ;  /* 0x00180000ebb4783b */ /* 0x008fe40000004200 */
[----:B-----5:R-:W-:Y:S04]  /*f1c0*/  FADD.FTZ R0, R139, R0 ;  /* 0x000000008b007221 */ /* 0x020fe80000010000 */
[C---:B------:R-:W-:Y:S02]  /*f1d0*/  HMMA.16816.F32.BF16 R16, R144.reuse, R158, R16 ;  /* 0x0000009e9010723c */ /* 0x040fe40000041810 */
[----:B------:R-:W3:Y:S02]  /*f1e0*/  LDSM.16.MT88.4 R156, [R237+0x1000] ;  /* 0x00100000ed9c783b */ /* 0x000ee40000004200 */
[----:B-1----:R-:W-:Y:S04]  /*f1f0*/  FADD.FTZ R0, R138, R0 ;  /* 0x000000008a007221 */ /* 0x002fe80000010000 */
[-C--:B------:R-:W-:Y:S02]  /*f200*/  HMMA.16816.F32.BF16 R20, R144, R148.reuse, R20 ;  /* 0x000000949014723c */ /* 0x080fe40000041814 */
[----:B------:R-:W-:Y:S06]  /*f210*/  LDSM.16.MT88.4 R188, [R236+0x1800] ;  /* 0x00180000ecbc783b */ /* 0x000fec0000004200 */
[C---:B------:R-:W-:Y:S02]  /*f220*/  HMMA.16816.F32.BF16 R24, R140.reuse, R148, R24 ;  /* 0x000000948c18723c */ /* 0x040fe40000041818 */
[----:B------:R1:W-:Y:S02]  /*f230*/  STL [R1+0x18], R0 ;  /* 0x0000180001007387 */ /* 0x0003e40000100800 */
[----:B----4-:R-:W-:Y:S04]  /*f240*/  F2FP.BF16.PACK_AB R211, R216, R217 ;  /* 0x000000d9d8d3723e */ /* 0x010fe800000010ff */
[-C--:B------:R-:W-:Y:S08]  /*f250*/  HMMA.16816.F32.BF16 R28, R140, R150.reuse, R28 ;  /* 0x000000968c1c723c */ /* 0x080ff0000004181c */
[C---:B------:R-:W-:Y:S01]  /*f260*/  HMMA.16816.F32.BF16 R32, R144.reuse, R150, R32 ;  /* 0x000000969020723c */ /* 0x040fe20000041820 */
[----:B------:R-:W4:Y:S07]  /*f270*/  LDSM.16.MT88.4 R148, [R238+0x3000] ;  /* 0x00300000ee94783b */ /* 0x000f2e0000004200 */
[-C--:B--2---:R-:W-:Y:S04]  /*f280*/  HMMA.16816.F32.BF16 R36, R144, R152.reuse, R36 ;  /* 0x000000989024723c */ /* 0x084fe80000041824 */
[----:B-1----:R-:W-:Y:S01]  /*f290*/  FADD.FTZ R0, R170, R137 ;  /* 0x00000089aa007221 */ /* 0x002fe20000010000 */
[----:B------:R-:W-:Y:S03]  /*f2a0*/  MOV R137, R172 ;  /* 0x000000ac00897202 */ /* 0x000fe60000000f00 */
[C---:B------:R-:W-:Y:S04]  /*f2b0*/  HMMA.16816.F32.BF16 R40, R140.reuse, R152, R40 ;  /* 0x000000988c28723c */ /* 0x040fe80000041828 */
[----:B------:R-:W-:Y:S01]  /*f2c0*/  FADD.FTZ R2, R215, R0 ;  /* 0x00000000d7027221 */ /* 0x000fe20000010000 */
[----:B------:R-:W-:Y:S01]  /*f2d0*/  MOV R0, R184 ;  /* 0x000000b800007202 */ /* 0x000fe20000000f00 */
[----:B------:R-:W-:Y:S02]  /*f2e0*/  LDSM.16.MT88.4 R212, [R235+0x3800] ;  /* 0x00380000ebd4783b */ /* 0x000fe40000004200 */
[-C--:B------:R-:W-:Y:S04]  /*f2f0*/  HMMA.16816.F32.BF16 R44, R140, R154.reuse, R44 ;  /* 0x0000009a8c2c723c */ /* 0x080fe8000004182c */
[----:B------:R-:W-:Y:S04]  /*f300*/  FADD.FTZ R0, R0, R3 ;  /* 0x0000000300007221 */ /* 0x000fe80000010000 */
[C---:B------:R-:W-:Y:S01]  /*f310*/  HMMA.16816.F32.BF16 R48, R144.reuse, R154, R48 ;  /* 0x0000009a9030723c */ /* 0x040fe20000041830 */
[----:B------:R-:W1:Y:S07]  /*f320*/  LDSM.16.MT88.4 R152, [R237+0x3000] ;  /* 0x00300000ed98783b */ /* 0x000e6e0000004200 */
        /* <DEDUP_REMOVED lines=16> */
[-C--:B-1----:R-:W-:Y:S08]  /*f430*/  HMMA.16816.F32.BF16 R116, R144, R152.reuse, R116 ;  /* 0x000000989074723c */ /* 0x082ff00000041874 */
        /* <DEDUP_REMOVED lines=26> */
[----:B------:R-:W-:Y:S02]  /*f5e0*/  MOV R20, R200 ;  /* 0x000000c800147202 */ /* 0x000fe40000000f00 */
        /* <DEDUP_REMOVED lines=17> */
[----:B------:R-:W-:Y:S01]  /*f700*/  FADD.FTZ R3, R137, R3 ;  /* 0x0000000389037221 */ /* 0x000fe20000010000 */
[----:B------:R-:W-:Y:S01]  /*f710*/  MOV R137, R136 ;  /* 0x0000008800897202 */ /* 0x000fe20000000f00 */
[-C--:B------:R-:W-:Y:S04]  /*f720*/  HMMA.16816.F32.BF16 R200, R140, R204.reuse, R52 ;  /* 0x000000cc8cc8723c */ /* 0x080fe80000041834 */
[----:B------:R-:W-:Y:S02]  /*f730*/  FADD.FTZ R0, R227, R0 ;  /* 0x00000000e3007221 */ /* 0x000fe40000010000 */
[----:B------:R-:W-:Y:S01]  /*f740*/  FADD.FTZ R3, R138, R3 ;  /* 0x000000038a037221 */ /* 0x000fe20000010000 */
[----:B------:R-:W-:Y:S01]  /*f750*/  MOV R138, R135 ;  /* 0x00000087008a7202 */ /* 0x000fe20000000f00 */
        /* <DEDUP_REMOVED lines=25> */
[----:B------:R1:W-:Y:S03]  /*f8f0*/  STL [R1+0x14], R4 ;  /* 0x0000140401007387 */ /* 0x0003e60000100800 */
        /* <DEDUP_REMOVED lines=8> */
[C---:B------:R-:W-:Y:S01]  /*f980*/  HMMA.16816.F32.BF16 R112, R140.reuse, R10, R112 ;  /* 0x0000000a8c70723c */ /* 0x040fe20000041870 */
[----:B------:R1:W-:Y:S07]  /*f990*/  STL [R1+0x20], R3 ;  /* 0x0000200301007387 */ /* 0x0003ee0000100800 */
[-C--:B---3--:R-:W-:Y:S08]  /*f9a0*/  HMMA.16816.F32.BF16 R116, R140, R12.reuse, R116 ;  /* 0x0000000c8c74723c */ /* 0x088ff00000041874 */
[C---:B------:R-:W-:Y:S08]  /*f9b0*/  HMMA.16816.F32.BF16 R120, R208.reuse, R12, R120 ;  /* 0x0000000cd078723c */ /* 0x040ff00000041878 */
[-C--:B------:R-:W-:Y:S08]  /*f9c0*/  HMMA.16816.F32.BF16 R124, R208, R14.reuse, R124 ;  /* 0x0000000ed07c723c */ /* 0x080ff0000004187c */
[----:B------:R-:W-:Y:S07]  /*f9d0*/  HMMA.16816.F32.BF16 R128, R140, R14, R128 ;  /* 0x0000000e8c80723c */ /* 0x000fee0000041880 */
[----:B------:R-:W-:Y:S02]  /*f9e0*/  MOV R140, R133 ;  /* 0x00000085008c7202 */ /* 0x000fe40000000f00 */
[C---:B-----5:R-:W-:Y:S02]  /*f9f0*/  IADD3 R0, R6.reuse, -0x1, RZ ;  /* 0xffffffff06007810 */ /* 0x060fe40007ffe0ff */
[----:B----4-:R-:W-:Y:S03]  /*fa00*/  ISETP.GT.AND P0, PT, R6, R7, PT ;  /* 0x000000070600720c */ /* 0x010fe60003f04270 */
[----:B------:R1:W-:Y:S04]  /*fa10*/  STL [R1+0x4], R0 ;  /* 0x0000040001007387 */ /* 0x0003e80000100800 */
[----:B------:R1:W-:Y:S06]  /*fa20*/  STL [R1+0x24], R2 ;  /* 0x0000240201007387 */ /* 0x0003ec0000100800 */
[----:B-1----:R-:W-:-:S05]  /*fa30*/  @P0 BRA `(.L_x_1255) ;  /* 0xffffbe0000000947 */ /* 0x002fca000383ffff */
.L_x_1248:
[----:B------:R-:W-:Y:S05]  /*fa40*/  BRA.DIV ~URZ, `(.L_x_1256) ;  /* 0x00006a027f007947 */ /* 0x000fea000b800000 */
[----:B------:R-:W2:Y:S04]  /*fa50*/  LDL R0, [R1+0x18] ;  /* 0x0000180001007983 */ /* 0x000ea80000100800 */
[----:B--2---:R1:W2:Y:S02]  /*fa60*/  SHFL.BFLY PT, R7, R0, 0x2, 0x1f ;  /* 0x0c401f0000077f89 */ /* 0x0042a400000e0000 */
.L_x_1300:
[----:B-1----:R-:W3:Y:S02]  /*fa70*/  LDL.LU R0, [R1+0x18] ;  /* 0x0000180001007983 */ /* 0x002ee40000300800 */
[----:B--23--:R-:W-:Y:S01]  /*fa80*/  FADD.FTZ R7, R7, R0 ;  /* 0x0000000007077221 */ /* 0x00cfe20000010000 */
[----:B------:R-:W-:Y:S05]  /*fa90*/  BRA.DIV ~URZ, `(.L_x_1257) ;  /* 0x00006a127f007947 */ /* 0x000fea000b800000 */
[----:B------:R-:W2:Y:S04]  /*faa0*/  LDL.LU R2, [R1+0x14] ;  /* 0x0000140001027983 */ /* 0x000ea80000300800 */
[----:B------:R-:W3:Y:S04]  /*fab0*/  LDL.LU R0, [R1+0x20] ;  /* 0x0000200001007983 */ /* 0x000ee80000300800 */
[----:B------:R-:W4:Y:S04]  /*fac0*/  LDL.LU R9, [R1+0x24] ;  /* 0x0000240001097983 */ /* 0x000f280000300800 */
[----:B--2---:R-:W1:Y:S04]  /*fad0*/  SHFL.BFLY PT, R6, R2, 0x2, 0x1f ;  /* 0x0c401f0002067f89 */ /* 0x004e6800000e0000 */
[----:B---3--:R-:W2:Y:S04]  /*fae0*/  SHFL.BFLY PT, R5, R0, 0x2, 0x1f ;  /* 0x0c401f0000057f89 */ /* 0x008ea800000e0000 */
[----:B----4-:R-:W3:Y:S01]  /*faf0*/  SHFL.BFLY PT, R4, R9, 0x2, 0x1f ;  /* 0x0c401f0009047f89 */ /* 0x010ee200000e0000 */
[----:B-1----:R-:W-:-:S02]  /*fb00*/  FADD.FTZ R6, R6, R2 ;  /* 0x0000000206067221 */ /* 0x002fc40000010000 */
[----:B--2---:R-:W-:-:S03]  /*fb10*/  FADD.FTZ R5, R5, R0 ;  /* 0x0000000005057221 */ /* 0x004fc60000010000 */
[----:B------:R-:W1:Y:S01]  /*fb20*/  SHFL.BFLY PT, R2, R6, 0x1, 0x1f ;  /* 0x0c201f0006027f89 */ /* 0x000e6200000e0000 */
[----:B---3--:R-:W-:-:S03]  /*fb30*/  FADD.FTZ R4, R4, R9 ;  /* 0x0000000904047221 */ /* 0x008fc60000010000 */
[----:B------:R-:W2:Y:S04]  /*fb40*/  SHFL.BFLY PT, R0, R7, 0x1, 0x1f ;  /* 0x0c201f0007007f89 */ /* 0x000ea800000e0000 */
[----:B------:R-:W3:Y:S04]  /*fb50*/  SHFL.BFLY PT, R3, R5, 0x1, 0x1f ;  /* 0x0c201f0005037f89 */ /* 0x000ee800000e0000 */
[----:B------:R4:W4:Y:S01]  /*fb60*/  SHFL.BFLY PT, R8, R4, 0x1, 0x1f ;  /* 0x0c201f0004087f89 */ /* 0x00092200000e0000 */
[----:B-1----:R-:W-:Y:S02]  /*fb70*/  FADD.FTZ R6, R6, R2 ;  /* 0x0000000206067221 */ /* 0x002fe40000010000 */
[----:B--2---:R-:W-:-:S02]  /*fb80*/  FADD.FTZ R7, R7, R0 ;  /* 0x0000000007077221 */ /* 0x004fc40000010000 */
[----:B---3--:R-:W-:-:S03]  /*fb90*/  FADD.FTZ R5, R5, R3 ;  /* 0x0000000305057221 */ /* 0x008fc60000010000 */
.L_x_1301:
[----:B------:R-:W-:Y:S01]  /*fba0*/  FSETP.NE.FTZ.AND P3, PT, R7, RZ, PT ;  /* 0x000000ff0700720b */ /* 0x000fe20003f75000 */
[----:B------:R-:W-:Y:S01]  /*fbb0*/  CS2R R2, SRZ ;  /* 0x0000000000027805 */ /* 0x000fe2000001ff00 */
[----:B------:R-:W-:Y:S01]  /*fbc0*/  MOV R0, RZ ;  /* 0x000000ff00007202 */ /* 0x000fe20000000f00 */
[----:B----4-:R-:W-:Y:S01]  /*fbd0*/  FADD.FTZ R4, R8, R4 ;  /* 0x0000000408047221 */ /* 0x010fe20000010000 */
[----:B------:R-:W-:Y:S02]  /*fbe0*/  FSETP.NE.FTZ.AND P2, PT, R6, RZ, PT ;  /* 0x000000ff0600720b */ /* 0x000fe40003f55000 */
[----:B------:R-:W-:Y:S02]  /*fbf0*/  FSETP.NE.FTZ.AND P1, PT, R5, RZ, PT ;  /* 0x000000ff0500720b */ /* 0x000fe40003f35000 */
[----:B------:R-:W-:Y:S02]  /*fc00*/  FSETP.NE.FTZ.AND P0, PT, R4, RZ, PT ;  /* 0x000000ff0400720b */ /* 0x000fe40003f15000 */
[----:B------:R-:W-:-:S02]  /*fc10*/  MOV R23, 0xff800000 ;  /* 0xff80000000177802 */ /* 0x000fc40000000f00 */
[----:B------:R-:W-:Y:S01]  /*fc20*/  MOV R21, 0xff800000 ;  /* 0xff80000000157802 */ /* 0x000fe20000000f00 */
[----:B------:R-:W1:Y:S01]  /*fc30*/  @P3 MUFU.RCP R0, R7 ;  /* 0x0000000700003308 */ /* 0x000e620000001000 */
[----:B------:R-:W-:Y:S02]  /*fc40*/  MOV R22, 0xff800000 ;  /* 0xff80000000167802 */ /* 0x000fe40000000f00 */
[----:B------:R-:W-:-:S03]  /*fc50*/  MOV R20, 0xff800000 ;  /* 0xff80000000147802 */ /* 0x000fc60000000f00 */
[----:B------:R-:W-:Y:S02]  /*fc60*/  @P1 MOV R10, 0x3f317218 ;  /* 0x3f317218000a1802 */ /* 0x000fe40000000f00 */
[----:B------:R-:W2:Y:S08]  /*fc70*/  @P3 MUFU.LG2 R7, R7 ;  /* 0x0000000700073308 */ /* 0x000eb00000000c00 */
[----:B------:R-:W3:Y:S01]  /*fc80*/  @P2 MUFU.RCP R3, R6 ;  /* 0x0000000600032308 */ /* 0x000ee20000001000 */
[----:B-1----:R-:W-:-:S02]  /*fc90*/  FMUL.FTZ R176, R0, R176 ;  /* 0x000000b000b07220 */ /* 0x002fc40000410000 */
[C---:B------:R-:W-:Y:S02]  /*fca0*/  FMUL.FTZ R177, R0.reuse, R177 ;  /* 0x000000b100b17220 */ /* 0x040fe40000410000 */
[C---:B------:R-:W-:Y:S02]  /*fcb0*/  FMUL.FTZ R180, R0.reuse, R180 ;  /* 0x000000b400b47220 */ /* 0x040fe40000410000 */
[C---:B------:R-:W-:Y:S01]  /*fcc0*/  FMUL.FTZ R181, R0.reuse, R181 ;  /* 0x000000b500b57220 */ /* 0x040fe20000410000 */
[----:B------:R-:W1:Y:S01]  /*fcd0*/  @P1 MUFU.RCP R2, R5 ;  /* 0x0000000500021308 */ /* 0x000e620000001000 */
[C---:B------:R-:W-:Y:S02]  /*fce0*/  FMUL.FTZ R184, R0.reuse, R184 ;  /* 0x000000b800b87220 */ /* 0x040fe40000410000 */
[C---:B------:R-:W-:Y:S02]  /*fcf0*/  FMUL.FTZ R185, R0.reuse, R185 ;  /* 0x000000b900b97220 */ /* 0x040fe40000410000 */
[----:B------:R-:W-:-:S02]  /*fd00*/  FMUL.FTZ R188, R0, R188 ;  /* 0x000000bc00bc7220 */ /* 0x000fc40000410000 */
[C---:B------:R-:W-:Y:S01]  /*fd10*/  FMUL.FTZ R189, R0.reuse, R189 ;  /* 0x000000bd00bd7220 */ /* 0x040fe20000410000 */
[----:B------:R-:W4:Y:S01]  /*fd20*/  @P2 MUFU.LG2 R6, R6 ;  /* 0x0000000600062308 */ /* 0x000f220000000c00 */
[C---:B------:R-:W-:Y:S02]  /*fd30*/  FMUL.FTZ R192, R0.reuse, R192 ;  /* 0x000000c000c07220 */ /* 0x040fe40000410000 */
[C---:B------:R-:W-:Y:S02]  /*fd40*/  FMUL.FTZ R193, R0.reuse, R193 ;  /* 0x000000c100c17220 */ /* 0x040fe40000410000 */
[C---:B------:R-:W-:Y:S02]  /*fd50*/  FMUL.FTZ R196, R0.reuse, R196 ;  /* 0x000000c400c47220 */ /* 0x040fe40000410000 */
[C---:B------:R-:W-:Y:S01]  /*fd60*/  FMUL.FTZ R197, R0.reuse, R197 ;  /* 0x000000c500c57220 */ /* 0x040fe20000410000 */
[----:B------:R-:W5:Y:S01]  /*fd70*/  @P1 MUFU.LG2 R5, R5 ;  /* 0x0000000500051308 */ /* 0x000f620000000c00 */
        /* <DEDUP_REMOVED lines=21> */
[----:B--2---:R-:W-:Y:S02]  /*fed0*/  @P3 FMUL.FTZ R9, R7, 0.69314718246459960938 ;  /* 0x3f31721807093820 */ /* 0x004fe40000410000 */
[C---:B---3--:R-:W-:Y:S02]  /*fee0*/  FMUL.FTZ R178, R3.reuse, R178 ;  /* 0x000000b203b27220 */ /* 0x048fe40000410000 */
[----:B------:R-:W-:Y:S01]  /*fef0*/  @P3 FMUL.FTZ R7, R0, c[0x0][0x2d0] ;  /* 0x0000b40000073a20 */ /* 0x000fe20000410000 */
[----:B------:R-:W-:Y:S01]  /*ff00*/  MOV R0, RZ ;  /* 0x000000ff00007202 */ /* 0x000fe20000000f00 */
[C---:B------:R-:W-:Y:S02]  /*ff10*/  FMUL.FTZ R179, R3.reuse, R179 ;  /* 0x000000b303b37220 */ /* 0x040fe40000410000 */
[----:B------:R-:W-:-:S02]  /*ff20*/  FMUL.FTZ R182, R3, R182 ;  /* 0x000000b603b67220 */ /* 0x000fc40000410000 */
[C---:B------:R-:W-:Y:S01]  /*ff30*/  FMUL.FTZ R183, R3.reuse, R183 ;  /* 0x000000b703b77220 */ /* 0x040fe20000410000 */
[----:B------:R-:W2:Y:S01]  /*ff40*/  @P0 MUFU.RCP R0, R4 ;  /* 0x0000000400000308 */ /* 0x000ea20000001000 */
        /* <DEDUP_REMOVED lines=28> */
[----:B------:R-:W-:Y:S01]  /*10110*/  @P2 MOV R3, 0x3f317218 ;  /* 0x3f31721800032802 */ /* 0x000fe20000000f00 */
[----:B-1----:R-:W-:-:S02]  /*10120*/  FMUL.FTZ R172, R2, R172 ;  /* 0x000000ac02ac7220 */ /* 0x002fc40000410000 */
        /* <DEDUP_REMOVED lines=31> */
[----:B------:R1:W3:Y:S01]  /*10320*/  @P0 MUFU.LG2 R2, R4 ;  /* 0x0000000400020308 */ /* 0x0002e20000000c00 */
[----:B----4-:R-:W-:Y:S02]  /*10330*/  @P2 FMUL.FTZ R8, R6, 0.69314718246459960938 ;  /* 0x3f31721806082820 */ /* 0x010fe40000410000 */
[----:B------:R-:W-:Y:S02]  /*10340*/  @P2 FMUL.FTZ R6, R3, c[0x0][0x2d0] ;  /* 0x0000b40003062a20 */ /* 0x000fe40000410000 */
[----:B-----5:R-:W-:Y:S02]  /*10350*/  @P1 FMUL.FTZ R5, R5, 0.69314718246459960938 ;  /* 0x3f31721805051820 */ /* 0x020fe40000410000 */
[----:B------:R-:W-:Y:S02]  /*10360*/  @P1 FMUL.FTZ R3, R10, c[0x0][0x2d0] ;  /* 0x0000b4000a031a20 */ /* 0x000fe40000410000 */
[----:B--2---:R-:W-:-:S02]  /*10370*/  FMUL.FTZ R174, R0, R174 ;  /* 0x000000ae00ae7220 */ /* 0x004fc40000410000 */
[----:B------:R-:W-:Y:S01]  /*10380*/  @P1 FFMA.FTZ R23, R3, R134, R5 ;  /* 0x0000008603171223 */ /* 0x000fe20000010005 */
[----:B------:R-:W-:Y:S01]  /*10390*/  @P0 MOV R3, 0x3f317218 ;  /* 0x3f31721800030802 */ /* 0x000fe20000000f00 */
[C---:B------:R-:W-:Y:S02]  /*103a0*/  FMUL.FTZ R175, R0.reuse, R175 ;  /* 0x000000af00af7220 */ /* 0x040fe40000410000 */
[----:B------:R-:W-:Y:S01]  /*103b0*/  FMUL.FTZ R170, R0, R170 ;  /* 0x000000aa00aa7220 */ /* 0x000fe20000410000 */
[----:B-1----:R-:W-:Y:S01]  /*103c0*/  MOV R4, 0x1 ;  /* 0x0000000100047802 */ /* 0x002fe20000000f00 */
[----:B---3--:R-:W-:Y:S02]  /*103d0*/  @P0 FMUL.FTZ R2, R2, 0.69314718246459960938 ;  /* 0x3f31721802020820 */ /* 0x008fe40000410000 */
        /* <DEDUP_REMOVED lines=30> */
[----:B------:R-:W-:Y:S01]  /*105c0*/  PRMT R0, R4, 0x7610, R0 ;  /* 0x0000761004007816 */ /* 0x000fe20000000000 */
[----:B------:R-:W-:Y:S02]  /*105d0*/  @P3 FFMA.FTZ R21, R7, R136, R9 ;  /* 0x0000008807153223 */ /* 0x000fe40000010009 */
[----:B------:R-:W-:-:S02]  /*105e0*/  @P2 FFMA.FTZ R22, R6, R135, R8 ;  /* 0x0000008706162223 */ /* 0x000fc40000010008 */
[----:B------:R-:W-:Y:S02]  /*105f0*/  @P0 FFMA.FTZ R20, R3, R133, R2 ;  /* 0x0000008503140223 */ /* 0x000fe40000010002 */
.L_x_1203:
[----:B--2---:R2:W5:Y:S01]  /*10600*/  LDL R7, [R1+0xb0] ;  /* 0x0000b00001077983 */ /* 0x0045620000100800 */
[----:B------:R-:W-:Y:S03]  /*10610*/  BSSY B0, `(.L_x_1258) ;  /* 0x0000012000007945 */ /* 0x000fe60003800000 */
[----:B-1----:R-:W1:Y:S02]  /*10620*/  S2R R6, SR_TID.X ;  /* 0x0000000000067919 */ /* 0x002e640000002100 */
[----:B-1----:R-:W-:-:S13]  /*10630*/  LOP3.LUT P0, RZ, R6, 0x7f, RZ, 0xc0, !PT ;  /* 0x0000007f06ff7812 */ /* 0x002fda000780c0ff */
[----:B------:R-:W-:Y:S05]  /*10640*/  @P0 BRA `(.L_x_1259) ;  /* 0x000000e000000947 */ /* 0x000fea0003800000 */
[----:B--2---:R-:W1:Y:S01]  /*10650*/  S2R R4, SR_LANEID ;  /* 0x0000000000047919 */ /* 0x004e620000000000 */
[----:B------:R-:W-:Y:S01]  /*10660*/  VOTEU.ANY UR4, UPT, PT ;  /* 0x0000000000047886 */ /* 0x000fe200038e0100 */
[----:B------:R-:W-:Y:S01]  /*10670*/  IMAD.MOV.U32 R5, RZ, RZ, c[0x0][0x584] ;  /* 0x00016100ff057624 */ /* 0x000fe200078e00ff */
[----:B------:R-:W1:Y:S08]  /*10680*/  FLO.U32 R3, UR4 ;  /* 0x0000000400037d00 */ /* 0x000e7000080e0000 */
[----:B------:R-:W2:Y:S01]  /*10690*/  POPC R2, UR4 ;  /* 0x0000000400027d09 */ /* 0x000ea20008000000 */
[----:B-1----:R-:W-:Y:S01]  /*106a0*/  ISETP.EQ.U32.AND P0, PT, R3, R4, PT ;  /* 0x000000040300720c */ /* 0x002fe20003f02070 */
[----:B------:R-:W-:-:S12]  /*106b0*/  IMAD.MOV.U32 R4, RZ, RZ, c[0x0][0x580] ;  /* 0x00016000ff047624 */ /* 0x000fd800078e00ff */
[----:B--2---:R1:W2:Y:S04]  /*106c0*/  @P0 ATOMG.E.ADD.STRONG.GPU PT, R2, [R4.64], R2 ;  /* 0x00000002040209a8 */ /* 0x0042a800081ee1c8 */
[----:B-1----:R-:W1:Y:S04]  /*106d0*/  S2R R4, SR_LTMASK ;  /* 0x0000000000047919 */ /* 0x002e680000003900 */
[----:B--2---:R1:W2:Y:S02]  /*106e0*/  SHFL.IDX PT, R3, R2, R3, 0x1f ;  /* 0x00001f0302037589 */ /* 0x0042a400000e0000 */
[----:B-1----:R-:W-:-:S06]  /*106f0*/  LOP3.LUT R2, R4, UR4, RZ, 0xc0, !PT ;  /* 0x0000000404027c12 */ /* 0x002fcc000f8ec0ff */
[----:B------:R-:W2:Y:S02]  /*10700*/  POPC R2, R2 ;  /* 0x0000000200027309 */ /* 0x000ea40000000000 */
[----:B--2--5:R-:W-:-:S05]  /*10710*/  IADD3 R7, R3, c[0x0][0xc], R2 ;  /* 0x0000030003077a10 */ /* 0x024fca0007ffe002 */
[----:B------:R1:W-:Y:S02]  /*10720*/  STL [R1+0xb0], R7 ;  /* 0x0000b00701007387 */ /* 0x0003e40000100800 */
.L_x_1259:
[----:B--2---:R-:W-:Y:S05]  /*10730*/  BSYNC B0 ;  /* 0x0000000000007941 */ /* 0x004fea0003800000 */
.L_x_1258:
        /* <DEDUP_REMOVED lines=8> */
[----:B------:R2:W-:Y:S01]  /*107c0*/  STL [R1+0x10], RZ ;  /* 0x000010ff01007387 */ /* 0x0005e20000100800 */
[----:B------:R-:W-:Y:S01]  /*107d0*/  SHF.R.S32.HI R2, RZ, 0x1f, R6 ;  /* 0x0000001fff027819 */ /* 0x000fe20000011406 */
[----:B------:R-:W-:-:S03]  /*107e0*/  IMAD.MOV.U32 R3, RZ, RZ, 0x1f ;  /* 0x0000001fff037424 */ /* 0x000fc600078e00ff */
[----:B------:R-:W-:-:S04]  /*107f0*/  LEA.HI R2, R2, R6, RZ, 0x7 ;  /* 0x0000000602027211 */ /* 0x000fc800078f38ff */
[----:B------:R-:W-:-:S05]  /*10800*/  SHF.R.S32.HI R2, RZ, 0x7, R2 ;  /* 0x00000007ff027819 */ /* 0x000fca0000011402 */
[----:B------:R-:W-:Y:S01]  /*10810*/  IMAD.MOV.U32 R143, RZ, RZ, R2 ;  /* 0x000000ffff8f7224 */ /* 0x000fe200078e0002 */
[----:B------:R-:W-:Y:S02]  /*10820*/  MOV R2, 0x10840 ;  /* 0x0001084000027802 */ /* 0x000fe40000000f00 */
[----:B-12---:R-:W-:Y:S05]  /*10830*/  CALL.REL.NOINC `($__internal_19_$__cuda_sm70_shflsync_idx_p) ;  /* 0x00005fb000007944 */ /* 0x006fea0003c00000 */
.L_x_1262:
[----:B------:R-:W2:Y:S04]  /*10840*/  LDL.LU R3, [R1+0x68] ;  /* 0x0000680001037983 */ /* 0x000ea80000300800 */
[----:B------:R-:W3:Y:S04]  /*10850*/  LDL R8, [R1+0xfc] ;  /* 0x0000fc0001087983 */ /* 0x000ee80000100800 */
[----:B------:R-:W4:Y:S04]  /*10860*/  LDL.LU R13, [R1+0x64] ;  /* 0x00006400010d7983 */ /* 0x000f280000300800 */
[----:B------:R-:W3:Y:S04]  /*10870*/  LDL.LU R16, [R1+0x6c] ;  /* 0x00006c0001107983 */ /* 0x000ee80000300800 */
[----:B------:R-:W3:Y:S01]  /*10880*/  LDL.LU R15, [R1+0xac] ;  /* 0x0000ac00010f7983 */ /* 0x000ee20000300800 */
[----:B-1----:R-:W-:-:S03]  /*10890*/  IMAD.MOV.U32 R7, RZ, RZ, 0x1 ;  /* 0x00000001ff077424 */ /* 0x002fc600078e00ff */
[----:B------:R-:W4:Y:S02]  /*108a0*/  LDL R14, [R1+0x100] ;  /* 0x00010000010e7983 */ /* 0x000f240000100800 */
[----:B------:R-:W-:Y:S02]  /*108b0*/  ISETP.NE.AND P0, PT, R7, c[0x0][0x4e8], PT ;  /* 0x00013a0007007a0c */ /* 0x000fe40003f05270 */
        /* <DEDUP_REMOVED lines=32> */
[----:B------:R-:W-:-:S02]  /*10ac0*/  ULDC UR5, c[0x0][0x4e8] ;  /* 0x00013a0000057ab9 */ /* 0x000fc40000000800 */
[----:B------:R-:W-:Y:S02]  /*10ad0*/  ULDC UR4, c[0x0][0x388] ;  /* 0x0000e20000047ab9 */ /* 0x000fe40000000800 */
[----:B------:R-:W-:Y:S01]  /*10ae0*/  UIMAD UR4, UR5, UR4, URZ ;  /* 0x00000004050472a4 */ /* 0x000fe2000f8e023f */
[----:B------:R-:W-:Y:S01]  /*10af0*/  BSSY B0, `(.L_x_1263) ;  /* 0x000009e000007945 */ /* 0x000fe20003800000 */
[----:B--2--5:R-:W-:Y:S01]  /*10b00*/  SHF.R.S32.HI R0, RZ, 0x1f, R3 ;  /* 0x0000001fff007819 */ /* 0x024fe20000011403 */
[----:B------:R-:W-:-:S04]  /*10b10*/  IMAD.WIDE.U32 R4, R3, c[0x0][0x4d0], RZ ;  /* 0x0001340003047a25 */ /* 0x000fc800078e00ff */
[C---:B------:R-:W-:Y:S02]  /*10b20*/  IMAD R2, R0.reuse, c[0x0][0x4d0], RZ ;  /* 0x0001340000027a24 */ /* 0x040fe400078e02ff */
[----:B------:R-:W-:Y:S02]  /*10b30*/  IMAD R0, R0, c[0x0][0x438], RZ ;  /* 0x00010e0000007a24 */ /* 0x000fe400078e02ff */
[C---:B------:R-:W-:Y:S02]  /*10b40*/  IMAD R6, R3.reuse, c[0x0][0x4d4], R2 ;  /* 0x0001350003067a24 */ /* 0x040fe400078e0202 */
[C---:B------:R-:W-:Y:S02]  /*10b50*/  IMAD R0, R3.reuse, c[0x0][0x43c], R0 ;  /* 0x00010f0003007a24 */ /* 0x040fe400078e0200 */
[----:B------:R-:W-:-:S04]  /*10b60*/  IMAD.WIDE.U32 R2, R3, c[0x0][0x438], RZ ;  /* 0x00010e0003027a25 */ /* 0x000fc800078e00ff */
[----:B---3--:R-:W-:Y:S01]  /*10b70*/  IMAD.IADD R8, R8, 0x1, R15 ;  /* 0x0000000108087824 */ /* 0x008fe200078e020f */
[----:B------:R-:W-:Y:S01]  /*10b80*/  IADD3 R3, R3, R0, RZ ;  /* 0x0000000003037210 */ /* 0x000fe20007ffe0ff */
[----:B------:R-:W-:Y:S01]  /*10b90*/  IMAD.IADD R5, R5, 0x1, R6 ;  /* 0x0000000105057824 */ /* 0x000fe200078e0206 */
[----:B----4-:R-:W-:Y:S01]  /*10ba0*/  SHF.R.S32.HI R0, RZ, 0x1f, R13 ;  /* 0x0000001fff007819 */ /* 0x010fe2000001140d */
[----:B------:R-:W-:-:S04]  /*10bb0*/  @P0 IMAD.HI.U32 R10, R8, c[0x0][0x4ec], RZ ;  /* 0x00013b00080a0a27 */ /* 0x000fc800078e00ff */
[C---:B------:R-:W-:Y:S02]  /*10bc0*/  IMAD R7, R0.reuse, c[0x0][0x4d8], RZ ;  /* 0x0001360000077a24 */ /* 0x040fe400078e02ff */
[----:B------:R-:W-:Y:S01]  /*10bd0*/  IMAD R6, R0, c[0x0][0x440], RZ ;  /* 0x0001100000067a24 */ /* 0x000fe200078e02ff */
[----:B------:R-:W-:Y:S01]  /*10be0*/  MOV R0, R8 ;  /* 0x0000000800007202 */ /* 0x000fe20000000f00 */
[C---:B------:R-:W-:Y:S01]  /*10bf0*/  IMAD R11, R13.reuse, c[0x0][0x4dc], R7 ;  /* 0x000137000d0b7a24 */ /* 0x040fe200078e0207 */
[----:B------:R-:W-:Y:S01]  /*10c00*/  @P0 SHF.R.U32.HI R0, RZ, c[0x0][0x4f0], R10 ;  /* 0x00013c00ff000a19 */ /* 0x000fe2000001160a */
[----:B------:R-:W-:-:S04]  /*10c10*/  IMAD.WIDE.U32 R4, R13, c[0x0][0x4d8], R4 ;  /* 0x000136000d047a25 */ /* 0x000fc800078e0004 */
[----:B------:R-:W-:Y:S01]  /*10c20*/  IMAD R12, R13, c[0x0][0x444], R6 ;  /* 0x000111000d0c7a24 */ /* 0x000fe200078e0206 */
[----:B------:R-:W-:Y:S01]  /*10c30*/  SHF.R.S32.HI R6, RZ, 0x1f, R16 ;  /* 0x0000001fff067819 */ /* 0x000fe20000011410 */
[----:B------:R-:W-:Y:S01]  /*10c40*/  @P0 IMAD.HI.U32 R7, R8, c[0x0][0x4ec], RZ ;  /* 0x00013b0008070a27 */ /* 0x000fe200078e00ff */
[----:B------:R-:W-:Y:S02]  /*10c50*/  IADD3 R5, R5, R11, RZ ;  /* 0x0000000b05057210 */ /* 0x000fe40007ffe0ff */
[----:B------:R-:W-:Y:S01]  /*10c60*/  IADD3 R10, -R0, RZ, RZ ;  /* 0x000000ff000a7210 */ /* 0x000fe20007ffe1ff */
[----:B------:R-:W-:Y:S01]  /*10c70*/  IMAD.MOV.U32 R9, RZ, RZ, R8 ;  /* 0x000000ffff097224 */ /* 0x000fe200078e0008 */
[----:B------:R-:W-:Y:S01]  /*10c80*/  @P0 SHF.R.U32.HI R9, RZ, c[0x0][0x4f0], R7 ;  /* 0x00013c00ff090a19 */ /* 0x000fe20000011607 */
[----:B------:R-:W-:-:S04]  /*10c90*/  IMAD.WIDE.U32 R2, R13, c[0x0][0x440], R2 ;  /* 0x000110000d027a25 */ /* 0x000fc800078e0002 */
[C---:B------:R-:W-:Y:S02]  /*10ca0*/  IMAD R7, R6.reuse, c[0x0][0x4e0], RZ ;  /* 0x0001380006077a24 */ /* 0x040fe400078e02ff */
[----:B------:R-:W-:Y:S02]  /*10cb0*/  IMAD R6, R6, c[0x0][0x448], RZ ;  /* 0x0001120006067a24 */ /* 0x000fe400078e02ff */
[----:B------:R-:W-:Y:S02]  /*10cc0*/  IMAD R10, R10, c[0x0][0x4e8], R8 ;  /* 0x00013a000a0a7a24 */ /* 0x000fe400078e0208 */
[----:B------:R-:W-:Y:S01]  /*10cd0*/  IMAD.WIDE.U32 R4, R16, c[0x0][0x4e0], R4 ;  /* 0x0001380010047a25 */ /* 0x000fe200078e0004 */
[----:B------:R-:W-:-:S03]  /*10ce0*/  SHF.R.S32.HI R11, RZ, 0x1f, R0 ;  /* 0x0000001fff0b7819 */ /* 0x000fc60000011400 */
[----:B------:R-:W-:Y:S02]  /*10cf0*/  IMAD.IADD R3, R3, 0x1, R12 ;  /* 0x0000000103037824 */ /* 0x000fe400078e020c */
[C---:B------:R-:W-:Y:S01]  /*10d00*/  IMAD R12, R16.reuse, c[0x0][0x44c], R6 ;  /* 0x00011300100c7a24 */ /* 0x040fe200078e0206 */
[----:B------:R-:W-:Y:S01]  /*10d10*/  SHF.R.S32.HI R6, RZ, 0x1f, R9 ;  /* 0x0000001fff067819 */ /* 0x000fe20000011409 */
[----:B------:R-:W-:Y:S01]  /*10d20*/  IMAD R13, R16, c[0x0][0x4e4], R7 ;  /* 0x00013900100d7a24 */ /* 0x000fe200078e0207 */
[----:B------:R-:W-:Y:S02]  /*10d30*/  SHF.R.S32.HI R7, RZ, 0x1f, R10 ;  /* 0x0000001fff077819 */ /* 0x000fe4000001140a */
[----:B------:R-:W-:Y:S01]  /*10d40*/  IADD3 R4, P0, R0, R4, RZ ;  /* 0x0000000400047210 */ /* 0x000fe20007f1e0ff */
[----:B------:R-:W-:-:S03]  /*10d50*/  IMAD.WIDE.U32 R2, R16, c[0x0][0x448], R2 ;  /* 0x0001120010027a25 */ /* 0x000fc600078e0002 */
[----:B------:R-:W-:Y:S01]  /*10d60*/  IADD3.X R5, R11, R5, R13, P0, !PT ;  /* 0x000000050b057210 */ /* 0x000fe200007fe40d */
[----:B------:R-:W-:Y:S02]  /*10d70*/  IMAD R0, R6, c[0x0][0x430], RZ ;  /* 0x00010c0006007a24 */ /* 0x000fe400078e02ff */
[----:B------:R-:W-:Y:S02]  /*10d80*/  IMAD R6, R7, c[0x0][0x4c8], RZ ;  /* 0x0001320007067a24 */ /* 0x000fe400078e02ff */
[----:B------:R-:W-:Y:S02]  /*10d90*/  IMAD.IADD R3, R3, 0x1, R12 ;  /* 0x0000000103037824 */ /* 0x000fe400078e020c */
[C---:B------:R-:W-:Y:S02]  /*10da0*/  IMAD R12, R10.reuse, c[0x0][0x4cc], R6 ;  /* 0x000133000a0c7a24 */ /* 0x040fe400078e0206 */
[----:B------:R-:W-:-:S04]  /*10db0*/  IMAD.WIDE.U32 R4, R10, c[0x0][0x4c8], R4 ;  /* 0x000132000a047a25 */ /* 0x000fc800078e0004 */
[C---:B------:R-:W-:Y:S01]  /*10dc0*/  IMAD R11, R9.reuse, c[0x0][0x434], R0 ;  /* 0x00010d00090b7a24 */ /* 0x040fe200078e0200 */
[C---:B------:R-:W-:Y:S01]  /*10dd0*/  IADD3 R0, -R9.reuse, RZ, RZ ;  /* 0x000000ff09007210 */ /* 0x040fe20007ffe1ff */
[----:B------:R-:W-:Y:S01]  /*10de0*/  IMAD.WIDE.U32 R6, R9, c[0x0][0x430], R2 ;  /* 0x00010c0009067a25 */ /* 0x000fe200078e0002 */
[----:B------:R-:W-:Y:S02]  /*10df0*/  IADD3 R3, R5, R12, RZ ;  /* 0x0000000c05037210 */ /* 0x000fe40007ffe0ff */
[----:B------:R-:W-:Y:S01]  /*10e00*/  LEA R2, P0, R4, c[0x0][0x4a8], 0x2 ;  /* 0x00012a0004027a11 */ /* 0x000fe200078010ff */
[----:B------:R-:W-:-:S03]  /*10e10*/  IMAD R5, R0, c[0x0][0x4e8], R8 ;  /* 0x00013a0000057a24 */ /* 0x000fc600078e0208 */
[----:B------:R-:W-:Y:S01]  /*10e20*/  LEA.HI.X R0, R4, c[0x0][0x4ac], R3, 0x2, P0 ;  /* 0x00012b0004007a11 */ /* 0x000fe200000f1403 */
[----:B------:R-:W-:Y:S02]  /*10e30*/  IMAD.IADD R3, R14, 0x1, R15 ;  /* 0x000000010e037824 */ /* 0x000fe400078e020f */
[----:B------:R-:W2:Y:S01]  /*10e40*/  S2R R14, SR_TID.X ;  /* 0x00000000000e7919 */ /* 0x000ea20000002100 */
[----:B------:R-:W-:-:S03]  /*10e50*/  IMAD.IADD R7, R7, 0x1, R11 ;  /* 0x0000000107077824 */ /* 0x000fc600078e020b */
[----:B------:R-:W-:Y:S04]  /*10e60*/  SHFL.IDX PT, R12, R2, RZ, 0x1c1f ;  /* 0x001c1fff020c7589 */ /* 0x000fe800000e0000 */
[----:B------:R-:W3:Y:S04]  /*10e70*/  SHFL.IDX PT, R13, R0, RZ, 0x1c1f ;  /* 0x001c1fff000d7589 */ /* 0x000ee800000e0000 */
[----:B------:R-:W-:Y:S01]  /*10e80*/  SHFL.IDX PT, R10, R2, 0x1, 0x1c1f ;  /* 0x003c1f00020a7f89 */ /* 0x000fe200000e0000 */
[----:B--2---:R-:W-:-:S04]  /*10e90*/  SHF.R.S32.HI R16, RZ, 0x1f, R14 ;  /* 0x0000001fff107819 */ /* 0x004fc8000001140e */
[----:B------:R-:W-:Y:S01]  /*10ea0*/  LEA.HI R16, R16, R14, RZ, 0x5 ;  /* 0x0000000e10107211 */ /* 0x000fe200078f28ff */
[----:B------:R-:W2:Y:S03]  /*10eb0*/  SHFL.IDX PT, R11, R0, 0x1, 0x1c1f ;  /* 0x003c1f00000b7f89 */ /* 0x000ea600000e0000 */
[----:B------:R-:W-:-:S04]  /*10ec0*/  LOP3.LUT R16, R16, 0xffffffe0, RZ, 0xc0, !PT ;  /* 0xffffffe010107812 */ /* 0x000fc800078ec0ff */
[----:B------:R-:W-:Y:S02]  /*10ed0*/  IADD3 R16, -R16, R14, RZ ;  /* 0x0000000e10107210 */ /* 0x000fe40007ffe1ff */
[C---:B------:R-:W-:Y:S02]  /*10ee0*/  IADD3 R17, R3.reuse, 0x8, RZ ;  /* 0x0000000803117810 */ /* 0x040fe40007ffe0ff */
[----:B------:R-:W-:Y:S02]  /*10ef0*/  LOP3.LUT P1, RZ, R16, 0x3, RZ, 0xc0, !PT ;  /* 0x0000000310ff7812 */ /* 0x000fe4000782c0ff */
[----:B------:R-:W-:Y:S01]  /*10f00*/  SHF.R.S32.HI R4, RZ, 0x1f, R5 ;  /* 0x0000001fff047819 */ /* 0x000fe20000011405 */
[----:B------:R-:W-:Y:S01]  /*10f10*/  SHFL.IDX PT, R8, R2, 0x2, 0x1c1f ;  /* 0x005c1f0002087f89 */ /* 0x000fe200000e0000 */
[----:B------:R-:W-:Y:S02]  /*10f20*/  ISETP.GE.OR P4, PT, R3, UR4, P1 ;  /* 0x0000000403007c0c */ /* 0x000fe40008f86670 */
[----:B------:R-:W-:Y:S01]  /*10f30*/  ISETP.GE.OR P3, PT, R17, UR4, P1 ;  /* 0x0000000411007c0c */ /* 0x000fe20008f66670 */
[----:B------:R-:W4:Y:S04]  /*10f40*/  SHFL.IDX PT, R9, R0, 0x2, 0x1c1f ;  /* 0x005c1f0000097f89 */ /* 0x000f2800000e0000 */
[----:B------:R-:W-:Y:S04]  /*10f50*/  SHFL.IDX PT, R14, R2, 0x3, 0x1c1f ;  /* 0x007c1f00020e7f89 */ /* 0x000fe800000e0000 */
[----:B------:R1:W4:Y:S01]  /*10f60*/  SHFL.IDX PT, R15, R0, 0x3, 0x1c1f ;  /* 0x007c1f00000f7f89 */ /* 0x00032200000e0000 */
[----:B------:R-:W-:-:S03]  /*10f70*/  IADD3 R16, R3, 0x40, RZ ;  /* 0x0000004003107810 */ /* 0x000fc60007ffe0ff */
[----:B---3--:R3:W-:Y:S01]  /*10f80*/  @!P4 ST.E [R12.64], R21 ;  /* 0x000000150c00c985 */ /* 0x0087e2000c101908 */
[----:B------:R-:W-:-:S03]  /*10f90*/  ISETP.GE.OR P2, PT, R16, UR4, P1 ;  /* 0x0000000410007c0c */ /* 0x000fc60008f46670 */
[----:B--2---:R3:W-:Y:S01]  /*10fa0*/  @!P3 ST.E [R10.64], R22 ;  /* 0x000000160a00b985 */ /* 0x0047e2000c101908 */
[----:B------:R-:W-:Y:S01]  /*10fb0*/  ISETP.GE.AND P3, PT, R3, UR4, PT ;  /* 0x0000000403007c0c */ /* 0x000fe2000bf66270 */
[----:B-1----:R-:W-:-:S04]  /*10fc0*/  IMAD R0, R4, c[0x0][0x428], RZ ;  /* 0x00010a0004007a24 */ /* 0x002fc800078e02ff */
[C---:B------:R-:W-:Y:S02]  /*10fd0*/  IMAD R0, R5.reuse, c[0x0][0x42c], R0 ;  /* 0x00010b0005007a24 */ /* 0x040fe400078e0200 */
[----:B------:R-:W-:Y:S01]  /*10fe0*/  IMAD.WIDE.U32 R4, R5, c[0x0][0x428], R6 ;  /* 0x00010a0005047a25 */ /* 0x000fe200078e0006 */
[----:B------:R-:W-:-:S04]  /*10ff0*/  IADD3 R6, R3, 0x48, RZ ;  /* 0x0000004803067810 */ /* 0x000fc80007ffe0ff */
[----:B------:R-:W-:Y:S02]  /*11000*/  ISETP.GE.OR P1, PT, R6, UR4, P1 ;  /* 0x0000000406007c0c */ /* 0x000fe40008f26670 */
[----:B------:R-:W-:Y:S02]  /*11010*/  IADD3 R0, R5, R0, RZ ;  /* 0x0000000005007210 */ /* 0x000fe40007ffe0ff */
[C---:B------:R-:W-:Y:S01]  /*11020*/  LEA R19, P0, R4.reuse, c[0x0][0x400], 0x2 ;  /* 0x0001000004137a11 */ /* 0x040fe200078010ff */
[----:B----4-:R3:W-:Y:S03]  /*11030*/  @!P2 ST.E [R8.64], R23 ;  /* 0x000000170800a985 */ /* 0x0107e6000c101908 */
[----:B------:R-:W-:Y:S02]  /*11040*/  LEA.HI.X R18, R4, c[0x0][0x404], R0, 0x2, P0 ;  /* 0x0001010004127a11 */ /* 0x000fe400000f1400 */
[----:B------:R3:W1:Y:S01]  /*11050*/  SHFL.IDX PT, R0, R19, RZ, 0x1c1f ;  /* 0x001c1fff13007589 */ /* 0x00066200000e0000 */
[----:B------:R-:W-:-:S02]  /*11060*/  ISETP.GE.AND P2, PT, R17, UR4, PT ;  /* 0x0000000411007c0c */ /* 0x000fc4000bf46270 */
[----:B------:R-:W-:Y:S01]  /*11070*/  ISETP.GE.AND P0, PT, R6, UR4, PT ;  /* 0x0000000406007c0c */ /* 0x000fe2000bf06270 */
[----:B------:R3:W-:Y:S01]  /*11080*/  @!P1 ST.E [R14.64], R20 ;  /* 0x000000140e009985 */ /* 0x0007e2000c101908 */
[----:B------:R-:W-:-:S03]  /*11090*/  ISETP.GE.AND P1, PT, R16, UR4, PT ;  /* 0x0000000410007c0c */ /* 0x000fc6000bf26270 */
[----:B------:R3:W2:Y:S01]  /*110a0*/  SHFL.IDX PT, R2, R18, RZ, 0x1c1f ;  /* 0x001c1fff12027589 */ /* 0x0006a200000e0000 */
[----:B------:R-:W-:Y:S05]  /*110b0*/  @P3 BRA `(.L_x_1264) ;  /* 0x0000041000003947 */ /* 0x000fea0003800000 */
[----:B------:R-:W-:Y:S02]  /*110c0*/  ISETP.GE.AND P5, PT, R55, c[0x0][0x3c8], PT ;  /* 0x0000f20037007a0c */ /* 0x000fe40003fa6270 */
[----:B------:R-:W-:Y:S02]  /*110d0*/  ISETP.GE.AND P4, PT, R53, c[0x0][0x3c8], PT ;  /* 0x0000f20035007a0c */ /* 0x000fe40003f86270 */
[----:B------:R-:W-:-:S09]  /*110e0*/  ISETP.GE.AND P6, PT, R29, c[0x0][0x3c8], PT ;  /* 0x0000f2001d007a0c */ /* 0x000fd20003fc6270 */
[----:B-1----:R-:W-:-:S04]  /*110f0*/  @!P5 LEA R4, P3, R55, R0, 0x2 ;  /* 0x000000003704d211 */ /* 0x002fc800078610ff */
[----:B--2---:R-:W-:Y:S02]  /*11100*/  @!P5 LEA.HI.X R5, R55, R2, R56, 0x2, P3 ;  /* 0x000000023705d211 */ /* 0x004fe400018f1438 */
[----:B------:R-:W-:-:S03]  /*11110*/  ISETP.GE.AND P3, PT, R51, c[0x0][0x3c8], PT ;  /* 0x0000f20033007a0c */ /* 0x000fc60003f66270 */
[----:B------:R1:W-:Y:S02]  /*11120*/  @!P5 ST.E.64 [R4.64], R176 ;  /* 0x000000b00400d985 */ /* 0x0003e4000c101b08 */
[----:B-1----:R-:W-:-:S04]  /*11130*/  @!P4 LEA R4, P5, R53, R0, 0x2 ;  /* 0x000000003504c211 */ /* 0x002fc800078a10ff */
[----:B------:R-:W-:Y:S02]  /*11140*/  @!P4 LEA.HI.X R5, R53, R2, R54, 0x2, P5 ;  /* 0x000000023505c211 */ /* 0x000fe400028f1436 */
        /* <DEDUP_REMOVED lines=41> */
[----:B------:R1:W-:Y:S01]  /*113e0*/  @!P3 ST.E.64 [R4.64], R96 ;  /* 0x000000600400b985 */ /* 0x0003e2000c101b08 */
[----:B---3--:R-:W-:-:S04]  /*113f0*/  @!P5 LEA R10, P3, R31, R0, 0x2 ;  /* 0x000000001f0ad211 */ /* 0x008fc800078610ff */
[----:B------:R-:W-:Y:S02]  /*11400*/  @!P5 LEA.HI.X R11, R31, R2, R32, 0x2, P3 ;  /* 0x000000021f0bd211 */ /* 0x000fe400018f1420 */
[----:B------:R-:W-:Y:S02]  /*11410*/  ISETP.GE.AND P5, PT, R27, c[0x0][0x3c8], PT ;  /* 0x0000f2001b007a0c */ /* 0x000fe40003fa6270 */
[----:B------:R-:W-:-:S04]  /*11420*/  @!P6 LEA R8, P3, R29, R0, 0x2 ;  /* 0x000000001d08e211 */ /* 0x000fc800078610ff */
[----:B------:R-:W-:-:S07]  /*11430*/  @!P6 LEA.HI.X R9, R29, R2, R30, 0x2, P3 ;  /* 0x000000021d09e211 */ /* 0x000fce00018f141e */
[----:B------:R-:W-:-:S04]  /*11440*/  @!P5 LEA R6, P3, R27, R0, 0x2 ;  /* 0x000000001b06d211 */ /* 0x000fc800078610ff */
[----:B------:R-:W-:Y:S02]  /*11450*/  @!P5 LEA.HI.X R7, R27, R2, R28, 0x2, P3 ;  /* 0x000000021b07d211 */ /* 0x000fe400018f141c */
[----:B-1----:R-:W-:-:S04]  /*11460*/  @!P4 LEA R4, P3, R25, R0, 0x2 ;  /* 0x000000001904c211 */ /* 0x002fc800078610ff */
[----:B------:R-:W-:Y:S02]  /*11470*/  @!P4 LEA.HI.X R5, R25, R2, R26, 0x2, P3 ;  /* 0x000000021905c211 */ /* 0x000fe400018f141a */
[----:B------:R-:W-:-:S13]  /*11480*/  ISETP.GE.AND P3, PT, R31, c[0x0][0x3c8], PT ;  /* 0x0000f2001f007a0c */ /* 0x000fda0003f66270 */
[----:B------:R1:W-:Y:S04]  /*11490*/  @!P3 ST.E.64 [R10.64], R100 ;  /* 0x000000640a00b985 */ /* 0x0003e8000c101b08 */
[----:B------:R1:W-:Y:S04]  /*114a0*/  @!P6 ST.E.64 [R8.64], R112 ;  /* 0x000000700800e985 */ /* 0x0003e8000c101b08 */
[----:B------:R1:W-:Y:S04]  /*114b0*/  @!P5 ST.E.64 [R6.64], R116 ;  /* 0x000000740600d985 */ /* 0x0003e8000c101b08 */
[----:B------:R1:W-:Y:S02]  /*114c0*/  @!P4 ST.E.64 [R4.64], R128 ;  /* 0x000000800400c985 */ /* 0x0003e4000c101b08 */
.L_x_1264:
[----:B------:R-:W-:Y:S05]  /*114d0*/  BSYNC B0 ;  /* 0x0000000000007941 */ /* 0x000fea0003800000 */
.L_x_1263:
[----:B--2---:R2:W4:Y:S01]  /*114e0*/  SHFL.IDX PT, R2, R18, 0x1, 0x1c1f ;  /* 0x003c1f0012027f89 */ /* 0x00452200000e0000 */
[----:B------:R-:W-:Y:S03]  /*114f0*/  BSSY B0, `(.L_x_1265) ;  /* 0x0000043000007945 */ /* 0x000fe60003800000 */
[----:B-1----:R2:W1:Y:S01]  /*11500*/  SHFL.IDX PT, R0, R19, 0x1, 0x1c1f ;  /* 0x003c1f0013007f89 */ /* 0x00246200000e0000 */
[----:B------:R-:W-:Y:S05]  /*11510*/  @P2 BRA `(.L_x_1266) ;  /* 0x0000040000002947 */ /* 0x000fea0003800000 */
[----:B------:R-:W-:Y:S02]  /*11520*/  ISETP.GE.AND P5, PT, R55, c[0x0][0x3c8], PT ;  /* 0x0000f20037007a0c */ /* 0x000fe40003fa6270 */
[----:B------:R-:W-:-:S02]  /*11530*/  ISETP.GE.AND P2, PT, R53, c[0x0][0x3c8], PT ;  /* 0x0000f20035007a0c */ /* 0x000fc40003f46270 */
[----:B------:R-:W-:-:S09]  /*11540*/  ISETP.GE.AND P3, PT, R51, c[0x0][0x3c8], PT ;  /* 0x0000f20033007a0c */ /* 0x000fd20003f66270 */
[----:B-1----:R-:W-:-:S04]  /*11550*/  @!P5 LEA R4, P4, R55, R0, 0x2 ;  /* 0x000000003704d211 */ /* 0x002fc800078810ff */
[----:B----4-:R-:W-:Y:S02]  /*11560*/  @!P5 LEA.HI.X R5, R55, R2, R56, 0x2, P4 ;  /* 0x000000023705d211 */ /* 0x010fe400020f1438 */
[----:B------:R-:W-:-:S03]  /*11570*/  @!P2 LEA R6, P4, R53, R0, 0x2 ;  /* 0x000000003506a211 */ /* 0x000fc600078810ff */
[----:B------:R1:W-:Y:S01]  /*11580*/  @!P5 ST.E.64 [R4.64], R178 ;  /* 0x000000b20400d985 */ /* 0x0003e2000c101b08 */
[----:B------:R-:W-:Y:S02]  /*11590*/  ISETP.GE.AND P5, PT, R49, c[0x0][0x3c8], PT ;  /* 0x0000f20031007a0c */ /* 0x000fe40003fa6270 */
[----:B------:R-:W-:-:S05]  /*115a0*/  @!P2 LEA.HI.X R7, R53, R2, R54, 0x2, P4 ;  /* 0x000000023507a211 */ /* 0x000fca00020f1436 */
[----:B------:R4:W-:Y:S01]  /*115b0*/  @!P2 ST.E.64 [R6.64], R182 ;  /* 0x000000b60600a985 */ /* 0x0009e2000c101b08 */
[----:B------:R-:W-:Y:S02]  /*115c0*/  ISETP.GE.AND P2, PT, R47, c[0x0][0x3c8], PT ;  /* 0x0000f2002f007a0c */ /* 0x000fe40003f46270 */
[----:B-1----:R-:W-:-:S04]  /*115d0*/  @!P3 LEA R4, P4, R51, R0, 0x2 ;  /* 0x000000003304b211 */ /* 0x002fc800078810ff */
[----:B------:R-:W-:Y:S02]  /*115e0*/  @!P3 LEA.HI.X R5, R51, R2, R52, 0x2, P4 ;  /* 0x000000023305b211 */ /* 0x000fe400020f1434 */
[----:B----4-:R-:W-:-:S03]  /*115f0*/  @!P5 LEA R6, P4, R49, R0, 0x2 ;  /* 0x000000003106d211 */ /* 0x010fc600078810ff */
        /* <DEDUP_REMOVED lines=33> */
[----:B------:R-:W-:Y:S02]  /*11810*/  @!P3 LEA.HI.X R7, R33, R2, R34, 0x2, P4 ;  /* 0x000000022107b211 */ /* 0x000fe400020f1422 */
[----:B------:R-:W-:-:S03]  /*11820*/  ISETP.GE.AND P4, PT, R29, c[0x0][0x3c8], PT ;  /* 0x0000f2001d007a0c */ /* 0x000fc60003f86270 */
[----:B------:R4:W-:Y:S01]  /*11830*/  @!P3 ST.E.64 [R6.64], R98 ;  /* 0x000000620600b985 */ /* 0x0009e2000c101b08 */
[----:B------:R-:W-:Y:S02]  /*11840*/  ISETP.GE.AND P3, PT, R27, c[0x0][0x3c8], PT ;  /* 0x0000f2001b007a0c */ /* 0x000fe40003f66270 */
[----:B-1----:R-:W-:-:S04]  /*11850*/  @!P5 LEA R4, P2, R31, R0, 0x2 ;  /* 0x000000001f04d211 */ /* 0x002fc800078410ff */
[----:B------:R-:W-:Y:S02]  /*11860*/  @!P5 LEA.HI.X R5, R31, R2, R32, 0x2, P2 ;  /* 0x000000021f05d211 */ /* 0x000fe400010f1420 */
[----:B------:R-:W-:-:S03]  /*11870*/  ISETP.GE.AND P2, PT, R25, c[0x0][0x3c8], PT ;  /* 0x0000f20019007a0c */ /* 0x000fc60003f46270 */
[----:B------:R1:W-:Y:S01]  /*11880*/  @!P5 ST.E.64 [R4.64], R102 ;  /* 0x000000660400d985 */ /* 0x0003e2000c101b08 */
[----:B---3--:R-:W-:-:S04]  /*11890*/  @!P4 LEA R8, P5, R29, R0, 0x2 ;  /* 0x000000001d08c211 */ /* 0x008fc800078a10ff */
[----:B------:R-:W-:Y:S02]  /*118a0*/  @!P4 LEA.HI.X R9, R29, R2, R30, 0x2, P5 ;  /* 0x000000021d09c211 */ /* 0x000fe400028f141e */
[----:B----4-:R-:W-:-:S03]  /*118b0*/  @!P3 LEA R6, P5, R27, R0, 0x2 ;  /* 0x000000001b06b211 */ /* 0x010fc600078a10ff */
[----:B------:R3:W-:Y:S01]  /*118c0*/  @!P4 ST.E.64 [R8.64], R114 ;  /* 0x000000720800c985 */ /* 0x0007e2000c101b08 */
[----:B------:R-:W-:-:S05]  /*118d0*/  @!P3 LEA.HI.X R7, R27, R2, R28, 0x2, P5 ;  /* 0x000000021b07b211 */ /* 0x000fca00028f141c */
[----:B------:R3:W-:Y:S01]  /*118e0*/  @!P3 ST.E.64 [R6.64], R118 ;  /* 0x000000760600b985 */ /* 0x0007e2000c101b08 */
[----:B-1----:R-:W-:-:S04]  /*118f0*/  @!P2 LEA R4, P5, R25, R0, 0x2 ;  /* 0x000000001904a211 */ /* 0x002fc800078a10ff */
[----:B------:R-:W-:-:S05]  /*11900*/  @!P2 LEA.HI.X R5, R25, R2, R26, 0x2, P5 ;  /* 0x000000021905a211 */ /* 0x000fca00028f141a */
[----:B------:R3:W-:Y:S04]  /*11910*/  @!P2 ST.E.64 [R4.64], R130 ;  /* 0x000000820400a985 */ /* 0x0007e8000c101b08 */
.L_x_1266:
[----:B------:R-:W-:Y:S05]  /*11920*/  BSYNC B0 ;  /* 0x0000000000007941 */ /* 0x000fea0003800000 */
.L_x_1265:
[----:B----4-:R4:W2:Y:S01]  /*11930*/  SHFL.IDX PT, R2, R18, 0x2, 0x1c1f ;  /* 0x005c1f0012027f89 */ /* 0x0108a200000e0000 */
[----:B------:R-:W-:Y:S03]  /*11940*/  BSSY B0, `(.L_x_1267) ;  /* 0x0000043000007945 */ /* 0x000fe60003800000 */
[----:B-1----:R4:W1:Y:S01]  /*11950*/  SHFL.IDX PT, R0, R19, 0x2, 0x1c1f ;  /* 0x005c1f0013007f89 */ /* 0x00286200000e0000 */
[----:B------:R-:W-:Y:S05]  /*11960*/  @P1 BRA `(.L_x_1268) ;  /* 0x0000040000001947 */ /* 0x000fea0003800000 */
[----:B------:R-:W-:Y:S02]  /*11970*/  ISETP.GE.AND P3, PT, R55, c[0x0][0x3c8], PT ;  /* 0x0000f20037007a0c */ /* 0x000fe40003f66270 */
[----:B------:R-:W-:Y:S02]  /*11980*/  ISETP.GE.AND P5, PT, R53, c[0x0][0x3c8], PT ;  /* 0x0000f20035007a0c */ /* 0x000fe40003fa6270 */
[----:B------:R-:W-:Y:S02]  /*11990*/  ISETP.GE.AND P2, PT, R51, c[0x0][0x3c8], PT ;  /* 0x0000f20033007a0c */ /* 0x000fe40003f46270 */
[----:B------:R-:W-:-:S07]  /*119a0*/  ISETP.GE.AND P1, PT, R49, c[0x0][0x3c8], PT ;  /* 0x0000f20031007a0c */ /* 0x000fce0003f26270 */
[----:B-1-3--:R-:W-:-:S04]  /*119b0*/  @!P3 LEA R4, P4, R55, R0, 0x2 ;  /* 0x000000003704b211 */ /* 0x00afc800078810ff */
[----:B--2---:R-:W-:Y:S02]  /*119c0*/  @!P3 LEA.HI.X R5, R55, R2, R56, 0x2, P4 ;  /* 0x000000023705b211 */ /* 0x004fe400020f1438 */
        /* <DEDUP_REMOVED lines=32> */
[----:B------:R-:W-:-:S03]  /*11bd0*/  @!P5 LEA R8, P4, R37, R0, 0x2 ;  /* 0x000000002508d211 */ /* 0x000fc600078810ff */
[----:B------:R1:W-:Y:S01]  /*11be0*/  @!P3 ST.E.64 [R4.64], R72 ;  /* 0x000000480400b985 */ /* 0x0003e2000c101b08 */
[----:B------:R-:W-:Y:S02]  /*11bf0*/  @!P5 LEA.HI.X R9, R37, R2, R38, 0x2, P4 ;  /* 0x000000022509d211 */ /* 0x000fe400020f1426 */
[----:B------:R-:W-:Y:S02]  /*11c00*/  ISETP.GE.AND P4, PT, R31, c[0x0][0x3c8], PT ;  /* 0x0000f2001f007a0c */ /* 0x000fe40003f86270 */
[C---:B--2---:R-:W-:Y:S01]  /*11c10*/  @!P2 LEA R6, P3, R35.reuse, R0, 0x2 ;  /* 0x000000002306a211 */ /* 0x044fe200078610ff */
[----:B------:R2:W-:Y:S03]  /*11c20*/  @!P5 ST.E.64 [R8.64], R76 ;  /* 0x0000004c0800d985 */ /* 0x0005e6000c101b08 */
        /* <DEDUP_REMOVED lines=8> */
[----:B------:R-:W-:Y:S02]  /*11cb0*/  ISETP.GE.AND P1, PT, R25, c[0x0][0x3c8], PT ;  /* 0x0000f20019007a0c */ /* 0x000fe40003f26270 */
[----:B------:R-:W-:Y:S02]  /*11cc0*/  @!P4 LEA.HI.X R11, R31, R2, R32, 0x2, P5 ;  /* 0x000000021f0bc211 */ /* 0x000fe400028f1420 */
[----:B--2---:R-:W-:-:S03]  /*11cd0*/  @!P3 LEA R8, P5, R29, R0, 0x2 ;  /* 0x000000001d08b211 */ /* 0x004fc600078a10ff */
[----:B------:R2:W-:Y:S01]  /*11ce0*/  @!P4 ST.E.64 [R10.64], R104 ;  /* 0x000000680a00c985 */ /* 0x0005e2000c101b08 */
[----:B------:R-:W-:Y:S02]  /*11cf0*/  @!P3 LEA.HI.X R9, R29, R2, R30, 0x2, P5 ;  /* 0x000000021d09b211 */ /* 0x000fe400028f141e */
[----:B---3--:R-:W-:-:S03]  /*11d00*/  @!P2 LEA R6, P5, R27, R0, 0x2 ;  /* 0x000000001b06a211 */ /* 0x008fc600078a10ff */
[----:B------:R2:W-:Y:S01]  /*11d10*/  @!P3 ST.E.64 [R8.64], R108 ;  /* 0x0000006c0800b985 */ /* 0x0005e2000c101b08 */
[----:B------:R-:W-:-:S05]  /*11d20*/  @!P2 LEA.HI.X R7, R27, R2, R28, 0x2, P5 ;  /* 0x000000021b07a211 */ /* 0x000fca00028f141c */
[----:B------:R2:W-:Y:S01]  /*11d30*/  @!P2 ST.E.64 [R6.64], R120 ;  /* 0x000000780600a985 */ /* 0x0005e2000c101b08 */
[----:B-1----:R-:W-:-:S04]  /*11d40*/  @!P1 LEA R4, P5, R25, R0, 0x2 ;  /* 0x0000000019049211 */ /* 0x002fc800078a10ff */
[----:B------:R-:W-:-:S05]  /*11d50*/  @!P1 LEA.HI.X R5, R25, R2, R26, 0x2, P5 ;  /* 0x0000000219059211 */ /* 0x000fca00028f141a */
[----:B------:R2:W-:Y:S04]  /*11d60*/  @!P1 ST.E.64 [R4.64], R124 ;  /* 0x0000007c04009985 */ /* 0x0005e8000c101b08 */
.L_x_1268:
[----:B------:R-:W-:Y:S05]  /*11d70*/  BSYNC B0 ;  /* 0x0000000000007941 */ /* 0x000fea0003800000 */
.L_x_1267:
[----:B--2---:R2:W3:Y:S04]  /*11d80*/  SHFL.IDX PT, R2, R18, 0x3, 0x1c1f ;  /* 0x007c1f0012027f89 */ /* 0x0044e800000e0000 */
[----:B-1----:R2:W1:Y:S01]  /*11d90*/  SHFL.IDX PT, R0, R19, 0x3, 0x1c1f ;  /* 0x007c1f0013007f89 */ /* 0x00246200000e0000 */
[----:B------:R-:W-:Y:S05]  /*11da0*/  @P0 BRA `(.L_x_1269) ;  /* 0x000006e000000947 */ /* 0x000fea0003800000 */
[----:B------:R-:W-:Y:S02]  /*11db0*/  ISETP.GE.AND P1, PT, R55, c[0x0][0x3c8], PT ;  /* 0x0000f20037007a0c */ /* 0x000fe40003f26270 */
[----:B------:R-:W-:Y:S02]  /*11dc0*/  ISETP.GE.AND P2, PT, R53, c[0x0][0x3c8], PT ;  /* 0x0000f20035007a0c */ /* 0x000fe40003f46270 */
[----:B------:R-:W-:-:S09]  /*11dd0*/  ISETP.GE.AND P3, PT, R51, c[0x0][0x3c8], PT ;  /* 0x0000f20033007a0c */ /* 0x000fd20003f66270 */
[-C--:B-1-3--:R-:W-:Y:S02]  /*11de0*/  @!P1 LEA R4, P0, R55, R0.reuse, 0x2 ;  /* 0x0000000037049211 */ /* 0x08afe400078010ff */
[----:B------:R-:W-:Y:S02]  /*11df0*/  @!P2 LEA R6, P5, R53, R0, 0x2 ;  /* 0x000000003506a211 */ /* 0x000fe400078a10ff */
[-C--:B------:R-:W-:Y:S02]  /*11e00*/  @!P1 LEA.HI.X R5, R55, R2.reuse, R56, 0x2, P0 ;  /* 0x0000000237059211 */ /* 0x080fe400000f1438 */
[----:B------:R-:W-:Y:S02]  /*11e10*/  ISETP.GE.AND P0, PT, R49, c[0x0][0x3c8], PT ;  /* 0x0000f20031007a0c */ /* 0x000fe40003f06270 */
[----:B------:R-:W-:Y:S01]  /*11e20*/  @!P2 LEA.HI.X R7, R53, R2, R54, 0x2, P5 ;  /* 0x000000023507a211 */ /* 0x000fe200028f1436 */
[----:B------:R1:W-:Y:S01]  /*11e30*/  @!P1 ST.E.64 [R4.64], R174 ;  /* 0x000000ae04009985 */ /* 0x0003e2000c101b08 */
[----:B------:R-:W-:-:S03]  /*11e40*/  ISETP.GE.AND P1, PT, R47, c[0x0][0x3c8], PT ;  /* 0x0000f2002f007a0c */ /* 0x000fc60003f26270 */
[----:B------:R3:W-:Y:S01]  /*11e50*/  @!P2 ST.E.64 [R6.64], R170 ;  /* 0x000000aa0600a985 */ /* 0x0007e2000c101b08 */
[----:B------:R-:W-:Y:S02]  /*11e60*/  ISETP.GE.AND P2, PT, R45, c[0x0][0x3c8], PT ;  /* 0x0000f2002d007a0c */ /* 0x000fe40003f46270 */
[----:B-1----:R-:W-:-:S04]  /*11e70*/  @!P3 LEA R4, P4, R51, R0, 0x2 ;  /* 0x000000003304b211 */ /* 0x002fc800078810ff */
[----:B------:R-:W-:Y:S02]  /*11e80*/  @!P3 LEA.HI.X R5, R51, R2, R52, 0x2, P4 ;  /* 0x000000023305b211 */ /* 0x000fe400020f1434 */
[----:B---3--:R-:W-:Y:S02]  /*11e90*/  @!P0 LEA R6, P5, R49, R0, 0x2 ;  /* 0x0000000031068211 */ /* 0x008fe400078a10ff */
[----:B------:R-:W-:Y:S01]  /*11ea0*/  ISETP.GE.AND P4, PT, R43, c[0x0][0x3c8], PT ;  /* 0x0000f2002b007a0c */ /* 0x000fe20003f86270 */
[----:B------:R1:W-:Y:S01]  /*11eb0*/  @!P3 ST.E.64 [R4.64], R166 ;  /* 0x000000a60400b985 */ /* 0x0003e2000c101b08 */
[----:B------:R-:W-:-:S05]  /*11ec0*/  @!P0 LEA.HI.X R7, R49, R2, R50, 0x2, P5 ;  /* 0x0000000231078211 */ /* 0x000fca00028f1432 */
[----:B------:R3:W-:Y:S01]  /*11ed0*/  @!P0 ST.E.64 [R6.64], R162 ;  /* 0x000000a206008985 */ /* 0x0007e2000c101b08 */
[----:B-1----:R-:W-:-:S04]  /*11ee0*/  @!P1 LEA R4, P3, R47, R0, 0x2 ;  /* 0x000000002f049211 */ /* 0x002fc800078610ff */
[----:B------:R-:W-:Y:S02]  /*11ef0*/  @!P1 LEA.HI.X R5, R47, R2, R48, 0x2, P3 ;  /* 0x000000022f059211 */ /* 0x000fe400018f1430 */
[----:B------:R-:W-:Y:S02]  /*11f00*/  ISETP.GE.AND P3, PT, R41, c[0x0][0x3c8], PT ;  /* 0x0000f20029007a0c */ /* 0x000fe40003f66270 */
[----:B---3--:R-:W-:Y:S01]  /*11f10*/  @!P2 LEA R6, P0, R45, R0, 0x2 ;  /* 0x000000002d06a211 */ /* 0x008fe200078010ff */
[----:B------:R1:W-:Y:S01]  /*11f20*/  @!P1 ST.E.64 [R4.64], R158 ;  /* 0x0000009e04009985 */ /* 0x0003e2000c101b08 */
[----:B------:R-:W-:Y:S02]  /*11f30*/  ISETP.GE.AND P1, PT, R39, c[0x0][0x3c8], PT ;  /* 0x0000f20027007a0c */ /* 0x000fe40003f26270 */
[----:B------:R-:W-:Y:S02]  /*11f40*/  @!P2 LEA.HI.X R7, R45, R2, R46, 0x2, P0 ;  /* 0x000000022d07a211 */ /* 0x000fe400000f142e */
[----:B------:R-:W-:-:S03]  /*11f50*/  ISETP.GE.AND P0, PT, R37, c[0x0][0x3c8], PT ;  /* 0x0000f20025007a0c */ /* 0x000fc60003f06270 */
[----:B------:R3:W-:Y:S02]  /*11f60*/  @!P2 ST.E.64 [R6.64], R154 ;  /* 0x0000009a0600a985 */ /* 0x0007e4000c101b08 */
[----:B------:R-:W-:-:S04]  /*11f70*/  @!P3 LEA R8, P2, R41, R0, 0x2 ;  /* 0x000000002908b211 */ /* 0x000fc800078410ff */
[----:B------:R-:W-:Y:S02]  /*11f80*/  @!P3 LEA.HI.X R9, R41, R2, R42, 0x2, P2 ;  /* 0x000000022909b211 */ /* 0x000fe400010f142a */
[----:B-1----:R-:W-:-:S04]  /*11f90*/  @!P4 LEA R4, P5, R43, R0, 0x2 ;  /* 0x000000002b04c211 */ /* 0x002fc800078a10ff */
[----:B------:R-:W-:Y:S02]  /*11fa0*/  @!P4 LEA.HI.X R5, R43, R2, R44, 0x2, P5 ;  /* 0x000000022b05c211 */ /* 0x000fe400028f142c */
[----:B---3--:R-:W-:-:S03]  /*11fb0*/  @!P0 LEA R6, P2, R37, R0, 0x2 ;  /* 0x0000000025068211 */ /* 0x008fc600078410ff */
[----:B------:R1:W-:Y:S01]  /*11fc0*/  @!P4 ST.E.64 [R4.64], R150 ;  /* 0x000000960400c985 */ /* 0x0003e2000c101b08 */
[----:B------:R-:W-:Y:S02]  /*11fd0*/  ISETP.GE.AND P4, PT, R35, c[0x0][0x3c8], PT ;  /* 0x0000f20023007a0c */ /* 0x000fe40003f86270 */
[----:B------:R-:W-:Y:S01]  /*11fe0*/  @!P0 LEA.HI.X R7, R37, R2, R38, 0x2, P2 ;  /* 0x0000000225078211 */ /* 0x000fe200010f1426 */
[----:B------:R-:W-:Y:S01]  /*11ff0*/  @!P3 ST.E.64 [R8.64], R146 ;  /* 0x000000920800b985 */ /* 0x000fe2000c101b08 */
[----:B------:R-:W-:Y:S02]  /*12000*/  ISETP.GE.AND P3, PT, R33, c[0x0][0x3c8], PT ;  /* 0x0000f20021007a0c */ /* 0x000fe40003f66270 */
[----:B------:R-:W-:Y:S02]  /*12010*/  ISETP.GE.AND P2, PT, R31, c[0x0][0x3c8], PT ;  /* 0x0000f2001f007a0c */ /* 0x000fe40003f46270 */
[----:B-1----:R-:W-:-:S04]  /*12020*/  @!P1 LEA R4, P5, R39, R0, 0x2 ;  /* 0x0000000027049211 */ /* 0x002fc800078a10ff */
[----:B------:R-:W-:-:S05]  /*12030*/  @!P1 LEA.HI.X R5, R39, R2, R40, 0x2, P5 ;  /* 0x0000000227059211 */ /* 0x000fca00028f1428 */
        /* <DEDUP_REMOVED lines=10> */
[----:B---3--:R-:W-:Y:S02]  /*120e0*/  @!P1 LEA R6, P5, R29, R0, 0x2 ;  /* 0x000000001d069211 */ /* 0x008fe400078a10ff */
        /* <DEDUP_REMOVED lines=10> */
[----:B---3--:R-:W-:-:S04]  /*12190*/  LEA R4, P0, R25, R0, 0x2 ;  /* 0x0000000019047211 */ /* 0x008fc800078010ff */
[----:B------:R-:W-:-:S05]  /*121a0*/  LEA.HI.X R5, R25, R2, R26, 0x2, P0 ;  /* 0x0000000219057211 */ /* 0x000fca00000f141a */
[----:B------:R1:W-:Y:S01]  /*121b0*/  ST.E.64 [R4.64], R126 ;  /* 0x0000007e04007985 */ /* 0x0003e2000c101b08 */
[----:B------:R-:W-:Y:S05]  /*121c0*/  BRA `(.L_x_1269) ;  /* 0x000002c000007947 */ /* 0x000fea0003800000 */
.L_x_1261:
        /* <DEDUP_REMOVED lines=13> */
[----:B-1----:R-:W-:Y:S01]  /*122a0*/  @P0 IMAD.HI.U32 R7, R6, c[0x0][0x4ec], RZ ;  /* 0x00013b0006070a27 */ /* 0x002fe200078e00ff */
        /* <DEDUP_REMOVED lines=30> */
.L_x_1269:
[----:B------:R-:W-:Y:S05]  /*12490*/  BSYNC B1 ;  /* 0x0000000000017941 */ /* 0x000fea0003800000 */
.L_x_1260:
[----:B------:R-:W-:-:S13]  /*124a0*/  ISETP.NE.AND P0, PT, RZ, UR6, PT ;  /* 0x00000006ff007c0c */ /* 0x000fda000bf05270 */
[----:B------:R-:W-:Y:S01]  /*124b0*/  @P0 WARPSYNC 0xffffffff ;  /* 0xffffffff00000948 */ /* 0x000fe20003800000 */
[----:B------:R-:W-:Y:S06]  /*124c0*/  @P0 BAR.SYNC.DEFER_BLOCKING 0x5, 0x80 ;  /* 0x0142000000000b1d */ /* 0x000fec0000010000 */
[----:B-1----:R-:W1:Y:S04]  /*124d0*/  @P0 LDS R0, [0x10100] ;  /* 0x01010000ff000984 */ /* 0x002e680000000800 */
[----:B-1----:R1:W-:Y:S04]  /*124e0*/  @P0 STL [R1+0xb0], R0 ;  /* 0x0000b00001000387 */ /* 0x0023e80000100800 */
[----:B------:R-:W-:Y:S06]  /*124f0*/  @P0 BAR.ARV 0x4, 0x80 ;  /* 0x0102000000000b1d */ /* 0x000fec0000002000 */
[----:B------:R-:W-:Y:S05]  /*12500*/  @P0 BRA `(.L_x_1270) ;  /* 0x0000009000000947 */ /* 0x000fea0003800000 */
[----:B------:R-:W-:Y:S05]  /*12510*/  BRA.DIV ~URZ, `(.L_x_1271) ;  /* 0x000042027f007947 */ /* 0x000fea000b800000 */
[----:B-1----:R1:W2:Y:S02]  /*12520*/  SHFL.IDX PT, R0, R24, RZ, 0x1f ;  /* 0x00001fff18007589 */ /* 0x0022a400000e0000 */
.L_x_1302:
[----:B---3--:R-:W3:Y:S01]  /*12530*/  S2R R2, SR_TID.X ;  /* 0x0000000000027919 */ /* 0x008ee20000002100 */
[----:B------:R-:W-:Y:S03]  /*12540*/  WARPSYNC 0xffffffff ;  /* 0xffffffff00007948 */ /* 0x000fe60003800000 */
[----:B------:R-:W-:Y:S06]  /*12550*/  BAR.SYNC.DEFER_BLOCKING 0x4, 0x80 ;  /* 0x0102000000007b1d */ /* 0x000fec0000010000 */
[----:B--2---:R2:W-:Y:S01]  /*12560*/  STL [R1+0xb0], R0 ;  /* 0x0000b00001007387 */ /* 0x0045e20000100800 */
[----:B---3--:R-:W-:-:S13]  /*12570*/  LOP3.LUT P0, RZ, R2, 0x7f, RZ, 0xc0, !PT ;  /* 0x0000007f02ff7812 */ /* 0x008fda000780c0ff */
[----:B------:R2:W-:Y:S04]  /*12580*/  @!P0 STS [0x10100], R24 ;  /* 0x01010018ff008388 */ /* 0x0005e80000000800 */
[----:B------:R-:W-:Y:S06]  /*12590*/  BAR.ARV 0x5, 0x80 ;  /* 0x0142000000007b1d */ /* 0x000fec0000002000 */
.L_x_1270:
[----:B-12---:R-:W2:Y:S02]  /*125a0*/  LDL R0, [R1+0xb0] ;  /* 0x0000b00001007983 */ /* 0x006ea40000100800 */
[----:B--2---:R-:W-:-:S13]  /*125b0*/  ISETP.GE.AND P0, PT, R0, c[0x0][0x538], PT ;  /* 0x00014e0000007a0c */ /* 0x004fda0003f06270 */
[----:B---34-:R-:W-:Y:S01]  /*125c0*/  @P0 CALL.REL.NOINC `(.L_x_1272) ;  /* 0x0000001000000944 */ /* 0x018fe20003c00000 */
[----:B------:R-:W-:Y:S05]  /*125d0*/  BRA `(.L_x_1273) ;  /* 0xfffee4d000007947 */ /* 0x000fea000383ffff */
.L_x_1272:
[----:B------:R-:W-:Y:S05]  /*125e0*/  EXIT ;  /* 0x000000000000794d */ /* 0x000fea0003800000 */
.L_x_1204:
[----:B------:R1:W-:Y:S01]  /*125f0*/  STL [R1+0x10], RZ ;  /* 0x000010ff01007387 */ /* 0x0003e20000100800 */
[----:B------:R-:W-:Y:S01]  /*12600*/  IMAD.MOV.U32 R143, RZ, RZ, R7 ;  /* 0x000000ffff8f7224 */ /* 0x000fe200078e0007 */
[----:B------:R-:W-:Y:S02]  /*12610*/  MOV R3, 0x181f ;  /* 0x0000181f00037802 */ /* 0x000fe40000000f00 */
[----:B------:R-:W-:Y:S02]  /*12620*/  MOV R2, 0x12640 ;  /* 0x0001264000027802 */ /* 0x000fe40000000f00 */
[----:B-1---5:R-:W-:Y:S05]  /*12630*/  CALL.REL.NOINC `($__internal_19_$__cuda_sm70_shflsync_idx_p) ;  /* 0x000041b000007944 */ /* 0x022fea0003c00000 */
[----:B------:R-:W-:Y:S01]  /*12640*/  MOV R9, R143 ;  /* 0x0000008f00097202 */ /* 0x000fe20000000f00 */
[----:B-1---5:R-:W-:Y:S05]  /*12650*/  BRA `(.L_x_1274) ;  /* 0xfffef2f000007947 */ /* 0x022fea000383ffff */
.L_x_1205:
[----:B------:R3:W-:Y:S01]  /*12660*/  STL [R1+0x10], RZ ;  /* 0x000010ff01007387 */ /* 0x0007e20000100800 */
[----:B------:R-:W-:Y:S01]  /*12670*/  IMAD.MOV.U32 R143, RZ, RZ, R8 ;  /* 0x000000ffff8f7224 */ /* 0x000fe200078e0008 */
[----:B------:R-:W-:Y:S02]  /*12680*/  MOV R3, 0x181f ;  /* 0x0000181f00037802 */ /* 0x000fe40000000f00 */
[----:B------:R-:W-:Y:S02]  /*12690*/  MOV R2, 0x126b0 ;  /* 0x000126b000027802 */ /* 0x000fe40000000f00 */
[----:B-123-5:R-:W-:Y:S05]  /*126a0*/  CALL.REL.NOINC `($__internal_19_$__cuda_sm70_shflsync_idx_p) ;  /* 0x0000414000007944 */ /* 0x02efea0003c00000 */
[----:B-----5:R-:W-:Y:S01]  /*126b0*/  MOV R0, R143 ;  /* 0x0000008f00007202 */ /* 0x020fe20000000f00 */
[----:B-1----:R-:W-:Y:S05]  /*126c0*/  BRA `(.L_x_1275) ;  /* 0xfffef2a000007947 */ /* 0x002fea000383ffff */
.L_x_1208:
[----:B----4-:R-:W-:Y:S01]  /*126d0*/  MOV R0, 0x1 ;  /* 0x0000000100007802 */ /* 0x010fe20000000f00 */
[----:B------:R-:W-:Y:S01]  /*126e0*/  IMAD.MOV.U32 R143, RZ, RZ, R7 ;  /* 0x000000ffff8f7224 */ /* 0x000fe200078e0007 */
[----:B-1----:R-:W-:Y:S01]  /*126f0*/  MOV R2, 0x12730 ;  /* 0x0001273000027802 */ /* 0x002fe20000000f00 */
[----:B------:R-:W-:-:S02]  /*12700*/  IMAD.MOV.U32 R3, RZ, RZ, 0x181f ;  /* 0x0000181fff037424 */ /* 0x000fc400078e00ff */
[----:B------:R1:W-:Y:S04]  /*12710*/  STL [R1+0x10], R0 ;  /* 0x0000100001007387 */ /* 0x0003e80000100800 */
[----:B-12--5:R-:W-:Y:S05]  /*12720*/  CALL.REL.NOINC `($__internal_19_$__cuda_sm70_shflsync_idx_p) ;  /* 0x000040c000007944 */ /* 0x026fea0003c00000 */
[----:B-----5:R-:W-:Y:S01]  /*12730*/  MOV R0, 0x1 ;  /* 0x0000000100007802 */ /* 0x020fe20000000f00 */
[----:B------:R-:W-:Y:S01]  /*12740*/  IMAD.MOV.U32 R9, RZ, RZ, R143 ;  /* 0x000000ffff097224 */ /* 0x000fe200078e008f */
[----:B------:R-:W-:Y:S01]  /*12750*/  MOV R3, 0x181f ;  /* 0x0000181f00037802 */ /* 0x000fe20000000f00 */
[----:B------:R-:W-:Y:S01]  /*12760*/  IMAD.MOV.U32 R143, RZ, RZ, R8 ;  /* 0x000000ffff8f7224 */ /* 0x000fe200078e0008 */
[----:B------:R-:W-:Y:S01]  /*12770*/  MOV R2, 0x127a0 ;  /* 0x000127a000027802 */ /* 0x000fe20000000f00 */
[----:B------:R2:W-:Y:S04]  /*12780*/  STL [R1+0x10], R0 ;  /* 0x0000100001007387 */ /* 0x0005e80000100800 */
[----:B-12---:R-:W-:Y:S05]  /*12790*/  CALL.REL.NOINC `($__internal_19_$__cuda_sm70_shflsync_idx_p) ;  /* 0x0000405000007944 */ /* 0x006fea0003c00000 */
[----:B-----5:R-:W-:Y:S01]  /*127a0*/  MOV R0, R143 ;  /* 0x0000008f00007202 */ /* 0x020fe20000000f00 */
[----:B-1----:R-:W-:Y:S05]  /*127b0*/  BRA `(.L_x_1276) ;  /* 0xfffef37000007947 */ /* 0x002fea000383ffff */
.L_x_1211:
[----:B----4-:R-:W-:Y:S01]  /*127c0*/  MOV R0, 0x2 ;  /* 0x0000000200007802 */ /* 0x010fe20000000f00 */
[----:B------:R-:W-:Y:S01]  /*127d0*/  IMAD.MOV.U32 R143, RZ, RZ, R7 ;  /* 0x000000ffff8f7224 */ /* 0x000fe200078e0007 */
[----:B-1----:R-:W-:Y:S01]  /*127e0*/  MOV R2, 0x12820 ;  /* 0x0001282000027802 */ /* 0x002fe20000000f00 */
[----:B------:R-:W-:Y:S02]  /*127f0*/  IMAD.MOV.U32 R3, RZ, RZ, 0x181f ;  /* 0x0000181fff037424 */ /* 0x000fe400078e00ff */
[----:B------:R1:W-:Y:S04]  /*12800*/  STL [R1+0x10], R0 ;  /* 0x0000100001007387 */ /* 0x0003e80000100800 */
[----:B-123-5:R-:W-:Y:S05]  /*12810*/  CALL.REL.NOINC `($__internal_19_$__cuda_sm70_shflsync_idx_p) ;  /* 0x00003fd000007944 */ /* 0x02efea0003c00000 */
[----:B------:R-:W-:Y:S01]  /*12820*/  MOV R9, R143 ;  /* 0x0000008f00097202 */ /* 0x000fe20000000f00 */
[----:B-1---5:R-:W-:Y:S05]  /*12830*/  BRA `(.L_x_1277) ;  /* 0xfffef43000007947 */ /* 0x022fea000383ffff */
.L_x_1212:
[----:B----4-:R-:W-:Y:S01]  /*12840*/  MOV R0, 0x2 ;  /* 0x0000000200007802 */ /* 0x010fe20000000f00 */
[----:B------:R-:W-:Y:S01]  /*12850*/  IMAD.MOV.U32 R143, RZ, RZ, R8 ;  /* 0x000000ffff8f7224 */ /* 0x000fe200078e0008 */
[----:B-1----:R-:W-:Y:S01]  /*12860*/  MOV R2, 0x128a0 ;  /* 0x000128a000027802 */ /* 0x002fe20000000f00 */
[----:B------:R-:W-:-:S02]  /*12870*/  IMAD.MOV.U32 R3, RZ, RZ, 0x181f ;  /* 0x0000181fff037424 */ /* 0x000fc400078e00ff */
[----:B------:R1:W-:Y:S04]  /*12880*/  STL [R1+0x10], R0 ;  /* 0x0000100001007387 */ /* 0x0003e80000100800 */
[----:B-123-5:R-:W-:Y:S05]  /*12890*/  CALL.REL.NOINC `($__internal_19_$__cuda_sm70_shflsync_idx_p) ;  /* 0x00003f5000007944 */ /* 0x02efea0003c00000 */
[----:B-----5:R-:W-:Y:S01]  /*128a0*/  MOV R0, R143 ;  /* 0x0000008f00007202 */ /* 0x020fe20000000f00 */
[----:B-1----:R-:W-:Y:S05]  /*128b0*/  BRA `(.L_x_1278) ;  /* 0xfffef3d000007947 */ /* 0x002fea000383ffff */
.L_x_1215:
[----:B--2---:R-:W-:Y:S01]  /*128c0*/  MOV R0, 0x3 ;  /* 0x0000000300007802 */ /* 0x004fe20000000f00 */
[----:B------:R-:W-:Y:S01]  /*128d0*/  IMAD.MOV.U32 R143, RZ, RZ, R7 ;  /* 0x000000ffff8f7224 */ /* 0x000fe200078e0007 */
[----:B-1----:R-:W-:Y:S01]  /*128e0*/  MOV R2, 0x12920 ;  /* 0x0001292000027802 */ /* 0x002fe20000000f00 */
[----:B------:R-:W-:Y:S02]  /*128f0*/  IMAD.MOV.U32 R3, RZ, RZ, 0x181f ;  /* 0x0000181fff037424 */ /* 0x000fe400078e00ff */
[----:B------:R1:W-:Y:S04]  /*12900*/  STL [R1+0x10], R0 ;  /* 0x0000100001007387 */ /* 0x0003e80000100800 */
[----:B-1-345:R-:W-:Y:S05]  /*12910*/  CALL.REL.NOINC `($__internal_19_$__cuda_sm70_shflsync_idx_p) ;  /* 0x00003ed000007944 */ /* 0x03afea0003c00000 */
        /* <DEDUP_REMOVED lines=9> */
.L_x_1218:
[----:B--2---:R-:W-:Y:S01]  /*129b0*/  MOV R0, 0x4 ;  /* 0x0000000400007802 */ /* 0x004fe20000000f00 */
[----:B------:R-:W-:Y:S01]  /*129c0*/  IMAD.MOV.U32 R143, RZ, RZ, R7 ;  /* 0x000000ffff8f7224 */ /* 0x000fe200078e0007 */
[----:B-1----:R-:W-:Y:S01]  /*129d0*/  MOV R2, 0x12a10 ;  /* 0x00012a1000027802 */ /* 0x002fe20000000f00 */
[----:B------:R-:W-:-:S02]  /*129e0*/  IMAD.MOV.U32 R3, RZ, RZ, 0x181f ;  /* 0x0000181fff037424 */ /* 0x000fc400078e00ff */
[----:B------:R1:W-:Y:S04]  /*129f0*/  STL [R1+0x10], R0 ;  /* 0x0000100001007387 */ /* 0x0003e80000100800 */
[----:B-1-345:R-:W-:Y:S05]  /*12a00*/  CALL.REL.NOINC `($__internal_19_$__cuda_sm70_shflsync_idx_p) ;  /* 0x00003de000007944 */ /* 0x03afea0003c00000 */
[----:B------:R-:W-:Y:S01]  /*12a10*/  MOV R9, R143 ;  /* 0x0000008f00097202 */ /* 0x000fe20000000f00 */
[----:B-1---5:R-:W-:Y:S05]  /*12a20*/  BRA `(.L_x_1280) ;  /* 0xfffef4f000007947 */ /* 0x022fea000383ffff */
.L_x_1219:
[----:B--2---:R-:W-:Y:S01]  /*12a30*/  MOV R0, 0x4 ;  /* 0x0000000400007802 */ /* 0x004fe20000000f00 */
[----:B------:R-:W-:Y:S01]  /*12a40*/  IMAD.MOV.U32 R143, RZ, RZ, R8 ;  /* 0x000000ffff8f7224 */ /* 0x000fe200078e0008 */
[----:B-1----:R-:W-:Y:S01]  /*12a50*/  MOV R2, 0x12a90 ;  /* 0x00012a9000027802 */ /* 0x002fe20000000f00 */
[----:B------:R-:W-:Y:S02]  /*12a60*/  IMAD.MOV.U32 R3, RZ, RZ, 0x181f ;  /* 0x0000181fff037424 */ /* 0x000fe400078e00ff */
[----:B------:R1:W-:Y:S04]  /*12a70*/  STL [R1+0x10], R0 ;  /* 0x0000100001007387 */ /* 0x0003e80000100800 */
[----:B-1-345:R-:W-:Y:S05]  /*12a80*/  CALL.REL.NOINC `($__internal_19_$__cuda_sm70_shflsync_idx_p) ;  /* 0x00003d6000007944 */ /* 0x03afea0003c00000 */
[----:B-----5:R-:W-:Y:S01]  /*12a90*/  MOV R0, R143 ;  /* 0x0000008f00007202 */ /* 0x020fe20000000f00 */
[----:B-1----:R-:W-:Y:S05]  /*12aa0*/  BRA `(.L_x_1281) ;  /* 0xfffef49000007947 */ /* 0x002fea000383ffff */
.L_x_1222:
[----:B---3--:R-:W-:Y:S01]  /*12ab0*/  MOV R0, 0x5 ;  /* 0x0000000500007802 */ /* 0x008fe20000000f00 */
[----:B------:R-:W-:Y:S01]  /*12ac0*/  IMAD.MOV.U32 R143, RZ, RZ, R7 ;  /* 0x000000ffff8f7224 */ /* 0x000fe200078e0007 */
[----:B-1----:R-:W-:Y:S01]  /*12ad0*/  MOV R2, 0x12b10 ;  /* 0x00012b1000027802 */ /* 0x002fe20000000f00 */
[----:B------:R-:W-:-:S02]  /*12ae0*/  IMAD.MOV.U32 R3, RZ, RZ, 0x181f ;  /* 0x0000181fff037424 */ /* 0x000fc400078e00ff */
        /* <DEDUP_REMOVED lines=11> */
.L_x_1225:
[----:B---3--:R-:W-:Y:S01]  /*12ba0*/  MOV R0, 0x6 ;  /* 0x0000000600007802 */ /* 0x008fe20000000f00 */
[----:B------:R-:W-:Y:S01]  /*12bb0*/  IMAD.MOV.U32 R143, RZ, RZ, R7 ;  /* 0x000000ffff8f7224 */ /* 0x000fe200078e0007 */
[----:B-1----:R-:W-:Y:S01]  /*12bc0*/  MOV R2, 0x12c00 ;  /* 0x00012c0000027802 */ /* 0x002fe20000000f00 */
[----:B------:R-:W-:Y:S02]  /*12bd0*/  IMAD.MOV.U32 R3, RZ, RZ, 0x181f ;  /* 0x0000181fff037424 */ /* 0x000fe400078e00ff */
[----:B------:R1:W-:Y:S04]  /*12be0*/  STL [R1+0x10], R0 ;  /* 0x0000100001007387 */ /* 0x0003e80000100800 */
[----:B-12-45:R-:W-:Y:S05]  /*12bf0*/  CALL.REL.NOINC `($__internal_19_$__cuda_sm70_shflsync_idx_p) ;  /* 0x00003bf000007944 */ /* 0x036fea0003c00000 */
[----:B------:R-:W-:Y:S01]  /*12c00*/  MOV R9, R143 ;  /* 0x0000008f00097202 */ /* 0x000fe20000000f00 */
[----:B-1---5:R-:W-:Y:S05]  /*12c10*/  BRA `(.L_x_1283) ;  /* 0xfffef5b000007947 */ /* 0x022fea000383ffff */
.L_x_1226:
[----:B---3--:R-:W-:Y:S01]  /*12c20*/  MOV R0, 0x6 ;  /* 0x0000000600007802 */ /* 0x008fe20000000f00 */
[----:B------:R-:W-:Y:S01]  /*12c30*/  IMAD.MOV.U32 R143, RZ, RZ, R8 ;  /* 0x000000ffff8f7224 */ /* 0x000fe200078e0008 */
[----:B-1----:R-:W-:Y:S01]  /*12c40*/  MOV R2, 0x12c80 ;  /* 0x00012c8000027802 */ /* 0x002fe20000000f00 */
[----:B------:R-:W-:-:S02]  /*12c50*/  IMAD.MOV.U32 R3, RZ, RZ, 0x181f ;  /* 0x0000181fff037424 */ /* 0x000fc400078e00ff */
[----:B------:R1:W-:Y:S04]  /*12c60*/  STL [R1+0x10], R0 ;  /* 0x0000100001007387 */ /* 0x0003e80000100800 */
[----:B-12-45:R-:W-:Y:S05]  /*12c70*/  CALL.REL.NOINC `($__internal_19_$__cuda_sm70_shflsync_idx_p) ;  /* 0x00003b7000007944 */ /* 0x036fea0003c00000 */
[----:B-----5:R-:W-:Y:S01]  /*12c80*/  MOV R0, R143 ;  /* 0x0000008f00007202 */ /* 0x020fe20000000f00 */
[----:B-1----:R-:W-:Y:S05]  /*12c90*/  BRA `(.L_x_1284) ;  /* 0xfffef55000007947 */ /* 0x002fea000383ffff */
.L_x_1229:
        /* <DEDUP_REMOVED lines=15> */
.L_x_1232:
[----:B------:R2:W-:Y:S01]  /*12d90*/  STL [R1+0x10], RZ ;  /* 0x000010ff01007387 */ /* 0x0005e20000100800 */
[----:B------:R-:W-:Y:S01]  /*12da0*/  IMAD.MOV.U32 R143, RZ, RZ, R0 ;  /* 0x000000ffff8f7224 */ /* 0x000fe200078e0000 */
[----:B------:R-:W-:-:S02]  /*12db0*/  MOV R3, 0x181f ;  /* 0x0000181f00037802 */ /* 0x000fc40000000f00 */
[----:B------:R-:W-:Y:S02]  /*12dc0*/  MOV R2, 0x12de0 ;  /* 0x00012de000027802 */ /* 0x000fe40000000f00 */
[----:B-12---:R-:W-:Y:S05]  /*12dd0*/  CALL.REL.NOINC `($__internal_19_$__cuda_sm70_shflsync_idx_p) ;  /* 0x00003a1000007944 */ /* 0x006fea0003c00000 */
[----:B------:R-:W-:Y:S01]  /*12de0*/  MOV R8, R143 ;  /* 0x0000008f00087202 */ /* 0x000fe20000000f00 */
[----:B-1---5:R-:W-:Y:S05]  /*12df0*/  BRA `(.L_x_1286) ;  /* 0xffff0f7000007947 */ /* 0x022fea000383ffff */
.L_x_1233:
[----:B------:R4:W-:Y:S01]  /*12e00*/  STL [R1+0x10], RZ ;  /* 0x000010ff01007387 */ /* 0x0009e20000100800 */
[----:B------:R-:W-:Y:S01]  /*12e10*/  IMAD.MOV.U32 R143, RZ, RZ, R4 ;  /* 0x000000ffff8f7224 */ /* 0x000fe200078e0004 */
[----:B------:R-:W-:Y:S02]  /*12e20*/  MOV R3, 0x181f ;  /* 0x0000181f00037802 */ /* 0x000fe40000000f00 */
[----:B------:R-:W-:Y:S02]  /*12e30*/  MOV R2, 0x12e50 ;  /* 0x00012e5000027802 */ /* 0x000fe40000000f00 */
[----:B-1234-:R-:W-:Y:S05]  /*12e40*/  CALL.REL.NOINC `($__internal_19_$__cuda_sm70_shflsync_idx_p) ;  /* 0x000039a000007944 */ /* 0x01efea0003c00000 */
[----:B------:R-:W2:Y:S04]  /*12e50*/  LDL R3, [R1+0xc] ;  /* 0x00000c0001037983 */ /* 0x000ea80000100800 */
[----:B------:R-:W3:Y:S01]  /*12e60*/  LDL R2, [R1+0x1c] ;  /* 0x00001c0001027983 */ /* 0x000ee20000100800 */
[----:B------:R-:W-:-:S05]  /*12e70*/  IADD3 R6, P6, R143, R149, RZ ;  /* 0x000000958f067210 */ /* 0x000fca0007fde0ff */
[----:B------:R-:W-:Y:S01]  /*12e80*/  IMAD.X R7, R8, 0x1, R57, P6 ;  /* 0x0000000108077824 */ /* 0x000fe200030e0639 */
[----:B--2---:R-:W-:Y:S02]  /*12e90*/  ISETP.GE.AND P2, PT, R3, c[0x0][0x1d4], PT ;  /* 0x0000750003007a0c */ /* 0x004fe40003f46270 */
[----:B---3--:R-:W-:Y:S02]  /*12ea0*/  ISETP.GE.AND P0, PT, R2, c[0x0][0x1d4], PT ;  /* 0x0000750002007a0c */ /* 0x008fe40003f06270 */
[----:B------:R-:W-:Y:S01]  /*12eb0*/  IADD3 R2, P5, R143, R150, RZ ;  /* 0x000000968f027210 */ /* 0x000fe20007fbe0ff */
[----:B-----5:R-:W-:Y:S01]  /*12ec0*/  IMAD.MOV.U32 R143, RZ, RZ, R0 ;  /* 0x000000ffff8f7224 */ /* 0x020fe200078e0000 */
[----:B------:R-:W-:-:S03]  /*12ed0*/  SEL R5, RZ, 0x10, P0 ;  /* 0x00000010ff057807 */ /* 0x000fc60000000000 */
[----:B------:R-:W-:-:S04]  /*12ee0*/  IMAD.X R3, R8, 0x1, R56, P5 ;  /* 0x0000000108037824 */ /* 0x000fc800028e0638 */
[----:B------:R-:W-:Y:S01]  /*12ef0*/  @!PT LDS RZ, [RZ] ;  /* 0x00000000fffff984 */ /* 0x000fe20000000800 */
[----:B------:R-:W-:Y:S01]  /*12f00*/  @!PT LDS RZ, [RZ] ;  /* 0x00000000fffff984 */ /* 0x000fe20000000800 */
[----:B------:R-:W-:Y:S01]  /*12f10*/  @!PT LDS RZ, [RZ] ;  /* 0x00000000fffff984 */ /* 0x000fe20000000800 */
[----:B------:R2:W-:Y:S04]  /*12f20*/  LDGSTS.E.BYPASS.LTC128B.128 [R252+0x4100], [R6.64], !P2 ;  /* 0x0410000006fc7fae */ /* 0x0005e8000d101d48 */
[----:B------:R3:W-:Y:S01]  /*12f30*/  LDGSTS.E.BYPASS.LTC128B.128 [R252+0x6100], [R2.64], !P0 ;  /* 0x0610000002fc7fae */ /* 0x0007e2000c101d48 */
[----:B--2---:R-:W-:Y:S01]  /*12f40*/  SEL R6, RZ, 0x10, P2 ;  /* 0x00000010ff067807 */ /* 0x004fe20001000000 */
[----:B---3--:R-:W-:Y:S02]  /*12f50*/  IMAD.MOV.U32 R2, RZ, RZ, 0x1 ;  /* 0x00000001ff027424 */ /* 0x008fe400078e00ff */
[----:B------:R-:W-:-:S03]  /*12f60*/  IMAD.MOV.U32 R3, RZ, RZ, 0x181f ;  /* 0x0000181fff037424 */ /* 0x000fc600078e00ff */
[----:B------:R2:W-:Y:S02]  /*12f70*/  STL [R1+0x10], R2 ;  /* 0x0000100201007387 */ /* 0x0005e40000100800 */
[----:B--2---:R-:W-:Y:S02]  /*12f80*/  MOV R2, 0x12fa0 ;  /* 0x00012fa000027802 */ /* 0x004fe40000000f00 */
[----:B-1----:R-:W-:Y:S05]  /*12f90*/  CALL.REL.NOINC `($__internal_19_$__cuda_sm70_shflsync_idx_p) ;  /* 0x0000385000007944 */ /* 0x002fea0003c00000 */
[----:B------:R-:W-:Y:S01]  /*12fa0*/  MOV R2, 0x1 ;  /* 0x0000000100027802 */ /* 0x000fe20000000f00 */
[----:B------:R-:W-:Y:S01]  /*12fb0*/  IMAD.MOV.U32 R7, RZ, RZ, R143 ;  /* 0x000000ffff077224 */ /* 0x000fe200078e008f */
[----:B------:R-:W-:Y:S01]  /*12fc0*/  MOV R3, 0x181f ;  /* 0x0000181f00037802 */ /* 0x000fe20000000f00 */
[----:B-----5:R-:W-:Y:S02]  /*12fd0*/  IMAD.MOV.U32 R143, RZ, RZ, R4 ;  /* 0x000000ffff8f7224 */ /* 0x020fe400078e0004 */
[----:B------:R2:W-:Y:S02]  /*12fe0*/  STL [R1+0x10], R2 ;  /* 0x0000100201007387 */ /* 0x0005e40000100800 */
[----:B--2---:R-:W-:Y:S02]  /*12ff0*/  MOV R2, 0x13010 ;  /* 0x0001301000027802 */ /* 0x004fe40000000f00 */
[----:B-1----:R-:W-:Y:S05]  /*13000*/  CALL.REL.NOINC `($__internal_19_$__cuda_sm70_shflsync_idx_p) ;  /* 0x000037e000007944 */ /* 0x002fea0003c00000 */
[----:B------:R-:W-:Y:S02]  /*13010*/  IADD3 R8, -R6, 0x10, RZ ;  /* 0x0000001006087810 */ /* 0x000fe40007ffe1ff */
[----:B------:R-:W-:-:S02]  /*13020*/  IADD3 R2, -R5, 0x10, RZ ;  /* 0x0000001005027810 */ /* 0x000fc40007ffe1ff */
[----:B------:R-:W-:Y:S02]  /*13030*/  LOP3.LUT R8, R8, 0xf, RZ, 0xc0, !PT ;  /* 0x0000000f08087812 */ /* 0x000fe400078ec0ff */
[----:B------:R-:W-:Y:S02]  /*13040*/  ISETP.NE.U32.AND P6, PT, R6, RZ, PT ;  /* 0x000000ff0600720c */ /* 0x000fe40003fc5070 */
[----:B------:R-:W-:Y:S02]  /*13050*/  IADD3 R8, P2, P0, R8, R143, R149 ;  /* 0x0000008f08087210 */ /* 0x000fe4000785e095 */
[----:B------:R-:W-:Y:S02]  /*13060*/  LOP3.LUT R2, R2, 0xf, RZ, 0xc0, !PT ;  /* 0x0000000f02027812 */ /* 0x000fe400078ec0ff */
[----:B------:R-:W-:Y:S02]  /*13070*/  ISETP.NE.U32.AND P5, PT, R5, RZ, PT ;  /* 0x000000ff0500720c */ /* 0x000fe40003fa5070 */
[----:B------:R-:W-:-:S02]  /*13080*/  IADD3.X R9, RZ, R7, R57, P2, P0 ;  /* 0x00000007ff097210 */ /* 0x000fc400017e0439 */
[----:B------:R-:W-:Y:S01]  /*13090*/  IADD3 R2, P2, P0, R2, R143, R150 ;  /* 0x0000008f02027210 */ /* 0x000fe2000785e096 */
[----:B-----5:R-:W-:Y:S02]  /*130a0*/  IMAD.MOV.U32 R143, RZ, RZ, R0 ;  /* 0x000000ffff8f7224 */ /* 0x020fe400078e0000 */
[----:B------:R-:W-:Y:S01]  /*130b0*/  @!PT LDS RZ, [RZ] ;  /* 0x00000000fffff984 */ /* 0x000fe20000000800 */
[----:B------:R-:W-:Y:S01]  /*130c0*/  @!PT LDS RZ, [RZ] ;  /* 0x00000000fffff984 */ /* 0x000fe20000000800 */
[----:B------:R-:W-:Y:S01]  /*130d0*/  @!PT LDS RZ, [RZ] ;  /* 0x00000000fffff984 */ /* 0x000fe20000000800 */
[----:B------:R2:W-:Y:S01]  /*130e0*/  LDGSTS.E.BYPASS.LTC128B.128.ZFILL [R252+0x4900], [R8.64], P6 ;  /* 0x0490000008fc7fae */ /* 0x0005e2000b141d48 */
[----:B------:R-:W-:-:S05]  /*130f0*/  IADD3.X R3, RZ, R7, R56, P2, P0 ;  /* 0x00000007ff037210 */ /* 0x000fca00017e0438 */
[----:B------:R3:W-:Y:S02]  /*13100*/  LDGSTS.E.BYPASS.LTC128B.128.ZFILL [R252+0x6900], [R2.64], P5 ;  /* 0x0690000002fc7fae */ /* 0x0007e4000a941d48 */
[----:B---3--:R-:W-:Y:S02]  /*13110*/  IMAD.MOV.U32 R2, RZ, RZ, 0x2 ;  /* 0x00000002ff027424 */ /* 0x008fe400078e00ff */
[----:B------:R-:W-:-:S03]  /*13120*/  IMAD.MOV.U32 R3, RZ, RZ, 0x181f ;  /* 0x0000181fff037424 */ /* 0x000fc600078e00ff */
[----:B------:R3:W-:Y:S02]  /*13130*/  STL [R1+0x10], R2 ;  /* 0x0000100201007387 */ /* 0x0007e40000100800 */
[----:B---3--:R-:W-:Y:S02]  /*13140*/  MOV R2, 0x13160 ;  /* 0x0001316000027802 */ /* 0x008fe40000000f00 */
[----:B-12---:R-:W-:Y:S05]  /*13150*/  CALL.REL.NOINC `($__internal_19_$__cuda_sm70_shflsync_idx_p) ;  /* 0x0000369000007944 */ /* 0x006fea0003c00000 */
        /* <DEDUP_REMOVED lines=10> */
[----:B------:R-:W-:Y:S02]  /*13200*/  LOP3.LUT R2, R2, 0xf, RZ, 0xc0, !PT ;  /* 0x0000000f02027812 */ /* 0x000fe400078ec0ff */
[----:B------:R-:W-:Y:S02]  /*13210*/  IADD3 R8, P2, P0, R8, R143, R149 ;  /* 0x0000008f08087210 */ /* 0x000fe4000785e095 */
[----:B------:R-:W-:Y:S02]  /*13220*/  ISETP.NE.U32.AND P6, PT, R6, RZ, PT ;  /* 0x000000ff0600720c */ /* 0x000fe40003fc5070 */
[----:B------:R-:W-:Y:S02]  /*13230*/  IADD3.X R9, RZ, R7, R57, P2, P0 ;  /* 0x00000007ff097210 */ /* 0x000fe400017e0439 */
[----:B------:R-:W-:Y:S01]  /*13240*/  IADD3 R2, P2, P0, R2, R143, R150 ;  /* 0x0000008f02027210 */ /* 0x000fe2000785e096 */
[----:B-----5:R-:W-:Y:S01]  /*13250*/  IMAD.MOV.U32 R143, RZ, RZ, R0 ;  /* 0x000000ffff8f7224 */ /* 0x020fe200078e0000 */
[----:B------:R-:W-:Y:S01]  /*13260*/  ISETP.NE.U32.AND P5, PT, R5, RZ, PT ;  /* 0x000000ff0500720c */ /* 0x000fe20003fa5070 */
[----:B------:R-:W-:Y:S01]  /*13270*/  IMAD.MOV.U32 R0, RZ, RZ, 0x3 ;  /* 0x00000003ff007424 */ /* 0x000fe200078e00ff */
[----:B------:R-:W-:-:S04]  /*13280*/  IADD3.X R3, RZ, R7, R56, P2, P0 ;  /* 0x00000007ff037210 */ /* 0x000fc800017e0438 */
[----:B------:R2:W-:Y:S04]  /*13290*/  STL [R1+0x10], R0 ;  /* 0x0000100001007387 */ /* 0x0005e80000100800 */
[----:B------:R-:W-:Y:S01]  /*132a0*/  @!PT LDS RZ, [RZ] ;  /* 0x00000000fffff984 */ /* 0x000fe20000000800 */
[----:B------:R-:W-:Y:S01]  /*132b0*/  @!PT LDS RZ, [RZ] ;  /* 0x00000000fffff984 */ /* 0x000fe20000000800 */
[----:B------:R-:W-:Y:S01]  /*132c0*/  @!PT LDS RZ, [RZ] ;  /* 0x00000000fffff984 */ /* 0x000fe20000000800 */
[----:B------:R2:W-:Y:S04]  /*132d0*/  LDGSTS.E.BYPASS.LTC128B.128.ZFILL [R252+0x5100], [R8.64], P6 ;  /* 0x0510000008fc7fae */ /* 0x0005e8000b141d48 */
[----:B------:R3:W-:Y:S02]  /*132e0*/  LDGSTS.E.BYPASS.LTC128B.128.ZFILL [R252+0x7100], [R2.64], P5 ;  /* 0x0710000002fc7fae */ /* 0x0007e4000a941d48 */
[----:B---3--:R-:W-:Y:S01]  /*132f0*/  IMAD.MOV.U32 R3, RZ, RZ, 0x181f ;  /* 0x0000181fff037424 */ /* 0x008fe200078e00ff */
[----:B------:R-:W-:-:S02]  /*13300*/  MOV R2, 0x13320 ;  /* 0x0001332000027802 */ /* 0x000fc40000000f00 */
[----:B-12---:R-:W-:Y:S05]  /*13310*/  CALL.REL.NOINC `($__internal_19_$__cuda_sm70_shflsync_idx_p) ;  /* 0x000034d000007944 */ /* 0x006fea0003c00000 */
        /* <DEDUP_REMOVED lines=9> */
.L_x_1234:
[----:B------:R1:W-:Y:S01]  /*133b0*/  STL [R1+0x10], RZ ;  /* 0x000010ff01007387 */ /* 0x0003e20000100800 */
[----:B------:R-:W-:Y:S01]  /*133c0*/  IMAD.MOV.U32 R143, RZ, RZ, R0 ;  /* 0x000000ffff8f7224 */ /* 0x000fe200078e0000 */
[----:B------:R-:W-:-:S02]  /*133d0*/  MOV R3, 0x1c1f ;  /* 0x00001c1f00037802 */ /* 0x000fc40000000f00 */
[----:B------:R-:W-:Y:S02]  /*133e0*/  MOV R2, 0x13400 ;  /* 0x0001340000027802 */ /* 0x000fe40000000f00 */
[----:B-1----:R-:W-:Y:S05]  /*133f0*/  CALL.REL.NOINC `($__internal_19_$__cuda_sm70_shflsync_idx_p) ;  /* 0x000033f000007944 */ /* 0x002fea0003c00000 */
[----:B------:R-:W-:Y:S01]  /*13400*/  MOV R2, R143 ;  /* 0x0000008f00027202 */ /* 0x000fe20000000f00 */
[----:B-1---5:R-:W-:Y:S05]  /*13410*/  BRA `(.L_x_1288) ;  /* 0xffff0d5000007947 */ /* 0x022fea000383ffff */
.L_x_1235:
[----:B------:R-:W-:Y:S01]  /*13420*/  MOV R2, 0x1 ;  /* 0x0000000100027802 */ /* 0x000fe20000000f00 */
[----:B------:R-:W-:Y:S02]  /*13430*/  IMAD.MOV.U32 R143, RZ, RZ, R0 ;  /* 0x000000ffff8f7224 */ /* 0x000fe400078e0000 */
[----:B------:R-:W-:Y:S02]  /*13440*/  IMAD.MOV.U32 R3, RZ, RZ, 0x1c1f ;  /* 0x00001c1fff037424 */ /* 0x000fe400078e00ff */
[----:B------:R2:W-:Y:S02]  /*13450*/  STL [R1+0x10], R2 ;  /* 0x0000100201007387 */ /* 0x0005e40000100800 */
[----:B--2---:R-:W-:Y:S02]  /*13460*/  MOV R2, 0x13480 ;  /* 0x0001348000027802 */ /* 0x004fe40000000f00 */
[----:B-1----:R-:W-:Y:S05]  /*13470*/  CALL.REL.NOINC `($__internal_19_$__cuda_sm70_shflsync_idx_p) ;  /* 0x0000337000007944 */ /* 0x002fea0003c00000 */
[----:B-----5:R-:W-:Y:S02]  /*13480*/  IMAD.IADD R2, R4, 0x1, R143 ;  /* 0x0000000104027824 */ /* 0x020fe400078e028f */
[----:B------:R-:W-:-:S02]  /*13490*/  IMAD.MOV.U32 R143, RZ, RZ, R0 ;  /* 0x000000ffff8f7224 */ /* 0x000fc400078e0000 */
[----:B------:R-:W-:Y:S01]  /*134a0*/  IMAD.MOV.U32 R3, RZ, RZ, 0x1c1f ;  /* 0x00001c1fff037424 */ /* 0x000fe200078e00ff */
        /* <DEDUP_REMOVED lines=28> */
[----:B------:R-:W-:Y:S01]  /*13670*/  ISETP.GT.AND P0, PT, R2, 0x39, PT ;  /* 0x000000390200780c */ /* 0x000fe20003f04270 */
[----:B------:R-:W-:Y:S01]  /*13680*/  IMAD.MOV.U32 R2, RZ, RZ, 0x2 ;  /* 0x00000002ff027424 */ /* 0x000fe200078e00ff */
[----:B------:R-:W-:Y:S02]  /*13690*/  FSEL R58, R30, -INF , P6 ;  /* 0xff8000001e3a7808 */ /* 0x000fe40003000000 */
[----:B------:R-:W-:-:S02]  /*136a0*/  FSEL R51, R31, -INF , P5 ;  /* 0xff8000001f337808 */ /* 0x000fc40002800000 */
[----:B------:R2:W-:Y:S01]  /*136b0*/  STL [R1+0x10], R2 ;  /* 0x0000100201007387 */ /* 0x0005e20000100800 */
[----:B------:R-:W-:Y:S02]  /*136c0*/  FSEL R50, R26, -INF , P2 ;  /* 0xff8000001a327808 */ /* 0x000fe40001000000 */
[----:B------:R-:W-:Y:S02]  /*136d0*/  FSEL R49, R27, -INF , P0 ;  /* 0xff8000001b317808 */ /* 0x000fe40000000000 */
[----:B--2---:R-:W-:Y:S02]  /*136e0*/  MOV R2, 0x13700 ;  /* 0x0001370000027802 */ /* 0x004fe40000000f00 */
[----:B-1----:R-:W-:Y:S05]  /*136f0*/  CALL.REL.NOINC `($__internal_19_$__cuda_sm70_shflsync_idx_p) ;  /* 0x000030f000007944 */ /* 0x002fea0003c00000 */
[----:B-----5:R-:W-:Y:S02]  /*13700*/  IMAD.IADD R2, R4, 0x1, R143 ;  /* 0x0000000104027824 */ /* 0x020fe400078e028f */
[----:B------:R-:W-:Y:S02]  /*13710*/  IMAD.MOV.U32 R143, RZ, RZ, R0 ;  /* 0x000000ffff8f7224 */ /* 0x000fe400078e0000 */
[----:B------:R-:W-:Y:S01]  /*13720*/  IMAD.MOV.U32 R0, RZ, RZ, 0x3 ;  /* 0x00000003ff007424 */ /* 0x000fe200078e00ff */
[----:B------:R-:W-:Y:S01]  /*13730*/  IMNMX R2, R5, R2, PT ;  /* 0x0000000205027217 */ /* 0x000fe20003800200 */
[----:B------:R-:W-:-:S03]  /*13740*/  IMAD.MOV.U32 R3, RZ, RZ, 0x1c1f ;  /* 0x00001c1fff037424 */ /* 0x000fc600078e00ff */
[----:B------:R2:W-:Y:S01]  /*13750*/  STL [R1+0x10], R0 ;  /* 0x0000100001007387 */ /* 0x0005e20000100800 */
        /* <DEDUP_REMOVED lines=32> */
[----:B------:R-:W-:Y:S02]  /*13960*/  MOV R2, 0x13980 ;  /* 0x0001398000027802 */ /* 0x000fe40000000f00 */
[----:B-12---:R-:W-:Y:S05]  /*13970*/  CALL.REL.NOINC `($__internal_19_$__cuda_sm70_shflsync_idx_p) ;  /* 0x00002e7000007944 */ /* 0x006fea0003c00000 */
[----:B-----5:R-:W-:Y:S01]  /*13980*/  IMAD.IADD R4, R4, 0x1, R143 ;  /* 0x0000000104047824 */ /* 0x020fe200078e028f */
[----:B------:R-:W-:Y:S01]  /*13990*/  FMNMX.FTZ R136, R7, R8, !PT ;  /* 0x0000000807887209 */ /* 0x000fe20007810000 */
[----:B------:R-:W-:Y:S01]  /*139a0*/  IMAD.MOV.U32 R0, RZ, RZ, 0x2 ;  /* 0x00000002ff007424 */ /* 0x000fe200078e00ff */
[----:B------:R-:W-:Y:S02]  /*139b0*/  FMNMX.FTZ R135, R9, R10, !PT ;  /* 0x0000000a09877209 */ /* 0x000fe40007810000 */
[----:B------:R-:W-:Y:S02]  /*139c0*/  IMNMX R5, R5, R4, PT ;  /* 0x0000000405057217 */ /* 0x000fe40003800200 */
[----:B------:R-:W-:-:S02]  /*139d0*/  FMNMX.FTZ R136, R11, R136, !PT ;  /* 0x000000880b887209 */ /* 0x000fc40007810000 */
[C---:B------:R-:W-:Y:S02]  /*139e0*/  ISETP.GT.AND P6, PT, R5.reuse, RZ, PT ;  /* 0x000000ff0500720c */ /* 0x040fe40003fc4270 */
[C---:B------:R-:W-:Y:S02]  /*139f0*/  ISETP.GT.AND P5, PT, R5.reuse, 0x1, PT ;  /* 0x000000010500780c */ /* 0x040fe40003fa4270 */
[----:B------:R-:W-:Y:S02]  /*13a00*/  ISETP.GT.AND P2, PT, R5, 0x8, PT ;  /* 0x000000080500780c */ /* 0x000fe40003f44270 */
[----:B------:R-:W-:Y:S02]  /*13a10*/  FSEL R24, R106, -INF , P6 ;  /* 0xff8000006a187808 */ /* 0x000fe40003000000 */
[----:B------:R-:W-:Y:S02]  /*13a20*/  FSEL R26, R107, -INF , P5 ;  /* 0xff8000006b1a7808 */ /* 0x000fe40002800000 */
[----:B------:R-:W-:-:S02]  /*13a30*/  ISETP.GT.AND P0, PT, R5, 0x9, PT ;  /* 0x000000090500780c */ /* 0x000fc40003f04270 */
[----:B------:R-:W-:Y:S02]  /*13a40*/  FSEL R30, R102, -INF , P2 ;  /* 0xff800000661e7808 */ /* 0x000fe40001000000 */
[----:B------:R-:W-:Y:S02]  /*13a50*/  FMNMX.FTZ R134, R20, R22, !PT ;  /* 0x0000001614867209 */ /* 0x000fe40007810000 */
[----:B------:R-:W-:Y:S02]  /*13a60*/  FMNMX.FTZ R6, R24, R26, !PT ;  /* 0x0000001a18067209 */ /* 0x000fe40007810000 */
[----:B------:R-:W-:Y:S02]  /*13a70*/  FMNMX.FTZ R136, R12, R136, !PT ;  /* 0x000000880c887209 */ /* 0x000fe40007810000 */
[----:B------:R-:W-:Y:S02]  /*13a80*/  FSEL R32, R103, -INF , P0 ;  /* 0xff80000067207808 */ /* 0x000fe40000000000 */
[----:B------:R-:W-:-:S02]  /*13a90*/  ISETP.GT.AND P6, PT, R5, 0x10, PT ;  /* 0x000000100500780c */ /* 0x000fc40003fc4270 */
[----:B------:R-:W-:Y:S02]  /*13aa0*/  FMNMX.FTZ R135, R14, R135, !PT ;  /* 0x000000870e877209 */ /* 0x000fe40007810000 */
[----:B------:R-:W-:Y:S02]  /*13ab0*/  FMNMX.FTZ R134, R27, R134, !PT ;  /* 0x000000861b867209 */ /* 0x000fe40007810000 */
[----:B------:R-:W-:Y:S02]  /*13ac0*/  FMNMX.FTZ R6, R30, R6, !PT ;  /* 0x000000061e067209 */ /* 0x000fe40007810000 */
[----:B------:R-:W-:Y:S02]  /*13ad0*/  FMNMX.FTZ R136, R13, R136, !PT ;  /* 0x000000880d887209 */ /* 0x000fe40007810000 */
[----:B------:R-:W-:Y:S02]  /*13ae0*/  ISETP.GT.AND P5, PT, R5, 0x11, PT ;  /* 0x000000110500780c */ /* 0x000fe40003fa4270 */
[----:B------:R-:W-:-:S02]  /*13af0*/  FSEL R35, R98, -INF , P6 ;  /* 0xff80000062237808 */ /* 0x000fc40003000000 */
        /* <DEDUP_REMOVED lines=65> */
[----:B------:R-:W-:Y:S01]  /*13f10*/  FMNMX.FTZ R135, R50, R135, !PT ;  /* 0x0000008732877209 */ /* 0x000fe20007810000 */
[----:B------:R-:W-:Y:S01]  /*13f20*/  IMAD.MOV.U32 R132, RZ, RZ, R136 ;  /* 0x000000ffff847224 */ /* 0x000fe200078e0088 */
[----:B------:R-:W-:-:S02]  /*13f30*/  FMNMX.FTZ R134, R90, R134, !PT ;  /* 0x000000865a867209 */ /* 0x000fc40007810000 */
[----:B------:R-:W-:Y:S02]  /*13f40*/  FMNMX.FTZ R6, R57, R6, !PT ;  /* 0x0000000639067209 */ /* 0x000fe40007810000 */
[----:B------:R-:W-:Y:S02]  /*13f50*/  FMNMX.FTZ R135, R49, R135, !PT ;  /* 0x0000008731877209 */ /* 0x000fe40007810000 */
[----:B------:R-:W-:Y:S02]  /*13f60*/  FMNMX.FTZ R134, R48, R134, !PT ;  /* 0x0000008630867209 */ /* 0x000fe40007810000 */
[----:B------:R-:W-:Y:S02]  /*13f70*/  FMNMX.FTZ R6, R56, R6, !PT ;  /* 0x0000000638067209 */ /* 0x000fe40007810000 */
[----:B------:R-:W-:Y:S02]  /*13f80*/  MOV R2, 0x13fa0 ;  /* 0x00013fa000027802 */ /* 0x000fe40000000f00 */
[----:B-1----:R-:W-:Y:S05]  /*13f90*/  CALL.REL.NOINC `($__internal_18_$__cuda_sm70_shflsync_bfly_p) ;  /* 0x000027f000007944 */ /* 0x002fea0003c00000 */
[----:B------:R-:W-:Y:S01]  /*13fa0*/  FMNMX.FTZ R136, R136, R0, !PT ;  /* 0x0000000088887209 */ /* 0x000fe20007810000 */
[----:B------:R-:W-:Y:S01]  /*13fb0*/  IMAD.MOV.U32 R0, RZ, RZ, 0x1 ;  /* 0x00000001ff007424 */ /* 0x000fe200078e00ff */
[----:B------:R-:W-:-:S03]  /*13fc0*/  MOV R2, 0x13ff0 ;  /* 0x00013ff000027802 */ /* 0x000fc60000000f00 */
[----:B------:R-:W-:Y:S02]  /*13fd0*/  IMAD.MOV.U32 R132, RZ, RZ, R136 ;  /* 0x000000ffff847224 */ /* 0x000fe400078e0088 */
[----:B------:R-:W-:Y:S05]  /*13fe0*/  CALL.REL.NOINC `($__internal_18_$__cuda_sm70_shflsync_bfly_p) ;  /* 0x000027a000007944 */ /* 0x000fea0003c00000 */
[----:B------:R-:W-:Y:S01]  /*13ff0*/  FMNMX.FTZ R136, R136, R0, !PT ;  /* 0x0000000088887209 */ /* 0x000fe20007810000 */
[----:B------:R-:W-:Y:S01]  /*14000*/  IMAD.MOV.U32 R132, RZ, RZ, R135 ;  /* 0x000000ffff847224 */ /* 0x000fe200078e0087 */
[----:B------:R-:W-:Y:S01]  /*14010*/  MOV R2, 0x14040 ;  /* 0x0001404000027802 */ /* 0x000fe20000000f00 */
[----:B------:R-:W-:Y:S02]  /*14020*/  IMAD.MOV.U32 R0, RZ, RZ, 0x2 ;  /* 0x00000002ff007424 */ /* 0x000fe400078e00ff */
[----:B------:R-:W-:Y:S05]  /*14030*/  CALL.REL.NOINC `($__internal_18_$__cuda_sm70_shflsync_bfly_p) ;  /* 0x0000275000007944 */ /* 0x000fea0003c00000 */
        /* <DEDUP_REMOVED lines=25> */
[----:B------:R-:W-:Y:S01]  /*141d0*/  MOV R133, R0 ;  /* 0x0000000000857202 */ /* 0x000fe20000000f00 */
[----:B------:R-:W-:Y:S05]  /*141e0*/  BRA `(.L_x_1289) ;  /* 0xffff0cf000007947 */ /* 0x000fea000383ffff */
.L_x_1239:
[----:B------:R-:W-:Y:S01]  /*141f0*/  MOV R3, 0x181f ;  /* 0x0000181f00037802 */ /* 0x000fe20000000f00 */
[----:B------:R1:W-:Y:S01]  /*14200*/  STL [R1+0x10], RZ ;  /* 0x000010ff01007387 */ /* 0x0003e20000100800 */
[----:B------:R-:W-:Y:S01]  /*14210*/  MOV R2, 0x14240 ;  /* 0x0001424000027802 */ /* 0x000fe20000000f00 */
[----:B------:R-:W-:Y:S02]  /*14220*/  IMAD.MOV.U32 R143, RZ, RZ, R0 ;  /* 0x000000ffff8f7224 */ /* 0x000fe400078e0000 */
[----:B-1----:R-:W-:Y:S05]  /*14230*/  CALL.REL.NOINC `($__internal_19_$__cuda_sm70_shflsync_idx_p) ;  /* 0x000025b000007944 */ /* 0x002fea0003c00000 */
[----:B------:R-:W-:Y:S01]  /*14240*/  MOV R7, R143 ;  /* 0x0000008f00077202 */ /* 0x000fe20000000f00 */
[----:B-1---5:R-:W-:-:S05]  /*14250*/  BRA `(.L_x_1290) ;  /* 0xffff2a9000007947 */ /* 0x022fca000383ffff */
.L_x_1240:
[----:B------:R-:W-:Y:S01]  /*14260*/  MOV R3, 0x181f ;  /* 0x0000181f00037802 */ /* 0x000fe20000000f00 */
[----:B------:R3:W-:Y:S01]  /*14270*/  STL [R1+0x10], RZ ;  /* 0x000010ff01007387 */ /* 0x0007e20000100800 */
[----:B------:R-:W-:Y:S01]  /*14280*/  MOV R2, 0x142b0 ;  /* 0x000142b000027802 */ /* 0x000fe20000000f00 */
[----:B------:R-:W-:Y:S02]  /*14290*/  IMAD.MOV.U32 R143, RZ, RZ, R4 ;  /* 0x000000ffff8f7224 */ /* 0x000fe400078e0004 */
[----:B-123--:R-:W-:Y:S05]  /*142a0*/  CALL.REL.NOINC `($__internal_19_$__cuda_sm70_shflsync_idx_p) ;  /* 0x0000254000007944 */ /* 0x00efea0003c00000 */
[----:B------:R-:W2:Y:S01]  /*142b0*/  LDL R3, [R1+0xc] ;  /* 0x00000c0001037983 */ /* 0x000ea20000100800 */
[----:B------:R-:W-:Y:S03]  /*142c0*/  IADD3 R8, P2, R143, R12, RZ ;  /* 0x0000000c8f087210 */ /* 0x000fe60007f5e0ff */
[----:B------:R-:W3:Y:S02]  /*142d0*/  LDL R2, [R1+0x1c] ;  /* 0x00001c0001027983 */ /* 0x000ee40000100800 */
[----:B------:R-:W-:Y:S01]  /*142e0*/  IMAD.X R9, R7, 0x1, R5, P2 ;  /* 0x0000000107097824 */ /* 0x000fe200010e0605 */
[----:B---3--:R-:W-:Y:S02]  /*142f0*/  ISETP.GE.AND P0, PT, R2, c[0x0][0x1d4], PT ;  /* 0x0000750002007a0c */ /* 0x008fe40003f06270 */
[----:B--2---:R-:W-:Y:S02]  /*14300*/  ISETP.GE.AND P5, PT, R3, c[0x0][0x1d4], PT ;  /* 0x0000750003007a0c */ /* 0x004fe40003fa6270 */
[----:B------:R-:W-:Y:S01]  /*14310*/  IADD3 R2, P2, R143, R13, RZ ;  /* 0x0000000d8f027210 */ /* 0x000fe20007f5e0ff */
[----:B-----5:R-:W-:Y:S04]  /*14320*/  IMAD.MOV.U32 R143, RZ, RZ, R0 ;  /* 0x000000ffff8f7224 */ /* 0x020fe800078e0000 */
[----:B------:R-:W-:Y:S01]  /*14330*/  IMAD.X R3, R7, 0x1, R6, P2 ;  /* 0x0000000107037824 */ /* 0x000fe200010e0606 */
[----:B------:R-:W-:Y:S05]  /*14340*/  SEL R7, RZ, 0x10, P5 ;  /* 0x00000010ff077807 */ /* 0x000fea0002800000 */
[----:B------:R-:W-:Y:S01]  /*14350*/  @!PT LDS RZ, [RZ] ;  /* 0x00000000fffff984 */ /* 0x000fe20000000800 */
[----:B------:R-:W-:Y:S01]  /*14360*/  @!PT LDS RZ, [RZ] ;  /* 0x00000000fffff984 */ /* 0x000fe20000000800 */
[----:B------:R-:W-:Y:S01]  /*14370*/  @!PT LDS RZ, [RZ] ;  /* 0x00000000fffff984 */ /* 0x000fe20000000800 */
[----:B------:R2:W-:Y:S04]  /*14380*/  LDGSTS.E.BYPASS.LTC128B.128 [R252+0x100], [R8.64], !P5 ;  /* 0x0010000008fc7fae */ /* 0x0005e8000e901d48 */
[----:B------:R3:W-:Y:S01]  /*14390*/  LDGSTS.E.BYPASS.LTC128B.128 [R252+0x2100], [R2.64], !P0 ;  /* 0x0210000002fc7fae */ /* 0x0007e2000c101d48 */
[----:B--2---:R-:W-:Y:S01]  /*143a0*/  SEL R8, RZ, 0x10, P0 ;  /* 0x00000010ff087807 */ /* 0x004fe20000000000 */
[----:B---3--:R-:W-:Y:S02]  /*143b0*/  IMAD.MOV.U32 R2, RZ, RZ, 0x1 ;  /* 0x00000001ff027424 */ /* 0x008fe400078e00ff */
[----:B------:R-:W-:Y:S03]  /*143c0*/  IMAD.MOV.U32 R3, RZ, RZ, 0x181f ;  /* 0x0000181fff037424 */ /* 0x000fe600078e00ff */
        /* <DEDUP_REMOVED lines=10> */
[C---:B------:R-:W-:Y:S02]  /*14470*/  IADD3 R2, -R7.reuse, 0x10, RZ ;  /* 0x0000001007027810 */ /* 0x040fe40007ffe1ff */
        /* <DEDUP_REMOVED lines=9> */
[----:B--2---:R-:W-:Y:S04]  /*14510*/  IADD3 R2, -R8, 0x10, RZ ;  /* 0x0000001008027810 */ /* 0x004fe80007ffe1ff */
[----:B------:R-:W-:Y:S04]  /*14520*/  LOP3.LUT R2, R2, 0xf, RZ, 0xc0, !PT ;  /* 0x0000000f02027812 */ /* 0x000fe800078ec0ff */
[----:B------:R-:W-:Y:S01]  /*14530*/  IADD3 R2, P2, P0, R2, R143, R13 ;  /* 0x0000008f02027210 */ /* 0x000fe2000785e00d */
[----:B-----5:R-:W-:Y:S03]  /*14540*/  IMAD.MOV.U32 R143, RZ, RZ, R0 ;  /* 0x000000ffff8f7224 */ /* 0x020fe600078e0000 */
[----:B------:R-:W-:Y:S05]  /*14550*/  IADD3.X R3, RZ, R9, R6, P2, P0 ;  /* 0x00000009ff037210 */ /* 0x000fea00017e0406 */
[----:B------:R2:W-:Y:S02]  /*14560*/  LDGSTS.E.BYPASS.LTC128B.128.ZFILL [R252+0x2900], [R2.64], P5 ;  /* 0x0290000002fc7fae */ /* 0x0005e4000a941d48 */
[----:B--2---:R-:W-:Y:S02]  /*14570*/  IMAD.MOV.U32 R2, RZ, RZ, 0x2 ;  /* 0x00000002ff027424 */ /* 0x004fe400078e00ff */
        /* <DEDUP_REMOVED lines=24> */
[----:B-----5:R-:W-:Y:S02]  /*14700*/  IMAD.MOV.U32 R143, RZ, RZ, R0 ;  /* 0x000000ffff8f7224 */ /* 0x020fe400078e0000 */
[----:B------:R-:W-:Y:S01]  /*14710*/  IMAD.MOV.U32 R0, RZ, RZ, 0x3 ;  /* 0x00000003ff007424 */ /* 0x000fe200078e00ff */
[----:B------:R-:W-:Y:S04]  /*14720*/  IADD3.X R3, RZ, R9, R6, P2, P0 ;  /* 0x00000009ff037210 */ /* 0x000fe800017e0406 */
[----:B------:R2:W-:Y:S04]  /*14730*/  STL [R1+0x10], R0 ;  /* 0x0000100001007387 */ /* 0x0005e80000100800 */
[----:B------:R3:W-:Y:S02]  /*14740*/  LDGSTS.E.BYPASS.LTC128B.128.ZFILL [R252+0x3100], [R2.64], P5 ;  /* 0x0310000002fc7fae */ /* 0x0007e4000a941d48 */
[----:B---3--:R-:W-:Y:S01]  /*14750*/  MOV R2, 0x14780 ;  /* 0x0001478000027802 */ /* 0x008fe20000000f00 */
[----:B------:R-:W-:Y:S02]  /*14760*/  IMAD.MOV.U32 R3, RZ, RZ, 0x181f ;  /* 0x0000181fff037424 */ /* 0x000fe400078e00ff */
[----:B-12---:R-:W-:Y:S05]  /*14770*/  CALL.REL.NOINC `($__internal_19_$__cuda_sm70_shflsync_idx_p) ;  /* 0x0000207000007944 */ /* 0x006fea0003c00000 */
[----:B------:R-:W-:Y:S01]  /*14780*/  MOV R2, 0x3 ;  /* 0x0000000300027802 */ /* 0x000fe20000000f00 */
[----:B-----5:R-:W-:Y:S01]  /*14790*/  IMAD.MOV.U32 R0, RZ, RZ, R143 ;  /* 0x000000ffff007224 */ /* 0x020fe200078e008f */
[----:B------:R-:W-:Y:S01]  /*147a0*/  MOV R3, 0x181f ;  /* 0x0000181f00037802 */ /* 0x000fe20000000f00 */
[----:B------:R-:W-:Y:S02]  /*147b0*/  IMAD.MOV.U32 R143, RZ, RZ, R4 ;  /* 0x000000ffff8f7224 */ /* 0x000fe400078e0004 */
[----:B------:R2:W-:Y:S02]  /*147c0*/  STL [R1+0x10], R2 ;  /* 0x0000100201007387 */ /* 0x0005e40000100800 */
[----:B--2---:R-:W-:Y:S02]  /*147d0*/  MOV R2, 0x147f0 ;  /* 0x000147f000027802 */ /* 0x004fe40000000f00 */
[----:B-1----:R-:W-:Y:S05]  /*147e0*/  CALL.REL.NOINC `($__internal_19_$__cuda_sm70_shflsync_idx_p) ;  /* 0x0000200000007944 */ /* 0x002fea0003c00000 */
[----:B-----5:R-:W-:Y:S01]  /*147f0*/  MOV R4, R143 ;  /* 0x0000008f00047202 */ /* 0x020fe20000000f00 */
[----:B-1----:R-:W-:-:S05]  /*14800*/  BRA `(.L_x_1291) ;  /* 0xffff26f000007947 */ /* 0x002fca000383ffff */
.L_x_1243:
[----:B------:R-:W-:Y:S01]  /*14810*/  MOV R3, 0x181f ;  /* 0x0000181f00037802 */ /* 0x000fe20000000f00 */
[----:B------:R2:W-:Y:S01]  /*14820*/  STL [R1+0x10], RZ ;  /* 0x000010ff01007387 */ /* 0x0005e20000100800 */
[----:B------:R-:W-:Y:S01]  /*14830*/  MOV R2, 0x14860 ;  /* 0x0001486000027802 */ /* 0x000fe20000000f00 */
[----:B-1----:R-:W-:Y:S02]  /*14840*/  IMAD.MOV.U32 R143, RZ, RZ, R0 ;  /* 0x000000ffff8f7224 */ /* 0x002fe400078e0000 */
[----:B--2---:R-:W-:Y:S05]  /*14850*/  CALL.REL.NOINC `($__internal_19_$__cuda_sm70_shflsync_idx_p) ;  /* 0x00001f9000007944 */ /* 0x004fea0003c00000 */
[----:B------:R-:W-:Y:S01]  /*14860*/  MOV R135, R143 ;  /* 0x0000008f00877202 */ /* 0x000fe20000000f00 */
[----:B-1---5:R-:W-:-:S05]  /*14870*/  BRA `(.L_x_1292) ;  /* 0xffff35a000007947 */ /* 0x022fca000383ffff */
.L_x_1244:
[----:B------:R-:W-:Y:S01]  /*14880*/  MOV R3, 0x181f ;  /* 0x0000181f00037802 */ /* 0x000fe20000000f00 */
[----:B------:R4:W-:Y:S01]  /*14890*/  STL [R1+0x10], RZ ;  /* 0x000010ff01007387 */ /* 0x0009e20000100800 */
[----:B------:R-:W-:Y:S01]  /*148a0*/  MOV R2, 0x148d0 ;  /* 0x000148d000027802 */ /* 0x000fe20000000f00 */
[----:B-1----:R-:W-:Y:S02]  /*148b0*/  IMAD.MOV.U32 R143, RZ, RZ, R132 ;  /* 0x000000ffff8f7224 */ /* 0x002fe400078e0084 */
[----:B--234-:R-:W-:Y:S05]  /*148c0*/  CALL.REL.NOINC `($__internal_19_$__cuda_sm70_shflsync_idx_p) ;  /* 0x00001f2000007944 */ /* 0x01cfea0003c00000 */
[----:B------:R-:W2:Y:S01]  /*148d0*/  LDL R3, [R1+0xc] ;  /* 0x00000c0001037983 */ /* 0x000ea20000100800 */
[----:B------:R-:W-:Y:S03]  /*148e0*/  IADD3 R208, P2, R143, R141, RZ ;  /* 0x0000008d8fd07210 */ /* 0x000fe60007f5e0ff */
[----:B------:R-:W3:Y:S02]  /*148f0*/  LDL R2, [R1+0x1c] ;  /* 0x00001c0001027983 */ /* 0x000ee40000100800 */
[----:B------:R-:W-:Y:S01]  /*14900*/  IMAD.X R209, R135, 0x1, R133, P2 ;  /* 0x0000000187d17824 */ /* 0x000fe200010e0685 */
[----:B---3--:R-:W-:Y:S02]  /*14910*/  ISETP.GE.AND P0, PT, R2, c[0x0][0x1d4], PT ;  /* 0x0000750002007a0c */ /* 0x008fe40003f06270 */
[----:B--2---:R-:W-:Y:S02]  /*14920*/  ISETP.GE.AND P5, PT, R3, c[0x0][0x1d4], PT ;  /* 0x0000750003007a0c */ /* 0x004fe40003fa6270 */
[----:B------:R-:W-:Y:S01]  /*14930*/  IADD3 R2, P2, R143, R210, RZ ;  /* 0x000000d28f027210 */ /* 0x000fe20007f5e0ff */
[----:B-----5:R-:W-:Y:S01]  /*14940*/  IMAD.MOV.U32 R143, RZ, RZ, R0 ;  /* 0x000000ffff8f7224 */ /* 0x020fe200078e0000 */
[----:B------:R-:W-:Y:S03]  /*14950*/  SEL R136, RZ, 0x10, P0 ;  /* 0x00000010ff887807 */ /* 0x000fe60000000000 */
[----:B------:R-:W-:Y:S01]  /*14960*/  IMAD.X R3, R135, 0x1, R134, P2 ;  /* 0x0000000187037824 */ /* 0x000fe200010e0686 */
[----:B------:R-:W-:Y:S05]  /*14970*/  SEL R135, RZ, 0x10, P5 ;  /* 0x00000010ff877807 */ /* 0x000fea0002800000 */
[----:B------:R-:W-:Y:S01]  /*14980*/  @!PT LDS RZ, [RZ] ;  /* 0x00000000fffff984 */ /* 0x000fe20000000800 */
[----:B------:R-:W-:Y:S01]  /*14990*/  @!PT LDS RZ, [RZ] ;  /* 0x00000000fffff984 */ /* 0x000fe20000000800 */
[----:B------:R-:W-:Y:S01]  /*149a0*/  @!PT LDS RZ, [RZ] ;  /* 0x00000000fffff984 */ /* 0x000fe20000000800 */
[----:B------:R2:W-:Y:S04]  /*149b0*/  LDGSTS.E.BYPASS.LTC128B.128 [R252+0x4100], [R208.64], !P5 ;  /* 0x04100000d0fc7fae */ /* 0x0005e8000e901d48 */
[----:B------:R3:W-:Y:S02]  /*149c0*/  LDGSTS.E.BYPASS.LTC128B.128 [R252+0x6100], [R2.64], !P0 ;  /* 0x0610000002fc7fae */ /* 0x0007e4000c101d48 */
[----:B---3--:R-:W-:Y:S02]  /*149d0*/  IMAD.MOV.U32 R2, RZ, RZ, 0x1 ;  /* 0x00000001ff027424 */ /* 0x008fe400078e00ff */
[----:B------:R-:W-:Y:S03]  /*149e0*/  IMAD.MOV.U32 R3, RZ, RZ, 0x181f ;  /* 0x0000181fff037424 */ /* 0x000fe600078e00ff */
[----:B------:R3:W-:Y:S02]  /*149f0*/  STL [R1+0x10], R2 ;  /* 0x0000100201007387 */ /* 0x0007e40000100800 */
[----:B---3--:R-:W-:Y:S02]  /*14a00*/  MOV R2, 0x14a20 ;  /* 0x00014a2000027802 */ /* 0x008fe40000000f00 */
[----:B-12---:R-:W-:Y:S05]  /*14a10*/  CALL.REL.NOINC `($__internal_19_$__cuda_sm70_shflsync_idx_p) ;  /* 0x00001dd000007944 */ /* 0x006fea0003c00000 */
[----:B------:R-:W-:Y:S01]  /*14a20*/  MOV R2, 0x1 ;  /* 0x0000000100027802 */ /* 0x000fe20000000f00 */
[----:B------:R-:W-:Y:S01]  /*14a30*/  IMAD.MOV.U32 R142, RZ, RZ, R143 ;  /* 0x000000ffff8e7224 */ /* 0x000fe200078e008f */
[----:B------:R-:W-:Y:S01]  /*14a40*/  MOV R3, 0x181f ;  /* 0x0000181f00037802 */ /* 0x000fe20000000f00 */
[----:B------:R-:W-:Y:S02]  /*14a50*/  IMAD.MOV.U32 R143, RZ, RZ, R132 ;  /* 0x000000ffff8f7224 */ /* 0x000fe400078e0084 */
[----:B------:R2:W-:Y:S02]  /*14a60*/  STL [R1+0x10], R2 ;  /* 0x0000100201007387 */ /* 0x0005e40000100800 */
[----:B--2---:R-:W-:Y:S02]  /*14a70*/  MOV R2, 0x14a90 ;  /* 0x00014a9000027802 */ /* 0x004fe40000000f00 */
[----:B-1---5:R-:W-:Y:S05]  /*14a80*/  CALL.REL.NOINC `($__internal_19_$__cuda_sm70_shflsync_idx_p) ;  /* 0x00001d6000007944 */ /* 0x022fea0003c00000 */
[C---:B------:R-:W-:Y:S02]  /*14a90*/  IADD3 R2, -R135.reuse, 0x10, RZ ;  /* 0x0000001087027810 */ /* 0x040fe40007ffe1ff */
        /* <DEDUP_REMOVED lines=55> */
[----:B------:R-:W-:Y:S01]  /*14e10*/  MOV R132, R143 ;  /* 0x0000008f00847202 */ /* 0x000fe20000000f00 */
[----:B-1---5:R-:W-:-:S05]  /*14e20*/  BRA `(.L_x_1293) ;  /* 0xffff31f000007947 */ /* 0x022fca000383ffff */
.L_x_1245:
[----:B------:R-:W-:Y:S01]  /*14e30*/  MOV R3, 0x1c1f ;  /* 0x00001c1f00037802 */ /* 0x000fe20000000f00 */
[----:B------:R1:W-:Y:S01]  /*14e40*/  STL [R1+0x10], RZ ;  /* 0x000010ff01007387 */ /* 0x0003e20000100800 */
[----:B------:R-:W-:Y:S01]  /*14e50*/  MOV R2, 0x14e80 ;  /* 0x00014e8000027802 */ /* 0x000fe20000000f00 */
[----:B------:R-:W-:Y:S02]  /*14e60*/  IMAD.MOV.U32 R143, RZ, RZ, R132 ;  /* 0x000000ffff8f7224 */ /* 0x000fe400078e0084 */
[----:B-1----:R-:W-:Y:S05]  /*14e70*/  CALL.REL.NOINC `($__internal_19_$__cuda_sm70_shflsync_idx_p) ;  /* 0x0000197000007944 */ /* 0x002fea0003c00000 */
[----:B-----5:R-:W-:Y:S01]  /*14e80*/  MOV R0, R143 ;  /* 0x0000008f00007202 */ /* 0x020fe20000000f00 */
[----:B-1----:R-:W-:-:S05]  /*14e90*/  BRA `(.L_x_1294) ;  /* 0xffff336000007947 */ /* 0x002fca000383ffff */
.L_x_1246:
[----:B------:R-:W-:Y:S01]  /*14ea0*/  MOV R0, 0x1 ;  /* 0x0000000100007802 */ /* 0x000fe20000000f00 */
[----:B------:R-:W-:Y:S01]  /*14eb0*/  IMAD.MOV.U32 R143, RZ, RZ, R132 ;  /* 0x000000ffff8f7224 */ /* 0x000fe200078e0084 */
[----:B------:R-:W-:Y:S01]  /*14ec0*/  MOV R2, 0x14f00 ;  /* 0x00014f0000027802 */ /* 0x000fe20000000f00 */
[----:B------:R-:W-:Y:S02]  /*14ed0*/  IMAD.MOV.U32 R3, RZ, RZ, 0x1c1f ;  /* 0x00001c1fff037424 */ /* 0x000fe400078e00ff */
[----:B------:R2:W-:Y:S04]  /*14ee0*/  STL [R1+0x10], R0 ;  /* 0x0000100001007387 */ /* 0x0005e80000100800 */
[----:B-12---:R-:W-:Y:S05]  /*14ef0*/  CALL.REL.NOINC `($__internal_19_$__cuda_sm70_shflsync_idx_p) ;  /* 0x000018f000007944 */ /* 0x006fea0003c00000 */
[----:B------:R-:W-:Y:S01]  /*14f00*/  MOV R2, 0x15170 ;  /* 0x0001517000027802 */ /* 0x000fe20000000f00 */
[----:B-----5:R-:W-:Y:S02]  /*14f10*/  IMAD.MOV.U32 R0, RZ, RZ, 0x2 ;  /* 0x00000002ff007424 */ /* 0x020fe400078e00ff */
[----:B------:R-:W-:Y:S02]  /*14f20*/  IMAD.IADD R143, R133, 0x1, R143 ;  /* 0x00000001858f7824 */ /* 0x000fe400078e028f */
[----:B------:R-:W-:Y:S01]  /*14f30*/  IMAD.MOV.U32 R3, RZ, RZ, 0x1c1f ;  /* 0x00001c1fff037424 */ /* 0x000fe200078e00ff */
[----:B------:R2:W-:Y:S02]  /*14f40*/  STL [R1+0x10], R0 ;  /* 0x0000100001007387 */ /* 0x0005e40000100800 */
        /* <DEDUP_REMOVED lines=27> */
[----:B------:R-:W-:Y:S01]  /*15100*/  ISETP.GT.AND P0, PT, R143, 0x39, PT ;  /* 0x000000398f00780c */ /* 0x000fe20003f04270 */
[----:B------:R-:W-:Y:S01]  /*15110*/  IMAD.MOV.U32 R143, RZ, RZ, R132 ;  /* 0x000000ffff8f7224 */ /* 0x000fe200078e0084 */
[----:B------:R-:W-:Y:S02]  /*15120*/  FSEL R54, R54, -INF , P6 ;  /* 0xff80000036367808 */ /* 0x000fe40003000000 */
[----:B------:R-:W-:Y:S02]  /*15130*/  FSEL R55, R55, -INF , P5 ;  /* 0xff80000037377808 */ /* 0x000fe40002800000 */
[----:B------:R-:W-:Y:S02]  /*15140*/  FSEL R66, R66, -INF , P2 ;  /* 0xff80000042427808 */ /* 0x000fe40001000000 */
[----:B------:R-:W-:Y:S02]  /*15150*/  FSEL R67, R67, -INF , P0 ;  /* 0xff80000043437808 */ /* 0x000fe40000000000 */
        /* <DEDUP_REMOVED lines=33> */
[----:B------:R-:W-:Y:S01]  /*15370*/  ISETP.GT.AND P0, PT, R143, 0x39, PT ;  /* 0x000000398f00780c */ /* 0x000fe20003f04270 */
[----:B------:R-:W-:Y:S01]  /*15380*/  IMAD.MOV.U32 R143, RZ, RZ, R132 ;  /* 0x000000ffff8f7224 */ /* 0x000fe200078e0084 */
[----:B------:R-:W-:Y:S02]  /*15390*/  FSEL R56, R56, -INF , P6 ;  /* 0xff80000038387808 */ /* 0x000fe40003000000 */
[----:B------:R-:W-:Y:S02]  /*153a0*/  FSEL R57, R57, -INF , P5 ;  /* 0xff80000039397808 */ /* 0x000fe40002800000 */
[----:B------:R-:W-:Y:S02]  /*153b0*/  FSEL R60, R60, -INF , P2 ;  /* 0xff8000003c3c7808 */ /* 0x000fe40001000000 */
[----:B------:R-:W-:Y:S02]  /*153c0*/  FSEL R61, R61, -INF , P0 ;  /* 0xff8000003d3d7808 */ /* 0x000fe40000000000 */
[----:B-12---:R-:W-:Y:S05]  /*153d0*/  CALL.REL.NOINC `($__internal_19_$__cuda_sm70_shflsync_idx_p) ;  /* 0x0000141000007944 */ /* 0x006fea0003c00000 */
[----:B-----5:R-:W-:Y:S01]  /*153e0*/  FMNMX.FTZ R132, R4, R137, !PT ;  /* 0x0000008904847209 */ /* 0x020fe20007810000 */
[----:B------:R-:W-:Y:S01]  /*153f0*/  IMAD.IADD R133, R133, 0x1, R143 ;  /* 0x0000000185857824 */ /* 0x000fe200078e028f */
[----:B------:R-:W-:Y:S01]  /*15400*/  FMNMX.FTZ R7, R6, R138, !PT ;  /* 0x0000008a06077209 */ /* 0x000fe20007810000 */
[----:B------:R-:W-:Y:S01]  /*15410*/  IMAD.MOV.U32 R0, RZ, RZ, 0x2 ;  /* 0x00000002ff007424 */ /* 0x000fe200078e00ff */
[----:B------:R-:W-:Y:S02]  /*15420*/  FMNMX.FTZ R8, R16, R139, !PT ;  /* 0x0000008b10087209 */ /* 0x000fe40007810000 */
        /* <DEDUP_REMOVED lines=97> */
[----:B------:R-:W-:Y:S02]  /*15a40*/  MOV R2, 0x15a60 ;  /* 0x00015a6000027802 */ /* 0x000fe40000000f00 */
        /* <DEDUP_REMOVED lines=28> */
[----:B------:R-:W-:-:S05]  /*15c10*/  BRA `(.L_x_1295) ;  /* 0xffff335000007947 */ /* 0x000fca000383ffff */
.L_x_1249:
[----:B-1----:R-:W-:Y:S01]  /*15c20*/  MOV R3, 0x181f ;  /* 0x0000181f00037802 */ /* 0x002fe20000000f00 */
[----:B------:R1:W-:Y:S01]  /*15c30*/  STL [R1+0x10], RZ ;  /* 0x000010ff01007387 */ /* 0x0003e20000100800 */
[----:B------:R-:W-:Y:S01]  /*15c40*/  MOV R2, 0x15c70 ;  /* 0x00015c7000027802 */ /* 0x000fe20000000f00 */
[----:B------:R-:W-:Y:S02]  /*15c50*/  IMAD.MOV.U32 R143, RZ, RZ, R36 ;  /* 0x000000ffff8f7224 */ /* 0x000fe400078e0024 */
[----:B-1----:R-:W-:Y:S05]  /*15c60*/  CALL.REL.NOINC `($__internal_19_$__cuda_sm70_shflsync_idx_p) ;  /* 0x00000b8000007944 */ /* 0x002fea0003c00000 */
[----:B------:R-:W-:Y:S01]  /*15c70*/  MOV R28, R143 ;  /* 0x0000008f001c7202 */ /* 0x000fe20000000f00 */
[----:B-1---5:R-:W-:-:S05]  /*15c80*/  BRA `(.L_x_1296) ;  /* 0xffff5e5000007947 */ /* 0x022fca000383ffff */
.L_x_1252:
[----:B------:R-:W-:Y:S01]  /*15c90*/  MOV R3, 0x181f ;  /* 0x0000181f00037802 */ /* 0x000fe20000000f00 */
[----:B------:R2:W-:Y:S01]  /*15ca0*/  STL [R1+0x10], RZ ;  /* 0x000010ff01007387 */ /* 0x0005e20000100800 */
[----:B------:R-:W-:Y:S01]  /*15cb0*/  MOV R2, 0x15ce0 ;  /* 0x00015ce000027802 */ /* 0x000fe20000000f00 */
[----:B------:R-:W-:Y:S02]  /*15cc0*/  IMAD.MOV.U32 R143, RZ, RZ, R0 ;  /* 0x000000ffff8f7224 */ /* 0x000fe400078e0000 */
[----:B-12---:R-:W-:Y:S05]  /*15cd0*/  CALL.REL.NOINC `($__internal_19_$__cuda_sm70_shflsync_idx_p) ;  /* 0x00000b1000007944 */ /* 0x006fea0003c00000 */
[----:B------:R-:W-:Y:S01]  /*15ce0*/  MOV R135, R143 ;  /* 0x0000008f00877202 */ /* 0x000fe20000000f00 */
[----:B-1---5:R-:W-:-:S05]  /*15cf0*/  BRA `(.L_x_1297) ;  /* 0xffff6e8000007947 */ /* 0x022fca000383ffff */
.L_x_1253:
[----:B------:R-:W-:Y:S01]  /*15d00*/  MOV R3, 0x181f ;  /* 0x0000181f00037802 */ /* 0x000fe20000000f00 */
[----:B------:R4:W-:Y:S01]  /*15d10*/  STL [R1+0x10], RZ ;  /* 0x000010ff01007387 */ /* 0x0009e20000100800 */
[----:B------:R-:W-:Y:S01]  /*15d20*/  MOV R2, 0x15d50 ;  /* 0x00015d5000027802 */ /* 0x000fe20000000f00 */
[----:B------:R-:W-:Y:S02]  /*15d30*/  IMAD.MOV.U32 R143, RZ, RZ, R132 ;  /* 0x000000ffff8f7224 */ /* 0x000fe400078e0084 */
[----:B-1234-:R-:W-:Y:S05]  /*15d40*/  CALL.REL.NOINC `($__internal_19_$__cuda_sm70_shflsync_idx_p) ;  /* 0x00000aa000007944 */ /* 0x01efea0003c00000 */
[C---:B------:R-:W-:Y:S02]  /*15d50*/  IADD3 R208, -R141.reuse, 0x10, RZ ;  /* 0x000000108dd07810 */ /* 0x040fe40007ffe1ff */
[----:B------:R-:W-:Y:S02]  /*15d60*/  ISETP.NE.U32.AND P2, PT, R141, RZ, PT ;  /* 0x000000ff8d00720c */ /* 0x000fe40003f45070 */
[----:B------:R-:W-:Y:S04]  /*15d70*/  LOP3.LUT R208, R208, 0xf, RZ, 0xc0, !PT ;  /* 0x0000000fd0d07812 */ /* 0x000fe800078ec0ff */
[----:B------:R-:W-:Y:S04]  /*15d80*/  IADD3 R208, P5, P4, R208, R143, R210 ;  /* 0x0000008fd0d07210 */ /* 0x000fe80007cbe0d2 */
[----:B------:R-:W-:Y:S02]  /*15d90*/  IADD3.X R209, RZ, R135, R133, P5, P4 ;  /* 0x00000087ffd17210 */ /* 0x000fe40002fe8485 */
[----:B------:R-:W-:Y:S01]  /*15da0*/  IADD3 R2, P4, R143, R211, RZ ;  /* 0x000000d38f027210 */ /* 0x000fe20007f9e0ff */
[----:B-----5:R-:W-:Y:S02]  /*15db0*/  IMAD.MOV.U32 R143, RZ, RZ, R0 ;  /* 0x000000ffff8f7224 */ /* 0x020fe400078e0000 */
[----:B------:R-:W-:Y:S01]  /*15dc0*/  @!PT LDS RZ, [RZ] ;  /* 0x00000000fffff984 */ /* 0x000fe20000000800 */
[----:B------:R-:W-:Y:S01]  /*15dd0*/  @!PT LDS RZ, [RZ] ;  /* 0x00000000fffff984 */ /* 0x000fe20000000800 */
[----:B------:R-:W-:Y:S01]  /*15de0*/  @!PT LDS RZ, [RZ] ;  /* 0x00000000fffff984 */ /* 0x000fe20000000800 */
[----:B------:R2:W-:Y:S02]  /*15df0*/  LDGSTS.E.BYPASS.LTC128B.128.ZFILL [R252+0x4100], [R208.64], P2 ;  /* 0x04100000d0fc7fae */ /* 0x0005e40009141d48 */
[----:B------:R-:W-:Y:S05]  /*15e00*/  IMAD.X R3, R135, 0x1, R134, P4 ;  /* 0x0000000187037824 */ /* 0x000fea00020e0686 */
        /* <DEDUP_REMOVED lines=48> */
[----:B------:R2:W-:Y:S01]  /*16110*/  LDGSTS.E.BYPASS.LTC128B.128.ZFILL [R252+0x5100], [R208.64], P5 ;  /* 0x05100000d0fc7fae */ /* 0x0005e2000a941d48 */
[----:B------:R-:W-:Y:S02]  /*16120*/  IMAD.MOV.U32 R0, RZ, RZ, 0x3 ;  /* 0x00000003ff007424 */ /* 0x000fe400078e00ff */
[----:B------:R-:W-:Y:S03]  /*16130*/  IMAD.X R3, R135, 0x1, R134, P2 ;  /* 0x0000000187037824 */ /* 0x000fe600010e0686 */
[----:B------:R2:W-:Y:S04]  /*16140*/  STL [R1+0x10], R0 ;  /* 0x0000100001007387 */ /* 0x0005e80000100800 */
[----:B------:R3:W-:Y:S02]  /*16150*/  LDGSTS.E.BYPASS.LTC128B.128 [R252+0x7100], [R2.64], !P0 ;  /* 0x0710000002fc7fae */ /* 0x0007e4000c101d48 */
        /* <DEDUP_REMOVED lines=12> */
.L_x_1254:
[----:B------:R-:W-:Y:S02]  /*16220*/  MOV R0, 0x2 ;  /* 0x0000000200007802 */ /* 0x000fe40000000f00 */
[----:B------:R-:W-:Y:S02]  /*16230*/  MOV R2, 0x16250 ;  /* 0x0001625000027802 */ /* 0x000fe40000000f00 */
        /* <DEDUP_REMOVED lines=33> */
.L_x_1256:
[----:B------:R1:W5:Y:S01]  /*16450*/  LDL R132, [R1+0x18] ;  /* 0x0000180001847983 */ /* 0x0003620000100800 */
[----:B------:R-:W-:-:S02]  /*16460*/  MOV R0, 0x2 ;  /* 0x0000000200007802 */ /* 0x000fc40000000f00 */
[----:B------:R-:W-:Y:S02]  /*16470*/  MOV R2, 0x16490 ;  /* 0x0001649000027802 */ /* 0x000fe40000000f00 */
[----:B-1---5:R-:W-:Y:S05]  /*16480*/  CALL.REL.NOINC `($__internal_18_$__cuda_sm70_shflsync_bfly_p) ;  /* 0x0000030000007944 */ /* 0x022fea0003c00000 */
[----:B------:R-:W-:Y:S01]  /*16490*/  MOV R7, R0 ;  /* 0x0000000000077202 */ /* 0x000fe20000000f00 */
[----:B------:R-:W-:Y:S05]  /*164a0*/  BRA `(.L_x_1300) ;  /* 0xffff95c000007947 */ /* 0x000fea000383ffff */
.L_x_1257:
[----:B------:R-:W-:Y:S01]  /*164b0*/  IMAD.MOV.U32 R132, RZ, RZ, R7 ;  /* 0x000000ffff847224 */ /* 0x000fe200078e0007 */
[----:B------:R-:W-:Y:S02]  /*164c0*/  MOV R0, 0x1 ;  /* 0x0000000100007802 */ /* 0x000fe40000000f00 */
[----:B------:R-:W-:Y:S02]  /*164d0*/  MOV R2, 0x164f0 ;  /* 0x000164f000027802 */ /* 0x000fe40000000f00 */
[----:B------:R-:W-:Y:S05]  /*164e0*/  CALL.REL.NOINC `($__internal_18_$__cuda_sm70_shflsync_bfly_p) ;  /* 0x000002a000007944 */ /* 0x000fea0003c00000 */
[----:B------:R1:W5:Y:S01]  /*164f0*/  LDL R132, [R1+0x14] ;  /* 0x0000140001847983 */ /* 0x0003620000100800 */
[----:B------:R-:W-:Y:S01]  /*16500*/  FADD.FTZ R7, R7, R0 ;  /* 0x0000000007077221 */ /* 0x000fe20000010000 */
[----:B------:R-:W-:Y:S02]  /*16510*/  MOV R0, 0x2 ;  /* 0x0000000200007802 */ /* 0x000fe40000000f00 */
[----:B------:R-:W-:Y:S02]  /*16520*/  MOV R2, 0x16540 ;  /* 0x0001654000027802 */ /* 0x000fe40000000f00 */
[----:B-1---5:R-:W-:Y:S05]  /*16530*/  CALL.REL.NOINC `($__internal_18_$__cuda_sm70_shflsync_bfly_p) ;  /* 0x0000025000007944 */ /* 0x022fea0003c00000 */
[----:B------:R-:W2:Y:S02]  /*16540*/  LDL.LU R2, [R1+0x14] ;  /* 0x0000140001027983 */ /* 0x000ea40000300800 */
[----:B--2---:R-:W-:Y:S01]  /*16550*/  FADD.FTZ R6, R2, R0 ;  /* 0x0000000002067221 */ /* 0x004fe20000010000 */
[----:B------:R-:W-:-:S02]  /*16560*/  MOV R0, 0x1 ;  /* 0x0000000100007802 */ /* 0x000fc40000000f00 */
[----:B------:R-:W-:Y:S02]  /*16570*/  MOV R2, 0x165a0 ;  /* 0x000165a000027802 */ /* 0x000fe40000000f00 */
[----:B------:R-:W-:Y:S02]  /*16580*/  MOV R132, R6 ;  /* 0x0000000600847202 */ /* 0x000fe40000000f00 */
        /* <DEDUP_REMOVED lines=8> */
[----:B------:R-:W-:Y:S02]  /*16610*/  MOV R0, 0x1 ;  /* 0x0000000100007802 */ /* 0x000fe40000000f00 */
[----:B------:R-:W-:-:S02]  /*16620*/  MOV R2, 0x16650 ;  /* 0x0001665000027802 */ /* 0x000fc40000000f00 */
        /* <DEDUP_REMOVED lines=10> */
[----:B------:R-:W-:Y:S02]  /*166d0*/  MOV R2, 0x16700 ;  /* 0x0001670000027802 */ /* 0x000fe40000000f00 */
[----:B------:R-:W-:-:S02]  /*166e0*/  MOV R132, R4 ;  /* 0x0000000400847202 */ /* 0x000fc40000000f00 */
[----:B------:R-:W-:Y:S05]  /*166f0*/  CALL.REL.NOINC `($__internal_18_$__cuda_sm70_shflsync_bfly_p) ;  /* 0x0000009000007944 */ /* 0x000fea0003c00000 */
[----:B------:R-:W-:Y:S01]  /*16700*/  MOV R8, R0 ;  /* 0x0000000000087202 */ /* 0x000fe20000000f00 */
[----:B------:R-:W-:Y:S05]  /*16710*/  BRA `(.L_x_1301) ;  /* 0xffff948000007947 */ /* 0x000fea000383ffff */
.L_x_1271:
[----:B------:R1:W-:Y:S01]  /*16720*/  STL [R1+0x10], RZ ;  /* 0x000010ff01007387 */ /* 0x0003e20000100800 */
[----:B------:R-:W-:Y:S01]  /*16730*/  IMAD.MOV.U32 R143, RZ, RZ, R24 ;  /* 0x000000ffff8f7224 */ /* 0x000fe200078e0018 */
[----:B------:R-:W-:-:S02]  /*16740*/  MOV R3, 0x1f ;  /* 0x0000001f00037802 */ /* 0x000fc40000000f00 */
[----:B---3--:R-:W-:Y:S02]  /*16750*/  MOV R2, 0x16770 ;  /* 0x0001677000027802 */ /* 0x008fe40000000f00 */
[----:B-12-4-:R-:W-:Y:S05]  /*16760*/  CALL.REL.NOINC `($__internal_19_$__cuda_sm70_shflsync_idx_p) ;  /* 0x0000008000007944 */ /* 0x016fea0003c00000 */
[----:B-----5:R-:W-:Y:S01]  /*16770*/  MOV R0, R143 ;  /* 0x0000008f00007202 */ /* 0x020fe20000000f00 */
[----:B-1----:R-:W-:Y:S05]  /*16780*/  BRA `(.L_x_1302) ;  /* 0xffffbda000007947 */ /* 0x002fea000383ffff */
        .weak           $__internal_18_$__cuda_sm70_shflsync_bfly_p
        .type           $__internal_18_$__cuda_sm70_shflsync_bfly_p,@function
        .size           $__internal_18_$__cuda_sm70_shflsync_bfly_p,($__internal_19_$__cuda_sm70_shflsync_idx_p - $__internal_18_$__cuda_sm70_shflsync_bfly_p)
$__internal_18_$__cuda_sm70_shflsync_bfly_p:
[----:B------:R-:W-:Y:S02]  /*16790*/  MOV R143, 0xffffffff ;  /* 0xffffffff008f7802 */ /* 0x000fe40000000f00 */
[----:B------:R-:W-:Y:S02]  /*167a0*/  MOV R3, 0x1f ;  /* 0x0000001f00037802 */ /* 0x000fe40000000f00 */
[----:B------:R-:W-:Y:S04]  /*167b0*/  WARPSYNC R143 ;  /* 0x0000008f00007348 */ /* 0x000fe80003800000 */
[----:B------:R1:W2:Y:S02]  /*167c0*/  SHFL.BFLY PT, R0, R132, R0, R3 ;  /* 0x0c00000084007389 */ /* 0x0002a400000e0003 */
[----:B-1----:R-:W-:-:S04]  /*167d0*/  MOV R3, 0x0 ;  /* 0x0000000000037802 */ /* 0x002fc80000000f00 */
[----:B--2---:R-:W-:Y:S05]  /*167e0*/  RET.REL.NODEC R2 `(_ZN7cutlass13device_kernelIN5flash19enable_sm80_to_sm89INS1_16FlashAttnFwdSm80INS1_25CollectiveMainloopFwdSm80ILi4ELi1ELb0EN4cute5tupleIJNS5_1CILi128EEENS7_ILi64EEES8_EEELi128ENS_10bfloat16_tEfNS_4arch4Sm80ELb1ELb0ELb0ELb0ELb1ELb0ELb1ELb1EEENS1_21CollectiveEpilogueFwdINS6_IJS8_S8_S9_EEENS6_IJNS7_ILi1EEESH_SH_EEESB_SD_Li128ELb0ELb1ELb1ELb0EEENS1_30DynamicPersistentTileSchedulerILi128ELi128ELb1ELb1ELb0EEEEEEEEEvNT_6ParamsE) ;  /* 0xfffe981002007950 */ /* 0x004fea0003c3ffff */
        .weak           $__internal_19_$__cuda_sm70_shflsync_idx_p
        .type           $__internal_19_$__cuda_sm70_shflsync_idx_p,@function
        .size           $__internal_19_$__cuda_sm70_shflsync_idx_p,(.L_x_1811 - $__internal_19_$__cuda_sm70_shflsync_idx_p)
$__internal_19_$__cuda_sm70_shflsync_idx_p:
[----:B------:R1:W-:Y:S04]  /*167f0*/  STL [R1+0x108], R4 ;  /* 0x0001080401007387 */ /* 0x0003e80000100800 */
[----:B------:R2:W-:Y:S01]  /*16800*/  STL [R1+0x104], R0 ;  /* 0x0001040001007387 */ /* 0x0005e20000100800 */
[----:B-1----:R-:W-:-:S03]  /*16810*/  MOV R4, 0xffffffff ;  /* 0xffffffff00047802 */ /* 0x002fc60000000f00 */
[----:B--2---:R-:W2:Y:S01]  /*16820*/  LDL.LU R0, [R1+0x10] ;  /* 0x0000100001007983 */ /* 0x004ea20000300800 */
[----:B------:R-:W-:Y:S04]  /*16830*/  WARPSYNC R4 ;  /* 0x0000000400007348 */ /* 0x000fe80003800000 */
[----:B--2---:R1:W2:Y:S04]  /*16840*/  SHFL.IDX PT, R143, R143, R0, R3 ;  /* 0x000000008f8f7389 */ /* 0x0042a800000e0003 */
[----:B-1----:R1:W5:Y:S04]  /*16850*/  LDL.LU R4, [R1+0x108] ;  /* 0x0001080001047983 */ /* 0x0023680000300800 */
[----:B------:R1:W5:Y:S01]  /*16860*/  LDL.LU R0, [R1+0x104] ;  /* 0x0001040001007983 */ /* 0x0003620000300800 */
[----:B------:R-:W-:-:S04]  /*16870*/  MOV R3, 0x0 ;  /* 0x0000000000037802 */ /* 0x000fc80000000f00 */
[----:B--2---:R-:W-:Y:S05]  /*16880*/  RET.REL.NODEC R2 `(_ZN7cutlass13device_kernelIN5flash19enable_sm80_to_sm89INS1_16FlashAttnFwdSm80INS1_25CollectiveMainloopFwdSm80ILi4ELi1ELb0EN4cute5tupleIJNS5_1CILi128EEENS7_ILi64EEES8_EEELi128ENS_10bfloat16_tEfNS_4arch4Sm80ELb1ELb0ELb0ELb0ELb1ELb0ELb1ELb1EEENS1_21CollectiveEpilogueFwdINS6_IJS8_S8_S9_EEENS6_IJNS7_ILi1EEESH_SH_EEESB_SD_Li128ELb0ELb1ELb1ELb0EEENS1_30DynamicPersistentTileSchedulerILi128ELi128ELb1ELb1ELb0EEEEEEEEEvNT_6ParamsE) ;  /* 0xfffe977002007950 */ /* 0x004fea0003c3ffff */
.L_x_1303:
        /* <DEDUP_REMOVED lines=15> */
.L_x_1811:


//--------------------- .text._ZN7cutlass13device_kernelIN5flash19enable_sm80_to_sm89INS1_16FlashAttnFwdSm80INS1_25CollectiveMainloopFwdSm80ILi8ELi1ELb1EN4cute5tupleIJNS5_1CILi128EEENS7_ILi112EEES8_EEELi128ENS_10bfloat16_tEfNS_4arch4Sm80ELb1ELb0ELb0ELb1ELb1ELb0ELb1ELb1EEENS1_21CollectiveEpilogueFwdINS6_IJS8_S8_S9_EEENS6_IJNS7_ILi1EEESH_SH_EEESB_SD_Li256ELb1ELb1ELb1ELb0EEENS1_36VarlenDynamicPersistentTileSchedulerILi128ELi112ELi256ELi256ELb1ELb1ELb0ELb1ELb1ELb1EEEEEEEEEvNT_6ParamsE --------------------------
	.section	.text._ZN7cutlass13device_kernelIN5flash19enable_sm80_to_sm89INS1_16FlashAttnFwdSm80INS1_25CollectiveMainloopFwdSm80ILi8ELi1ELb1EN4cute5tupleIJNS5_1CILi128EEENS7_ILi112EEES8_EEELi128ENS_10bfloat16_tEfNS_4arch4Sm80ELb1ELb0ELb0ELb1ELb1ELb0ELb1ELb1EEENS1_21CollectiveEpilogueFwdINS6_IJS8_S8_S9_EEENS6_IJNS7_ILi1EEESH_SH_EEESB_SD_Li256ELb1ELb1ELb1ELb0EEENS1_36VarlenDynamicPersistentTileSchedulerILi128ELi112ELi256ELi256ELb1ELb1ELb0ELb1ELb1ELb1EEEEEEEEEvNT_6ParamsE,"ax",@progbits
	.sectioninfo	@"SHI_REGISTERS=255"
	.align	128
.text._ZN7cutlass13device_kernelIN5flash19enable_sm80_to_sm89INS1_16FlashAttnFwdSm80INS1_25CollectiveMainloopFwdSm80ILi8ELi1ELb1EN4cute5tupleIJNS5_1CILi128EEENS7_ILi112EEES8_EEELi128ENS_10bfloat16_tEfNS_4arch4Sm80ELb1ELb0ELb0ELb1ELb1ELb0ELb1ELb1EEENS1_21CollectiveEpilogueFwdINS6_IJS8_S8_S9_EEENS6_IJNS7_ILi1EEESH_SH_EEESB_SD_Li256ELb1ELb1ELb1ELb0EEENS1_36VarlenDynamicPersistentTileSchedulerILi128ELi112ELi256ELi256ELb1ELb1ELb0ELb1ELb1ELb1EEEEEEEEEvNT_6ParamsE:
        .type           _ZN7cutlass13device_kernelIN5flash19enable_sm80_to_sm89INS1_16FlashAttnFwdSm80INS1_25CollectiveMainloopFwdSm80ILi8ELi1ELb1EN4cute5tupleIJNS5_1CILi128EEENS7_ILi112EEES8_EEELi128ENS_10bfloat16_tEfNS_4arch4Sm80ELb1ELb0ELb0ELb1ELb1ELb0ELb1ELb1EEENS1_21CollectiveEpilogueFwdINS6_IJS8_S8_S9_EEENS6_IJNS7_ILi1EEESH_SH_EEESB_SD_Li256ELb1ELb1ELb1ELb0EEENS1_36VarlenDynamicPersistentTileSchedulerILi128ELi112ELi256ELi256ELb1ELb1ELb0ELb1ELb1ELb1EEEEEEEEEvNT_6ParamsE,@function
        .size           _ZN7cutlass13device_kernelIN5flash19enable_sm80_to_sm89INS1_16FlashAttnFwdSm80INS1_25CollectiveMainloopFwdSm80ILi8ELi1ELb1EN4cute5tupleIJNS5_1CILi128EEENS7_ILi112EEES8_EEELi128ENS_10bfloat16_tEfNS_4arch4Sm80ELb1ELb0ELb0ELb1ELb1ELb0ELb1ELb1EEENS1_21CollectiveEpilogueFwdINS6_IJS8_S8_S9_EEENS6_IJNS7_ILi1EEESH_SH_EEESB_SD_Li256ELb1ELb1ELb1ELb0EEENS1_36VarlenDynamicPersistentTileSchedulerILi128ELi112ELi256ELi256ELb1ELb1ELb0ELb1ELb1ELb1EEEEEEEEEvNT_6ParamsE,(.L_x_1814 - _ZN7cutlass13device_kernelIN5flash19enable_sm80_to_sm89INS1_16FlashAttnFwdSm80INS1_25CollectiveMainloopFwdSm80ILi8ELi1ELb1EN4cute5tupleIJNS5_1CILi128EEENS7_ILi112EEES8_EEELi128ENS_10bfloat16_tEfNS_4arch4Sm80ELb1ELb0ELb0ELb1ELb1ELb0ELb1ELb1EEENS1_21CollectiveEpilogueFwdINS6_IJS8_S8_S9_EEENS6_IJNS7_ILi1EEESH_SH_EEESB_SD_Li256ELb1ELb1ELb1ELb0EEENS1_36VarlenDynamicPersistentTileSchedulerILi128ELi112ELi256ELi256ELb1ELb1ELb0ELb1ELb1ELb1EEEEEEEEEvNT_6ParamsE)
        .other          _ZN7cutlass13device_kernelIN5flash19enable_sm80_to_sm89INS1_16FlashAttnFwdSm80INS1_25CollectiveMainloopFwdSm80ILi8ELi1ELb1EN4cute5tupleIJNS5_1CILi128EEENS7_ILi112EEES8_EEELi128ENS_10bfloat16_tEfNS_4arch4Sm80ELb1ELb0ELb0ELb1ELb1ELb0ELb1ELb1EEENS1_21CollectiveEpilogueFwdINS6_IJS8_S8_S9_EEENS6_IJNS7_ILi1EEESH_SH_EEESB_SD_Li256ELb1ELb1ELb1ELb0EEENS1_36VarlenDynamicPersistentTileSchedulerILi128ELi112ELi256ELi256ELb1ELb1ELb0ELb1ELb1ELb1EEEEEEEEEvNT_6ParamsE,@"STO_CUDA_ENTRY STV_DEFAULT"
_ZN7cutlass13device_kernelIN5flash19enable_sm80_to_sm89INS1_16FlashAttnFwdSm80INS1_25CollectiveMainloopFwdSm80ILi8ELi1ELb1EN4cute5tupleIJNS5_1CILi128EEENS7_ILi112EEES8_EEELi128ENS_10bfloat16_tEfNS_4arch4Sm80ELb1ELb0ELb0ELb1ELb1ELb0ELb1ELb1EEENS1_21CollectiveEpilogueFwdINS6_IJS8_S8_S9_EEENS6_IJNS7_ILi1EEESH_SH_EEESB_SD_Li256ELb1ELb1ELb1ELb0EEENS1_36VarlenDynamicPersistentTileSchedulerILi128ELi112ELi256ELi256ELb1ELb1ELb0ELb1ELb1ELb1EEEEEEEEEvNT_6ParamsE:
        /* <DEDUP_REMOVED lines=54> */
.L_x_1309:
        /* <DEDUP_REMOVED lines=16> */
.L_x_1440:
        /* <DEDUP_REMOVED lines=16> */
.L_x_1441:
[----:B--2---:R-:W-:-:S05]  /*0560*/  IMAD R0, R0, c[0x0][0x538], RZ ;  /* 0x00014e0000007a24 */ /* 0x004fca00078e02ff */
[----:B------:R-:W-:-:S04]  /*0570*/  IADD3 R6, R0, R6, RZ ;  /* 0x0000000600067210 */ /* 0x000fc80007ffe0ff */
[----:B------:R-:W-:-:S13]  /*0580*/  ISETP.GT.AND P0, PT, R6, UR4, PT ;  /* 0x0000000406007c0c */ /* 0x000fda000bf04270 */
[----:B-1----:R-:W-:Y:S05]  /*0590*/  @!P0 BRA `(.L_x_1309) ;  /* 0xfffffdc000008947 */ /* 0x002fea000383ffff */
.L_x_1305:
[----:B------:R-:W-:-:S05]  /*05a0*/  IADD3 R10, -R0, R6, RZ ;  /* 0x00000006000a7210 */ /* 0x000fca0007ffe1ff */
[----:B------:R-:W-:-:S05]  /*05b0*/  IMAD R0, R4, c[0x0][0x538], R10 ;  /* 0x00014e0004007a24 */ /* 0x000fca00078e020a */
[----:B------:R-:W-:Y:S01]  /*05c0*/  ISETP.GT.AND P0, PT, R0, UR4, PT ;  /* 0x0000000400007c0c */ /* 0x000fe2000bf04270 */
[----:B------:R-:W-:-:S12]  /*05d0*/  BRA.DIV ~URZ, `(.L_x_1310) ;  /* 0x00012ad27f007947 */ /* 0x000fd8000b800000 */
[----:B------:R-:W-:-:S04]  /*05e0*/  VOTE.ANY R6, PT, !P0 ;  /* 0x0000000000067806 */ /* 0x000fc800040e0100 */
.L_x_1442:
[----:B------:R-:W1:Y:S02]  /*05f0*/  POPC R0, R6 ;  /* 0x0000000600007309 */ /* 0x000e640000000000 */
[----:B-1----:R-:W-:-:S05]  /*0600*/  IADD3 R2, R0, R7, RZ ;  /* 0x0000000700027210 */ /* 0x002fca0007ffe0ff */
[----:B------:R1:W-:Y:S01]  /*0610*/  STL [R1+0x54], R2 ;  /* 0x0000540201007387 */ /* 0x0003e20000100800 */
[----:B------:R-:W-:Y:S05]  /*0620*/  BRA.DIV ~URZ, `(.L_x_1311) ;  /* 0x00012ad27f007947 */ /* 0x000fea000b800000 */
[----:B------:R2:W3:Y:S01]  /*0630*/  SHFL.IDX PT, R12, R9, R0, 0x1f ;  /* 0x00001f00090c7589 */ /* 0x0004e200000e0000 */
[----:B------:R-:W-:-:S03]  /*0640*/  MOV R5, RZ ;  /* 0x000000ff00057202 */ /* 0x000fc60000000f00 */
[----:B------:R2:W4:Y:S04]  /*0650*/  SHFL.IDX PT, R9, R8, R0, 0x1f ;  /* 0x00001f0008097589 */ /* 0x00052800000e0000 */
.L_x_1443:
[----:B------:R-:W-:Y:S01]  /*0660*/  ISETP.NE.AND P0, PT, R6, RZ, PT ;  /* 0x000000ff0600720c */ /* 0x000fe20003f05270 */
[----:B------:R-:W-:-:S12]  /*0670*/  BSSY B0, `(.L_x_1312) ;  /* 0x0000005000007945 */ /* 0x000fd80003800000 */
[----:B------:R-:W-:Y:S05]  /*0680*/  @!P0 BRA `(.L_x_1313) ;  /* 0x0000003000008947 */ /* 0x000fea0003800000 */
[----:B--2---:R-:W-:Y:S01]  /*0690*/  IADD3 R0, R0, -0x1, RZ ;  /* 0xffffffff00007810 */ /* 0x004fe20007ffe0ff */
[----:B------:R-:W-:Y:S05]  /*06a0*/  BRA.DIV ~URZ, `(.L_x_1314) ;  /* 0x00012b327f007947 */ /* 0x000fea000b800000 */
[----:B------:R2:W1:Y:S02]  /*06b0*/  SHFL.IDX PT, R5, R4, R0, 0x1f ;  /* 0x00001f0004057589 */ /* 0x00046400000e0000 */
.L_x_1313:
[----:B------:R-:W-:Y:S05]  /*06c0*/  BSYNC B0 ;  /* 0x0000000000007941 */ /* 0x000fea0003800000 */
.L_x_1312:
        /* <DEDUP_REMOVED lines=69> */
.L_x_1316:
        /* <DEDUP_REMOVED lines=70> */
.L_x_1317:
[----:B------:R-:W-:Y:S05]  /*0f80*/  BSYNC B0 ;  /* 0x0000000000007941 */ /* 0x000fea0003800000 */
.L_x_1315:
[----:B------:R-:W-:-:S04]  /*0f90*/  LOP3.LUT R0, RZ, R0, RZ, 0x33, !PT ;  /* 0x00000000ff007212 */ /* 0x000fc800078e33ff */
[----:B------:R-:W-:-:S05]  /*0fa0*/  IADD3 R0, R0, R12, RZ ;  /* 0x0000000c00007210 */ /* 0x000fca0007ffe0ff */
[----:B------:R2:W-:Y:S01]  /*0fb0*/  STL [R1+0x4c], R0 ;  /* 0x00004c0001007387 */ /* 0x0005e20000100800 */
[----:B------:R-:W-:Y:S05]  /*0fc0*/  BRA `(.L_x_1318) ;  /* 0x0000006000007947 */ /* 0x000fea0003800000 */
.L_x_1306:
[----:B------:R-:W-:Y:S01]  /*0fd0*/  MOV R0, UR4 ;  /* 0x0000000400007c02 */ /* 0x000fe20008000f00 */
[----:B------:R-:W-:Y:S04]  /*0fe0*/  STL [R1+0x4c], RZ ;  /* 0x00004cff01007387 */ /* 0x000fe80000100800 */
[----:B------:R-:W-:Y:S04]  /*0ff0*/  STL [R1+0x50], RZ ;  /* 0x000050ff01007387 */ /* 0x000fe80000100800 */
[----:B------:R1:W-:Y:S02]  /*1000*/  STL [R1+0x48], R0 ;  /* 0x0000480001007387 */ /* 0x0003e40000100800 */
[----:B-1----:R-:W-:-:S05]  /*1010*/  MOV R0, c[0x0][0x53c] ;  /* 0x00014f0000007a02 */ /* 0x002fca0000000f00 */
[----:B------:R1:W-:Y:S02]  /*1020*/  STL [R1+0x54], R0 ;  /* 0x0000540001007387 */ /* 0x0003e40000100800 */
.L_x_1318:
        /* <DEDUP_REMOVED lines=8> */
.L_x_1304:
[----:B-12---:R-:W2:Y:S02]  /*10b0*/  LDL R0, [R1+0x54] ;  /* 0x0000540001007983 */ /* 0x006ea40000100800 */
[----:B--2---:R-:W-:-:S13]  /*10c0*/  ISETP.GE.AND P0, PT, R0, c[0x0][0x53c], PT ;  /* 0x00014f0000007a0c */ /* 0x004fda0003f06270 */
[----:B------:R-:W-:Y:S05]  /*10d0*/  @P0 EXIT ;  /* 0x000000000000094d */ /* 0x000fea0003800000 */
[----:B------:R-:W1:Y:S01]  /*10e0*/  S2R R16, SR_TID.X ;  /* 0x0000000000107919 */ /* 0x000e620000002100 */
[----:B------:R-:W-:Y:S02]  /*10f0*/  ULDC UR5, c[0x0][0x2ac] ;  /* 0x0000ab0000057ab9 */ /* 0x000fe40000000800 */
[----:B------:R-:W-:Y:S02]  /*1100*/  ULDC UR4, c[0x0][0x1d0] ;  /* 0x0000740000047ab9 */ /* 0x000fe40000000800 */
[----:B------:R-:W-:Y:S01]  /*1110*/  UIMAD UR5, UR5, UR4, URZ ;  /* 0x00000004050572a4 */ /* 0x000fe2000f8e023f */
[----:B-1-3--:R-:W-:-:S04]  /*1120*/  SHF.R.S32.HI R7, RZ, 0x1f, R16 ;  /* 0x0000001fff077819 */ /* 0x00afc80000011410 */
        /* <DEDUP_REMOVED lines=30> */
[----:B------:R-:W-:Y:S02]  /*1310*/  LOP3.LUT R3, R10, 0xffffffe0, RZ, 0xc0, !PT ;  /* 0xffffffe00a037812 */ /* 0x000fe400078ec0ff */
[----:B------:R-:W-:Y:S01]  /*1320*/  LOP3.LUT R0, R6, 0x1c0, RZ, 0xc0, !PT ;  /* 0x000001c006007812 */ /* 0x000fe200078ec0ff */
[----:B------:R-:W-:Y:S01]  /*1330*/  IMAD.IADD R6, R2, 0x1, -R4 ;  /* 0x0000000102067824 */ /* 0x000fe200078e0a04 */
        /* <DEDUP_REMOVED lines=17> */
[----:B------:R-:W-:Y:S02]  /*1450*/  LEA.HI R0, R3, R3, RZ, 0x1 ;  /* 0x0000000303007211 */ /* 0x000fe400078f08ff */
[----:B------:R-:W-:Y:S01]  /*1460*/  ISETP.NE.U32.AND P0, PT, R5, 0x1, PT ;  /* 0x000000010500780c */ /* 0x000fe20003f05070 */
[----:B------:R-:W-:Y:S01]  /*1470*/  IMAD R17, R4, 0x10, R2 ;  /* 0x0000001004117824 */ /* 0x000fe200078e0202 */
[----:B------:R-:W-:Y:S01]  /*1480*/  LOP3.LUT R4, R0, 0x1ffffffe, RZ, 0xc0, !PT ;  /* 0x1ffffffe00047812 */ /* 0x000fe200078ec0ff */
[----:B------:R-:W-:Y:S01]  /*1490*/  IMAD.SHL.U32 R2, R6, 0x40, RZ ;  /* 0x0000004006027824 */ /* 0x000fe200078e00ff */
[C---:B------:R-:W-:Y:S01]  /*14a0*/  R2P PR, R8.reuse, 0x6 ;  /* 0x0000000608007804 */ /* 0x040fe20000000000 */
[----:B------:R-:W-:Y:S01]  /*14b0*/  IMAD.SHL.U32 R5, R8, 0x40, RZ ;  /* 0x0000004008057824 */ /* 0x000fe200078e00ff */
[C---:B------:R-:W-:Y:S01]  /*14c0*/  LOP3.LUT P4, RZ, R6.reuse, 0x2, RZ, 0xc0, !PT ;  /* 0x0000000206ff7812 */ /* 0x040fe2000788c0ff */
[----:B------:R-:W-:Y:S01]  /*14d0*/  IMAD.IADD R8, R3, 0x1, -R4 ;  /* 0x0000000103087824 */ /* 0x000fe200078e0a04 */
[----:B------:R-:W-:Y:S01]  /*14e0*/  LOP3.LUT P3, RZ, R6, 0x4, RZ, 0xc0, !PT ;  /* 0x0000000406ff7812 */ /* 0x000fe2000786c0ff */
[----:B------:R-:W-:Y:S01]  /*14f0*/  IMAD.SHL.U32 R6, R13, 0x8, RZ ;  /* 0x000000080d067824 */ /* 0x000fe200078e00ff */
[----:B------:R-:W-:Y:S01]  /*1500*/  LOP3.LUT R2, R2, 0x1c0, RZ, 0xc0, !PT ;  /* 0x000001c002027812 */ /* 0x000fe200078ec0ff */
[----:B------:R-:W-:Y:S01]  /*1510*/  IMAD R8, R8, 0x8, R17 ;  /* 0x0000000808087824 */ /* 0x000fe200078e0211 */
[----:B------:R-:W-:Y:S01]  /*1520*/  LOP3.LUT R4, R5, 0x1c0, RZ, 0xc0, !PT ;  /* 0x000001c005047812 */ /* 0x000fe200078ec0ff */
[----:B------:R1:W-:Y:S01]  /*1530*/  STL [R1+0x110], R17 ;  /* 0x0001101101007387 */ /* 0x0003e20000100800 */
[----:B------:R-:W-:Y:S01]  /*1540*/  LOP3.LUT R12, R12, 0x7ffffe00, R7, 0xf8, !PT ;  /* 0x7ffffe000c0c7812 */ /* 0x000fe200078ef807 */
[----:B------:R-:W-:Y:S01]  /*1550*/  IMAD R7, R9, 0x200, R3 ;  /* 0x0000020009077824 */ /* 0x000fe200078e0203 */
[----:B------:R-:W-:Y:S01]  /*1560*/  LOP3.LUT R6, R2, 0x8, R6, 0xf8, !PT ;  /* 0x0000000802067812 */ /* 0x000fe200078ef806 */
[----:B------:R-:W-:Y:S01]  /*1570*/  IMAD R0, R13, 0x200, R10 ;  /* 0x000002000d007824 */ /* 0x000fe200078e020a */
[----:B------:R-:W-:Y:S01]  /*1580*/  SHF.R.U32.HI R3, RZ, 0x3, R2 ;  /* 0x00000003ff037819 */ /* 0x000fe20000011602 */
[----:B------:R-:W-:Y:S01]  /*1590*/  IMAD.MOV.U32 R10, RZ, RZ, 0x40 ;  /* 0x00000040ff0a7424 */ /* 0x000fe200078e00ff */
[----:B------:R-:W-:Y:S01]  /*15a0*/  LEA.HI R2, R4, R4, RZ, 0x1d ;  /* 0x0000000404027211 */ /* 0x000fe200078fe8ff */
[----:B------:R-:W-:Y:S01]  /*15b0*/  IMAD.SHL.U32 R219, R12, 0x2, RZ ;  /* 0x000000020cdb7824 */ /* 0x000fe200078e00ff */
[----:B------:R-:W-:-:S02]  /*15c0*/  IADD3 R222, -R20, 0x70, RZ ;  /* 0x0000007014de7810 */ /* 0x000fc40007ffe1ff */
[----:B------:R-:W-:Y:S01]  /*15d0*/  SEL R5, R16, 0xfffffff0, !P4 ;  /* 0xfffffff010057807 */ /* 0x000fe20006000000 */
[----:B------:R-:W-:Y:S01]  /*15e0*/  IMAD.U32 R7, R7, 0x2, R2 ;  /* 0x0000000207077824 */ /* 0x000fe200078e0002 */
[----:B------:R-:W-:Y:S01]  /*15f0*/  LOP3.LUT R2, R11, 0x7ffffffc, RZ, 0xc0, !PT ;  /* 0x7ffffffc0b027812 */ /* 0x000fe200078ec0ff */
[----:B------:R-:W-:Y:S01]  /*1600*/  IMAD R11, R19, 0x20, R20 ;  /* 0x00000020130b7824 */ /* 0x000fe200078e0214 */
[----:B------:R-:W-:Y:S02]  /*1610*/  SEL R4, R15, 0xffffffe0, !P3 ;  /* 0xffffffe00f047807 */ /* 0x000fe40005800000 */
[----:B------:R-:W-:Y:S01]  /*1620*/  IADD3 R251, R241, 0x40, RZ ;  /* 0x00000040f1fb7810 */ /* 0x000fe20007ffe0ff */
[----:B------:R-:W-:Y:S01]  /*1630*/  IMAD.IADD R2, R18, 0x1, -R2 ;  /* 0x0000000112027824 */ /* 0x000fe200078e0a02 */
[----:B------:R2:W-:Y:S01]  /*1640*/  STL [R1+0x4], R11 ;  /* 0x0000040b01007387 */ /* 0x0005e20000100800 */
[----:B------:R-:W-:Y:S01]  /*1650*/  LOP3.LUT R3, R6, R3, RZ, 0x3c, !PT ;  /* 0x0000000306037212 */ /* 0x000fe200078e3cff */
[----:B------:R-:W-:Y:S01]  /*1660*/  IMAD.SHL.U32 R6, R14, 0x40, RZ ;  /* 0x000000400e067824 */ /* 0x000fe200078e00ff */
[----:B------:R-:W-:Y:S01]  /*1670*/  LEA R192, R0, 0x8100, 0x1 ;  /* 0x0000810000c07811 */ /* 0x000fe200078e08ff */
[----:B------:R-:W-:Y:S01]  /*1680*/  IMAD.SHL.U32 R26, R2, 0x2, RZ ;  /* 0x00000002021a7824 */ /* 0x000fe200078e00ff */
[----:B------:R3:W-:Y:S01]  /*1690*/  STL [R1+0x58], R8 ;  /* 0x0000580801007387 */ /* 0x0007e20000100800 */
[----:B------:R-:W-:Y:S01]  /*16a0*/  IMAD.IADD R4, R5, 0x1, R4 ;  /* 0x0000000105047824 */ /* 0x000fe200078e0204 */
[----:B------:R-:W-:-:S02]  /*16b0*/  SHF.R.S32.HI R5, RZ, 0x1f, R251 ;  /* 0x0000001fff057819 */ /* 0x000fc400000114fb */
        /* <DEDUP_REMOVED lines=9> */
[C---:B------:R-:W-:Y:S01]  /*1750*/  IADD3 R19, R26.reuse, 0x38, RZ ;  /* 0x000000381a137810 */ /* 0x040fe20007ffe0ff */
[----:B------:R-:W-:Y:S01]  /*1760*/  STL [R1+0xa4], R23 ;  /* 0x0000a41701007387 */ /* 0x000fe20000100800 */
[C---:B------:R-:W-:Y:S02]  /*1770*/  IADD3 R18, R26.reuse, 0x40, RZ ;  /* 0x000000401a127810 */ /* 0x040fe40007ffe0ff */
[C---:B-1----:R-:W-:Y:S01]  /*1780*/  IADD3 R17, R26.reuse, 0x48, RZ ;  /* 0x000000481a117810 */ /* 0x042fe20007ffe0ff */
[----:B------:R-:W-:Y:S01]  /*1790*/  STL [R1+0xa0], R22 ;  /* 0x0000a01601007387 */ /* 0x000fe20000100800 */
[C---:B------:R-:W-:Y:S02]  /*17a0*/  IADD3 R16, R26.reuse, 0x50, RZ ;  /* 0x000000501a107810 */ /* 0x040fe40007ffe0ff */
[C---:B------:R-:W-:Y:S01]  /*17b0*/  IADD3 R14, R26.reuse, 0x58, RZ ;  /* 0x000000581a0e7810 */ /* 0x040fe20007ffe0ff */
[----:B------:R-:W-:Y:S01]  /*17c0*/  STL [R1+0x9c], R21 ;  /* 0x00009c1501007387 */ /* 0x000fe20000100800 */
[----:B------:R-:W-:-:S02]  /*17d0*/  IADD3 R13, R26, 0x60, RZ ;  /* 0x000000601a0d7810 */ /* 0x000fc40007ffe0ff */
[C---:B------:R-:W-:Y:S01]  /*17e0*/  SEL R5, R10.reuse, 0xffffffc0, !P2 ;  /* 0xffffffc00a057807 */ /* 0x040fe20005000000 */
[----:B------:R1:W-:Y:S01]  /*17f0*/  STL [R1+0x98], R20 ;  /* 0x0000981401007387 */ /* 0x0003e20000100800 */
[----:B------:R-:W-:Y:S02]  /*1800*/  SEL R0, R10, 0xffffffc0, !P3 ;  /* 0xffffffc00a007807 */ /* 0x000fe40005800000 */
[C---:B------:R-:W-:Y:S01]  /*1810*/  IADD3 R12, R26.reuse, 0x68, RZ ;  /* 0x000000681a0c7810 */ /* 0x040fe20007ffe0ff */
[----:B------:R-:W-:Y:S01]  /*1820*/  STL [R1+0x94], R19 ;  /* 0x0000941301007387 */ /* 0x000fe20000100800 */
[----:B--2---:R-:W-:Y:S02]  /*1830*/  IADD3 R11, R26, 0x70, RZ ;  /* 0x000000701a0b7810 */ /* 0x004fe40007ffe0ff */
[----:B------:R-:W-:Y:S01]  /*1840*/  LEA R10, R7, 0x80, 0x1 ;  /* 0x00000080070a7811 */ /* 0x000fe200078e08ff */
[----:B------:R-:W-:Y:S01]  /*1850*/  STL [R1+0x90], R18 ;  /* 0x0000901201007387 */ /* 0x000fe20000100800 */
[----:B------:R-:W-:-:S02]  /*1860*/  SHF.R.S32.HI R7, RZ, 0x1f, R25 ;  /* 0x0000001fff077819 */ /* 0x000fc40000011419 */
[----:B------:R-:W-:Y:S01]  /*1870*/  LOP3.LUT R3, R3, 0x7ffffe00, R6, 0xf8, !PT ;  /* 0x7ffffe0003037812 */ /* 0x000fe200078ef806 */
[----:B------:R2:W-:Y:S01]  /*1880*/  STL [R1+0x8c], R17 ;  /* 0x00008c1101007387 */ /* 0x0005e20000100800 */
[----:B------:R-:W-:Y:S02]  /*1890*/  SHF.R.S32.HI R6, RZ, 0x1f, R241 ;  /* 0x0000001fff067819 */ /* 0x000fe400000114f1 */
[C---:B------:R-:W-:Y:S01]  /*18a0*/  SEL R6, R15.reuse, 0xffffffe0, !P1 ;  /* 0xffffffe00f067807 */ /* 0x040fe20004800000 */
[----:B------:R-:W-:Y:S01]  /*18b0*/  STL [R1+0x88], R16 ;  /* 0x0000881001007387 */ /* 0x000fe20000100800 */
[----:B------:R-:W-:Y:S02]  /*18c0*/  SEL R2, R15, 0xffffffe0, !P4 ;  /* 0xffffffe00f027807 */ /* 0x000fe40006000000 */
[----:B---3--:R-:W-:Y:S01]  /*18d0*/  IADD3 R8, R26, 0x78, RZ ;  /* 0x000000781a087810 */ /* 0x008fe20007ffe0ff */
[----:B------:R-:W-:Y:S01]  /*18e0*/  STL [R1+0x84], R14 ;  /* 0x0000840e01007387 */ /* 0x000fe20000100800 */
[----:B------:R-:W-:-:S02]  /*18f0*/  SHF.R.S32.HI R15, RZ, 0x1f, R24 ;  /* 0x0000001fff0f7819 */ /* 0x000fc40000011418 */
[----:B------:R-:W-:Y:S01]  /*1900*/  LEA R195, R3, 0x100, 0x1 ;  /* 0x0000010003c37811 */ /* 0x000fe200078e08ff */
[----:B------:R-:W-:Y:S01]  /*1910*/  STL [R1+0x80], R13 ;  /* 0x0000800d01007387 */ /* 0x000fe20000100800 */
[----:B-1----:R-:W-:Y:S02]  /*1920*/  SHF.R.S32.HI R20, RZ, 0x1f, R20 ;  /* 0x0000001fff147819 */ /* 0x002fe40000011414 */
[--C-:B------:R-:W-:Y:S01]  /*1930*/  IADD3 R198, R0, R195, R2.reuse ;  /* 0x000000c300c67210 */ /* 0x100fe20007ffe002 */
[----:B------:R-:W-:Y:S01]  /*1940*/  STL [R1+0x7c], R12 ;  /* 0x00007c0c01007387 */ /* 0x000fe20000100800 */
[----:B------:R-:W-:Y:S02]  /*1950*/  IMAD R214, R9, 0x800, R195 ;  /* 0x0000080009d67824 */ /* 0x000fe400078e02c3 */
[----:B------:R-:W-:Y:S01]  /*1960*/  IMAD.IADD R197, R195, 0x1, R2 ;  /* 0x00000001c3c57824 */ /* 0x000fe200078e0202 */
[----:B------:R-:W-:Y:S01]  /*1970*/  STL [R1+0x78], R11 ;  /* 0x0000780b01007387 */ /* 0x000fe20000100800 */
[----:B------:R-:W-:-:S02]  /*1980*/  IMAD.IADD R215, R2, 0x1, R214 ;  /* 0x0000000102d77824 */ /* 0x000fc400078e02d6 */
[----:B------:R-:W-:Y:S01]  /*1990*/  IMAD R200, R4, 0x2, R195 ;  /* 0x0000000204c87824 */ /* 0x000fe200078e02c3 */
[----:B------:R1:W-:Y:S01]  /*19a0*/  STL [R1+0x108], R7 ;  /* 0x0001080701007387 */ /* 0x0003e20000100800 */
[----:B--2---:R-:W-:Y:S01]  /*19b0*/  SHF.R.S32.HI R17, RZ, 0x1f, R17 ;  /* 0x0000001fff117819 */ /* 0x004fe20000011411 */
[----:B------:R-:W-:Y:S02]  /*19c0*/  IMAD.IADD R196, R195, 0x1, R0 ;  /* 0x00000001c3c47824 */ /* 0x000fe400078e0200 */
[----:B------:R-:W-:Y:S01]  /*19d0*/  STL [R1+0x74], R8 ;  /* 0x0000740801007387 */ /* 0x000fe20000100800 */
[C---:B------:R-:W-:Y:S02]  /*19e0*/  IMAD.IADD R217, R0.reuse, 0x1, R214 ;  /* 0x0000000100d97824 */ /* 0x040fe400078e02d6 */
[----:B------:R-:W-:Y:S01]  /*19f0*/  IMAD.IADD R216, R0, 0x1, R215 ;  /* 0x0000000100d87824 */ /* 0x000fe200078e02d7 */
[----:B------:R2:W-:Y:S04]  /*1a00*/  STL [R1+0x104], R15 ;  /* 0x0001040f01007387 */ /* 0x0005e80000100800 */
[----:B------:R-:W-:Y:S01]  /*1a10*/  STL [R1+0xb0], R10 ;  /* 0x0000b00a01007387 */ /* 0x000fe20000100800 */
        /* <DEDUP_REMOVED lines=39> */
.L_x_1439:
[----:B------:R-:W2:Y:S01]  /*1c90*/  LDL R0, [R1+0x54] ;  /* 0x0000540001007983 */ /* 0x000ea20000100800 */
[----:B-1----:R-:W-:Y:S01]  /*1ca0*/  IMAD.MOV.U32 R8, RZ, RZ, 0x4 ;  /* 0x00000004ff087424 */ /* 0x002fe200078e00ff */
[----:B------:R-:W-:-:S02]  /*1cb0*/  ISETP.NE.U32.AND P4, PT, RZ, c[0x0][0x370], PT ;  /* 0x0000dc00ff007a0c */ /* 0x000fc40003f85070 */
[----:B------:R-:W-:Y:S01]  /*1cc0*/  ISETP.NE.U32.AND P3, PT, RZ, c[0x0][0x360], PT ;  /* 0x0000d800ff007a0c */ /* 0x000fe20003f65070 */
[----:B--2---:R-:W-:-:S05]  /*1cd0*/  IMAD.WIDE R2, R0, R8, c[0x0][0x588] ;  /* 0x0001620000027625 */ /* 0x004fca00078e0208 */
[----:B------:R-:W2:Y:S01]  /*1ce0*/  LDG.E R14, [R2.64] ;  /* 0x00000006020e7981 */ /* 0x000ea2000c1e1900 */
[----:B------:R-:W-:Y:S01]  /*1cf0*/  ISETP.NE.AND.EX P4, PT, RZ, c[0x0][0x374], PT, P4 ;  /* 0x0000dd00ff007a0c */ /* 0x000fe20003f85340 */
[----:B------:R-:W-:Y:S01]  /*1d00*/  IMAD.MOV.U32 R13, RZ, RZ, RZ ;  /* 0x000000ffff0d7224 */ /* 0x000fe200078e00ff */
[----:B------:R-:W-:Y:S01]  /*1d10*/  ISETP.NE.AND.EX P3, PT, RZ, c[0x0][0x364], PT, P3 ;  /* 0x0000d900ff007a0c */ /* 0x000fe20003f65330 */
[----:B------:R-:W-:Y:S01]  /*1d20*/  IMAD.MOV.U32 R11, RZ, RZ, RZ ;  /* 0x000000ffff0b7224 */ /* 0x000fe200078e00ff */
[----:B------:R-:W-:-:S04]  /*1d30*/  ISETP.NE.U32.AND P0, PT, RZ, c[0x0][0x348], PT ;  /* 0x0000d200ff007a0c */ /* 0x000fc80003f05070 */
[----:B------:R-:W-:Y:S01]  /*1d40*/  ISETP.NE.AND.EX P0, PT, RZ, c[0x0][0x34c], PT, P0 ;  /* 0x0000d300ff007a0c */ /* 0x000fe20003f05300 */
[C---:B--2---:R-:W-:Y:S01]  /*1d50*/  IMAD.SHL.U32 R19, R14.reuse, 0x4, RZ ;  /* 0x000000040e137824 */ /* 0x044fe200078e00ff */
[----:B------:R-:W-:Y:S01]  /*1d60*/  SHF.R.S32.HI R16, RZ, 0x1f, R14 ;  /* 0x0000001fff107819 */ /* 0x000fe2000001140e */
[----:B------:R1:W-:Y:S02]  /*1d70*/  STL [R1+0x5c], R14 ;  /* 0x00005c0e01007387 */ /* 0x0003e40000100800 */
[C---:B------:R-:W-:Y:S02]  /*1d80*/  @P4 LEA R6, P2, R14.reuse, c[0x0][0x370], 0x2 ;  /* 0x0000dc000e064a11 */ /* 0x040fe400078410ff */
[C-C-:B------:R-:W-:Y:S01]  /*1d90*/  SHF.L.U64.HI R18, R14.reuse, 0x2, R16.reuse ;  /* 0x000000020e127819 */ /* 0x140fe20000010210 */
[----:B------:R1:W-:Y:S01]  /*1da0*/  STL [R1+0x70], R16 ;  /* 0x0000701001007387 */ /* 0x0003e20000100800 */
[----:B------:R-:W-:Y:S02]  /*1db0*/  @P3 IADD3 R4, P1, R19, c[0x0][0x360], RZ ;  /* 0x0000d80013043a10 */ /* 0x000fe40007f3e0ff */
[----:B------:R-:W-:Y:S01]  /*1dc0*/  @P4 LEA.HI.X R7, R14, c[0x0][0x374], R16, 0x2, P2 ;  /* 0x0000dd000e074a11 */ /* 0x000fe200010f1410 */
[----:B------:R1:W-:Y:S01]  /*1dd0*/  STL [R1+0x60], R19 ;  /* 0x0000601301007387 */ /* 0x0003e20000100800 */
[----:B------:R-:W-:-:S02]  /*1de0*/  @P3 IADD3.X R5, R18, c[0x0][0x364], RZ, P1, !PT ;  /* 0x0000d90012053a10 */ /* 0x000fc40000ffe4ff */
[----:B------:R-:W-:Y:S01]  /*1df0*/  IADD3 R2, P2, R19, c[0x0][0x348], RZ ;  /* 0x0000d20013027a10 */ /* 0x000fe20007f5e0ff */
[----:B------:R-:W2:Y:S03]  /*1e00*/  @P4 LDG.E R13, [R6.64] ;  /* 0x00000006060d4981 */ /* 0x000ea6000c1e1900 */
[----:B------:R-:W-:Y:S01]  /*1e10*/  IADD3.X R3, R18, c[0x0][0x34c], RZ, P2, !PT ;  /* 0x0000d30012037a10 */ /* 0x000fe200017fe4ff */
[----:B------:R-:W3:Y:S04]  /*1e20*/  @P3 LDG.E R0, [R4.64] ;  /* 0x0000000604003981 */ /* 0x000ee8000c1e1900 */
[----:B------:R1:W5:Y:S04]  /*1e30*/  @P0 LDG.E R11, [R2.64] ;  /* 0x00000006020b0981 */ /* 0x000368000c1e1900 */
[----:B------:R1:W-:Y:S01]  /*1e40*/  STL [R1+0x64], R18 ;  /* 0x0000641201007387 */ /* 0x0003e20000100800 */
[----:B------:R-:W-:Y:S03]  /*1e50*/  YIELD ;  /* 0x0000000000007946 */ /* 0x000fe60003800000 */
[----:B--2---:R1:W-:Y:S04]  /*1e60*/  STL [R1+0xc], R13 ;  /* 0x00000c0d01007387 */ /* 0x0043e80000100800 */
[----:B---3--:R1:W-:Y:S01]  /*1e70*/  @P3 STL [R1+0x38], R0 ;  /* 0x0000380001003387 */ /* 0x0083e20000100800 */
[----:B------:R-:W-:Y:S05]  /*1e80*/  @P3 BRA `(.L_x_1319) ;  /* 0x0000007000003947 */ /* 0x000fea0003800000 */
[----:B-1----:R-:W-:-:S05]  /*1e90*/  MOV R0, c[0x0][0x168] ;  /* 0x00005a0000007a02 */ /* 0x002fca0000000f00 */
[----:B------:R1:W-:Y:S01]  /*1ea0*/  STL [R1+0x38], R0 ;  /* 0x0000380001007387 */ /* 0x0003e20000100800 */
[----:B------:R-:W-:Y:S05]  /*1eb0*/  @!P0 BRA `(.L_x_1319) ;  /* 0x0000004000008947 */ /* 0x000fea0003800000 */
[----:B-1----:R1:W2:Y:S04]  /*1ec0*/  LDG.E R0, [R2.64] ;  /* 0x0000000602007981 */ /* 0x0022a8000c1e1900 */
[----:B-1----:R-:W2:Y:S02]  /*1ed0*/  LDG.E R2, [R2.64+0x4] ;  /* 0x0000040602027981 */ /* 0x002ea4000c1e1900 */
[----:B--2---:R-:W-:-:S05]  /*1ee0*/  IADD3 R0, -R0, R2, RZ ;  /* 0x0000000200007210 */ /* 0x004fca0007ffe1ff */
[----:B------:R1:W-:Y:S02]  /*1ef0*/  STL [R1+0x38], R0 ;  /* 0x0000380001007387 */ /* 0x0003e40000100800 */
.L_x_1319:
[----:B------:R-:W-:-:S04]  /*1f00*/  ISETP.NE.U32.AND P1, PT, RZ, c[0x0][0x368], PT ;  /* 0x0000da00ff007a0c */ /* 0x000fc80003f25070 */
[----:B------:R-:W-:-:S13]  /*1f10*/  ISETP.NE.AND.EX P1, PT, RZ, c[0x0][0x36c], PT, P1 ;  /* 0x0000db00ff007a0c */ /* 0x000fda0003f25310 */
[----:B------:R-:W-:Y:S05]  /*1f20*/  @!P1 BRA `(.L_x_1320) ;  /* 0x0000004000009947 */ /* 0x000fea0003800000 */
[----:B-1----:R-:W-:-:S04]  /*1f30*/  IADD3 R2, P1, R19, c[0x0][0x368], RZ ;  /* 0x0000da0013027a10 */ /* 0x002fc80007f3e0ff */
[----:B------:R-:W-:-:S05]  /*1f40*/  IADD3.X R3, R18, c[0x0][0x36c], RZ, P1, !PT ;  /* 0x0000db0012037a10 */ /* 0x000fca0000ffe4ff */
[----:B------:R1:W5:Y:S01]  /*1f50*/  LDG.E R0, [R2.64] ;  /* 0x0000000602007981 */ /* 0x000362000c1e1900 */
[----:B------:R-:W-:Y:S05]  /*1f60*/  BRA `(.L_x_1321) ;  /* 0x0000008000007947 */ /* 0x000fea0003800000 */
.L_x_1320:
[----:B------:R-:W-:Y:S01]  /*1f70*/  ISETP.NE.U32.AND P1, PT, RZ, c[0x0][0x350], PT ;  /* 0x0000d400ff007a0c */ /* 0x000fe20003f25070 */
[----:B-1----:R-:W-:-:S03]  /*1f80*/  IMAD.U32 R0, RZ, RZ, UR5 ;  /* 0x00000005ff007e24 */ /* 0x002fc6000f8e00ff */
[----:B------:R-:W-:-:S13]  /*1f90*/  ISETP.NE.AND.EX P1, PT, RZ, c[0x0][0x354], PT, P1 ;  /* 0x0000d500ff007a0c */ /* 0x000fda0003f25310 */
[----:B------:R-:W-:Y:S05]  /*1fa0*/  @!P1 BRA `(.L_x_1321) ;  /* 0x0000004000009947 */ /* 0x000fea0003800000 */
[----:B------:R-:W-:-:S05]  /*1fb0*/  IMAD.WIDE R2, R14, R8, c[0x0][0x350] ;  /* 0x0000d4000e027625 */ /* 0x000fca00078e0208 */
[----:B------:R-:W2:Y:S04]  /*1fc0*/  LDG.E R4, [R2.64] ;  /* 0x0000000602047981 */ /* 0x000ea8000c1e1900 */
[----:B------:R-:W2:Y:S02]  /*1fd0*/  LDG.E R0, [R2.64+0x4] ;  /* 0x0000040602007981 */ /* 0x000ea4000c1e1900 */
[----:B--2---:R-:W-:Y:S02]  /*1fe0*/  IADD3 R0, -R4, R0, RZ ;  /* 0x0000000004007210 */ /* 0x004fe40007ffe1ff */
.L_x_1321:
[----:B-1----:R-:W2:Y:S04]  /*1ff0*/  LDL R2, [R1+0x38] ;  /* 0x0000380001027983 */ /* 0x002ea80000100800 */
[----:B------:R-:W3:Y:S04]  /*2000*/  LDL.LU R3, [R1+0x4c] ;  /* 0x00004c0001037983 */ /* 0x000ee80000300800 */
[----:B------:R-:W4:Y:S01]  /*2010*/  LDL R17, [R1+0x50] ;  /* 0x0000500001117983 */ /* 0x000f220000100800 */
[----:B-----5:R-:W-:Y:S01]  /*2020*/  IMAD.IADD R62, R0, 0x1, -R13 ;  /* 0x00000001003e7824 */ /* 0x020fe200078e0a0d */
[----:B------:R-:W-:Y:S01]  /*2030*/  BSSY B0, `(.L_x_1322) ;  /* 0x000003f000007945 */ /* 0x000fe20003800000 */
[----:B------:R-:W-:-:S03]  /*2040*/  IMAD.MOV.U32 R4, RZ, RZ, RZ ;  /* 0x000000ffff047224 */ /* 0x000fc600078e00ff */
[C---:B------:R-:W-:Y:S01]  /*2050*/  IADD3 R5, R62.reuse, 0x6f, RZ ;  /* 0x0000006f3e057810 */ /* 0x040fe20007ffe0ff */
[----:B--2---:R-:W-:Y:S02]  /*2060*/  IMAD.MOV.U32 R15, RZ, RZ, R2 ;  /* 0x000000ffff0f7224 */ /* 0x004fe400078e0002 */
[----:B------:R-:W-:Y:S02]  /*2070*/  IMAD.MOV.U32 R2, RZ, RZ, c[0x0][0x2c4] ;  /* 0x0000b100ff027624 */ /* 0x000fe400078e00ff */
[----:B---3--:R-:W-:Y:S01]  /*2080*/  IMAD.SHL.U32 R12, R3, 0x80, RZ ;  /* 0x00000080030c7824 */ /* 0x008fe200078e00ff */
[----:B------:R-:W-:Y:S02]  /*2090*/  IADD3 R3, R62, 0x70, -R15 ;  /* 0x000000703e037810 */ /* 0x000fe40007ffe80f */
[----:B------:R-:W-:Y:S02]  /*20a0*/  ISETP.NE.AND P3, PT, R2, 0x1, PT ;  /* 0x000000010200780c */ /* 0x000fe40003f65270 */
[----:B------:R-:W-:Y:S01]  /*20b0*/  IADD3 R2, R12, 0x7f, RZ ;  /* 0x0000007f0c027810 */ /* 0x000fe20007ffe0ff */
[----:B------:R1:W-:Y:S04]  /*20c0*/  STL [R1+0x40], R12 ;  /* 0x0000400c01007387 */ /* 0x0003e80000100800 */
[----:B------:R1:W-:Y:S06]  /*20d0*/  STL [R1+0x3c], R62 ;  /* 0x00003c3e01007387 */ /* 0x0003ec0000100800 */
[----:B------:R-:W-:-:S05]  /*20e0*/  @P3 IMAD.HI.U32 R0, R2, c[0x0][0x2c8], RZ ;  /* 0x0000b20002003a27 */ /* 0x000fca00078e00ff */
[----:B------:R-:W-:Y:S01]  /*20f0*/  @P3 SHF.R.U32.HI R2, RZ, c[0x0][0x2cc], R0 ;  /* 0x0000b300ff023a19 */ /* 0x000fe20000011600 */
[----:B------:R-:W-:-:S04]  /*2100*/  IMAD.HI R0, R5, -0x6db6db6d, R4 ;  /* 0x9249249305007827 */ /* 0x000fc800078e0204 */
[----:B------:R-:W-:Y:S01]  /*2110*/  IMAD.IADD R3, R3, 0x1, R2 ;  /* 0x0000000103037824 */ /* 0x000fe200078e0202 */
[----:B------:R-:W-:Y:S01]  /*2120*/  SHF.R.U32.HI R4, RZ, 0x1f, R0 ;  /* 0x0000001fff047819 */ /* 0x000fe20000011600 */
[----:B------:R-:W-:-:S03]  /*2130*/  IMAD.MOV.U32 R2, RZ, RZ, RZ ;  /* 0x000000ffff027224 */ /* 0x000fc600078e00ff */
[----:B------:R-:W-:Y:S01]  /*2140*/  LEA.HI.SX32 R4, R0, R4, 0x1a ;  /* 0x0000000400047211 */ /* 0x000fe200078fd2ff */
[----:B------:R-:W-:Y:S01]  /*2150*/  IMAD.HI R2, R3, -0x6db6db6d, R2 ;  /* 0x9249249303027827 */ /* 0x000fe200078e0202 */
[----:B----4-:R-:W-:-:S04]  /*2160*/  LOP3.LUT R0, R17, 0xff000000, RZ, 0xc0, !PT ;  /* 0xff00000011007812 */ /* 0x010fc800078ec0ff */
[----:B------:R-:W-:Y:S02]  /*2170*/  SHF.R.U32.HI R3, RZ, 0x1f, R2 ;  /* 0x0000001fff037819 */ /* 0x000fe40000011602 */
[----:B------:R-:W-:Y:S02]  /*2180*/  SHF.R.U32.HI R0, RZ, 0x8, R0 ;  /* 0x00000008ff007819 */ /* 0x000fe40000011600 */
[----:B------:R-:W-:Y:S02]  /*2190*/  LEA.HI.SX32 R2, R2, R3, 0x1a ;  /* 0x0000000302027211 */ /* 0x000fe400078fd2ff */
[----:B------:R-:W-:Y:S02]  /*21a0*/  LOP3.LUT R3, R17, 0xff0000, RZ, 0xc0, !PT ;  /* 0x00ff000011037812 */ /* 0x000fe400078ec0ff */
[----:B------:R-:W-:Y:S01]  /*21b0*/  IMNMX R7, R4, R2, PT ;  /* 0x0000000204077217 */ /* 0x000fe20003800200 */
[----:B------:R-:W-:Y:S01]  /*21c0*/  IMAD.MOV.U32 R2, RZ, RZ, RZ ;  /* 0x000000ffff027224 */ /* 0x000fe200078e00ff */
[----:B------:R-:W-:-:S02]  /*21d0*/  LEA.HI R0, R3, R0, RZ, 0x10 ;  /* 0x0000000003007211 */ /* 0x000fc400078f80ff */
[----:B------:R-:W-:Y:S02]  /*21e0*/  ISETP.GE.AND P1, PT, R7, 0x1, PT ;  /* 0x000000010700780c */ /* 0x000fe40003f26270 */
[----:B------:R-:W-:Y:S02]  /*21f0*/  LOP3.LUT R20, R0, 0xff, RZ, 0xc0, !PT ;  /* 0x000000ff00147812 */ /* 0x000fe400078ec0ff */
[----:B------:R-:W-:-:S03]  /*2200*/  SHF.R.U32.HI R6, RZ, 0x10, R0 ;  /* 0x00000010ff067819 */ /* 0x000fc60000011600 */
[----:B------:R1:W-:Y:S04]  /*2210*/  STL [R1+0x6c], R20 ;  /* 0x00006c1401007387 */ /* 0x0003e80000100800 */
[----:B------:R1:W-:Y:S02]  /*2220*/  STL [R1+0x68], R6 ;  /* 0x0000680601007387 */ /* 0x0003e40000100800 */
[----:B------:R-:W-:Y:S05]  /*2230*/  @!P1 BRA `(.L_x_1323) ;  /* 0x000001e000009947 */ /* 0x000fea0003800000 */
[----:B------:R-:W-:-:S04]  /*2240*/  ISETP.NE.AND P1, PT, R6, RZ, PT ;  /* 0x000000ff0600720c */ /* 0x000fc80003f25270 */
[----:B------:R-:W-:-:S04]  /*2250*/  SEL R0, R6, c[0x0][0x338], P1 ;  /* 0x0000ce0006007a07 */ /* 0x000fc80000800000 */
[----:B------:R-:W-:Y:S02]  /*2260*/  IABS R3, R0 ;  /* 0x0000000000037213 */ /* 0x000fe40000000000 */
[----:B-1----:R-:W-:Y:S02]  /*2270*/  IADD3 R6, R0, -0x1, R7 ;  /* 0xffffffff00067810 */ /* 0x002fe40007ffe007 */
[----:B------:R-:W1:Y:S02]  /*2280*/  I2F.RP R2, R3 ;  /* 0x0000000300027306 */ /* 0x000e640000209400 */
[----:B------:R-:W-:-:S06]  /*2290*/  IABS R10, R6 ;  /* 0x00000006000a7213 */ /* 0x000fcc0000000000 */
        /* <DEDUP_REMOVED lines=24> */
.L_x_1323:
[----:B------:R-:W-:Y:S05]  /*2420*/  BSYNC B0 ;  /* 0x0000000000007941 */ /* 0x000fea0003800000 */
.L_x_1322:
[----:B------:R-:W-:Y:S01]  /*2430*/  IMAD R3, R20, R2, RZ ;  /* 0x0000000214037224 */ /* 0x000fe200078e02ff */
[----:B------:R-:W-:Y:S01]  /*2440*/  PRMT R0, RZ, 0x7610, R0 ;  /* 0x00007610ff007816 */ /* 0x000fe20000000000 */
[----:B------:R-:W-:Y:S01]  /*2450*/  CS2R R22, SRZ ;  /* 0x0000000000167805 */ /* 0x000fe2000001ff00 */
[----:B------:R-:W-:Y:S01]  /*2460*/  CS2R R26, SRZ ;  /* 0x00000000001a7805 */ /* 0x000fe2000001ff00 */
[----:B------:R-:W-:Y:S01]  /*2470*/  IMAD.IADD R2, R3, 0x1, R2 ;  /* 0x0000000103027824 */ /* 0x000fe200078e0202 */
[----:B------:R2:W-:Y:S01]  /*2480*/  STL [R1], R3 ;  /* 0x0000000301007387 */ /* 0x0005e20000100800 */
        /* <DEDUP_REMOVED lines=36> */
[----:B------:R-:W-:-:S04]  /*26d0*/  @P2 IADD3 R2, P1, R19, c[0x0][0x340], RZ ;  /* 0x0000d00013022a10 */ /* 0x000fc80007f3e0ff */
[----:B------:R-:W-:-:S05]  /*26e0*/  @P2 IADD3.X R3, R18, c[0x0][0x344], RZ, P1, !PT ;  /* 0x0000d10012032a10 */ /* 0x000fca0000ffe4ff */
[----:B------:R2:W5:Y:S01]  /*26f0*/  @P2 LDG.E R0, [R2.64] ;  /* 0x0000000602002981 */ /* 0x000562000c1e1900 */
[----:B------:R-:W-:Y:S01]  /*2700*/  IMAD.WIDE.U32 R4, R11, c[0x0][0x178], RZ ;  /* 0x00005e000b047a25 */ /* 0x000fe200078e00ff */
[----:B------:R-:W-:Y:S01]  /*2710*/  WARPSYNC 0xffffffff ;  /* 0xffffffff00007948 */ /* 0x000fe20003800000 */
[----:B------:R-:W-:Y:S02]  /*2720*/  LOP3.LUT R17, R17, 0xffff, RZ, 0xc0, !PT ;  /* 0x0000ffff11117812 */ /* 0x000fe400078ec0ff */
[----:B------:R-:W-:Y:S02]  /*2730*/  SEL R7, R14, RZ, !P0 ;  /* 0x000000ff0e077207 */ /* 0x000fe40004000000 */
[----:B------:R-:W-:Y:S02]  /*2740*/  SEL R8, R16, RZ, !P0 ;  /* 0x000000ff10087207 */ /* 0x000fe40004000000 */
[----:B------:R-:W-:Y:S02]  /*2750*/  IADD3 R146, R166, -0x1, RZ ;  /* 0xffffffffa6927810 */ /* 0x000fe40007ffe0ff */
[----:B--2---:R-:W-:-:S05]  /*2760*/  SHF.R.S32.HI R2, RZ, 0x1f, R11 ;  /* 0x0000001fff027819 */ /* 0x004fca000001140b */
[----:B------:R-:W-:-:S04]  /*2770*/  IMAD R2, R2, c[0x0][0x178], RZ ;  /* 0x00005e0002027a24 */ /* 0x000fc800078e02ff */
[----:B------:R-:W-:-:S04]  /*2780*/  IMAD R2, R11, c[0x0][0x17c], R2 ;  /* 0x00005f000b027a24 */ /* 0x000fc800078e0202 */
[----:B-1----:R-:W-:Y:S02]  /*2790*/  IMAD.IADD R6, R5, 0x1, R2 ;  /* 0x0000000105067824 */ /* 0x002fe400078e0202 */
[----:B------:R-:W-:-:S03]  /*27a0*/  @!P2 IMAD.MOV.U32 R0, RZ, RZ, R14 ;  /* 0x000000ffff00a224 */ /* 0x000fc600078e000e */
[----:B------:R-:W2:Y:S01]  /*27b0*/  LDL R20, [R1+0x4] ;  /* 0x0000040001147983 */ /* 0x000ea20000100800 */
[----:B------:R-:W-:Y:S01]  /*27c0*/  IMAD.MOV.U32 R145, RZ, RZ, 0x70 ;  /* 0x00000070ff917424 */ /* 0x000fe200078e00ff */
[----:B-----5:R-:W-:Y:S01]  /*27d0*/  SHF.R.S32.HI R3, RZ, 0x1f, R0 ;  /* 0x0000001fff037819 */ /* 0x020fe20000011400 */
[----:B------:R-:W-:Y:S02]  /*27e0*/  IMAD.MOV.U32 R2, RZ, RZ, c[0x0][0x2b8] ;  /* 0x0000ae00ff027624 */ /* 0x000fe400078e00ff */
[----:B------:R-:W-:Y:S02]  /*27f0*/  IMAD R145, R166, R145, -0x70 ;  /* 0xffffff90a6917424 */ /* 0x000fe400078e0291 */
[----:B------:R-:W-:Y:S01]  /*2800*/  IMAD.WIDE.U32 R10, R0, c[0x0][0x2b0], RZ ;  /* 0x0000ac00000a7a25 */ /* 0x000fe200078e00ff */
[----:B------:R-:W-:-:S03]  /*2810*/  ISETP.NE.AND P2, PT, R2, 0x1, PT ;  /* 0x000000010200780c */ /* 0x000fc60003f45270 */
[----:B------:R-:W-:Y:S01]  /*2820*/  IMAD.MOV.U32 R218, RZ, RZ, RZ ;  /* 0x000000ffffda7224 */ /* 0x000fe200078e00ff */
[----:B------:R1:W-:Y:S04]  /*2830*/  STL.64 [R1+0x20], R10 ;  /* 0x0000200a01007387 */ /* 0x0003e80000100a00 */
[----:B------:R-:W-:Y:S01]  /*2840*/  BAR.SYNC.DEFER_BLOCKING 0x0 ;  /* 0x0000000000007b1d */ /* 0x000fe20000010000 */
[----:B------:R-:W-:Y:S02]  /*2850*/  IMAD R15, R15, c[0x0][0x2c4], RZ ;  /* 0x0000b1000f0f7a24 */ /* 0x000fe400078e02ff */
[----:B--2---:R-:W-:-:S04]  /*2860*/  IMAD.IADD R2, R20, 0x1, R145 ;  /* 0x0000000114027824 */ /* 0x004fc800078e0291 */
[C---:B------:R-:W-:Y:S01]  /*2870*/  IMAD.IADD R14, R2.reuse, 0x1, R13 ;  /* 0x00000001020e7824 */ /* 0x040fe200078e020d */
        /* <DEDUP_REMOVED lines=8> */
[C---:B------:R-:W-:Y:S01]  /*2900*/  @!P1 IADD3 R0, P0, R13.reuse, R10, RZ ;  /* 0x0000000a0d009210 */ /* 0x040fe20007f1e0ff */
[----:B------:R2:W-:Y:S03]  /*2910*/  STL [R1+0x30], R5 ;  /* 0x0000300501007387 */ /* 0x0005e60000100800 */
[----:B------:R-:W-:Y:S02]  /*2920*/  @!P1 LEA.HI.X.SX32 R3, R13, R5, 0x1, P0 ;  /* 0x000000050d039211 */ /* 0x000fe400000f0eff */
[----:B------:R-:W-:-:S04]  /*2930*/  @!P1 LEA R2, P0, R0, c[0x0][0x2a0], 0x2 ;  /* 0x0000a80000029a11 */ /* 0x000fc800078010ff */
[----:B------:R-:W-:-:S05]  /*2940*/  @!P1 LEA.HI.X R3, R0, c[0x0][0x2a4], R3, 0x2, P0 ;  /* 0x0000a90000039a11 */ /* 0x000fca00000f1403 */
[----:B------:R3:W4:Y:S01]  /*2950*/  @!P1 LDG.E R218, [R2.64] ;  /* 0x0000000602da9981 */ /* 0x000722000c1e1900 */
[----:B------:R-:W-:Y:S01]  /*2960*/  SHF.R.S32.HI R21, RZ, 0x1f, R241 ;  /* 0x0000001fff157819 */ /* 0x000fe200000114f1 */
[----:B------:R-:W-:Y:S01]  /*2970*/  IMAD.WIDE.U32 R24, R17, c[0x0][0x1e8], RZ ;  /* 0x00007a0011187a25 */ /* 0x000fe200078e00ff */
[----:B------:R-:W-:Y:S01]  /*2980*/  SHF.R.S32.HI R19, RZ, 0x1f, R251 ;  /* 0x0000001fff137819 */ /* 0x000fe200000114fb */
[----:B-1----:R-:W1:Y:S01]  /*2990*/  S2R R10, SR_TID.X ;  /* 0x00000000000a7919 */ /* 0x002e620000002100 */
[----:B------:R-:W-:Y:S01]  /*29a0*/  ISETP.GE.AND P5, PT, R241, c[0x0][0x198], PT ;  /* 0x00006600f1007a0c */ /* 0x000fe20003fa6270 */
[----:B------:R-:W-:Y:S01]  /*29b0*/  IMAD R22, R17, c[0x0][0x1ec], R25 ;  /* 0x00007b0011167a24 */ /* 0x000fe200078e0219 */
[----:B------:R-:W-:Y:S01]  /*29c0*/  IADD3 R199, R192, 0x20, RZ ;  /* 0x00000020c0c77810 */ /* 0x000fe20007ffe0ff */
[----:B------:R-:W-:Y:S01]  /*29d0*/  IMAD R144, R146, -0x70, R62 ;  /* 0xffffff9092907824 */ /* 0x000fe200078e023e */
[----:B------:R-:W-:Y:S01]  /*29e0*/  STL.64 [R1+0x18], R24 ;  /* 0x0000181801007387 */ /* 0x000fe20000100a00 */
[----:B------:R-:W-:Y:S01]  /*29f0*/  SHF.L.U64.HI R220, R241, 0x1, R21 ;  /* 0x00000001f1dc7819 */ /* 0x000fe20000010215 */
[----:B--2---:R-:W-:Y:S01]  /*2a00*/  IMAD.IADD R5, R20, 0x1, R12 ;  /* 0x0000000114057824 */ /* 0x004fe200078e020c */
[----:B------:R-:W-:Y:S01]  /*2a10*/  SHF.L.U64.HI R221, R251, 0x1, R19 ;  /* 0x00000001fbdd7819 */ /* 0x000fe20000010213 */
[----:B------:R-:W-:Y:S01]  /*2a20*/  STL [R1+0x10], R22 ;  /* 0x0000101601007387 */ /* 0x000fe20000100800 */
[----:B------:R-:W-:Y:S01]  /*2a30*/  BSSY B0, `(.L_x_1325) ;  /* 0x00000f6000007945 */ /* 0x000fe20003800000 */
[----:B------:R-:W-:-:S02]  /*2a40*/  IMAD.MOV.U32 R0, RZ, RZ, R5 ;  /* 0x000000ffff007224 */ /* 0x000fc400078e0005 */
[----:B------:R-:W2:Y:S01]  /*2a50*/  S2R R23, SR_TID.X ;  /* 0x0000000000177919 */ /* 0x000ea20000002100 */
[----:B---3--:R-:W-:Y:S02]  /*2a60*/  IMAD.MOV.U32 R2, RZ, RZ, R4 ;  /* 0x000000ffff027224 */ /* 0x008fe400078e0004 */
[----:B------:R-:W-:Y:S01]  /*2a70*/  IMAD.MOV.U32 R3, RZ, RZ, R6 ;  /* 0x000000ffff037224 */ /* 0x000fe200078e0006 */
[----:B-1----:R-:W-:Y:S01]  /*2a80*/  SHF.R.S32.HI R18, RZ, 0x1f, R10 ;  /* 0x0000001fff127819 */ /* 0x002fe2000001140a */
[----:B------:R-:W-:-:S03]  /*2a90*/  @P3 IMAD.HI.U32 R4, R5, c[0x0][0x2c8], RZ ;  /* 0x0000b20005043a27 */ /* 0x000fc600078e00ff */
[----:B------:R-:W-:Y:S01]  /*2aa0*/  LEA.HI R18, R18, R10, RZ, 0x3 ;  /* 0x0000000a12127211 */ /* 0x000fe200078f18ff */
[C---:B------:R-:W-:Y:S01]  /*2ab0*/  IMAD.WIDE.U32 R2, R17.reuse, c[0x0][0x1b8], R2 ;  /* 0x00006e0011027a25 */ /* 0x040fe200078e0002 */
[----:B------:R-:W-:Y:S02]  /*2ac0*/  @P3 SHF.R.U32.HI R0, RZ, c[0x0][0x2cc], R4 ;  /* 0x0000b300ff003a19 */ /* 0x000fe40000011604 */
[----:B------:R-:W-:Y:S01]  /*2ad0*/  SHF.R.S32.HI R18, RZ, 0x3, R18 ;  /* 0x00000003ff127819 */ /* 0x000fe20000011412 */
[----:B------:R-:W-:Y:S02]  /*2ae0*/  IMAD R3, R17, c[0x0][0x1bc], R3 ;  /* 0x00006f0011037a24 */ /* 0x000fe400078e0203 */
[----:B------:R-:W-:Y:S02]  /*2af0*/  IMAD R6, R8, c[0x0][0x1c0], RZ ;  /* 0x0000700008067a24 */ /* 0x000fe400078e02ff */
[----:B------:R-:W-:-:S04]  /*2b00*/  IMAD.WIDE.U32 R2, R7, c[0x0][0x1c0], R2 ;  /* 0x0000700007027a25 */ /* 0x000fc800078e0002 */
[----:B------:R-:W-:Y:S01]  /*2b10*/  IMAD R6, R7, c[0x0][0x1c4], R6 ;  /* 0x0000710007067a24 */ /* 0x000fe200078e0206 */
[--C-:B------:R-:W-:Y:S01]  /*2b20*/  SHF.R.S32.HI R7, RZ, 0x1f, R0.reuse ;  /* 0x0000001fff077819 */ /* 0x100fe20000011400 */
[----:B------:R-:W-:Y:S02]  /*2b30*/  IMAD.MOV R4, RZ, RZ, -R0 ;  /* 0x000000ffff047224 */ /* 0x000fe400078e0a00 */
[----:B------:R-:W-:Y:S02]  /*2b40*/  IMAD.IADD R3, R3, 0x1, R6 ;  /* 0x0000000103037824 */ /* 0x000fe400078e0206 */
[----:B------:R-:W-:Y:S02]  /*2b50*/  IMAD R4, R4, c[0x0][0x2c4], R5 ;  /* 0x0000b10004047a24 */ /* 0x000fe400078e0205 */
[----:B------:R-:W-:Y:S02]  /*2b60*/  IMAD R5, R7, c[0x0][0x1b0], RZ ;  /* 0x00006c0007057a24 */ /* 0x000fe400078e02ff */
[----:B------:R-:W-:-:S04]  /*2b70*/  IMAD.WIDE.U32 R2, R0, c[0x0][0x1b0], R2 ;  /* 0x00006c0000027a25 */ /* 0x000fc800078e0002 */
[----:B------:R-:W-:Y:S01]  /*2b80*/  IMAD R6, R0, c[0x0][0x1b4], R5 ;  /* 0x00006d0000067a24 */ /* 0x000fe200078e0205 */
[----:B------:R-:W-:Y:S01]  /*2b90*/  SHF.R.S32.HI R5, RZ, 0x1f, R4 ;  /* 0x0000001fff057819 */ /* 0x000fe20000011404 */
[----:B------:R-:W-:Y:S02]  /*2ba0*/  IMAD.IADD R10, R18, 0x1, R12 ;  /* 0x00000001120a7824 */ /* 0x000fe400078e020c */
[----:B------:R-:W-:Y:S02]  /*2bb0*/  IMAD.IADD R3, R3, 0x1, R6 ;  /* 0x0000000103037824 */ /* 0x000fe400078e0206 */
[----:B------:R-:W-:Y:S01]  /*2bc0*/  IMAD R0, R5, c[0x0][0x1a8], RZ ;  /* 0x00006a0005007a24 */ /* 0x000fe200078e02ff */
[----:B------:R-:W-:Y:S01]  /*2bd0*/  ISETP.GE.AND P1, PT, R10, R15, PT ;  /* 0x0000000f0a00720c */ /* 0x000fe20003f26270 */
[----:B------:R-:W-:Y:S01]  /*2be0*/  IMAD.WIDE.U32 R2, R4, c[0x0][0x1a8], R2 ;  /* 0x00006a0004027a25 */ /* 0x000fe200078e0002 */
[----:B------:R-:W-:-:S03]  /*2bf0*/  IADD3 R7, R10, 0x20, RZ ;  /* 0x000000200a077810 */ /* 0x000fc60007ffe0ff */
[----:B------:R-:W-:Y:S01]  /*2c00*/  IMAD R0, R4, c[0x0][0x1ac], R0 ;  /* 0x00006b0004007a24 */ /* 0x000fe200078e0200 */
[----:B------:R-:W-:Y:S01]  /*2c10*/  LEA R8, P0, R2, c[0x0][0x160], 0x1 ;  /* 0x0000580002087a11 */ /* 0x000fe200078008ff */
[----:B------:R-:W-:Y:S02]  /*2c20*/  IMAD.MOV R6, RZ, RZ, -R13 ;  /* 0x000000ffff067224 */ /* 0x000fe400078e0a0d */
[----:B------:R-:W-:Y:S02]  /*2c30*/  IMAD.IADD R0, R3, 0x1, R0 ;  /* 0x0000000103007824 */ /* 0x000fe400078e0200 */
[----:B------:R-:W-:Y:S01]  /*2c40*/  SHFL.IDX PT, R11, R8, 0x1, 0x181f ;  /* 0x00381f00080b7f89 */ /* 0x000fe200000e0000 */
[----:B------:R-:W-:Y:S02]  /*2c50*/  IMAD R223, R6, c[0x0][0x2b8], R14 ;  /* 0x0000ae0006df7a24 */ /* 0x000fe400078e020e */
[----:B------:R-:W-:Y:S02]  /*2c60*/  LEA.HI.X R9, R2, c[0x0][0x164], R0, 0x1, P0 ;  /* 0x0000590002097a11 */ /* 0x000fe400000f0c00 */
[----:B------:R-:W1:Y:S01]  /*2c70*/  SHFL.IDX PT, R0, R8, RZ, 0x181f ;  /* 0x00181fff08007589 */ /* 0x000e6200000e0000 */
[----:B------:R-:W-:-:S03]  /*2c80*/  SHF.R.S32.HI R14, RZ, 0x1f, R223 ;  /* 0x0000001fff0e7819 */ /* 0x000fc600000114df */
[----:B------:R-:W3:Y:S04]  /*2c90*/  SHFL.IDX PT, R3, R9, RZ, 0x181f ;  /* 0x00181fff09037589 */ /* 0x000ee800000e0000 */
[----:B------:R-:W2:Y:S04]  /*2ca0*/  SHFL.IDX PT, R12, R9, 0x1, 0x181f ;  /* 0x00381f00090c7f89 */ /* 0x000ea800000e0000 */
[----:B------:R-:W-:Y:S04]  /*2cb0*/  SHFL.IDX PT, R13, R9, 0x2, 0x181f ;  /* 0x00581f00090d7f89 */ /* 0x000fe800000e0000 */
[----:B------:R-:W-:Y:S01]  /*2cc0*/  SHFL.IDX PT, R9, R9, 0x3, 0x181f ;  /* 0x00781f0009097f89 */ /* 0x000fe200000e0000 */
[----:B-1----:R-:W-:-:S02]  /*2cd0*/  @!P1 LEA R4, P4, R241, R0, 0x1 ;  /* 0x00000000f1049211 */ /* 0x002fc400078808ff */
[----:B------:R-:W-:Y:S02]  /*2ce0*/  @!P1 LEA R2, P0, R251, R0, 0x1 ;  /* 0x00000000fb029211 */ /* 0x000fe400078008ff */
[-C--:B---3--:R-:W-:Y:S01]  /*2cf0*/  @!P1 LEA.HI.X R5, R241, R3.reuse, R21, 0x1, P4 ;  /* 0x00000003f1059211 */ /* 0x088fe200020f0c15 */
[----:B------:R-:W1:Y:S01]  /*2d00*/  SHFL.IDX PT, R0, R8, 0x2, 0x181f ;  /* 0x00581f0008007f89 */ /* 0x000e6200000e0000 */
[C---:B------:R-:W-:Y:S02]  /*2d10*/  ISETP.GE.AND P4, PT, R251.reuse, c[0x0][0x198], PT ;  /* 0x00006600fb007a0c */ /* 0x040fe40003f86270 */
[----:B------:R-:W-:Y:S01]  /*2d20*/  @!P1 LEA.HI.X R3, R251, R3, R19, 0x1, P0 ;  /* 0x00000003fb039211 */ /* 0x000fe200000f0c13 */
[----:B------:R3:W-:Y:S01]  /*2d30*/  @!P1 LDGSTS.E.BYPASS.LTC128B.128 [R219+0x100], [R4.64], !P5 ;  /* 0x0010000004db9fae */ /* 0x0007e2000e901d46 */
[----:B------:R-:W-:-:S09]  /*2d40*/  ISETP.GE.AND P0, PT, R7, R15, PT ;  /* 0x0000000f0700720c */ /* 0x000fd20003f06270 */
[----:B------:R1:W-:Y:S04]  /*2d50*/  @!P1 LDGSTS.E.BYPASS.LTC128B.128 [R219+0x4100], [R2.64], !P4 ;  /* 0x0410000002db9fae */ /* 0x0003e8000e101d46 */
[----:B------:R-:W-:-:S04]  /*2d60*/  @!P0 LEA R6, P1, R241, R11, 0x1 ;  /* 0x0000000bf1068211 */ /* 0x000fc800078208ff */
[----:B--2---:R-:W-:-:S05]  /*2d70*/  @!P0 LEA.HI.X R7, R241, R12, R21, 0x1, P1 ;  /* 0x0000000cf1078211 */ /* 0x004fca00008f0c15 */
[----:B------:R2:W-:Y:S01]  /*2d80*/  @!P0 LDGSTS.E.BYPASS.LTC128B.128 [R219+0x1100], [R6.64], !P5 ;  /* 0x0110000006db8fae */ /* 0x0005e2000e901d46 */
[----:B---3--:R-:W-:-:S04]  /*2d90*/  IMAD R4, R14, c[0x0][0x1e0], RZ ;  /* 0x000078000e047a24 */ /* 0x008fc800078e02ff */
[----:B------:R-:W-:Y:S01]  /*2da0*/  IMAD R5, R223, c[0x0][0x1e4], R4 ;  /* 0x00007900df057a24 */ /* 0x000fe200078e0204 */
[----:B------:R-:W-:Y:S02]  /*2db0*/  @!P0 LEA R4, P1, R251, R11, 0x1 ;  /* 0x0000000bfb048211 */ /* 0x000fe400078208ff */
[C---:B------:R-:W-:Y:S02]  /*2dc0*/  IADD3 R11, R10.reuse, 0x40, RZ ;  /* 0x000000400a0b7810 */ /* 0x040fe40007ffe0ff */
[----:B------:R-:W-:Y:S01]  /*2dd0*/  IADD3 R10, R10, 0x60, RZ ;  /* 0x000000600a0a7810 */ /* 0x000fe20007ffe0ff */
[----:B-1----:R-:W-:Y:S01]  /*2de0*/  IMAD.WIDE.U32 R2, R223, c[0x0][0x1e0], RZ ;  /* 0x00007800df027a25 */ /* 0x002fe200078e00ff */
[----:B------:R-:W-:-:S03]  /*2df0*/  ISETP.GE.AND P6, PT, R11, R15, PT ;  /* 0x0000000f0b00720c */ /* 0x000fc60003fc6270 */
[----:B------:R-:W-:Y:S01]  /*2e00*/  IMAD.IADD R3, R3, 0x1, R5 ;  /* 0x0000000103037824 */ /* 0x000fe200078e0205 */
[C---:B------:R-:W-:Y:S02]  /*2e10*/  @!P0 LEA.HI.X R5, R251.reuse, R12, R19, 0x1, P1 ;  /* 0x0000000cfb058211 */ /* 0x040fe400008f0c13 */
[----:B------:R1:W3:Y:S04]  /*2e20*/  SHFL.IDX PT, R12, R8, 0x3, 0x181f ;  /* 0x00781f00080c7f89 */ /* 0x0002e800000e0000 */
[----:B------:R1:W-:Y:S03]  /*2e30*/  @!P0 LDGSTS.E.BYPASS.LTC128B.128 [R219+0x5100], [R4.64], !P4 ;  /* 0x0510000004db8fae */ /* 0x0003e6000e101d46 */
[----:B--2---:R-:W-:-:S04]  /*2e40*/  @!P6 LEA R6, P1, R251, R0, 0x1 ;  /* 0x00000000fb06e211 */ /* 0x004fc800078208ff */
[----:B------:R-:W-:Y:S02]  /*2e50*/  @!P6 LEA.HI.X R7, R251, R13, R19, 0x1, P1 ;  /* 0x0000000dfb07e211 */ /* 0x000fe400008f0c13 */
[----:B------:R-:W-:Y:S02]  /*2e60*/  ISETP.GE.AND P1, PT, R10, R15, PT ;  /* 0x0000000f0a00720c */ /* 0x000fe40003f26270 */
[----:B-1----:R-:W-:Y:S02]  /*2e70*/  @!P6 LEA R4, P0, R241, R0, 0x1 ;  /* 0x00000000f104e211 */ /* 0x002fe400078008ff */
[----:B----4-:R-:W-:Y:S01]  /*2e80*/  SHF.R.S32.HI R16, RZ, 0x1f, R218 ;  /* 0x0000001fff107819 */ /* 0x010fe200000114da */
[----:B------:R-:W-:-:S04]  /*2e90*/  IMAD.WIDE.U32 R2, R218, c[0x0][0x1f0], R2 ;  /* 0x00007c00da027a25 */ /* 0x000fc800078e0002 */
[----:B------:R-:W-:-:S04]  /*2ea0*/  IMAD R5, R16, c[0x0][0x1f0], RZ ;  /* 0x00007c0010057a24 */ /* 0x000fc800078e02ff */
[----:B------:R-:W-:Y:S01]  /*2eb0*/  IMAD R0, R218, c[0x0][0x1f4], R5 ;  /* 0x00007d00da007a24 */ /* 0x000fe200078e0205 */
[----:B------:R-:W-:Y:S02]  /*2ec0*/  @!P6 LEA.HI.X R5, R241, R13, R21, 0x1, P0 ;  /* 0x0000000df105e211 */ /* 0x000fe400000f0c15 */
[----:B------:R-:W-:Y:S01]  /*2ed0*/  IADD3 R2, P0, R2, R24, RZ ;  /* 0x0000001802027210 */ /* 0x000fe20007f1e0ff */
[C---:B------:R-:W-:Y:S02]  /*2ee0*/  IMAD.WIDE.U32 R24, R17.reuse, c[0x0][0x210], RZ ;  /* 0x0000840011187a25 */ /* 0x040fe400078e00ff */
[----:B------:R3:W-:Y:S01]  /*2ef0*/  @!P6 LDGSTS.E.BYPASS.LTC128B.128 [R219+0x2100], [R4.64], !P5 ;  /* 0x0210000004dbefae */ /* 0x0007e2000e901d46 */
[----:B------:R-:W-:Y:S01]  /*2f00*/  IADD3.X R3, R22, R3, R0, P0, !PT ;  /* 0x0000000316037210 */ /* 0x000fe200007fe400 */
[----:B------:R-:W-:Y:S01]  /*2f10*/  IMAD R22, R17, c[0x0][0x214], R25 ;  /* 0x0000850011167a24 */ /* 0x000fe200078e0219 */
[C---:B------:R-:W-:Y:S01]  /*2f20*/  LEA R0, P0, R2.reuse, c[0x0][0x1c8], 0x1 ;  /* 0x0000720002007a11 */ /* 0x040fe200078008ff */
[----:B------:R1:W-:Y:S03]  /*2f30*/  @!P6 LDGSTS.E.BYPASS.LTC128B.128 [R219+0x6100], [R6.64], !P4 ;  /* 0x0610000006dbefae */ /* 0x0003e6000e101d46 */
[----:B------:R-:W-:Y:S01]  /*2f40*/  LEA.HI.X R15, R2, c[0x0][0x1cc], R3, 0x1, P0 ;  /* 0x00007300020f7a11 */ /* 0x000fe200000f0c03 */
[----:B------:R-:W2:Y:S01]  /*2f50*/  SHFL.IDX PT, R10, R0, RZ, 0x181f ;  /* 0x00181fff000a7589 */ /* 0x000ea200000e0000 */
[----:B------:R-:W-:-:S03]  /*2f60*/  IMNMX R2, R144, 0x70, PT ;  /* 0x0000007090027817 */ /* 0x000fc60003800200 */
[----:B------:R-:W4:Y:S02]  /*2f70*/  SHFL.IDX PT, R11, R15, RZ, 0x181f ;  /* 0x00181fff0f0b7589 */ /* 0x000f2400000e0000 */
[----:B------:R-:W-:Y:S02]  /*2f80*/  IMAD.IADD R8, R2, 0x1, -R18 ;  /* 0x0000000102087824 */ /* 0x000fe400078e0a12 */
[----:B------:R-:W-:Y:S03]  /*2f90*/  SHFL.IDX PT, R13, R15, 0x2, 0x181f ;  /* 0x00581f000f0d7f89 */ /* 0x000fe600000e0000 */
[----:B------:R-:W-:Y:S01]  /*2fa0*/  ISETP.GE.AND P6, PT, R8, 0x1, PT ;  /* 0x000000010800780c */ /* 0x000fe20003fc6270 */
[----:B------:R-:W-:Y:S04]  /*2fb0*/  STL.64 [R1+0x28], R24 ;  /* 0x0000281801007387 */ /* 0x000fe80000100a00 */
[----:B------:R-:W-:Y:S01]  /*2fc0*/  STL [R1+0x34], R22 ;  /* 0x0000341601007387 */ /* 0x000fe20000100800 */
[----:B---3--:R-:W-:-:S04]  /*2fd0*/  @!P1 LEA R4, P0, R241, R12, 0x1 ;  /* 0x0000000cf1049211 */ /* 0x008fc800078008ff */
[-C--:B------:R-:W-:Y:S02]  /*2fe0*/  @!P1 LEA.HI.X R5, R241, R9.reuse, R21, 0x1, P0 ;  /* 0x00000009f1059211 */ /* 0x080fe400000f0c15 */
[C---:B------:R-:W-:Y:S02]  /*2ff0*/  @!P1 LEA R2, P0, R251.reuse, R12, 0x1 ;  /* 0x0000000cfb029211 */ /* 0x040fe400078008ff */
[----:B------:R-:W-:Y:S02]  /*3000*/  SHFL.IDX PT, R12, R15, 0x1, 0x181f ;  /* 0x00381f000f0c7f89 */ /* 0x000fe400000e0000 */
[----:B------:R-:W-:Y:S02]  /*3010*/  @!P1 LEA.HI.X R3, R251, R9, R19, 0x1, P0 ;  /* 0x00000009fb039211 */ /* 0x000fe400000f0c13 */
[----:B------:R-:W1:Y:S04]  /*3020*/  SHFL.IDX PT, R9, R0, 0x1, 0x181f ;  /* 0x00381f0000097f89 */ /* 0x000e6800000e0000 */
[----:B------:R2:W-:Y:S01]  /*3030*/  @!P1 LDGSTS.E.BYPASS.LTC128B.128 [R219+0x3100], [R4.64], !P5 ;  /* 0x0310000004db9fae */ /* 0x0005e2000e901d46 */
[----:B------:R-:W-:-:S03]  /*3040*/  @P6 ISETP.GE.AND P5, PT, R241, c[0x0][0x1d4], PT ;  /* 0x00007500f1006a0c */ /* 0x000fc60003fa6270 */
[----:B------:R3:W-:Y:S01]  /*3050*/  @!P1 LDGSTS.E.BYPASS.LTC128B.128 [R219+0x7100], [R2.64], !P4 ;  /* 0x0710000002db9fae */ /* 0x0007e2000e101d46 */
[----:B------:R-:W-:Y:S02]  /*3060*/  @P6 ISETP.GE.AND P1, PT, R251, c[0x0][0x1d4], PT ;  /* 0x00007500fb006a0c */ /* 0x000fe40003f26270 */
[----:B------:R-:W-:Y:S01]  /*3070*/  ISETP.GE.AND P4, PT, R8, 0x21, PT ;  /* 0x000000210800780c */ /* 0x000fe20003f86270 */
[----:B------:R-:W0:Y:S01]  /*3080*/  LDGDEPBAR ;  /* 0x00000000000079af */ /* 0x000e220000000000 */
[----:B--2---:R-:W-:-:S04]  /*3090*/  @P6 LEA R4, P0, R241, R10, 0x1 ;  /* 0x0000000af1046211 */ /* 0x004fc800078008ff */
[-C--:B----4-:R-:W-:Y:S02]  /*30a0*/  @P6 LEA.HI.X R5, R241, R11.reuse, R21, 0x1, P0 ;  /* 0x0000000bf1056211 */ /* 0x090fe400000f0c15 */
[C---:B---3--:R-:W-:Y:S02]  /*30b0*/  @P6 LEA R2, P0, R251.reuse, R10, 0x1 ;  /* 0x0000000afb026211 */ /* 0x048fe400078008ff */
[----:B------:R-:W2:Y:S02]  /*30c0*/  SHFL.IDX PT, R10, R0, 0x2, 0x181f ;  /* 0x00581f00000a7f89 */ /* 0x000ea400000e0000 */
[----:B------:R-:W-:Y:S02]  /*30d0*/  @P6 LEA.HI.X R3, R251, R11, R19, 0x1, P0 ;  /* 0x0000000bfb036211 */ /* 0x000fe400000f0c13 */
[----:B------:R3:W-:Y:S01]  /*30e0*/  @P6 LDGSTS.E.BYPASS.LTC128B.128 [R219+0x8100], [R4.64], !P5 ;  /* 0x0810000004db6fae */ /* 0x0007e2000e901d46 */
[C---:B------:R-:W-:Y:S02]  /*30f0*/  @P4 ISETP.GE.AND P0, PT, R241.reuse, c[0x0][0x1d4], PT ;  /* 0x00007500f1004a0c */ /* 0x040fe40003f06270 */
[----:B-1----:R-:W-:Y:S01]  /*3100*/  @P4 LEA R6, P5, R241, R9, 0x1 ;  /* 0x00000009f1064211 */ /* 0x002fe200078a08ff */
[----:B------:R1:W-:Y:S01]  /*3110*/  @P6 LDGSTS.E.BYPASS.LTC128B.128 [R219+0xb900], [R2.64], !P1 ;  /* 0x0b90000002db6fae */ /* 0x0003e2000c901d46 */
[----:B------:R-:W-:-:S02]  /*3120*/  ISETP.GE.AND P6, PT, R8, 0x41, PT ;  /* 0x000000410800780c */ /* 0x000fc40003fc6270 */
[----:B------:R-:W-:Y:S01]  /*3130*/  @P4 ISETP.GE.AND P1, PT, R251, c[0x0][0x1d4], PT ;  /* 0x00007500fb004a0c */ /* 0x000fe20003f26270 */
[----:B------:R4:W1:Y:S01]  /*3140*/  SHFL.IDX PT, R11, R0, 0x3, 0x181f ;  /* 0x00781f00000b7f89 */ /* 0x00086200000e0000 */
[----:B------:R-:W-:-:S05]  /*3150*/  @P4 LEA.HI.X R7, R241, R12, R21, 0x1, P5 ;  /* 0x0000000cf1074211 */ /* 0x000fca00028f0c15 */
[----:B------:R2:W-:Y:S04]  /*3160*/  @P4 LDGSTS.E.BYPASS.LTC128B.128 [R219+0x9100], [R6.64], !P0 ;  /* 0x0910000006db4fae */ /* 0x0005e8000c101d46 */
[C---:B------:R-:W-:Y:S01]  /*3170*/  @P6 ISETP.GE.AND P0, PT, R241.reuse, c[0x0][0x1d4], PT ;  /* 0x00007500f1006a0c */ /* 0x040fe20003f06270 */
[----:B---3--:R-:W-:Y:S02]  /*3180*/  IMAD R4, R14, c[0x0][0x208], RZ ;  /* 0x000082000e047a24 */ /* 0x008fe400078e02ff */
[----:B------:R-:W-:Y:S02]  /*3190*/  IMAD.SHL.U32 R14, R241, 0x2, RZ ;  /* 0x00000002f10e7824 */ /* 0x000fe400078e00ff */
[----:B------:R-:W-:Y:S01]  /*31a0*/  IMAD R5, R223, c[0x0][0x20c], R4 ;  /* 0x00008300df057a24 */ /* 0x000fe200078e0204 */
[----:B------:R-:W-:Y:S01]  /*31b0*/  @P4 LEA R4, P5, R251, R9, 0x1 ;  /* 0x00000009fb044211 */ /* 0x000fe200078a08ff */
[----:B-1----:R-:W-:Y:S01]  /*31c0*/  IMAD.WIDE.U32 R2, R223, c[0x0][0x208], RZ ;  /* 0x00008200df027a25 */ /* 0x002fe200078e00ff */
[----:B------:R-:W1:Y:S03]  /*31d0*/  SHFL.IDX PT, R9, R15, 0x3, 0x181f ;  /* 0x00781f000f097f89 */ /* 0x000e6600000e0000 */
[----:B------:R-:W-:Y:S01]  /*31e0*/  IMAD.IADD R3, R3, 0x1, R5 ;  /* 0x0000000103037824 */ /* 0x000fe200078e0205 */
[----:B------:R-:W-:Y:S01]  /*31f0*/  @P4 LEA.HI.X R5, R251, R12, R19, 0x1, P5 ;  /* 0x0000000cfb054211 */ /* 0x000fe200028f0c13 */
[----:B----4-:R-:W-:Y:S01]  /*3200*/  IMAD R0, R16, c[0x0][0x218], RZ ;  /* 0x0000860010007a24 */ /* 0x010fe200078e02ff */
[----:B------:R-:W-:Y:S01]  /*3210*/  ISETP.GE.AND P5, PT, R8, 0x61, PT ;  /* 0x000000610800780c */ /* 0x000fe20003fa6270 */
[----:B------:R-:W-:-:S02]  /*3220*/  IMAD.WIDE.U32 R2, R218, c[0x0][0x218], R2 ;  /* 0x00008600da027a25 */ /* 0x000fc400078e0002 */
[----:B------:R3:W-:Y:S01]  /*3230*/  @P4 LDGSTS.E.BYPASS.LTC128B.128 [R219+0xc900], [R4.64], !P1 ;  /* 0x0c90000004db4fae */ /* 0x0007e2000c901d46 */
[-C--:B--2---:R-:W-:Y:S01]  /*3240*/  @P6 LEA R6, P4, R251, R10.reuse, 0x1 ;  /* 0x0000000afb066211 */ /* 0x084fe200078808ff */
[----:B------:R-:W-:Y:S01]  /*3250*/  IMAD R7, R218, c[0x0][0x21c], R0 ;  /* 0x00008700da077a24 */ /* 0x000fe200078e0200 */
[----:B---3--:R-:W-:-:S04]  /*3260*/  @P6 LEA R4, P1, R241, R10, 0x1 ;  /* 0x0000000af1046211 */ /* 0x008fc800078208ff */
[----:B------:R-:W-:Y:S02]  /*3270*/  @P6 LEA.HI.X R5, R241, R13, R21, 0x1, P1 ;  /* 0x0000000df1056211 */ /* 0x000fe400008f0c15 */
[----:B------:R-:W-:-:S03]  /*3280*/  IADD3 R0, P1, R2, R24, RZ ;  /* 0x0000001802007210 */ /* 0x000fc60007f3e0ff */
[----:B------:R2:W-:Y:S01]  /*3290*/  @P6 LDGSTS.E.BYPASS.LTC128B.128 [R219+0xa100], [R4.64], !P0 ;  /* 0x0a10000004db6fae */ /* 0x0005e2000c101d46 */
[----:B------:R-:W-:Y:S02]  /*32a0*/  IADD3.X R3, R22, R3, R7, P1, !PT ;  /* 0x0000000316037210 */ /* 0x000fe40000ffe407 */
[C---:B------:R-:W-:Y:S01]  /*32b0*/  @P6 LEA.HI.X R7, R251.reuse, R13, R19, 0x1, P4 ;  /* 0x0000000dfb076211 */ /* 0x040fe200020f0c13 */
[C---:B------:R-:W-:Y:S01]  /*32c0*/  IMAD.SHL.U32 R13, R251.reuse, 0x2, RZ ;  /* 0x00000002fb0d7824 */ /* 0x040fe200078e00ff */
[C---:B------:R-:W-:Y:S02]  /*32d0*/  LEA R12, P4, R0.reuse, c[0x0][0x1f8], 0x1 ;  /* 0x00007e00000c7a11 */ /* 0x040fe400078808ff */
[----:B------:R-:W-:Y:S02]  /*32e0*/  @P6 ISETP.GE.AND P1, PT, R251, c[0x0][0x1d4], PT ;  /* 0x00007500fb006a0c */ /* 0x000fe40003f26270 */
[----:B------:R-:W-:Y:S01]  /*32f0*/  LEA.HI.X R10, R0, c[0x0][0x1fc], R3, 0x1, P4 ;  /* 0x00007f00000a7a11 */ /* 0x000fe200020f0c03 */
[----:B------:R-:W3:Y:S01]  /*3300*/  SHFL.IDX PT, R8, R12, RZ, 0x181f ;  /* 0x00181fff0c087589 */ /* 0x000ee200000e0000 */
[----:B------:R-:W-:Y:S01]  /*3310*/  @P5 ISETP.GE.AND P4, PT, R241, c[0x0][0x1d4], PT ;  /* 0x00007500f1005a0c */ /* 0x000fe20003f86270 */
[----:B------:R-:W-:Y:S01]  /*3320*/  IMAD.IADD R0, R144, 0x1, -R18 ;  /* 0x0000000190007824 */ /* 0x000fe200078e0a12 */
[----:B------:R-:W-:-:S04]  /*3330*/  SHF.R.S32.HI R22, RZ, 0x1f, R23 ;  /* 0x0000001fff167819 */ /* 0x000fc80000011417 */
[----:B------:R-:W-:-:S03]  /*3340*/  LEA.HI R22, R22, R23, RZ, 0x3 ;  /* 0x0000001716167211 */ /* 0x000fc600078f18ff */
[----:B------:R4:W-:Y:S01]  /*3350*/  @P6 LDGSTS.E.BYPASS.LTC128B.128 [R219+0xd900], [R6.64], !P1 ;  /* 0x0d90000006db6fae */ /* 0x0009e2000c901d46 */
[----:B------:R-:W-:-:S05]  /*3360*/  LOP3.LUT R22, R22, 0xfffffff8, RZ, 0xc0, !PT ;  /* 0xfffffff816167812 */ /* 0x000fca00078ec0ff */
[----:B------:R-:W-:Y:S01]  /*3370*/  IMAD.IADD R22, R23, 0x1, -R22 ;  /* 0x0000000117167824 */ /* 0x000fe200078e0a16 */
[----:B--2---:R-:W-:-:S04]  /*3380*/  @P5 LEA R4, P0, R241, R11, 0x1 ;  /* 0x0000000bf1045211 */ /* 0x004fc800078008ff */
[----:B-1----:R-:W-:Y:S02]  /*3390*/  @P5 LEA.HI.X R5, R241, R9, R21, 0x1, P0 ;  /* 0x00000009f1055211 */ /* 0x002fe400000f0c15 */
[C---:B------:R-:W-:Y:S02]  /*33a0*/  @P5 LEA R2, P0, R251.reuse, R11, 0x1 ;  /* 0x0000000bfb025211 */ /* 0x040fe400078008ff */
[----:B------:R-:W-:Y:S01]  /*33b0*/  LOP3.LUT P1, RZ, R22, 0x2, RZ, 0xc0, !PT ;  /* 0x0000000216ff7812 */ /* 0x000fe2000782c0ff */
[----:B------:R1:W-:Y:S01]  /*33c0*/  @P5 LDGSTS.E.BYPASS.LTC128B.128 [R219+0xb100], [R4.64], !P4 ;  /* 0x0b10000004db5fae */ /* 0x0003e2000e101d46 */
[C---:B------:R-:W-:Y:S02]  /*33d0*/  @P5 LEA.HI.X R3, R251.reuse, R9, R19, 0x1, P0 ;  /* 0x00000009fb035211 */ /* 0x040fe400000f0c13 */
[----:B------:R-:W-:Y:S01]  /*33e0*/  @P5 ISETP.GE.AND P0, PT, R251, c[0x0][0x1d4], PT ;  /* 0x00007500fb005a0c */ /* 0x000fe20003f06270 */
[----:B------:R-:W2:Y:S01]  /*33f0*/  SHFL.IDX PT, R9, R10, RZ, 0x181f ;  /* 0x00181fff0a097589 */ /* 0x000ea200000e0000 */
[----:B------:R-:W-:-:S03]  /*3400*/  ISETP.GE.AND P4, PT, R241, c[0x0][0x1d4], PT ;  /* 0x00007500f1007a0c */ /* 0x000fc60003f86270 */
[----:B------:R-:W-:Y:S01]  /*3410*/  SHFL.IDX PT, R11, R10, 0x2, 0x181f ;  /* 0x00581f000a0b7f89 */ /* 0x000fe200000e0000 */
[----:B------:R-:W-:-:S03]  /*3420*/  ISETP.LT.OR P6, PT, R0, 0x1, P4 ;  /* 0x000000010000780c */ /* 0x000fc600027c1670 */
[----:B----4-:R-:W4:Y:S01]  /*3430*/  SHFL.IDX PT, R6, R12, 0x1, 0x181f ;  /* 0x00381f000c067f89 */ /* 0x010f2200000e0000 */
[----:B------:R-:W-:-:S03]  /*3440*/  @P1 IADD3 R199, R192, -0x20, RZ ;  /* 0xffffffe0c0c71810 */ /* 0x000fc60007ffe0ff */
[----:B------:R3:W-:Y:S01]  /*3450*/  @P5 LDGSTS.E.BYPASS.LTC128B.128 [R219+0xe900], [R2.64], !P0 ;  /* 0x0e90000002db5fae */ /* 0x0007e2000c101d46 */
[----:B------:R-:W-:Y:S02]  /*3460*/  ISETP.GE.AND P0, PT, R251, c[0x0][0x1d4], PT ;  /* 0x00007500fb007a0c */ /* 0x000fe40003f06270 */
[C---:B------:R-:W-:Y:S01]  /*3470*/  IADD3 R213, R199.reuse, 0x3000, RZ ;  /* 0x00003000c7d57810 */ /* 0x040fe20007ffe0ff */
[----:B------:R-:W0:Y:S01]  /*3480*/  LDGDEPBAR ;  /* 0x00000000000079af */ /* 0x000e220000000000 */
[----:B------:R-:W-:Y:S02]  /*3490*/  ISETP.LT.OR P5, PT, R0, 0x1, P0 ;  /* 0x000000010000780c */ /* 0x000fe400007a1670 */
[C---:B------:R-:W-:Y:S01]  /*34a0*/  IADD3 R212, R199.reuse, 0x2800, RZ ;  /* 0x00002800c7d47810 */ /* 0x040fe20007ffe0ff */
[----:B------:R-:W1:Y:S01]  /*34b0*/  SHFL.IDX PT, R7, R10, 0x1, 0x181f ;  /* 0x00381f000a077f89 */ /* 0x000e6200000e0000 */
[C---:B------:R-:W-:Y:S02]  /*34c0*/  IADD3 R211, R199.reuse, 0x2000, RZ ;  /* 0x00002000c7d37810 */ /* 0x040fe40007ffe0ff */
[----:B------:R-:W-:-:S02]  /*34d0*/  IADD3 R210, R199, 0x1800, RZ ;  /* 0x00001800c7d27810 */ /* 0x000fc40007ffe0ff */
[C---:B------:R-:W-:Y:S02]  /*34e0*/  IADD3 R209, R199.reuse, 0x1000, RZ ;  /* 0x00001000c7d17810 */ /* 0x040fe40007ffe0ff */
[----:B------:R-:W-:Y:S02]  /*34f0*/  IADD3 R208, R199, 0x800, RZ ;  /* 0x00000800c7d07810 */ /* 0x000fe40007ffe0ff */
[----:B---3--:R-:W-:Y:S01]  /*3500*/  IADD3 R2, P1, R8, R14, RZ ;  /* 0x0000000e08027210 */ /* 0x008fe20007f3e0ff */
[----:B------:R-:W-:-:S04]  /*3510*/  DEPBAR.LE SB0, 0x1 ;  /* 0x000080400000791a */ /* 0x000fc80000000000 */
[----:B------:R-:W-:Y:S01]  /*3520*/  BAR.SYNC.DEFER_BLOCKING 0x0 ;  /* 0x0000000000007b1d */ /* 0x000fe20000010000 */
[----:B--2---:R-:W-:Y:S01]  /*3530*/  IMAD.X R3, R9, 0x1, R220, P1 ;  /* 0x0000000109037824 */ /* 0x004fe200008e06dc */
[----:B-1----:R-:W-:-:S04]  /*3540*/  IADD3 R4, P1, R8, R13, RZ ;  /* 0x0000000d08047210 */ /* 0x002fc80007f3e0ff */
[----:B------:R-:W1:Y:S01]  /*3550*/  SHFL.IDX PT, R8, R12, 0x2, 0x181f ;  /* 0x00581f000c087f89 */ /* 0x000e6200000e0000 */
[----:B------:R-:W-:-:S03]  /*3560*/  IMAD.X R5, R9, 0x1, R221, P1 ;  /* 0x0000000109057824 */ /* 0x000fc600008e06dd */
        /* <DEDUP_REMOVED lines=43> */
[----:B----4-:R-:W-:-:S03]  /*3820*/  IADD3 R2, P1, R8, R13, RZ ;  /* 0x0000000d08027210 */ /* 0x010fc60007f3e0ff */
[----:B------:R-:W1:Y:S02]  /*3830*/  S2R R13, SR_TID.X ;  /* 0x00000000000d7919 */ /* 0x000e640000002100 */
[----:B------:R-:W-:Y:S01]  /*3840*/  IMAD.X R3, R11, 0x1, R221, P1 ;  /* 0x000000010b037824 */ /* 0x000fe200008e06dd */
[----:B------:R-:W-:-:S04]  /*3850*/  ISETP.GT.AND P1, PT, R20, 0x6f, PT ;  /* 0x0000006f1400780c */ /* 0x000fc80003f24270 */
[----:B------:R2:W-:Y:S01]  /*3860*/  LDGSTS.E.BYPASS.LTC128B.128 [R219+0x5900], [R2.64], !P5 ;  /* 0x0590000002db7fae */ /* 0x0005e2000e901d46 */
[----:B-1----:R-:W-:-:S13]  /*3870*/  ISETP.GT.AND P5, PT, R13, 0x7f, PT ;  /* 0x0000007f0d00780c */ /* 0x002fda0003fa4270 */
[----:B------:R-:W-:Y:S05]  /*3880*/  @P5 BRA `(.L_x_1326) ;  /* 0x0000010000005947 */ /* 0x000fea0003800000 */
[----:B--23--:R-:W-:Y:S05]  /*3890*/  BRA.DIV ~URZ, `(.L_x_1327) ;  /* 0x0000f9b27f007947 */ /* 0x00cfea000b800000 */
[----:B------:R1:W2:Y:S04]  /*38a0*/  SHFL.IDX PT, R6, R10, 0x3, 0x181f ;  /* 0x00781f000a067f89 */ /* 0x0002a800000e0000 */
[----:B------:R1:W3:Y:S02]  /*38b0*/  SHFL.IDX PT, R2, R12, 0x3, 0x181f ;  /* 0x00781f000c027f89 */ /* 0x0002e400000e0000 */
.L_x_1444:
[----:B------:R-:W-:Y:S01]  /*38c0*/  IMAD.SHL.U32 R4, R241, 0x2, RZ ;  /* 0x00000002f1047824 */ /* 0x000fe200078e00ff */
[C---:B------:R-:W-:Y:S01]  /*38d0*/  ISETP.LT.OR P4, PT, R0.reuse, 0x61, P4 ;  /* 0x000000610000780c */ /* 0x040fe20002781670 */
        /* <DEDUP_REMOVED lines=11> */
.L_x_1326:
[----:B--23--:R-:W-:Y:S05]  /*3990*/  BSYNC B0 ;  /* 0x0000000000007941 */ /* 0x00cfea0003800000 */
.L_x_1325:
[----:B------:R-:W2:Y:S04]  /*39a0*/  S2R R2, SR_TID.X ;  /* 0x0000000000027919 */ /* 0x000ea80000002100 */
[----:B------:R-:W0:Y:S01]  /*39b0*/  LDGDEPBAR ;  /* 0x00000000000079af */ /* 0x000e220000000000 */
[----:B------:R-:W-:Y:S01]  /*39c0*/  WARPSYNC 0xffffffff ;  /* 0xffffffff00007948 */ /* 0x000fe20003800000 */
[C---:B------:R-:W-:Y:S08]  /*39d0*/  HMMA.16816.F32.BF16 R4, R132.reuse, R36, RZ ;  /* 0x000000248404723c */ /* 0x040ff000000418ff */
[C---:B------:R-:W-:Y:S08]  /*39e0*/  HMMA.16816.F32.BF16 R20, R132.reuse, R16, RZ ;  /* 0x000000108414723c */ /* 0x040ff000000418ff */
[----:B------:R-:W-:Y:S01]  /*39f0*/  HMMA.16816.F32.BF16 R28, R132, R24, RZ ;  /* 0x00000018841c723c */ /* 0x000fe200000418ff */
[----:B--2---:R-:W-:-:S04]  /*3a00*/  SHF.R.S32.HI R0, RZ, 0x1f, R2 ;  /* 0x0000001fff007819 */ /* 0x004fc80000011402 */
[----:B------:R-:W-:-:S03]  /*3a10*/  LEA.HI R0, R0, R2, RZ, 0x3 ;  /* 0x0000000200007211 */ /* 0x000fc600078f18ff */
[----:B------:R-:W-:Y:S01]  /*3a20*/  HMMA.16816.F32.BF16 R92, R136, R68, R4 ;  /* 0x00000044885c723c */ /* 0x000fe20000041804 */
[----:B------:R-:W-:-:S05]  /*3a30*/  LOP3.LUT R0, R0, 0xfffffff8, RZ, 0xc0, !PT ;  /* 0xfffffff800007812 */ /* 0x000fca00078ec0ff */
[----:B------:R-:W-:Y:S02]  /*3a40*/  IMAD.IADD R0, R2, 0x1, -R0 ;  /* 0x0000000102007824 */ /* 0x000fe400078e0a00 */
[----:B------:R-:W-:Y:S01]  /*3a50*/  HMMA.16816.F32.BF16 R24, R132, R26, RZ ;  /* 0x0000001a8418723c */ /* 0x000fe200000418ff */
[----:B------:R-:W2:Y:S02]  /*3a60*/  LDL R2, [R1] ;  /* 0x0000000001027983 */ /* 0x000ea40000100800 */
[----:B------:R-:W-:-:S05]  /*3a70*/  LOP3.LUT P0, RZ, R0, 0x4, RZ, 0xc0, !PT ;  /* 0x0000000400ff7812 */ /* 0x000fca000780c0ff */
[----:B-1----:R-:W-:Y:S08]  /*3a80*/  HMMA.16816.F32.BF16 R8, R132, R34, RZ ;  /* 0x000000228408723c */ /* 0x002ff000000418ff */
[----:B------:R-:W-:Y:S08]  /*3a90*/  HMMA.16816.F32.BF16 R52, R136, R48, R20 ;  /* 0x000000308834723c */ /* 0x000ff00000041814 */
[C---:B------:R-:W-:Y:S08]  /*3aa0*/  HMMA.16816.F32.BF16 R4, R132.reuse, R66, RZ ;  /* 0x000000428404723c */ /* 0x040ff000000418ff */
[C---:B------:R-:W-:Y:S08]  /*3ab0*/  HMMA.16816.F32.BF16 R16, R132.reuse, R18, RZ ;  /* 0x000000128410723c */ /* 0x040ff000000418ff */
[C---:B------:R-:W-:Y:S08]  /*3ac0*/  HMMA.16816.F32.BF16 R12, R132.reuse, R32, RZ ;  /* 0x00000020840c723c */ /* 0x040ff000000418ff */
[C---:B------:R-:W-:Y:S08]  /*3ad0*/  HMMA.16816.F32.BF16 R20, R132.reuse, R38, RZ ;  /* 0x000000268414723c */ /* 0x040ff000000418ff */
[----:B------:R-:W-:Y:S01]  /*3ae0*/  HMMA.16816.F32.BF16 R32, R132, R72, RZ ;  /* 0x000000488420723c */ /* 0x000fe200000418ff */
[----:B------:R-:W-:-:S05]  /*3af0*/  IMAD.MOV.U32 R0, RZ, RZ, 0x40 ;  /* 0x00000040ff007424 */ /* 0x000fca00078e00ff */
[----:B------:R-:W-:Y:S02]  /*3b00*/  SEL R0, R0, 0xffffffc0, !P0 ;  /* 0xffffffc000007807 */ /* 0x000fe40004000000 */
[----:B------:R-:W-:Y:S03]  /*3b10*/  HMMA.16816.F32.BF16 R56, R136, R40, R28 ;  /* 0x000000288838723c */ /* 0x000fe6000004181c */
[----:B------:R-:W-:-:S05]  /*3b20*/  IMAD.IADD R194, R192, 0x1, R0 ;  /* 0x00000001c0c27824 */ /* 0x000fca00078e0200 */
[----:B------:R-:W-:Y:S01]  /*3b30*/  HMMA.16816.F32.BF16 R28, R132, R74, RZ ;  /* 0x0000004a841c723c */ /* 0x000fe200000418ff */
[----:B------:R-:W-:Y:S07]  /*3b40*/  LDSM.16.M88.4 R36, [R194+0x2800] ;  /* 0x00280000c224783b */ /* 0x000fee0000000200 */
[C---:B------:R-:W-:Y:S01]  /*3b50*/  HMMA.16816.F32.BF16 R40, R136.reuse, R42, R24 ;  /* 0x0000002a8828723c */ /* 0x040fe20000041818 */
[----:B------:R-:W1:Y:S07]  /*3b60*/  LDSM.16.M88.4 R24, [R194] ;  /* 0x00000000c218783b */ /* 0x000e6e0000000200 */
[C---:B------:R-:W-:Y:S08]  /*3b70*/  HMMA.16816.F32.BF16 R100, R136.reuse, R46, R8 ;  /* 0x0000002e8864723c */ /* 0x040ff00000041808 */
[C---:B------:R-:W-:Y:S01]  /*3b80*/  HMMA.16816.F32.BF16 R72, R136.reuse, R106, R4 ;  /* 0x0000006a8848723c */ /* 0x040fe20000041804 */
[----:B------:R-:W3:Y:S07]  /*3b90*/  LDSM.16.M88.4 R4, [R194+0x1000] ;  /* 0x00100000c204783b */ /* 0x000eee0000000200 */
[----:B------:R-:W-:Y:S01]  /*3ba0*/  HMMA.16816.F32.BF16 R88, R136, R50, R16 ;  /* 0x000000328858723c */ /* 0x000fe20000041810 */
[----:B------:R-:W-:Y:S07]  /*3bb0*/  LDSM.16.M88.4 R48, [R194+0x1800] ;  /* 0x00180000c230783b */ /* 0x000fee0000000200 */
[----:B------:R-:W-:Y:S08]  /*3bc0*/  HMMA.16816.F32.BF16 R8, R132, R64, RZ ;  /* 0x000000408408723c */ /* 0x000ff000000418ff */
[C---:B------:R-:W-:Y:S01]  /*3bd0*/  HMMA.16816.F32.BF16 R84, R136.reuse, R70, R20 ;  /* 0x000000468854723c */ /* 0x040fe20000041814 */
[----:B------:R-:W4:Y:S07]  /*3be0*/  LDSM.16.M88.4 R20, [R194+0x800] ;  /* 0x00080000c214783b */ /* 0x000f2e0000000200 */
[C---:B------:R-:W-:Y:S01]  /*3bf0*/  HMMA.16816.F32.BF16 R64, R136.reuse, R108, R32 ;  /* 0x0000006c8840723c */ /* 0x040fe20000041820 */
[----:B------:R-:W5:Y:S07]  /*3c00*/  LDSM.16.M88.4 R32, [R194+0x3000] ;  /* 0x00300000c220783b */ /* 0x000f6e0000000200 */
[----:B------:R-:W-:Y:S01]  /*3c10*/  HMMA.16816.F32.BF16 R96, R136, R44, R12 ;  /* 0x0000002c8860723c */ /* 0x000fe2000004180c */
[----:B------:R-:W1:Y:S07]  /*3c20*/  LDSM.16.M88.4 R44, [R194+0x2000] ;  /* 0x00200000c22c783b */ /* 0x000e6e0000000200 */
[C---:B------:R-:W-:Y:S08]  /*3c30*/  HMMA.16816.F32.BF16 R16, R132.reuse, R60, RZ ;  /* 0x0000003c8410723c */ /* 0x040ff000000418ff */
[----:B------:R-:W-:Y:S08]  /*3c40*/  HMMA.16816.F32.BF16 R12, R132, R62, RZ ;  /* 0x0000003e840c723c */ /* 0x000ff000000418ff */
[----:B------:R-:W-:Y:S01]  /*3c50*/  HMMA.16816.F32.BF16 R60, R136, R110, R28 ;  /* 0x0000006e883c723c */ /* 0x000fe2000004181c */
[----:B------:R-:W-:-:S05]  /*3c60*/  IMAD.IADD R193, R199, 0x1, R0 ;  /* 0x00000001c7c17824 */ /* 0x000fca00078e0200 */
[----:B------:R-:W2:Y:S02]  /*3c70*/  LDSM.16.M88.4 R28, [R193] ;  /* 0x00000000c11c783b */ /* 0x000ea40000000200 */
[C---:B------:R-:W-:Y:S08]  /*3c80*/  HMMA.16816.F32.BF16 R68, R136.reuse, R80, R16 ;  /* 0x000000508844723c */ /* 0x040ff00000041810 */
[C---:B------:R-:W-:Y:S01]  /*3c90*/  HMMA.16816.F32.BF16 R80, R136.reuse, R82, R12 ;  /* 0x000000528850723c */ /* 0x040fe2000004180c */
[----:B------:R-:W-:Y:S07]  /*3ca0*/  LDSM.16.M88.4 R12, [R193+0x1000] ;  /* 0x00100000c10c783b */ /* 0x000fee0000000200 */
[----:B------:R-:W-:Y:S08]  /*3cb0*/  HMMA.16816.F32.BF16 R76, R136, R104, R8 ;  /* 0x00000068884c723c */ /* 0x000ff00000041808 */
[C---:B-1----:R-:W-:Y:S08]  /*3cc0*/  HMMA.16816.F32.BF16 R56, R168.reuse, R24, R56 ;  /* 0x00000018a838723c */ /* 0x042ff00000041838 */
[C---:B------:R-:W-:Y:S08]  /*3cd0*/  HMMA.16816.F32.BF16 R40, R168.reuse, R26, R40 ;  /* 0x0000001aa828723c */ /* 0x040ff00000041828 */
[C---:B---3--:R-:W-:Y:S08]  /*3ce0*/  HMMA.16816.F32.BF16 R16, R168.reuse, R4, R96 ;  /* 0x00000004a810723c */ /* 0x048ff00000041860 */
[C---:B------:R-:W-:Y:S08]  /*3cf0*/  HMMA.16816.F32.BF16 R8, R168.reuse, R6, R100 ;  /* 0x00000006a808723c */ /* 0x040ff00000041864 */
[C---:B----4-:R-:W-:Y:S08]  /*3d00*/  HMMA.16816.F32.BF16 R52, R168.reuse, R20, R52 ;  /* 0x00000014a834723c */ /* 0x050ff00000041834 */
[C---:B------:R-:W-:Y:S01]  /*3d10*/  HMMA.16816.F32.BF16 R24, R168.reuse, R22, R88 ;  /* 0x00000016a818723c */ /* 0x040fe20000041858 */
[----:B------:R-:W1:Y:S07]  /*3d20*/  LDSM.16.M88.4 R20, [R193+0x800] ;  /* 0x00080000c114783b */ /* 0x000e6e0000000200 */
[C---:B------:R-:W-:Y:S08]  /*3d30*/  HMMA.16816.F32.BF16 R4, R168.reuse, R48, R92 ;  /* 0x00000030a804723c */ /* 0x040ff0000004185c */
[C---:B-----5:R-:W-:Y:S01]  /*3d40*/  HMMA.16816.F32.BF16 R92, R168.reuse, R32, R64 ;  /* 0x00000020a85c723c */ /* 0x060fe20000041840 */
[----:B------:R-:W-:Y:S07]  /*3d50*/  LDSM.16.M88.4 R64, [R193+0x2800] ;  /* 0x00280000c140783b */ /* 0x000fee0000000200 */
[C---:B------:R-:W-:Y:S01]  /*3d60*/  HMMA.16816.F32.BF16 R100, R168.reuse, R34, R60 ;  /* 0x00000022a864723c */ /* 0x040fe2000004183c */
[----:B------:R-:W3:Y:S04]  /*3d70*/  LDSM.16.M88.4 R32, [R193+0x2000] ;  /* 0x00200000c120783b */ /* 0x000ee80000000200 */
[----:B------:R-:W-:Y:S03]  /*3d80*/  LDSM.16.M88.4 R60, [R192+0x3800] ;  /* 0x00380000c03c783b */ /* 0x000fe60000000200 */
[C---:B------:R-:W-:Y:S01]  /*3d90*/  HMMA.16816.F32.BF16 R112, R168.reuse, R44, R68 ;  /* 0x0000002ca870723c */ /* 0x040fe20000041844 */
[----:B------:R-:W4:Y:S07]  /*3da0*/  LDSM.16.M88.4 R68, [R193+0x1800] ;  /* 0x00180000c144783b */ /* 0x000f2e0000000200 */
[C---:B------:R-:W-:Y:S01]  /*3db0*/  HMMA.16816.F32.BF16 R104, R168.reuse, R46, R80 ;  /* 0x0000002ea868723c */ /* 0x040fe20000041850 */
[----:B------:R-:W-:Y:S07]  /*3dc0*/  LDSM.16.M88.4 R44, [R192+0x4800] ;  /* 0x00480000c02c783b */ /* 0x000fee0000000200 */
[C---:B------:R-:W-:Y:S01]  /*3dd0*/  HMMA.16816.F32.BF16 R108, R168.reuse, R50, R84 ;  /* 0x00000032a86c723c */ /* 0x040fe20000041854 */
[----:B------:R-:W5:Y:S04]  /*3de0*/  LDSM.16.M88.4 R84, [R193+0x3000] ;  /* 0x00300000c154783b */ /* 0x000f680000000200 */
[----:B------:R-:W3:Y:S03]  /*3df0*/  LDSM.16.M88.4 R48, [R192+0x4000] ;  /* 0x00400000c030783b */ /* 0x000ee60000000200 */
[C---:B------:R-:W-:Y:S08]  /*3e00*/  HMMA.16816.F32.BF16 R96, R168.reuse, R36, R76 ;  /* 0x00000024a860723c */ /* 0x040ff0000004184c */
[----:B------:R-:W-:Y:S01]  /*3e10*/  HMMA.16816.F32.BF16 R76, R168, R38, R72 ;  /* 0x00000026a84c723c */ /* 0x000fe20000041848 */
[----:B------:R-:W-:Y:S07]  /*3e20*/  LDSM.16.M88.4 R36, [R192+0x5800] ;  /* 0x00580000c024783b */ /* 0x000fee0000000200 */
[C---:B--2---:R-:W-:Y:S08]  /*3e30*/  HMMA.16816.F32.BF16 R88, R172.reuse, R28, R56 ;  /* 0x0000001cac58723c */ /* 0x044ff00000041838 */
[C---:B-1----:R-:W-:Y:S08]  /*3e40*/  HMMA.16816.F32.BF16 R80, R172.reuse, R20, R52 ;  /* 0x00000014ac50723c */ /* 0x042ff00000041834 */
[C---:B------:R-:W-:Y:S08]  /*3e50*/  HMMA.16816.F32.BF16 R72, R172.reuse, R22, R24 ;  /* 0x00000016ac48723c */ /* 0x040ff00000041818 */
[C---:B------:R-:W-:Y:S08]  /*3e60*/  HMMA.16816.F32.BF16 R56, R172.reuse, R12, R16 ;  /* 0x0000000cac38723c */ /* 0x040ff00000041810 */
[C---:B---3--:R-:W-:Y:S08]  /*3e70*/  HMMA.16816.F32.BF16 R20, R172.reuse, R32, R112 ;  /* 0x00000020ac14723c */ /* 0x048ff00000041870 */
[C---:B------:R-:W-:Y:S01]  /*3e80*/  HMMA.16816.F32.BF16 R16, R172.reuse, R34, R104 ;  /* 0x00000022ac10723c */ /* 0x040fe20000041868 */
[----:B------:R-:W1:Y:S07]  /*3e90*/  LDSM.16.M88.4 R32, [R192+0x6000] ;  /* 0x00600000c020783b */ /* 0x000e6e0000000200 */
[C---:B------:R-:W-:Y:S01]  /*3ea0*/  HMMA.16816.F32.BF16 R116, R172.reuse, R30, R40 ;  /* 0x0000001eac74723c */ /* 0x040fe20000041828 */
[----:B------:R-:W2:Y:S07]  /*3eb0*/  LDSM.16.M88.4 R40, [R192+0x5000] ;  /* 0x00500000c028783b */ /* 0x000eae0000000200 */
[C---:B------:R-:W-:Y:S08]  /*3ec0*/  HMMA.16816.F32.BF16 R52, R172.reuse, R14, R8 ;  /* 0x0000000eac34723c */ /* 0x040ff00000041808 */
[C---:B------:R-:W-:Y:S01]  /*3ed0*/  HMMA.16816.F32.BF16 R8, R172.reuse, R66, R76 ;  /* 0x00000042ac08723c */ /* 0x040fe2000004184c */
[----:B------:R-:W3:Y:S07]  /*3ee0*/  LDSM.16.M88.4 R76, [R192+0x6800] ;  /* 0x00680000c04c783b */ /* 0x000eee0000000200 */
[C---:B----4-:R-:W-:Y:S08]  /*3ef0*/  HMMA.16816.F32.BF16 R28, R172.reuse, R68, R4 ;  /* 0x00000044ac1c723c */ /* 0x050ff00000041804 */
[C---:B-----5:R-:W-:Y:S08]  /*3f00*/  HMMA.16816.F32.BF16 R4, R172.reuse, R84, R92 ;  /* 0x00000054ac04723c */ /* 0x060ff0000004185c */
[C---:B------:R-:W-:Y:S01]  /*3f10*/  HMMA.16816.F32.BF16 R84, R172.reuse, R86, R100 ;  /* 0x00000056ac54723c */ /* 0x040fe20000041864 */
[----:B------:R-:W4:Y:S07]  /*3f20*/  LDSM.16.M88.4 R100, [R199+0x3800] ;  /* 0x00380000c764783b */ /* 0x000f2e0000000200 */
[C---:B------:R-:W-:Y:S01]  /*3f30*/  HMMA.16816.F32.BF16 R12, R172.reuse, R64, R96 ;  /* 0x00000040ac0c723c */ /* 0x040fe20000041860 */
[----:B------:R-:W5:Y:S07]  /*3f40*/  LDSM.16.M88.4 R64, [R199+0x4000] ;  /* 0x00400000c740783b */ /* 0x000f6e0000000200 */
[----:B------:R-:W-:Y:S01]  /*3f50*/  HMMA.16816.F32.BF16 R24, R172, R70, R108 ;  /* 0x00000046ac18723c */ /* 0x000fe2000004186c */
[----:B------:R-:W-:Y:S07]  /*3f60*/  LDSM.16.M88.4 R68, [R199+0x5000] ;  /* 0x00500000c744783b */ /* 0x000fee0000000200 */
[C---:B------:R-:W-:Y:S01]  /*3f70*/  HMMA.16816.F32.BF16 R124, R176.reuse, R44, R56 ;  /* 0x0000002cb07c723c */ /* 0x040fe20000041838 */
[----:B------:R-:W1:Y:S07]  /*3f80*/  LDSM.16.M88.4 R56, [R199+0x6000] ;  /* 0x00600000c738783b */ /* 0x000e6e0000000200 */
[C---:B------:R-:W-:Y:S01]  /*3f90*/  HMMA.16816.F32.BF16 R128, R176.reuse, R48, R80 ;  /* 0x00000030b080723c */ /* 0x040fe20000041850 */
[----:B------:R-:W2:Y:S07]  /*3fa0*/  LDSM.16.M88.4 R80, [R199+0x4800] ;  /* 0x00480000c750783b */ /* 0x000eae0000000200 */
[C---:B------:R-:W-:Y:S08]  /*3fb0*/  HMMA.16816.F32.BF16 R88, R176.reuse, R60, R88 ;  /* 0x0000003cb058723c */ /* 0x040ff00000041858 */
[C---:B------:R-:W-:Y:S01]  /*3fc0*/  HMMA.16816.F32.BF16 R116, R176.reuse, R62, R116 ;  /* 0x0000003eb074723c */ /* 0x040fe20000041874 */
[----:B------:R-:W3:Y:S07]  /*3fd0*/  LDSM.16.M88.4 R60, [R199+0x5800] ;  /* 0x00580000c73c783b */ /* 0x000eee0000000200 */
[C---:B------:R-:W-:Y:S08]  /*3fe0*/  HMMA.16816.F32.BF16 R112, R176.reuse, R50, R72 ;  /* 0x00000032b070723c */ /* 0x040ff00000041848 */
[C---:B------:R-:W-:Y:S01]  /*3ff0*/  HMMA.16816.F32.BF16 R140, R176.reuse, R46, R52 ;  /* 0x0000002eb08c723c */ /* 0x040fe20000041834 */
[----:B------:R-:W3:Y:S07]  /*4000*/  LDSM.16.M88.4 R52, [R199+0x6800] ;  /* 0x00680000c734783b */ /* 0x000eee0000000200 */
[C---:B-1----:R-:W-:Y:S08]  /*4010*/  HMMA.16816.F32.BF16 R72, R176.reuse, R34, R8 ;  /* 0x00000022b048723c */ /* 0x042ff00000041808 */
[C---:B--2---:R-:W-:Y:S08]  /*4020*/  HMMA.16816.F32.BF16 R120, R176.reuse, R40, R28 ;  /* 0x00000028b078723c */ /* 0x044ff0000004181c */
[C---:B------:R-:W-:Y:S01]  /*4030*/  HMMA.16816.F32.BF16 R108, R176.reuse, R42, R24 ;  /* 0x0000002ab06c723c */ /* 0x040fe20000041818 */
[----:B------:R-:W1:Y:S07]  /*4040*/  LDSM.16.M88.4 R40, [R194+0x3800] ;  /* 0x00380000c228783b */ /* 0x000e6e0000000200 */
[C---:B------:R-:W-:Y:S08]  /*4050*/  HMMA.16816.F32.BF16 R104, R176.reuse, R36, R20 ;  /* 0x00000024b068723c */ /* 0x040ff00000041814 */
[C---:B------:R-:W-:Y:S01]  /*4060*/  HMMA.16816.F32.BF16 R96, R176.reuse, R38, R16 ;  /* 0x00000026b060723c */ /* 0x040fe20000041810 */
[----:B------:R-:W2:Y:S07]  /*4070*/  LDSM.16.M88.4 R36, [R194+0x4000] ;  /* 0x00400000c224783b */ /* 0x000eae0000000200 */
[C---:B------:R-:W-:Y:S01]  /*4080*/  HMMA.16816.F32.BF16 R92, R176.reuse, R32, R12 ;  /* 0x00000020b05c723c */ /* 0x040fe2000004180c */
[----:B------:R-:W1:Y:S07]  /*4090*/  LDSM.16.M88.4 R32, [R194+0x4800] ;  /* 0x00480000c220783b */ /* 0x000e6e0000000200 */
[C---:B---3--:R-:W-:Y:S08]  /*40a0*/  HMMA.16816.F32.BF16 R48, R176.reuse, R76, R4 ;  /* 0x0000004cb030723c */ /* 0x048ff00000041804 */
[----:B------:R-:W-:Y:S01]  /*40b0*/  HMMA.16816.F32.BF16 R44, R176, R78, R84 ;  /* 0x0000004eb02c723c */ /* 0x000fe20000041854 */
[----:B------:R-:W-:Y:S07]  /*40c0*/  LDSM.16.M88.4 R84, [R194+0x6800] ;  /* 0x00680000c254783b */ /* 0x000fee0000000200 */
[C---:B----4-:R-:W-:Y:S01]  /*40d0*/  HMMA.16816.F32.BF16 R28, R180.reuse, R100, R88 ;  /* 0x00000064b41c723c */ /* 0x050fe20000041858 */
[----:B------:R-:W3:Y:S07]  /*40e0*/  LDSM.16.M88.4 R88, [R194+0x5000] ;  /* 0x00500000c258783b */ /* 0x000eee0000000200 */
[C---:B-----5:R-:W-:Y:S01]  /*40f0*/  HMMA.16816.F32.BF16 R20, R180.reuse, R64, R128 ;  /* 0x00000040b414723c */ /* 0x060fe20000041880 */
[----:B------:R-:W4:Y:S07]  /*4100*/  LDSM.16.M88.4 R128, [R194+0x5800] ;  /* 0x00580000c280783b */ /* 0x000f2e0000000200 */
[C---:B------:R-:W-:Y:S08]  /*4110*/  HMMA.16816.F32.BF16 R16, R180.reuse, R66, R112 ;  /* 0x00000042b410723c */ /* 0x040ff00000041870 */
[C---:B------:R-:W-:Y:S08]  /*4120*/  HMMA.16816.F32.BF16 R24, R180.reuse, R102, R116 ;  /* 0x00000066b418723c */ /* 0x040ff00000041874 */
[C---:B------:R-:W-:Y:S01]  /*4130*/  HMMA.16816.F32.BF16 R112, R180.reuse, R58, R72 ;  /* 0x0000003ab470723c */ /* 0x040fe20000041848 */
[----:B------:R-:W5:Y:S07]  /*4140*/  LDSM.16.M88.4 R72, [R194+0x6000] ;  /* 0x00600000c248783b */ /* 0x000f6e0000000200 */
[C---:B------:R-:W-:Y:S08]  /*4150*/  HMMA.16816.F32.BF16 R12, R180.reuse, R80, R124 ;  /* 0x00000050b40c723c */ /* 0x040ff0000004187c */
[C---:B------:R-:W-:Y:S08]  /*4160*/  HMMA.16816.F32.BF16 R8, R180.reuse, R82, R140 ;  /* 0x00000052b408723c */ /* 0x040ff0000004188c */
[C---:B------:R-:W-:Y:S08]  /*4170*/  HMMA.16816.F32.BF16 R4, R180.reuse, R68, R120 ;  /* 0x00000044b404723c */ /* 0x040ff00000041878 */
[C---:B------:R-:W-:Y:S08]  /*4180*/  HMMA.16816.F32.BF16 R80, R180.reuse, R70, R108 ;  /* 0x00000046b450723c */ /* 0x040ff0000004186c */
[C---:B------:R-:W-:Y:S08]  /*4190*/  HMMA.16816.F32.BF16 R120, R180.reuse, R60, R104 ;  /* 0x0000003cb478723c */ /* 0x040ff00000041868 */
[C---:B------:R-:W-:Y:S01]  /*41a0*/  HMMA.16816.F32.BF16 R116, R180.reuse, R56, R92 ;  /* 0x00000038b474723c */ /* 0x040fe2000004185c */
[----:B------:R-:W2:Y:S07]  /*41b0*/  LDSM.16.M88.4 R56, [R193+0x4000] ;  /* 0x00400000c138783b */ /* 0x000eae0000000200 */
[C---:B------:R-:W-:Y:S01]  /*41c0*/  HMMA.16816.F32.BF16 R108, R180.reuse, R52, R48 ;  /* 0x00000034b46c723c */ /* 0x040fe20000041830 */
[----:B------:R-:W3:Y:S07]  /*41d0*/  LDSM.16.M88.4 R48, [R193+0x5000] ;  /* 0x00500000c130783b */ /* 0x000eee0000000200 */
[C---:B------:R-:W-:Y:S01]  /*41e0*/  HMMA.16816.F32.BF16 R124, R180.reuse, R62, R96 ;  /* 0x0000003eb47c723c */ /* 0x040fe20000041860 */
[----:B------:R-:W-:Y:S07]  /*41f0*/  LDSM.16.M88.4 R60, [R193+0x3800] ;  /* 0x00380000c13c783b */ /* 0x000fee0000000200 */
[----:B------:R-:W-:Y:S01]  /*4200*/  HMMA.16816.F32.BF16 R104, R180, R54, R44 ;  /* 0x00000036b468723c */ /* 0x000fe2000004182c */
[----:B------:R-:W3:Y:S04]  /*4210*/  LDSM.16.M88.4 R44, [R193+0x5800] ;  /* 0x00580000c12c783b */ /* 0x000ee80000000200 */
[----:B------:R-:W-:Y:S03]  /*4220*/  LDSM.16.M88.4 R52, [R193+0x4800] ;  /* 0x00480000c134783b */ /* 0x000fe60000000200 */
[C---:B-1----:R-:W-:Y:S08]  /*4230*/  HMMA.16816.F32.BF16 R100, R184.reuse, R40, R28 ;  /* 0x00000028b864723c */ /* 0x042ff0000004181c */
[C---:B------:R-:W-:Y:S01]  /*4240*/  HMMA.16816.F32.BF16 R96, R184.reuse, R42, R24 ;  /* 0x0000002ab860723c */ /* 0x040fe20000041818 */
[----:B------:R-:W1:Y:S07]  /*4250*/  LDSM.16.M88.4 R40, [R193+0x6000] ;  /* 0x00600000c128783b */ /* 0x000e6e0000000200 */
[C---:B--2---:R-:W-:Y:S08]  /*4260*/  HMMA.16816.F32.BF16 R92, R184.reuse, R36, R20 ;  /* 0x00000024b85c723c */ /* 0x044ff00000041814 */
[----:B------:R-:W-:Y:S01]  /*4270*/  HMMA.16816.F32.BF16 R76, R184, R38, R16 ;  /* 0x00000026b84c723c */ /* 0x000fe20000041810 */
[----:B------:R-:W2:Y:S01]  /*4280*/  LDSM.16.M88.4 R36, [R193+0x6800] ;  /* 0x00680000c124783b */ /* 0x000ea20000000200 */
[----:B------:R-:W-:Y:S01]  /*4290*/  ISETP.GT.AND P0, PT, R146, R2, PT ;  /* 0x000000029200720c */ /* 0x000fe20003f04270 */
[----:B------:R-:W-:-:S05]  /*42a0*/  DEPBAR.LE SB0, 0x0 ;  /* 0x000080000000791a */ /* 0x000fca0000000000 */
[C---:B------:R-:W-:Y:S08]  /*42b0*/  HMMA.16816.F32.BF16 R68, R184.reuse, R32, R12 ;  /* 0x00000020b844723c */ /* 0x040ff0000004180c */
[C---:B------:R-:W-:Y:S08]  /*42c0*/  HMMA.16816.F32.BF16 R64, R184.reuse, R34, R8 ;  /* 0x00000022b840723c */ /* 0x040ff00000041808 */
[C---:B---3--:R-:W-:Y:S08]  /*42d0*/  HMMA.16816.F32.BF16 R32, R184.reuse, R88, R4 ;  /* 0x00000058b820723c */ /* 0x048ff00000041804 */
[C---:B------:R-:W-:Y:S08]  /*42e0*/  HMMA.16816.F32.BF16 R28, R184.reuse, R90, R80 ;  /* 0x0000005ab81c723c */ /* 0x040ff00000041850 */
[C---:B----4-:R-:W-:Y:S08]  /*42f0*/  HMMA.16816.F32.BF16 R24, R184.reuse, R128, R120 ;  /* 0x00000080b818723c */ /* 0x050ff00000041878 */
[C---:B-----5:R-:W-:Y:S08]  /*4300*/  HMMA.16816.F32.BF16 R16, R184.reuse, R72, R116 ;  /* 0x00000048b810723c */ /* 0x060ff00000041874 */
[C---:B------:R-:W-:Y:S08]  /*4310*/  HMMA.16816.F32.BF16 R8, R184.reuse, R84, R108 ;  /* 0x00000054b808723c */ /* 0x040ff0000004186c */
[C---:B------:R-:W-:Y:S08]  /*4320*/  HMMA.16816.F32.BF16 R20, R184.reuse, R130, R124 ;  /* 0x00000082b814723c */ /* 0x040ff0000004187c */
[C---:B------:R-:W-:Y:S08]  /*4330*/  HMMA.16816.F32.BF16 R12, R184.reuse, R74, R112 ;  /* 0x0000004ab80c723c */ /* 0x040ff00000041870 */
[----:B------:R-:W-:Y:S01]  /*4340*/  HMMA.16816.F32.BF16 R4, R184, R86, R104 ;  /* 0x00000056b804723c */ /* 0x000fe20000041868 */
[----:B------:R-:W-:Y:S07]  /*4350*/  BSSY B1, `(.L_x_1328) ;  /* 0x0000089000017945 */ /* 0x000fee0003800000 */
[----:B------:R-:W-:Y:S01]  /*4360*/  HMMA.16816.F32.BF16 R92, R188, R56, R92 ;  /* 0x00000038bc5c723c */ /* 0x000fe2000004185c */
[----:B------:R-:W-:-:S07]  /*4370*/  IADD3 R207, R199, 0x3800, RZ ;  /* 0x00003800c7cf7810 */ /* 0x000fce0007ffe0ff */
[----:B------:R-:W-:Y:S01]  /*4380*/  HMMA.16816.F32.BF16 R76, R188, R58, R76 ;  /* 0x0000003abc4c723c */ /* 0x000fe2000004184c */
[----:B------:R-:W-:-:S07]  /*4390*/  IADD3 R206, R199, 0x6800, RZ ;  /* 0x00006800c7ce7810 */ /* 0x000fce0007ffe0ff */
[----:B------:R-:W-:Y:S01]  /*43a0*/  HMMA.16816.F32.BF16 R56, R188, R48, R32 ;  /* 0x00000030bc38723c */ /* 0x000fe20000041820 */
[C---:B------:R-:W-:Y:S02]  /*43b0*/  IADD3 R205, R199.reuse, 0x6000, RZ ;  /* 0x00006000c7cd7810 */ /* 0x040fe40007ffe0ff */
[----:B------:R-:W-:-:S05]  /*43c0*/  IADD3 R204, R199, 0x5800, RZ ;  /* 0x00005800c7cc7810 */ /* 0x000fca0007ffe0ff */
[----:B------:R-:W-:Y:S01]  /*43d0*/  HMMA.16816.F32.BF16 R48, R188, R50, R28 ;  /* 0x00000032bc30723c */ /* 0x000fe2000004181c */
[C---:B------:R-:W-:Y:S02]  /*43e0*/  IADD3 R203, R199.reuse, 0x5000, RZ ;  /* 0x00005000c7cb7810 */ /* 0x040fe40007ffe0ff */
[----:B------:R-:W-:-:S05]  /*43f0*/  IADD3 R202, R199, 0x4800, RZ ;  /* 0x00004800c7ca7810 */ /* 0x000fca0007ffe0ff */
[----:B------:R-:W-:Y:S01]  /*4400*/  HMMA.16816.F32.BF16 R32, R188, R44, R24 ;  /* 0x0000002cbc20723c */ /* 0x000fe20000041818 */
[----:B------:R-:W-:-:S07]  /*4410*/  IADD3 R201, R199, 0x4000, RZ ;  /* 0x00004000c7c97810 */ /* 0x000fce0007ffe0ff */
[C---:B-1----:R-:W-:Y:S08]  /*4420*/  HMMA.16816.F32.BF16 R28, R188.reuse, R40, R16 ;  /* 0x00000028bc1c723c */ /* 0x042ff00000041810 */
[C---:B--2---:R-:W-:Y:S08]  /*4430*/  HMMA.16816.F32.BF16 R24, R188.reuse, R36, R8 ;  /* 0x00000024bc18723c */ /* 0x044ff00000041808 */
        /* <DEDUP_REMOVED lines=11> */
[----:B------:R-:W2:Y:S04]  /*44f0*/  LDL R2, [R1+0x4] ;  /* 0x0000040001027983 */ /* 0x000ea80000100800 */
[----:B------:R-:W3:Y:S04]  /*4500*/  LDL.64 R148, [R1+0x20] ;  /* 0x0000200001947983 */ /* 0x000ee80000100a00 */
[----:B------:R-:W4:Y:S01]  /*4510*/  LDL R147, [R1+0x30] ;  /* 0x0000300001937983 */ /* 0x000f220000100800 */
[----:B------:R-:W-:-:S03]  /*4520*/  IMAD.MOV.U32 R218, RZ, RZ, RZ ;  /* 0x000000ffffda7224 */ /* 0x000fc600078e00ff */
[----:B------:R-:W5:Y:S04]  /*4530*/  LDL.64 R8, [R1+0x18] ;  /* 0x0000180001087983 */ /* 0x000f680000100a00 */
        /* <DEDUP_REMOVED lines=21> */
[----:B-----5:R-:W-:-:S03]  /*4690*/  IADD3 R0, P4, R8, R2, RZ ;  /* 0x0000000208007210 */ /* 0x020fc60007f9e0ff */
[----:B------:R-:W-:Y:S01]  /*46a0*/  IMAD R2, R218, c[0x0][0x1f4], R4 ;  /* 0x00007d00da027a24 */ /* 0x000fe200078e0204 */
[----:B------:R-:W-:-:S04]  /*46b0*/  LEA R4, P0, R0, c[0x0][0x1c8], 0x1 ;  /* 0x0000720000047a11 */ /* 0x000fc800078008ff */
[----:B------:R-:W-:-:S04]  /*46c0*/  IADD3.X R2, R6, R3, R2, P4, !PT ;  /* 0x0000000306027210 */ /* 0x000fc800027fe402 */
[----:B------:R-:W-:Y:S01]  /*46d0*/  LEA.HI.X R0, R0, c[0x0][0x1cc], R2, 0x1, P0 ;  /* 0x0000730000007a11 */ /* 0x000fe200000f0c02 */
[----:B------:R-:W-:Y:S05]  /*46e0*/  BRA.DIV ~URZ, `(.L_x_1330) ;  /* 0x0000ec327f007947 */ /* 0x000fea000b800000 */
[----:B------:R1:W2:Y:S02]  /*46f0*/  SHFL.IDX PT, R5, R0, RZ, 0x181f ;  /* 0x00181fff00057589 */ /* 0x0002a400000e0000 */
.L_x_1445:
[----:B------:R-:W-:Y:S05]  /*4700*/  BRA.DIV ~URZ, `(.L_x_1331) ;  /* 0x0000ec827f007947 */ /* 0x000fea000b800000 */
[----:B------:R3:W4:Y:S02]  /*4710*/  SHFL.IDX PT, R2, R4, RZ, 0x181f ;  /* 0x00181fff04027589 */ /* 0x00072400000e0000 */
.L_x_1446:
[----:B------:R-:W-:Y:S01]  /*4720*/  ISETP.GE.AND P0, PT, R222, 0x1, PT ;  /* 0x00000001de00780c */ /* 0x000fe20003f06270 */
[----:B------:R-:W-:-:S12]  /*4730*/  BSSY B0, `(.L_x_1332) ;  /* 0x000000f000007945 */ /* 0x000fd80003800000 */
[----:B------:R-:W-:Y:S05]  /*4740*/  @!P0 BRA `(.L_x_1333) ;  /* 0x000000d000008947 */ /* 0x000fea0003800000 */
[C---:B------:R-:W-:Y:S01]  /*4750*/  IMAD.SHL.U32 R6, R241.reuse, 0x2, RZ ;  /* 0x00000002f1067824 */ /* 0x040fe200078e00ff */
[----:B------:R-:W-:Y:S01]  /*4760*/  ISETP.GE.AND P4, PT, R241, c[0x0][0x1d4], PT ;  /* 0x00007500f1007a0c */ /* 0x000fe20003f86270 */
[C---:B------:R-:W-:Y:S01]  /*4770*/  IMAD.SHL.U32 R3, R251.reuse, 0x2, RZ ;  /* 0x00000002fb037824 */ /* 0x040fe200078e00ff */
[----:B------:R-:W-:Y:S02]  /*4780*/  ISETP.GE.AND P0, PT, R251, c[0x0][0x1d4], PT ;  /* 0x00007500fb007a0c */ /* 0x000fe40003f06270 */
        /* <DEDUP_REMOVED lines=9> */
.L_x_1333:
[----:B------:R-:W-:Y:S05]  /*4820*/  BSYNC B0 ;  /* 0x0000000000007941 */ /* 0x000fea0003800000 */
.L_x_1332:
[----:B------:R-:W-:Y:S05]  /*4830*/  BRA.DIV ~URZ, `(.L_x_1334) ;  /* 0x0000ebc27f007947 */ /* 0x000fea000b800000 */
[----:B--2---:R2:W1:Y:S04]  /*4840*/  SHFL.IDX PT, R5, R0, 0x1, 0x181f ;  /* 0x00381f0000057f89 */ /* 0x00446800000e0000 */
[----:B----4-:R2:W4:Y:S02]  /*4850*/  SHFL.IDX PT, R2, R4, 0x1, 0x181f ;  /* 0x00381f0004027f89 */ /* 0x01052400000e0000 */
.L_x_1447:
        /* <DEDUP_REMOVED lines=16> */
.L_x_1336:
[----:B------:R-:W-:Y:S05]  /*4960*/  BSYNC B0 ;  /* 0x0000000000007941 */ /* 0x000fea0003800000 */
.L_x_1335:
[----:B------:R-:W-:Y:S05]  /*4970*/  BRA.DIV ~URZ, `(.L_x_1337) ;  /* 0x0000eb527f007947 */ /* 0x000fea000b800000 */
[----:B-1----:R1:W2:Y:S02]  /*4980*/  SHFL.IDX PT, R5, R0, 0x2, 0x181f ;  /* 0x00581f0000057f89 */ /* 0x0022a400000e0000 */
.L_x_1448:
[----:B------:R-:W-:Y:S05]  /*4990*/  BRA.DIV ~URZ, `(.L_x_1338) ;  /* 0x0000eba27f007947 */ /* 0x000fea000b800000 */
[----:B----4-:R4:W1:Y:S02]  /*49a0*/  SHFL.IDX PT, R2, R4, 0x2, 0x181f ;  /* 0x00581f0004027f89 */ /* 0x01086400000e0000 */
.L_x_1449:
[----:B------:R-:W-:Y:S01]  /*49b0*/  ISETP.GE.AND P0, PT, R222, 0x41, PT ;  /* 0x00000041de00780c */ /* 0x000fe20003f06270 */
[----:B------:R-:W-:-:S12]  /*49c0*/  BSSY B0, `(.L_x_1339) ;  /* 0x000000f000007945 */ /* 0x000fd80003800000 */
[----:B------:R-:W-:Y:S05]  /*49d0*/  @!P0 BRA `(.L_x_1340) ;  /* 0x000000d000008947 */ /* 0x000fea0003800000 */
[C---:B------:R-:W-:Y:S01]  /*49e0*/  IMAD.SHL.U32 R6, R241.reuse, 0x2, RZ ;  /* 0x00000002f1067824 */ /* 0x040fe200078e00ff */
[----:B------:R-:W-:Y:S01]  /*49f0*/  ISETP.GE.AND P4, PT, R241, c[0x0][0x1d4], PT ;  /* 0x00007500f1007a0c */ /* 0x000fe20003f86270 */
[C---:B------:R-:W-:Y:S01]  /*4a00*/  IMAD.SHL.U32 R3, R251.reuse, 0x2, RZ ;  /* 0x00000002fb037824 */ /* 0x040fe200078e00ff */
[----:B------:R-:W-:Y:S02]  /*4a10*/  ISETP.GE.AND P0, PT, R251, c[0x0][0x1d4], PT ;  /* 0x00007500fb007a0c */ /* 0x000fe40003f06270 */
        /* <DEDUP_REMOVED lines=9> */
.L_x_1340:
[----:B------:R-:W-:Y:S05]  /*4ab0*/  BSYNC B0 ;  /* 0x0000000000007941 */ /* 0x000fea0003800000 */
.L_x_1339:
[----:B------:R-:W-:Y:S05]  /*4ac0*/  BRA.DIV ~URZ, `(.L_x_1341) ;  /* 0x0000eae27f007947 */ /* 0x000fea000b800000 */
[----:B-1----:R1:W3:Y:S04]  /*4ad0*/  SHFL.IDX PT, R6, R0, 0x3, 0x181f ;  /* 0x00781f0000067f89 */ /* 0x0022e800000e0000 */
[----:B--2---:R1:W2:Y:S02]  /*4ae0*/  SHFL.IDX PT, R0, R4, 0x3, 0x181f ;  /* 0x00781f0004007f89 */ /* 0x0042a400000e0000 */
.L_x_1450:
[----:B------:R-:W-:-:S13]  /*4af0*/  ISETP.GE.AND P0, PT, R222, 0x61, PT ;  /* 0x00000061de00780c */ /* 0x000fda0003f06270 */
[----:B------:R-:W-:Y:S05]  /*4b00*/  @!P0 BRA `(.L_x_1329) ;  /* 0x000000d000008947 */ /* 0x000fea0003800000 */
[C---:B------:R-:W-:Y:S01]  /*4b10*/  IMAD.SHL.U32 R3, R241.reuse, 0x2, RZ ;  /* 0x00000002f1037824 */ /* 0x040fe200078e00ff */
[----:B------:R-:W-:Y:S01]  /*4b20*/  ISETP.GE.AND P4, PT, R241, c[0x0][0x1d4], PT ;  /* 0x00007500f1007a0c */ /* 0x000fe20003f86270 */
[C---:B------:R-:W-:Y:S01]  /*4b30*/  IMAD.SHL.U32 R2, R251.reuse, 0x2, RZ ;  /* 0x00000002fb027824 */ /* 0x040fe200078e00ff */
[----:B------:R-:W-:Y:S02]  /*4b40*/  ISETP.GE.AND P0, PT, R251, c[0x0][0x1d4], PT ;  /* 0x00007500fb007a0c */ /* 0x000fe40003f06270 */
[C---:B-1234-:R-:W-:Y:S02]  /*4b50*/  IADD3 R4, P6, R0.reuse, R3, RZ ;  /* 0x0000000300047210 */ /* 0x05efe40007fde0ff */
[----:B------:R-:W-:-:S03]  /*4b60*/  IADD3 R2, P5, R0, R2, RZ ;  /* 0x0000000200027210 */ /* 0x000fc60007fbe0ff */
[C---:B------:R-:W-:Y:S02]  /*4b70*/  IMAD.X R5, R6.reuse, 0x1, R220, P6 ;  /* 0x0000000106057824 */ /* 0x040fe400030e06dc */
[----:B------:R-:W-:-:S03]  /*4b80*/  IMAD.X R3, R6, 0x1, R221, P5 ;  /* 0x0000000106037824 */ /* 0x000fc600028e06dd */
[----:B------:R-:W-:Y:S01]  /*4b90*/  @!PT LDS RZ, [RZ] ;  /* 0x00000000fffff984 */ /* 0x000fe20000000800 */
[----:B------:R-:W-:Y:S01]  /*4ba0*/  @!PT LDS RZ, [RZ] ;  /* 0x00000000fffff984 */ /* 0x000fe20000000800 */
[----:B------:R-:W-:Y:S01]  /*4bb0*/  @!PT LDS RZ, [RZ] ;  /* 0x00000000fffff984 */ /* 0x000fe20000000800 */
[----:B------:R1:W-:Y:S04]  /*4bc0*/  LDGSTS.E.BYPASS.LTC128B.128 [R219+0xb100], [R4.64], !P4 ;  /* 0x0b10000004db7fae */ /* 0x0003e8000e101d46 */
[----:B------:R1:W-:Y:S02]  /*4bd0*/  LDGSTS.E.BYPASS.LTC128B.128 [R219+0xe900], [R2.64], !P0 ;  /* 0x0e90000002db7fae */ /* 0x0003e4000c101d46 */
.L_x_1329:
[----:B------:R-:W-:Y:S05]  /*4be0*/  BSYNC B1 ;  /* 0x0000000000017941 */ /* 0x000fea0003800000 */
.L_x_1328:
[----:B-1----:R-:W5:Y:S04]  /*4bf0*/  LDL R2, [R1+0x40] ;  /* 0x0000400001027983 */ /* 0x002f680000100800 */
[----:B--2---:R-:W5:Y:S04]  /*4c00*/  LDL R0, [R1+0x58] ;  /* 0x0000580001007983 */ /* 0x004f680000100800 */
[----:B------:R-:W2:Y:S04]  /*4c10*/  LDL R5, [R1+0x44] ;  /* 0x0000440001057983 */ /* 0x000ea80000100800 */
[----:B----4-:R-:W4:Y:S04]  /*4c20*/  LDL R3, [R1+0x38] ;  /* 0x0000380001037983 */ /* 0x010f280000100800 */
[----:B------:R-:W0:Y:S01]  /*4c30*/  LDGDEPBAR ;  /* 0x00000000000079af */ /* 0x000e220000000000 */
[----:B-----5:R-:W-:-:S04]  /*4c40*/  IMAD.IADD R0, R0, 0x1, R2 ;  /* 0x0000000100007824 */ /* 0x020fc800078e0202 */
[----:B------:R-:W-:Y:S01]  /*4c50*/  @P3 IMAD.HI.U32 R2, R0, c[0x0][0x2c8], RZ ;  /* 0x0000b20000023a27 */ /* 0x000fe200078e00ff */
[----:B--23--:R-:W-:-:S03]  /*4c60*/  IADD3 R6, -R5, R144, RZ ;  /* 0x0000009005067210 */ /* 0x00cfc60007ffe1ff */
[----:B------:R-:W-:Y:S01]  /*4c70*/  IMAD.MOV.U32 R4, RZ, RZ, R0 ;  /* 0x000000ffff047224 */ /* 0x000fe200078e0000 */
[----:B------:R-:W-:Y:S02]  /*4c80*/  IADD3 R0, -R5, 0x1, R144 ;  /* 0x0000000105007810 */ /* 0x000fe40007ffe190 */
[----:B------:R-:W-:Y:S02]  /*4c90*/  @P3 SHF.R.U32.HI R4, RZ, c[0x0][0x2cc], R2 ;  /* 0x0000b300ff043a19 */ /* 0x000fe40000011602 */
[----:B----4-:R-:W-:Y:S01]  /*4ca0*/  IADD3 R5, R0, -R3, RZ ;  /* 0x8000000300057210 */ /* 0x010fe20007ffe0ff */
[----:B------:R-:W-:Y:S05]  /*4cb0*/  BRA.DIV ~URZ, `(.L_x_1342) ;  /* 0x0000e9c27f007947 */ /* 0x000fea000b800000 */
[----:B------:R1:W2:Y:S02]  /*4cc0*/  SHFL.IDX PT, R0, R4, RZ, 0x1c1f ;  /* 0x001c1fff04007589 */ /* 0x0002a400000e0000 */
.L_x_1451:
        /* <DEDUP_REMOVED lines=73> */
[----:B------:R-:W-:Y:S02]  /*5160*/  FSEL R6, R102, -INF , P5 ;  /* 0xff80000066067808 */ /* 0x000fe40002800000 */
        /* <DEDUP_REMOVED lines=11> */
[C---:B------:R-:W-:Y:S02]  /*5220*/  ISETP.GT.AND P4, PT, R0.reuse, 0x18, PT ;  /* 0x000000180000780c */ /* 0x040fe40003f84270 */
        /* <DEDUP_REMOVED lines=84> */
[----:B------:R-:W-:Y:S02]  /*5770*/  FMNMX.FTZ R2, R143, R3, !PT ;  /* 0x000000038f027209 */ /* 0x000fe40007810000 */
[----:B------:R-:W2:Y:S02]  /*5780*/  SHFL.BFLY PT, R3, R0, 0x2, 0x1f ;  /* 0x0c401f0000037f89 */ /* 0x000ea400000e0000 */
[----:B------:R-:W-:-:S05]  /*5790*/  FMNMX.FTZ R2, R142, R2, !PT ;  /* 0x000000028e027209 */ /* 0x000fca0007810000 */
[----:B-1----:R-:W1:Y:S01]  /*57a0*/  SHFL.BFLY PT, R4, R2, 0x2, 0x1f ;  /* 0x0c401f0002047f89 */ /* 0x002e6200000e0000 */
[----:B--2---:R-:W-:-:S05]  /*57b0*/  FMNMX.FTZ R0, R3, R0, !PT ;  /* 0x0000000003007209 */ /* 0x004fca0007810000 */
[----:B------:R-:W2:Y:S01]  /*57c0*/  SHFL.BFLY PT, R3, R0, 0x1, 0x1f ;  /* 0x0c201f0000037f89 */ /* 0x000ea200000e0000 */
[----:B-1----:R-:W-:-:S05]  /*57d0*/  FMNMX.FTZ R4, R2, R4, !PT ;  /* 0x0000000402047209 */ /* 0x002fca0007810000 */
[----:B------:R1:W3:Y:S01]  /*57e0*/  SHFL.BFLY PT, R5, R4, 0x1, 0x1f ;  /* 0x0c201f0004057f89 */ /* 0x0002e200000e0000 */
[----:B--2---:R-:W-:-:S05]  /*57f0*/  FMNMX.FTZ R70, R0, R3, !PT ;  /* 0x0000000300467209 */ /* 0x004fca0007810000 */
.L_x_1452:
[C---:B------:R-:W-:Y:S01]  /*5800*/  FMUL.FTZ R2, R70.reuse, c[0x0][0x2d0] ;  /* 0x0000b40046027a20 */ /* 0x040fe20000410000 */
[----:B------:R-:W-:Y:S01]  /*5810*/  FSETP.NEU.FTZ.AND P0, PT, R70, -INF , PT ;  /* 0xff8000004600780b */ /* 0x000fe20003f1d000 */
[----:B------:R-:W2:Y:S03]  /*5820*/  LDL R153, [R1+0x40] ;  /* 0x0000400001997983 */ /* 0x000ea60000100800 */
[----:B------:R-:W-:Y:S01]  /*5830*/  FSEL R2, R2, RZ, P0 ;  /* 0x000000ff02027208 */ /* 0x000fe20000000000 */
[----:B------:R-:W4:Y:S04]  /*5840*/  LDL R152, [R1+0x38] ;  /* 0x0000380001987983 */ /* 0x000f280000100800 */
[--C-:B------:R-:W-:Y:S01]  /*5850*/  FFMA.FTZ R0, R7, c[0x0][0x2d0], -R2.reuse ;  /* 0x0000b40007007a23 */ /* 0x100fe20000010802 */
[----:B------:R-:W4:Y:S03]  /*5860*/  LDL R151, [R1+0x3c] ;  /* 0x00003c0001977983 */ /* 0x000f260000100800 */
[----:B------:R5:W-:Y:S01]  /*5870*/  MUFU.EX2 R59, R0 ;  /* 0x00000000003b7308 */ /* 0x000be20000000800 */
[----:B---3--:R-:W-:Y:S01]  /*5880*/  FMNMX.FTZ R69, R5, R4, !PT ;  /* 0x0000000405457209 */ /* 0x008fe20007810000 */
[----:B------:R-:W3:Y:S01]  /*5890*/  LDL R150, [R1] ;  /* 0x0000000001967983 */ /* 0x000ee20000100800 */
[--C-:B------:R-:W-:Y:S01]  /*58a0*/  FFMA.FTZ R3, R16, c[0x0][0x2d0], -R2.reuse ;  /* 0x0000b40010037a23 */ /* 0x100fe20000010802 */
[----:B------:R-:W-:Y:S01]  /*58b0*/  WARPSYNC 0xffffffff ;  /* 0xffffffff00007948 */ /* 0x000fe20003800000 */
[----:B------:R-:W-:Y:S01]  /*58c0*/  FSETP.NEU.FTZ.AND P0, PT, R69, -INF , PT ;  /* 0xff8000004500780b */ /* 0x000fe20003f1d000 */
[----:B------:R-:W-:Y:S01]  /*58d0*/  LDSM.16.MT88.4 R24, [R195+0x800] ;  /* 0x00080000c318783b */ /* 0x000fe20000004200 */
[----:B------:R-:W-:Y:S01]  /*58e0*/  IADD3 R166, R166, -0x2, RZ ;  /* 0xfffffffea6a67810 */ /* 0x000fe20007ffe0ff */
[----:B------:R1:W-:Y:S02]  /*58f0*/  MUFU.EX2 R66, R3 ;  /* 0x0000000300427308 */ /* 0x0003e40000000800 */
[----:B------:R-:W-:Y:S04]  /*5900*/  LDSM.16.MT88.4 R28, [R197] ;  /* 0x00000000c51c783b */ /* 0x000fe80000004200 */
[----:B------:R-:W-:Y:S01]  /*5910*/  LDSM.16.MT88.4 R36, [R197+0x800] ;  /* 0x00080000c524783b */ /* 0x000fe20000004200 */
[----:B-----5:R-:W-:-:S04]  /*5920*/  FFMA.FTZ R0, R9, c[0x0][0x2d0], -R2 ;  /* 0x0000b40009007a23 */ /* 0x020fc80000010802 */
[----:B------:R5:W5:Y:S01]  /*5930*/  MUFU.EX2 R58, R0 ;  /* 0x00000000003a7308 */ /* 0x000b620000000800 */
[----:B-1----:R-:W-:-:S07]  /*5940*/  FFMA.FTZ R3, R17, c[0x0][0x2d0], -R2 ;  /* 0x0000b40011037a23 */ /* 0x002fce0000010802 */
[----:B------:R-:W-:Y:S01]  /*5950*/  MUFU.EX2 R65, R3 ;  /* 0x0000000300417308 */ /* 0x000fe20000000800 */
[----:B-----5:R-:W-:-:S07]  /*5960*/  FFMA.FTZ R0, R11, c[0x0][0x2d0], -R2 ;  /* 0x0000b4000b007a23 */ /* 0x020fce0000010802 */
[----:B------:R1:W-:Y:S02]  /*5970*/  MUFU.EX2 R57, R0 ;  /* 0x0000000000397308 */ /* 0x0003e40000000800 */
[----:B-1----:R-:W-:Y:S01]  /*5980*/  FFMA.FTZ R0, R12, c[0x0][0x2d0], -R2 ;  /* 0x0000b4000c007a23 */ /* 0x002fe20000010802 */
[----:B------:R-:W-:-:S05]  /*5990*/  F2FP.BF16.PACK_AB R12, R58, R59 ;  /* 0x0000003b3a0c723e */ /* 0x000fca00000010ff */
[----:B------:R1:W-:Y:S02]  /*59a0*/  MUFU.EX2 R62, R0 ;  /* 0x00000000003e7308 */ /* 0x0003e40000000800 */
[----:B-1----:R-:W-:-:S06]  /*59b0*/  FFMA.FTZ R0, R15, c[0x0][0x2d0], -R2 ;  /* 0x0000b4000f007a23 */ /* 0x002fcc0000010802 */
[----:B------:R1:W5:Y:S02]  /*59c0*/  MUFU.EX2 R64, R0 ;  /* 0x0000000000407308 */ /* 0x0003640000000800 */
[----:B-1----:R-:W-:-:S05]  /*59d0*/  FMUL.FTZ R0, R69, c[0x0][0x2d0] ;  /* 0x0000b40045007a20 */ /* 0x002fca0000410000 */
[----:B------:R-:W-:-:S05]  /*59e0*/  FSEL R0, R0, RZ, P0 ;  /* 0x000000ff00007208 */ /* 0x000fca0000000000 */
[--C-:B------:R-:W-:Y:S02]  /*59f0*/  FFMA.FTZ R3, R6, c[0x0][0x2d0], -R0.reuse ;  /* 0x0000b40006037a23 */ /* 0x100fe40000010800 */
[----:B------:R-:W1:Y:S02]  /*5a00*/  LDSM.16.MT88.4 R4, [R195] ;  /* 0x00000000c304783b */ /* 0x000e640000004200 */
[----:B------:R5:W-:Y:S02]  /*5a10*/  MUFU.EX2 R46, R3 ;  /* 0x00000003002e7308 */ /* 0x000be40000000800 */
[----:B-----5:R-:W-:Y:S01]  /*5a20*/  FFMA.FTZ R3, R8, c[0x0][0x2d0], -R0 ;  /* 0x0000b40008037a23 */ /* 0x020fe20000010800 */
[----:B------:R-:W-:-:S05]  /*5a30*/  F2FP.BF16.PACK_AB R8, R66, R64 ;  /* 0x000000404208723e */ /* 0x000fca00000010ff */
[----:B------:R5:W-:Y:S02]  /*5a40*/  MUFU.EX2 R43, R3 ;  /* 0x00000003002b7308 */ /* 0x000be40000000800 */
[----:B-----5:R-:W-:-:S06]  /*5a50*/  FFMA.FTZ R3, R10, c[0x0][0x2d0], -R0 ;  /* 0x0000b4000a037a23 */ /* 0x020fcc0000010800 */
[----:B------:R5:W-:Y:S02]  /*5a60*/  MUFU.EX2 R42, R3 ;  /* 0x00000003002a7308 */ /* 0x000be40000000800 */
[----:B-----5:R-:W-:Y:S01]  /*5a70*/  FFMA.FTZ R3, R14, c[0x0][0x2d0], -R0 ;  /* 0x0000b4000e037a23 */ /* 0x020fe20000010800 */
[----:B------:R-:W-:-:S05]  /*5a80*/  F2FP.BF16.PACK_AB R14, R62, R57 ;  /* 0x000000393e0e723e */ /* 0x000fca00000010ff */
[----:B------:R5:W1:Y:S02]  /*5a90*/  MUFU.EX2 R47, R3 ;  /* 0x00000003002f7308 */ /* 0x000a640000000800 */
[----:B-----5:R-:W-:Y:S01]  /*5aa0*/  FFMA.FTZ R3, R20, c[0x0][0x2d0], -R2 ;  /* 0x0000b40014037a23 */ /* 0x020fe20000010802 */
[----:B-1----:R-:W-:-:S05]  /*5ab0*/  F2FP.BF16.PACK_AB R15, R47, R42 ;  /* 0x0000002a2f0f723e */ /* 0x002fca00000010ff */
[----:B------:R1:W5:Y:S02]  /*5ac0*/  MUFU.EX2 R67, R3 ;  /* 0x0000000300437308 */ /* 0x0003640000000800 */
[----:B-1----:R-:W-:Y:S01]  /*5ad0*/  FFMA.FTZ R3, R13, c[0x0][0x2d0], -R0 ;  /* 0x0000b4000d037a23 */ /* 0x002fe20000010800 */
[----:B------:R-:W-:Y:S02]  /*5ae0*/  F2FP.BF16.PACK_AB R13, R43, R46 ;  /* 0x0000002e2b0d723e */ /* 0x000fe400000010ff */
[----:B-----5:R-:W-:-:S03]  /*5af0*/  F2FP.BF16.PACK_AB R10, R67, R65 ;  /* 0x00000041430a723e */ /* 0x020fc600000010ff */
[----:B------:R1:W-:Y:S02]  /*5b00*/  MUFU.EX2 R56, R3 ;  /* 0x0000000300387308 */ /* 0x0003e40000000800 */
[----:B------:R-:W-:Y:S01]  /*5b10*/  HMMA.16816.F32.BF16 R20, R12, R4, RZ ;  /* 0x000000040c14723c */ /* 0x000fe200000418ff */
[----:B-1----:R-:W-:-:S05]  /*5b20*/  FFMA.FTZ R3, R18, c[0x0][0x2d0], -R0 ;  /* 0x0000b40012037a23 */ /* 0x002fca0000010800 */
[----:B------:R1:W5:Y:S02]  /*5b30*/  MUFU.EX2 R61, R3 ;  /* 0x00000003003d7308 */ /* 0x0003640000000800 */
[--C-:B-1----:R-:W-:Y:S01]  /*5b40*/  FFMA.FTZ R3, R19, c[0x0][0x2d0], -R0.reuse ;  /* 0x0000b40013037a23 */ /* 0x102fe20000010800 */
[----:B-----5:R-:W-:Y:S01]  /*5b50*/  F2FP.BF16.PACK_AB R9, R61, R56 ;  /* 0x000000383d09723e */ /* 0x020fe200000010ff */
[C---:B------:R-:W-:Y:S04]  /*5b60*/  HMMA.16816.F32.BF16 R16, R12.reuse, R6, RZ ;  /* 0x000000060c10723c */ /* 0x040fe800000418ff */
[----:B------:R1:W-:Y:S04]  /*5b70*/  MUFU.EX2 R60, R3 ;  /* 0x00000003003c7308 */ /* 0x0003e80000000800 */
[----:B------:R-:W-:Y:S01]  /*5b80*/  HMMA.16816.F32.BF16 R4, R12, R28, RZ ;  /* 0x0000001c0c04723c */ /* 0x000fe200000418ff */
[----:B-1----:R-:W-:-:S02]  /*5b90*/  FFMA.FTZ R3, R32, c[0x0][0x2d0], -R0 ;  /* 0x0000b40020037a23 */ /* 0x002fc40000010800 */
[----:B------:R-:W1:Y:S02]  /*5ba0*/  LDSM.16.MT88.4 R32, [R196] ;  /* 0x00000000c420783b */ /* 0x000e640000004200 */
[----:B------:R-:W5:Y:S02]  /*5bb0*/  MUFU.EX2 R63, R3 ;  /* 0x00000003003f7308 */ /* 0x000f640000000800 */
[----:B-----5:R-:W-:Y:S01]  /*5bc0*/  F2FP.BF16.PACK_AB R11, R63, R60 ;  /* 0x0000003c3f0b723e */ /* 0x020fe200000010ff */
[----:B------:R-:W-:-:S04]  /*5bd0*/  FADD.FTZ R3, R59, R58 ;  /* 0x0000003a3b037221 */ /* 0x000fc80000010000 */
[----:B------:R-:W-:Y:S02]  /*5be0*/  FADD.FTZ R3, R57, R3 ;  /* 0x0000000339037221 */ /* 0x000fe40000010000 */
[----:B------:R-:W-:Y:S02]  /*5bf0*/  HMMA.16816.F32.BF16 R48, R8, R24, R20 ;  /* 0x000000180830723c */ /* 0x000fe40000041814 */
[----:B------:R-:W-:-:S04]  /*5c00*/  FADD.FTZ R3, R62, R3 ;  /* 0x000000033e037221 */ /* 0x000fc80000010000 */
[----:B------:R-:W-:Y:S02]  /*5c10*/  FADD.FTZ R3, R64, R3 ;  /* 0x0000000340037221 */ /* 0x000fe40000010000 */
[----:B------:R-:W-:Y:S01]  /*5c20*/  HMMA.16816.F32.BF16 R100, R8, R26, R16 ;  /* 0x0000001a0864723c */ /* 0x000fe20000041810 */
[----:B------:R-:W5:Y:S07]  /*5c30*/  LDSM.16.MT88.4 R24, [R196+0x800] ;  /* 0x00080000c418783b */ /* 0x000f6e0000004200 */
[C---:B------:R-:W-:Y:S01]  /*5c40*/  HMMA.16816.F32.BF16 R20, R12.reuse, R30, RZ ;  /* 0x0000001e0c14723c */ /* 0x040fe200000418ff */
[----:B------:R-:W2:Y:S07]  /*5c50*/  LDSM.16.MT88.4 R28, [R200] ;  /* 0x00000000c81c783b */ /* 0x000eae0000004200 */
[----:B-1----:R-:W-:Y:S08]  /*5c60*/  HMMA.16816.F32.BF16 R16, R12, R32, RZ ;  /* 0x000000200c10723c */ /* 0x002ff000000418ff */
[----:B------:R-:W-:Y:S08]  /*5c70*/  HMMA.16816.F32.BF16 R104, R8, R36, R4 ;  /* 0x000000240868723c */ /* 0x000ff00000041804 */
[----:B------:R-:W-:Y:S08]  /*5c80*/  HMMA.16816.F32.BF16 R4, R12, R34, RZ ;  /* 0x000000220c04723c */ /* 0x000ff000000418ff */
[C---:B------:R-:W-:Y:S08]  /*5c90*/  HMMA.16816.F32.BF16 R92, R8.reuse, R38, R20 ;  /* 0x00000026085c723c */ /* 0x040ff00000041814 */
[C---:B-----5:R-:W-:Y:S01]  /*5ca0*/  HMMA.16816.F32.BF16 R96, R8.reuse, R24, R16 ;  /* 0x000000180860723c */ /* 0x060fe20000041810 */
[----:B------:R-:W1:Y:S07]  /*5cb0*/  LDSM.16.MT88.4 R16, [R198+0x800] ;  /* 0x00080000c610783b */ /* 0x000e6e0000004200 */
[----:B------:R-:W-:Y:S01]  /*5cc0*/  HMMA.16816.F32.BF16 R88, R8, R26, R4 ;  /* 0x0000001a0858723c */ /* 0x000fe20000041804 */
[----:B------:R-:W5:Y:S07]  /*5cd0*/  LDSM.16.MT88.4 R24, [R195+0x3800] ;  /* 0x00380000c318783b */ /* 0x000f6e0000004200 */
[----:B--2---:R-:W-:Y:S11]  /*5ce0*/  HMMA.16816.F32.BF16 R4, R12, R28, RZ ;  /* 0x0000001c0c04723c */ /* 0x004ff600000418ff */
[----:B------:R-:W-:Y:S11]  /*5cf0*/  @!UPT UIADD3 URZ, URZ, URZ, URZ ;  /* 0x0000003f3f3ff290 */ /* 0x000ff6000fffe03f */
[----:B------:R-:W-:Y:S02]  /*5d00*/  @!UPT UIADD3 URZ, URZ, URZ, URZ ;  /* 0x0000003f3f3ff290 */ /* 0x000fe4000fffe03f */
[----:B-1----:R-:W-:Y:S07]  /*5d10*/  HMMA.16816.F32.BF16 R36, R8, R16, R4 ;  /* 0x000000100824723c */ /* 0x002fee0000041804 */
[----:B------:R-:W-:-:S04]  /*5d20*/  FADD.FTZ R4, R46, R43 ;  /* 0x0000002b2e047221 */ /* 0x000fc80000010000 */
[----:B------:R-:W-:Y:S02]  /*5d30*/  FADD.FTZ R16, R42, R4 ;  /* 0x000000042a107221 */ /* 0x000fe40000010000 */
[----:B------:R-:W-:Y:S11]  /*5d40*/  HMMA.16816.F32.BF16 R4, R12, R30, RZ ;  /* 0x0000001e0c04723c */ /* 0x000ff600000418ff */
[----:B------:R-:W-:Y:S11]  /*5d50*/  @!UPT UIADD3 URZ, URZ, URZ, URZ ;  /* 0x0000003f3f3ff290 */ /* 0x000ff6000fffe03f */
[----:B------:R-:W-:Y:S02]  /*5d60*/  @!UPT UIADD3 URZ, URZ, URZ, URZ ;  /* 0x0000003f3f3ff290 */ /* 0x000fe4000fffe03f */
[----:B------:R-:W-:Y:S07]  /*5d70*/  HMMA.16816.F32.BF16 R84, R8, R18, R4 ;  /* 0x000000120854723c */ /* 0x000fee0000041804 */
[----:B------:R-:W-:Y:S02]  /*5d80*/  FADD.FTZ R4, R47, R16 ;  /* 0x000000102f047221 */ /* 0x000fe40000010000 */
[----:B------:R-:W1:Y:S02]  /*5d90*/  LDSM.16.MT88.4 R16, [R195+0x4000] ;  /* 0x00400000c310783b */ /* 0x000e640000004200 */
[----:B------:R-:W-:-:S02]  /*5da0*/  FADD.FTZ R20, R56, R4 ;  /* 0x0000000438147221 */ /* 0x000fc40000010000 */
[----:B-----5:R-:W-:Y:S11]  /*5db0*/  HMMA.16816.F32.BF16 R4, R12, R24, RZ ;  /* 0x000000180c04723c */ /* 0x020ff600000418ff */
[----:B------:R-:W-:Y:S11]  /*5dc0*/  @!UPT UIADD3 URZ, URZ, URZ, URZ ;  /* 0x0000003f3f3ff290 */ /* 0x000ff6000fffe03f */
[----:B------:R-:W-:Y:S02]  /*5dd0*/  @!UPT UIADD3 URZ, URZ, URZ, URZ ;  /* 0x0000003f3f3ff290 */ /* 0x000fe4000fffe03f */
[----:B-1----:R-:W-:Y:S07]  /*5de0*/  HMMA.16816.F32.BF16 R80, R8, R16, R4 ;  /* 0x000000100850723c */ /* 0x002fee0000041804 */
[----:B------:R-:W-:Y:S02]  /*5df0*/  FADD.FTZ R4, R66, R3 ;  /* 0x0000000342047221 */ /* 0x000fe40000010000 */
[----:B------:R-:W-:Y:S02]  /*5e00*/  FADD.FTZ R3, R61, R20 ;  /* 0x000000143d037221 */ /* 0x000fe40000010000 */
[----:B------:R-:W-:Y:S01]  /*5e10*/  FADD.FTZ R16, R65, R4 ;  /* 0x0000000441107221 */ /* 0x000fe20000010000 */
[----:B------:R-:W1:Y:S01]  /*5e20*/  LDSM.16.MT88.4 R20, [R197+0x3800] ;  /* 0x00380000c514783b */ /* 0x000e620000004200 */
[----:B------:R-:W-:Y:S01]  /*5e30*/  HMMA.16816.F32.BF16 R4, R12, R26, RZ ;  /* 0x0000001a0c04723c */ /* 0x000fe200000418ff */
[----:B------:R-:W-:-:S02]  /*5e40*/  FADD.FTZ R3, R60, R3 ;  /* 0x000000033c037221 */ /* 0x000fc40000010000 */
[----:B------:R-:W-:Y:S02]  /*5e50*/  FADD.FTZ R24, R67, R16 ;  /* 0x0000001043187221 */ /* 0x000fe40000010000 */
[----:B------:R-:W-:Y:S02]  /*5e60*/  FADD.FTZ R25, R63, R3 ;  /* 0x000000033f197221 */ /* 0x000fe40000010000 */
[----:B------:R-:W-:Y:S11]  /*5e70*/  FFMA.FTZ R3, R52, c[0x0][0x2d0], -R2 ;  /* 0x0000b40034037a23 */ /* 0x000ff60000010802 */
[----:B------:R-:W-:Y:S06]  /*5e80*/  @!UPT UIADD3 URZ, URZ, URZ, URZ ;  /* 0x0000003f3f3ff290 */ /* 0x000fec000fffe03f */
[----:B------:R-:W-:Y:S01]  /*5e90*/  HMMA.16816.F32.BF16 R72, R8, R18, R4 ;  /* 0x000000120848723c */ /* 0x000fe20000041804 */
[----:B------:R-:W2:Y:S07]  /*5ea0*/  LDSM.16.MT88.4 R16, [R197+0x4000] ;  /* 0x00400000c510783b */ /* 0x000eae0000004200 */
[----:B-1----:R-:W-:Y:S11]  /*5eb0*/  HMMA.16816.F32.BF16 R4, R12, R20, RZ ;  /* 0x000000140c04723c */ /* 0x002ff600000418ff */
[----:B------:R-:W-:Y:S11]  /*5ec0*/  @!UPT UIADD3 URZ, URZ, URZ, URZ ;  /* 0x0000003f3f3ff290 */ /* 0x000ff6000fffe03f */
[----:B------:R-:W-:Y:S02]  /*5ed0*/  @!UPT UIADD3 URZ, URZ, URZ, URZ ;  /* 0x0000003f3f3ff290 */ /* 0x000fe4000fffe03f */
[----:B--2---:R-:W-:Y:S08]  /*5ee0*/  HMMA.16816.F32.BF16 R76, R8, R16, R4 ;  /* 0x00000010084c723c */ /* 0x004ff00000041804 */
[----:B------:R-:W-:Y:S11]  /*5ef0*/  HMMA.16816.F32.BF16 R4, R12, R22, RZ ;  /* 0x000000160c04723c */ /* 0x000ff600000418ff */
[----:B------:R-:W-:Y:S11]  /*5f00*/  @!UPT UIADD3 URZ, URZ, URZ, URZ ;  /* 0x0000003f3f3ff290 */ /* 0x000ff6000fffe03f */
[----:B------:R-:W-:Y:S02]  /*5f10*/  @!UPT UIADD3 URZ, URZ, URZ, URZ ;  /* 0x0000003f3f3ff290 */ /* 0x000fe4000fffe03f */
[----:B------:R-:W-:Y:S01]  /*5f20*/  HMMA.16816.F32.BF16 R64, R8, R18, R4 ;  /* 0x000000120840723c */ /* 0x000fe20000041804 */
[----:B------:R1:W-:Y:S06]  /*5f30*/  MUFU.EX2 R6, R3 ;  /* 0x0000000300067308 */ /* 0x0003ec0000000800 */
[----:B------:R-:W-:-:S04]  /*5f40*/  FFMA.FTZ R4, R40, c[0x0][0x2d0], -R0 ;  /* 0x0000b40028047a23 */ /* 0x000fc80000010800 */
[----:B------:R-:W-:Y:S01]  /*5f50*/  MUFU.EX2 R7, R4 ;  /* 0x0000000400077308 */ /* 0x000fe20000000800 */
[----:B-1----:R-:W-:-:S07]  /*5f60*/  FFMA.FTZ R3, R53, c[0x0][0x2d0], -R2 ;  /* 0x0000b40035037a23 */ /* 0x002fce0000010802 */
[----:B------:R1:W2:Y:S02]  /*5f70*/  MUFU.EX2 R5, R3 ;  /* 0x0000000300057308 */ /* 0x0002a40000000800 */
[----:B-1----:R-:W-:Y:S01]  /*5f80*/  FFMA.FTZ R3, R54, c[0x0][0x2d0], -R2 ;  /* 0x0000b40036037a23 */ /* 0x002fe20000010802 */
[----:B--2---:R-:W-:-:S05]  /*5f90*/  F2FP.BF16.PACK_AB R4, R5, R6 ;  /* 0x000000060504723e */ /* 0x004fca00000010ff */
[----:B------:R1:W-:Y:S02]  /*5fa0*/  MUFU.EX2 R20, R3 ;  /* 0x0000000300147308 */ /* 0x0003e40000000800 */
[----:B-1----:R-:W-:-:S06]  /*5fb0*/  FFMA.FTZ R3, R55, c[0x0][0x2d0], -R2 ;  /* 0x0000b40037037a23 */ /* 0x002fcc0000010802 */
[----:B------:R1:W2:Y:S02]  /*5fc0*/  MUFU.EX2 R18, R3 ;  /* 0x0000000300127308 */ /* 0x0002a40000000800 */
[----:B-1----:R-:W-:-:S06]  /*5fd0*/  FFMA.FTZ R3, R45, c[0x0][0x2d0], -R0 ;  /* 0x0000b4002d037a23 */ /* 0x002fcc0000010800 */
[----:B------:R1:W5:Y:S02]  /*5fe0*/  MUFU.EX2 R19, R3 ;  /* 0x0000000300137308 */ /* 0x0003640000000800 */
[----:B-1----:R-:W-:-:S06]  /*5ff0*/  FFMA.FTZ R3, R44, c[0x0][0x2d0], -R0 ;  /* 0x0000b4002c037a23 */ /* 0x002fcc0000010800 */
[----:B------:R1:W1:Y:S02]  /*6000*/  MUFU.EX2 R17, R3 ;  /* 0x0000000300117308 */ /* 0x0002640000000800 */
[----:B-1----:R-:W-:-:S06]  /*6010*/  FFMA.FTZ R3, R41, c[0x0][0x2d0], -R0 ;  /* 0x0000b40029037a23 */ /* 0x002fcc0000010800 */
[----:B------:R1:W1:Y:S02]  /*6020*/  MUFU.EX2 R16, R3 ;  /* 0x0000000300107308 */ /* 0x0002640000000800 */
[----:B-1----:R-:W-:Y:S01]  /*6030*/  FADD.FTZ R3, R6, R24 ;  /* 0x0000001806037221 */ /* 0x002fe20000010000 */
[----:B--2---:R-:W-:-:S03]  /*6040*/  F2FP.BF16.PACK_AB R6, R18, R20 ;  /* 0x000000141206723e */ /* 0x004fc600000010ff */
[----:B------:R-:W-:Y:S02]  /*6050*/  FADD.FTZ R3, R5, R3 ;  /* 0x0000000305037221 */ /* 0x000fe40000010000 */
[----:B-----5:R-:W-:Y:S02]  /*6060*/  FADD.FTZ R5, R19, R25 ;  /* 0x0000001913057221 */ /* 0x020fe40000010000 */
[----:B------:R-:W-:Y:S01]  /*6070*/  FADD.FTZ R3, R20, R3 ;  /* 0x0000000314037221 */ /* 0x000fe20000010000 */
[----:B------:R-:W-:Y:S01]  /*6080*/  LDSM.16.MT88.4 R24, [R196+0x4000] ;  /* 0x00400000c418783b */ /* 0x000fe20000004200 */
[C---:B------:R-:W-:Y:S02]  /*6090*/  FADD.FTZ R5, R17.reuse, R5 ;  /* 0x0000000511057221 */ /* 0x040fe40000010000 */
[----:B------:R-:W-:Y:S01]  /*60a0*/  FADD.FTZ R68, R18, R3 ;  /* 0x0000000312447221 */ /* 0x000fe20000010000 */
[----:B------:R-:W1:Y:S01]  /*60b0*/  LDSM.16.MT88.4 R20, [R196+0x3800] ;  /* 0x00380000c414783b */ /* 0x000e620000004200 */
[----:B------:R-:W-:Y:S01]  /*60c0*/  FADD.FTZ R3, R16, R5 ;  /* 0x0000000510037221 */ /* 0x000fe20000010000 */
[----:B------:R-:W-:-:S03]  /*60d0*/  F2FP.BF16.PACK_AB R5, R17, R19 ;  /* 0x000000131105723e */ /* 0x000fc600000010ff */
[C---:B------:R-:W-:Y:S01]  /*60e0*/  FADD.FTZ R71, R7.reuse, R3 ;  /* 0x0000000307477221 */ /* 0x040fe20000010000 */
[----:B------:R-:W-:Y:S01]  /*60f0*/  F2FP.BF16.PACK_AB R7, R7, R16 ;  /* 0x000000100707723e */ /* 0x000fe200000010ff */
[----:B------:R-:W-:Y:S01]  /*6100*/  FFMA.FTZ R3, R112, c[0x0][0x2d0], -R2 ;  /* 0x0000b40070037a23 */ /* 0x000fe20000010802 */
[----:B-1----:R-:W-:Y:S11]  /*6110*/  HMMA.16816.F32.BF16 R16, R12, R20, RZ ;  /* 0x000000140c10723c */ /* 0x002ff600000418ff */
[----:B------:R-:W-:Y:S11]  /*6120*/  @!UPT UIADD3 URZ, URZ, URZ, URZ ;  /* 0x0000003f3f3ff290 */ /* 0x000ff6000fffe03f */
[----:B------:R-:W-:Y:S02]  /*6130*/  @!UPT UIADD3 URZ, URZ, URZ, URZ ;  /* 0x0000003f3f3ff290 */ /* 0x000fe4000fffe03f */
[----:B------:R-:W-:Y:S08]  /*6140*/  HMMA.16816.F32.BF16 R60, R8, R24, R16 ;  /* 0x00000018083c723c */ /* 0x000ff00000041810 */
        /* <DEDUP_REMOVED lines=35> */
[----:B------:R1:W2:Y:S01]  /*6380*/  MUFU.EX2 R7, R3 ;  /* 0x0000000300077308 */ /* 0x0002a20000000800 */
[----:B------:R-:W5:Y:S05]  /*6390*/  LDSM.16.MT88.4 R8, [R195+0x1800] ;  /* 0x00180000c308783b */ /* 0x000f6a0000004200 */
[----:B------:R-:W-:-:S04]  /*63a0*/  FFMA.FTZ R5, R108, c[0x0][0x2d0], -R0 ;  /* 0x0000b4006c057a23 */ /* 0x000fc80000010800 */
[----:B------:R-:W-:Y:S01]  /*63b0*/  MUFU.EX2 R15, R5 ;  /* 0x00000005000f7308 */ /* 0x000fe20000000800 */
[----:B-1----:R-:W-:-:S07]  /*63c0*/  FFMA.FTZ R3, R113, c[0x0][0x2d0], -R2 ;  /* 0x0000b40071037a23 */ /* 0x002fce0000010802 */
[----:B------:R1:W-:Y:S02]  /*63d0*/  MUFU.EX2 R4, R3 ;  /* 0x0000000300047308 */ /* 0x0003e40000000800 */
[----:B-1----:R-:W-:-:S06]  /*63e0*/  FFMA.FTZ R3, R114, c[0x0][0x2d0], -R2 ;  /* 0x0000b40072037a23 */ /* 0x002fcc0000010802 */
[----:B------:R1:W-:Y:S02]  /*63f0*/  MUFU.EX2 R12, R3 ;  /* 0x00000003000c7308 */ /* 0x0003e40000000800 */
[----:B-1----:R-:W-:-:S06]  /*6400*/  FFMA.FTZ R3, R115, c[0x0][0x2d0], -R2 ;  /* 0x0000b40073037a23 */ /* 0x002fcc0000010802 */
[----:B------:R1:W-:Y:S02]  /*6410*/  MUFU.EX2 R121, R3 ;  /* 0x0000000300797308 */ /* 0x0003e40000000800 */
[----:B-1----:R-:W-:-:S06]  /*6420*/  FFMA.FTZ R3, R109, c[0x0][0x2d0], -R0 ;  /* 0x0000b4006d037a23 */ /* 0x002fcc0000010800 */
[----:B------:R2:W1:Y:S02]  /*6430*/  MUFU.EX2 R13, R3 ;  /* 0x00000003000d7308 */ /* 0x0004640000000800 */
[----:B--2---:R-:W-:Y:S01]  /*6440*/  FADD.FTZ R3, R7, R68 ;  /* 0x0000004407037221 */ /* 0x004fe20000010000 */
[----:B-1----:R-:W-:-:S03]  /*6450*/  F2FP.BF16.PACK_AB R5, R15, R13 ;  /* 0x0000000d0f05723e */ /* 0x002fc600000010ff */
[C---:B------:R-:W-:Y:S01]  /*6460*/  FADD.FTZ R6, R4.reuse, R3 ;  /* 0x0000000304067221 */ /* 0x040fe20000010000 */
[----:B------:R-:W-:Y:S01]  /*6470*/  F2FP.BF16.PACK_AB R4, R4, R7 ;  /* 0x000000070404723e */ /* 0x000fe200000010ff */
[----:B------:R-:W-:Y:S02]  /*6480*/  FFMA.FTZ R3, R111, c[0x0][0x2d0], -R0 ;  /* 0x0000b4006f037a23 */ /* 0x000fe40000010800 */
[----:B------:R-:W-:Y:S01]  /*6490*/  FADD.FTZ R14, R12, R6 ;  /* 0x000000060c0e7221 */ /* 0x000fe20000010000 */
[----:B------:R-:W-:Y:S01]  /*64a0*/  F2FP.BF16.PACK_AB R6, R121, R12 ;  /* 0x0000000c7906723e */ /* 0x000fe200000010ff */
[----:B------:R1:W-:Y:S01]  /*64b0*/  MUFU.EX2 R116, R3 ;  /* 0x0000000300747308 */ /* 0x0003e20000000800 */
[----:B------:R-:W-:Y:S02]  /*64c0*/  FADD.FTZ R12, R13, R71 ;  /* 0x000000470d0c7221 */ /* 0x000fe40000010000 */
[----:B------:R-:W-:Y:S02]  /*64d0*/  FFMA.FTZ R71, R126, c[0x0][0x2d0], -R2 ;  /* 0x0000b4007e477a23 */ /* 0x000fe40000010802 */
[----:B-1----:R-:W-:-:S04]  /*64e0*/  FFMA.FTZ R3, R110, c[0x0][0x2d0], -R0 ;  /* 0x0000b4006e037a23 */ /* 0x002fc80000010800 */
[----:B------:R-:W1:Y:S02]  /*64f0*/  MUFU.EX2 R68, R3 ;  /* 0x0000000300447308 */ /* 0x000e640000000800 */
[----:B-1----:R-:W-:Y:S01]  /*6500*/  F2FP.BF16.PACK_AB R7, R68, R116 ;  /* 0x000000744407723e */ /* 0x002fe200000010ff */
[----:B------:R-:W-:-:S06]  /*6510*/  FFMA.FTZ R3, R122, c[0x0][0x2d0], -R2 ;  /* 0x0000b4007a037a23 */ /* 0x000fcc0000010802 */
[C---:B-----5:R-:W-:Y:S08]  /*6520*/  HMMA.16816.F32.BF16 R112, R4.reuse, R8, R48 ;  /* 0x000000080470723c */ /* 0x060ff00000041830 */
        /* <DEDUP_REMOVED lines=11> */
[----:B------:R-:W-:-:S02]  /*65e0*/  FFMA.FTZ R19, R141, c[0x0][0x2d0], -R2 ;  /* 0x0000b4008d137a23 */ /* 0x000fc40000010802 */
[--C-:B------:R-:W-:Y:S02]  /*65f0*/  FFMA.FTZ R18, R140, c[0x0][0x2d0], -R2.reuse ;  /* 0x0000b4008c127a23 */ /* 0x100fe40000010802 */
[--C-:B------:R-:W-:Y:S02]  /*6600*/  FFMA.FTZ R17, R131, c[0x0][0x2d0], -R2.reuse ;  /* 0x0000b40083117a23 */ /* 0x100fe40000010802 */
[--C-:B------:R-:W-:Y:S01]  /*6610*/  FFMA.FTZ R16, R130, c[0x0][0x2d0], -R2.reuse ;  /* 0x0000b40082107a23 */ /* 0x100fe20000010802 */
[C---:B-1----:R-:W-:Y:S08]  /*6620*/  HMMA.16816.F32.BF16 R56, R4.reuse, R8, R52 ;  /* 0x000000080438723c */ /* 0x042ff00000041834 */
[C---:B------:R-:W-:Y:S01]  /*6630*/  HMMA.16816.F32.BF16 R48, R4.reuse, R10, R72 ;  /* 0x0000000a0430723c */ /* 0x040fe20000041848 */
[----:B------:R-:W1:Y:S07]  /*6640*/  LDSM.16.MT88.4 R8, [R197+0x5000] ;  /* 0x00500000c508783b */ /* 0x000e6e0000004200 */
[C---:B-1----:R-:W-:Y:S08]  /*6650*/  HMMA.16816.F32.BF16 R40, R4.reuse, R8, R104 ;  /* 0x000000080428723c */ /* 0x042ff00000041868 */
[C---:B------:R-:W-:Y:S01]  /*6660*/  HMMA.16816.F32.BF16 R24, R4.reuse, R10, R92 ;  /* 0x0000000a0418723c */ /* 0x040fe2000004185c */
[----:B------:R-:W1:Y:S01]  /*6670*/  LDSM.16.MT88.4 R8, [R196+0x5000] ;  /* 0x00500000c408783b */ /* 0x000e620000004200 */
[----:B------:R-:W-:Y:S08]  /*6680*/  MUFU.EX2 R94, R17 ;  /* 0x00000011005e7308 */ /* 0x000ff00000000800 */
[----:B------:R-:W-:Y:S01]  /*6690*/  MUFU.EX2 R95, R16 ;  /* 0x00000010005f7308 */ /* 0x000fe20000000800 */
[C---:B-1----:R-:W-:Y:S08]  /*66a0*/  HMMA.16816.F32.BF16 R52, R4.reuse, R8, R100 ;  /* 0x000000080434723c */ /* 0x042ff00000041864 */
[----:B------:R-:W-:Y:S01]  /*66b0*/  HMMA.16816.F32.BF16 R44, R4, R10, R88 ;  /* 0x0000000a042c723c */ /* 0x000fe20000041858 */
[----:B------:R-:W1:Y:S06]  /*66c0*/  LDSM.16.MT88.4 R8, [R198+0x5000] ;  /* 0x00500000c608783b */ /* 0x000e6c0000004200 */
[----:B------:R-:W-:-:S02]  /*66d0*/  FFMA.FTZ R89, R128, c[0x0][0x2d0], -R2 ;  /* 0x0000b40080597a23 */ /* 0x000fc40000010802 */
[----:B------:R-:W-:-:S04]  /*66e0*/  FFMA.FTZ R88, R127, c[0x0][0x2d0], -R2 ;  /* 0x0000b4007f587a23 */ /* 0x000fc80000010802 */
[----:B------:R-:W-:Y:S01]  /*66f0*/  MUFU.EX2 R238, R88 ;  /* 0x0000005800ee7308 */ /* 0x000fe20000000800 */
[C---:B-1----:R-:W-:Y:S07]  /*6700*/  HMMA.16816.F32.BF16 R28, R4.reuse, R10, R20 ;  /* 0x0000000a041c723c */ /* 0x042fee0000041814 */
[----:B------:R1:W-:Y:S01]  /*6710*/  MUFU.EX2 R21, R3 ;  /* 0x0000000300157308 */ /* 0x0003e20000000800 */
[----:B------:R-:W-:Y:S01]  /*6720*/  HMMA.16816.F32.BF16 R36, R4, R8, R96 ;  /* 0x000000080424723c */ /* 0x000fe20000041860 */
[----:B------:R-:W-:Y:S06]  /*6730*/  LDSM.16.MT88.4 R8, [R197+0x2000] ;  /* 0x00200000c508783b */ /* 0x000fec0000004200 */
[----:B------:R-:W-:-:S02]  /*6740*/  FADD.FTZ R6, R121, R14 ;  /* 0x0000000e79067221 */ /* 0x000fc40000010000 */
[----:B-1----:R-:W-:Y:S02]  /*6750*/  FFMA.FTZ R3, R123, c[0x0][0x2d0], -R2 ;  /* 0x0000b4007b037a23 */ /* 0x002fe40000010802 */
[----:B------:R-:W-:Y:S02]  /*6760*/  FFMA.FTZ R4, R118, c[0x0][0x2d0], -R0 ;  /* 0x0000b40076047a23 */ /* 0x000fe40000010800 */
[----:B------:R1:W2:Y:S08]  /*6770*/  MUFU.EX2 R20, R3 ;  /* 0x0000000300147308 */ /* 0x0002b00000000800 */
[----:B------:R5:W-:Y:S01]  /*6780*/  MUFU.EX2 R22, R4 ;  /* 0x0000000400167308 */ /* 0x000be20000000800 */
[----:B-1----:R-:W-:-:S07]  /*6790*/  FFMA.FTZ R3, R124, c[0x0][0x2d0], -R2 ;  /* 0x0000b4007c037a23 */ /* 0x002fce0000010802 */
[----:B------:R1:W-:Y:S01]  /*67a0*/  MUFU.EX2 R23, R3 ;  /* 0x0000000300177308 */ /* 0x0003e20000000800 */
[----:B-----5:R-:W-:-:S07]  /*67b0*/  FFMA.FTZ R4, R117, c[0x0][0x2d0], -R0 ;  /* 0x0000b40075047a23 */ /* 0x020fce0000010800 */
[----:B------:R2:W-:Y:S01]  /*67c0*/  MUFU.EX2 R101, R4 ;  /* 0x0000000400657308 */ /* 0x0005e20000000800 */
[----:B-1----:R-:W-:Y:S02]  /*67d0*/  FFMA.FTZ R3, R125, c[0x0][0x2d0], -R2 ;  /* 0x0000b4007d037a23 */ /* 0x002fe40000010802 */
[----:B------:R-:W-:Y:S05]  /*67e0*/  LDSM.16.MT88.4 R124, [R195+0x3000] ;  /* 0x00300000c37c783b */ /* 0x000fea0000004200 */
[----:B------:R1:W5:Y:S01]  /*67f0*/  MUFU.EX2 R91, R3 ;  /* 0x00000003005b7308 */ /* 0x0003620000000800 */
[----:B--2---:R-:W-:Y:S01]  /*6800*/  F2FP.BF16.PACK_AB R4, R20, R21 ;  /* 0x000000151404723e */ /* 0x004fe200000010ff */
[----:B-1----:R-:W-:-:S06]  /*6810*/  FFMA.FTZ R3, R119, c[0x0][0x2d0], -R0 ;  /* 0x0000b40077037a23 */ /* 0x002fcc0000010800 */
[----:B------:R1:W2:Y:S02]  /*6820*/  MUFU.EX2 R7, R3 ;  /* 0x0000000300077308 */ /* 0x0002a40000000800 */
[----:B-1----:R-:W-:Y:S02]  /*6830*/  FADD.FTZ R3, R15, R12 ;  /* 0x0000000c0f037221 */ /* 0x002fe40000010000 */
[----:B------:R-:W1:Y:S02]  /*6840*/  LDSM.16.MT88.4 R12, [R195+0x2000] ;  /* 0x00200000c30c783b */ /* 0x000e640000004200 */
[----:B------:R-:W-:Y:S02]  /*6850*/  FADD.FTZ R3, R116, R3 ;  /* 0x0000000374037221 */ /* 0x000fe40000010000 */
[----:B------:R-:W-:Y:S02]  /*6860*/  LDSM.16.MT88.4 R116, [R197+0x3000] ;  /* 0x00300000c574783b */ /* 0x000fe40000004200 */
[----:B------:R-:W-:-:S02]  /*6870*/  FADD.FTZ R5, R68, R3 ;  /* 0x0000000344057221 */ /* 0x000fc40000010000 */
[----:B------:R-:W-:Y:S02]  /*6880*/  FFMA.FTZ R3, R120, c[0x0][0x2d0], -R0 ;  /* 0x0000b40078037a23 */ /* 0x000fe40000010800 */
[----:B------:R-:W-:Y:S02]  /*6890*/  FFMA.FTZ R68, R129, c[0x0][0x2d0], -R2 ;  /* 0x0000b40081447a23 */ /* 0x000fe40000010802 */
[----:B------:R2:W2:Y:S01]  /*68a0*/  MUFU.EX2 R100, R3 ;  /* 0x0000000300647308 */ /* 0x0004a20000000800 */
[----:B------:R-:W-:-:S07]  /*68b0*/  FFMA.FTZ R2, R149, c[0x0][0x2d0], -R0 ;  /* 0x0000b40095027a23 */ /* 0x000fce0000010800 */
[----:B------:R3:W-:Y:S01]  /*68c0*/  MUFU.EX2 R90, R2 ;  /* 0x00000002005a7308 */ /* 0x0007e20000000800 */
[----:B--2---:R-:W-:Y:S01]  /*68d0*/  FADD.FTZ R3, R21, R6 ;  /* 0x0000000615037221 */ /* 0x004fe20000010000 */
[----:B-----5:R-:W-:-:S06]  /*68e0*/  F2FP.BF16.PACK_AB R6, R91, R23 ;  /* 0x000000175b06723e */ /* 0x020fcc00000010ff */
[----:B------:R-:W-:Y:S01]  /*68f0*/  MUFU.EX2 R68, R68 ;  /* 0x0000004400447308 */ /* 0x000fe20000000800 */
[----:B------:R-:W-:Y:S02]  /*6900*/  FADD.FTZ R3, R20, R3 ;  /* 0x0000000314037221 */ /* 0x000fe40000010000 */
[----:B------:R-:W-:Y:S01]  /*6910*/  FADD.FTZ R20, R7, R5 ;  /* 0x0000000507147221 */ /* 0x000fe20000010000 */
[----:B------:R-:W-:Y:S01]  /*6920*/  F2FP.BF16.PACK_AB R5, R22, R7 ;  /* 0x000000071605723e */ /* 0x000fe200000010ff */
[----:B---3--:R-:W-:Y:S01]  /*6930*/  FFMA.FTZ R2, R148, c[0x0][0x2d0], -R0 ;  /* 0x0000b40094027a23 */ /* 0x008fe20000010800 */
[----:B------:R-:W-:Y:S01]  /*6940*/  F2FP.BF16.PACK_AB R7, R100, R101 ;  /* 0x000000656407723e */ /* 0x000fe200000010ff */
[----:B------:R-:W-:Y:S02]  /*6950*/  FADD.FTZ R3, R23, R3 ;  /* 0x0000000317037221 */ /* 0x000fe40000010000 */
[----:B------:R2:W-:Y:S04]  /*6960*/  MUFU.EX2 R93, R2 ;  /* 0x00000002005d7308 */ /* 0x0005e80000000800 */
[C---:B-1----:R-:W-:Y:S08]  /*6970*/  HMMA.16816.F32.BF16 R112, R4.reuse, R12, R112 ;  /* 0x0000000c0470723c */ /* 0x042ff00000041870 */
[----:B------:R-:W-:Y:S01]  /*6980*/  HMMA.16816.F32.BF16 R108, R4, R14, R108 ;  /* 0x0000000e046c723c */ /* 0x000fe2000004186c */
[----:B------:R-:W1:Y:S01]  /*6990*/  LDSM.16.MT88.4 R12, [R196+0x2000] ;  /* 0x00200000c40c783b */ /* 0x000e620000004200 */
[----:B--2---:R-:W-:-:S03]  /*69a0*/  FADD.FTZ R2, R22, R20 ;  /* 0x0000001416027221 */ /* 0x004fc60000010000 */
[----:B------:R-:W-:Y:S03]  /*69b0*/  LDSM.16.MT88.4 R20, [R195+0x2800] ;  /* 0x00280000c314783b */ /* 0x000fe60000004200 */
[----:B------:R-:W-:Y:S01]  /*69c0*/  HMMA.16816.F32.BF16 R120, R4, R8, R84 ;  /* 0x000000080478723c */ /* 0x000fe20000041854 */
[----:B------:R-:W-:-:S04]  /*69d0*/  FADD.FTZ R2, R101, R2 ;  /* 0x0000000265027221 */ /* 0x000fc80000010000 */
[----:B------:R-:W-:Y:S02]  /*69e0*/  FADD.FTZ R2, R100, R2 ;  /* 0x0000000264027221 */ /* 0x000fe40000010000 */
[----:B------:R-:W-:Y:S01]  /*69f0*/  LDSM.16.MT88.4 R100, [R198+0x3000] ;  /* 0x00300000c664783b */ /* 0x000fe20000004200 */
[C---:B------:R-:W-:Y:S03]  /*6a00*/  HMMA.16816.F32.BF16 R84, R4.reuse, R10, R76 ;  /* 0x0000000a0454723c */ /* 0x040fe6000004184c */
[----:B------:R-:W2:Y:S05]  /*6a10*/  LDSM.16.MT88.4 R8, [R198+0x2000] ;  /* 0x00200000c608783b */ /* 0x000eaa0000004200 */
        /* <DEDUP_REMOVED lines=12> */
[----:B------:R-:W-:-:S02]  /*6ae0*/  FFMA.FTZ R25, R145, c[0x0][0x2d0], -R0 ;  /* 0x0000b40091197a23 */ /* 0x000fc40000010800 */
[--C-:B------:R-:W-:Y:S02]  /*6af0*/  FFMA.FTZ R24, R144, c[0x0][0x2d0], -R0.reuse ;  /* 0x0000b40090187a23 */ /* 0x100fe40000010800 */
[--C-:B------:R-:W-:Y:S02]  /*6b00*/  FFMA.FTZ R26, R143, c[0x0][0x2d0], -R0.reuse ;  /* 0x0000b4008f1a7a23 */ /* 0x100fe40000010800 */
[--C-:B------:R-:W-:Y:S02]  /*6b10*/  FFMA.FTZ R27, R142, c[0x0][0x2d0], -R0.reuse ;  /* 0x0000b4008e1b7a23 */ /* 0x100fe40000010800 */
[----:B------:R-:W-:Y:S01]  /*6b20*/  MUFU.EX2 R24, R24 ;  /* 0x0000001800187308 */ /* 0x000fe20000000800 */
[C---:B-1----:R-:W-:Y:S07]  /*6b30*/  HMMA.16816.F32.BF16 R52, R4.reuse, R12, R52 ;  /* 0x0000000c0434723c */ /* 0x042fee0000041834 */
[----:B------:R-:W-:Y:S01]  /*6b40*/  MUFU.EX2 R26, R26 ;  /* 0x0000001a001a7308 */ /* 0x000fe20000000800 */
[C---:B------:R-:W-:Y:S01]  /*6b50*/  HMMA.16816.F32.BF16 R44, R4.reuse, R14, R44 ;  /* 0x0000000e042c723c */ /* 0x040fe2000004182c */
[----:B------:R-:W1:Y:S06]  /*6b60*/  LDSM.16.MT88.4 R12, [R196+0x2800] ;  /* 0x00280000c40c783b */ /* 0x000e6c0000004200 */
[----:B------:R-:W-:Y:S01]  /*6b70*/  MUFU.EX2 R27, R27 ;  /* 0x0000001b001b7308 */ /* 0x000fe20000000800 */
[C---:B--2---:R-:W-:Y:S08]  /*6b80*/  HMMA.16816.F32.BF16 R40, R4.reuse, R8, R36 ;  /* 0x000000080428723c */ /* 0x044ff00000041824 */
[----:B------:R-:W-:Y:S01]  /*6b90*/  HMMA.16816.F32.BF16 R28, R4, R10, R28 ;  /* 0x0000000a041c723c */ /* 0x000fe2000004181c */
[----:B------:R-:W2:Y:S01]  /*6ba0*/  MUFU.EX2 R7, R19 ;  /* 0x0000001300077308 */ /* 0x000ea20000000800 */
[----:B------:R-:W3:Y:S05]  /*6bb0*/  LDSM.16.MT88.4 R8, [R198+0x2800] ;  /* 0x00280000c608783b */ /* 0x000eea0000004200 */
[----:B------:R-:W-:-:S02]  /*6bc0*/  FFMA.FTZ R5, R147, c[0x0][0x2d0], -R0 ;  /* 0x0000b40093057a23 */ /* 0x000fc40000010800 */
[----:B------:R-:W-:Y:S01]  /*6bd0*/  FFMA.FTZ R4, R146, c[0x0][0x2d0], -R0 ;  /* 0x0000b40092047a23 */ /* 0x000fe20000010800 */
[----:B------:R5:W1:Y:S01]  /*6be0*/  MUFU.EX2 R6, R18 ;  /* 0x0000001200067308 */ /* 0x000a620000000800 */
[----:B------:R-:W-:-:S04]  /*6bf0*/  FADD.FTZ R0, R91, R3 ;  /* 0x000000035b007221 */ /* 0x000fc80000010000 */
[----:B--2---:R-:W-:-:S03]  /*6c00*/  FADD.FTZ R0, R7, R0 ;  /* 0x0000000007007221 */ /* 0x004fc60000010000 */
[----:B------:R2:W2:Y:S08]  /*6c10*/  MUFU.EX2 R91, R5 ;  /* 0x00000005005b7308 */ /* 0x0004b00000000800 */
[----:B------:R3:W3:Y:S01]  /*6c20*/  MUFU.EX2 R92, R4 ;  /* 0x00000004005c7308 */ /* 0x0006e20000000800 */
[----:B-----5:R-:W5:Y:S01]  /*6c30*/  LDSM.16.MT88.4 R16, [R197+0x2800] ;  /* 0x00280000c510783b */ /* 0x020f620000004200 */
[----:B-1----:R-:W-:-:S02]  /*6c40*/  FADD.FTZ R3, R6, R0 ;  /* 0x0000000006037221 */ /* 0x002fc40000010000 */
[----:B------:R-:W-:Y:S02]  /*6c50*/  FADD.FTZ R0, R90, R2 ;  /* 0x000000025a007221 */ /* 0x000fe40000010000 */
[----:B------:R-:W-:Y:S01]  /*6c60*/  FADD.FTZ R2, R94, R3 ;  /* 0x000000035e027221 */ /* 0x000fe20000010000 */
[C---:B--2---:R-:W-:Y:S01]  /*6c70*/  F2FP.BF16.PACK_AB R5, R93.reuse, R90 ;  /* 0x0000005a5d05723e */ /* 0x044fe200000010ff */
[----:B------:R-:W-:Y:S02]  /*6c80*/  FADD.FTZ R0, R93, R0 ;  /* 0x000000005d007221 */ /* 0x000fe40000010000 */
[----:B------:R-:W-:Y:S02]  /*6c90*/  FADD.FTZ R2, R95, R2 ;  /* 0x000000025f027221 */ /* 0x000fe40000010000 */
[----:B------:R-:W-:Y:S01]  /*6ca0*/  FADD.FTZ R0, R91, R0 ;  /* 0x000000005b007221 */ /* 0x000fe20000010000 */
[----:B---3--:R-:W-:-:S03]  /*6cb0*/  F2FP.BF16.PACK_AB R4, R6, R7 ;  /* 0x000000070604723e */ /* 0x008fc600000010ff */
[C---:B------:R-:W-:Y:S01]  /*6cc0*/  FADD.FTZ R0, R92.reuse, R0 ;  /* 0x000000005c007221 */ /* 0x040fe20000010000 */
[----:B------:R-:W-:Y:S02]  /*6cd0*/  F2FP.BF16.PACK_AB R6, R95, R94 ;  /* 0x0000005e5f06723e */ /* 0x000fe400000010ff */
[----:B------:R-:W-:Y:S02]  /*6ce0*/  F2FP.BF16.PACK_AB R7, R92, R91 ;  /* 0x0000005b5c07723e */ /* 0x000fe400000010ff */
[----:B------:R-:W-:Y:S05]  /*6cf0*/  LDSM.16.MT88.4 R92, [R195+0x6800] ;  /* 0x00680000c35c783b */ /* 0x000fea0000004200 */
[C---:B------:R-:W-:Y:S08]  /*6d00*/  HMMA.16816.F32.BF16 R128, R4.reuse, R20, R112 ;  /* 0x000000140480723c */ /* 0x040ff00000041870 */
[C---:B------:R-:W-:Y:S08]  /*6d10*/  HMMA.16816.F32.BF16 R112, R4.reuse, R12, R80 ;  /* 0x0000000c0470723c */ /* 0x040ff00000041850 */
[C---:B------:R-:W-:Y:S01]  /*6d20*/  HMMA.16816.F32.BF16 R80, R4.reuse, R14, R76 ;  /* 0x0000000e0450723c */ /* 0x040fe2000004184c */
[----:B------:R-:W1:Y:S04]  /*6d30*/  LDSM.16.MT88.4 R12, [R196+0x6000] ;  /* 0x00600000c40c783b */ /* 0x000e680000004200 */
[----:B------:R-:W-:Y:S03]  /*6d40*/  LDSM.16.MT88.4 R76, [R196+0x6800] ;  /* 0x00680000c44c783b */ /* 0x000fe60000004200 */
[C---:B------:R-:W-:Y:S08]  /*6d50*/  HMMA.16816.F32.BF16 R72, R4.reuse, R8, R72 ;  /* 0x000000080448723c */ /* 0x040ff00000041848 */
[C---:B------:R-:W-:Y:S01]  /*6d60*/  HMMA.16816.F32.BF16 R60, R4.reuse, R10, R60 ;  /* 0x0000000a043c723c */ /* 0x040fe2000004183c */
[----:B------:R-:W2:Y:S07]  /*6d70*/  LDSM.16.MT88.4 R8, [R198+0x6000] ;  /* 0x00600000c608783b */ /* 0x000eae0000004200 */
[C---:B------:R-:W-:Y:S01]  /*6d80*/  HMMA.16816.F32.BF16 R32, R4.reuse, R22, R108 ;  /* 0x000000160420723c */ /* 0x040fe2000004186c */
[----:B------:R-:W3:Y:S04]  /*6d90*/  LDSM.16.MT88.4 R20, [R195+0x6000] ;  /* 0x00600000c314783b */ /* 0x000ee80000004200 */
[----:B------:R-:W-:Y:S03]  /*6da0*/  LDSM.16.MT88.4 R108, [R196+0x3000] ;  /* 0x00300000c46c783b */ /* 0x000fe60000004200 */
[C---:B-----5:R-:W-:Y:S08]  /*6db0*/  HMMA.16816.F32.BF16 R120, R4.reuse, R16, R120 ;  /* 0x000000100478723c */ /* 0x060ff00000041878 */
[C---:B------:R-:W-:Y:S01]  /*6dc0*/  HMMA.16816.F32.BF16 R36, R4.reuse, R18, R84 ;  /* 0x000000120424723c */ /* 0x040fe20000041854 */
[----:B------:R-:W5:Y:S04]  /*6dd0*/  LDSM.16.MT88.4 R16, [R197+0x6000] ;  /* 0x00600000c510783b */ /* 0x000f680000004200 */
[----:B------:R-:W5:Y:S03]  /*6de0*/  LDSM.16.MT88.4 R84, [R197+0x6800] ;  /* 0x00680000c554783b */ /* 0x000f660000004200 */
[C---:B-1----:R-:W-:Y:S01]  /*6df0*/  HMMA.16816.F32.BF16 R52, R4.reuse, R12, R52 ;  /* 0x0000000c0434723c */ /* 0x042fe20000041834 */
[----:B------:R-:W1:Y:S07]  /*6e00*/  MUFU.EX2 R13, R71 ;  /* 0x00000047000d7308 */ /* 0x000e6e0000000800 */
[C---:B------:R-:W-:Y:S01]  /*6e10*/  HMMA.16816.F32.BF16 R44, R4.reuse, R14, R44 ;  /* 0x0000000e042c723c */ /* 0x040fe2000004182c */
[----:B------:R-:W4:Y:S07]  /*6e20*/  MUFU.EX2 R12, R25 ;  /* 0x00000019000c7308 */ /* 0x000f2e0000000800 */
[C---:B--2---:R-:W-:Y:S01]  /*6e30*/  HMMA.16816.F32.BF16 R40, R4.reuse, R8, R40 ;  /* 0x000000080428723c */ /* 0x044fe20000041828 */
[----:B------:R-:W2:Y:S06]  /*6e40*/  MUFU.EX2 R14, R89 ;  /* 0x00000059000e7308 */ /* 0x000eac0000000800 */
[----:B-1----:R-:W-:Y:S01]  /*6e50*/  FADD.FTZ R9, R13, R2 ;  /* 0x000000020d097221 */ /* 0x002fe20000010000 */
[----:B---3--:R-:W-:Y:S01]  /*6e60*/  HMMA.16816.F32.BF16 R96, R4, R20, R96 ;  /* 0x000000140460723c */ /* 0x008fe20000041860 */
[----:B------:R-:W-:-:S04]  /*6e70*/  @P3 IMAD.HI.U32 R2, R153, c[0x0][0x2c8], RZ ;  /* 0x0000b20099023a27 */ /* 0x000fc800078e00ff */
[----:B----4-:R-:W-:Y:S01]  /*6e80*/  FADD.FTZ R8, R12, R0 ;  /* 0x000000000c087221 */ /* 0x010fe20000010000 */
[----:B------:R-:W-:Y:S02]  /*6e90*/  MOV R0, R153 ;  /* 0x0000009900007202 */ /* 0x000fe40000000f00 */
[----:B------:R-:W-:Y:S01]  /*6ea0*/  @P3 SHF.R.U32.HI R0, RZ, c[0x0][0x2cc], R2 ;  /* 0x0000b300ff003a19 */ /* 0x000fe20000011602 */
[----:B------:R-:W-:Y:S01]  /*6eb0*/  HMMA.16816.F32.BF16 R20, R4, R22, R64 ;  /* 0x000000160414723c */ /* 0x000fe20000041840 */
[----:B------:R-:W-:Y:S02]  /*6ec0*/  MOV R2, RZ ;  /* 0x000000ff00027202 */ /* 0x000fe40000000f00 */
[----:B------:R-:W-:-:S04]  /*6ed0*/  IADD3 R3, R0, R151, -R152 ;  /* 0x0000009700037210 */ /* 0x000fc80007ffe898 */
[----:B------:R-:W-:Y:S01]  /*6ee0*/  F2FP.BF16.PACK_AB R64, R68, R13 ;  /* 0x0000000d4440723e */ /* 0x000fe200000010ff */
[C---:B-----5:R-:W-:Y:S01]  /*6ef0*/  HMMA.16816.F32.BF16 R56, R4.reuse, R16, R56 ;  /* 0x000000100438723c */ /* 0x060fe20000041838 */
[----:B------:R-:W-:Y:S01]  /*6f00*/  IMAD.HI R2, R3, -0x6db6db6d, R2 ;  /* 0x9249249303027827 */ /* 0x000fe200078e0202 */
[----:B------:R-:W-:Y:S02]  /*6f10*/  F2FP.BF16.PACK_AB R65, R24, R12 ;  /* 0x0000000c1841723e */ /* 0x000fe400000010ff */
[----:B--2---:R-:W-:Y:S02]  /*6f20*/  F2FP.BF16.PACK_AB R66, R238, R14 ;  /* 0x0000000eee42723e */ /* 0x004fe400000010ff */
[----:B------:R-:W-:Y:S02]  /*6f30*/  SHF.R.U32.HI R0, RZ, 0x1f, R2 ;  /* 0x0000001fff007819 */ /* 0x000fe40000011602 */
[----:B------:R-:W-:Y:S01]  /*6f40*/  HMMA.16816.F32.BF16 R48, R4, R18, R48 ;  /* 0x000000120430723c */ /* 0x000fe20000041830 */
[----:B------:R-:W-:-:S02]  /*6f50*/  F2FP.BF16.PACK_AB R67, R27, R26 ;  /* 0x0000001a1b43723e */ /* 0x000fc400000010ff */
[----:B------:R-:W-:Y:S01]  /*6f60*/  LEA.HI.SX32 R2, R2, R0, 0x1a ;  /* 0x0000000002027211 */ /* 0x000fe200078fd2ff */
[----:B------:R-:W-:-:S04]  /*6f70*/  FADD.FTZ R0, R68, R9 ;  /* 0x0000000944007221 */ /* 0x000fc80000010000 */
[----:B------:R-:W-:Y:S01]  /*6f80*/  HMMA.16816.F32.BF16 R28, R4, R10, R28 ;  /* 0x0000000a041c723c */ /* 0x000fe2000004181c */
[----:B------:R-:W1:Y:S01]  /*6f90*/  LDSM.16.MT88.4 R4, [R198+0x6800] ;  /* 0x00680000c604783b */ /* 0x000e620000004200 */
[----:B------:R-:W-:-:S04]  /*6fa0*/  FADD.FTZ R0, R14, R0 ;  /* 0x000000000e007221 */ /* 0x000fc80000010000 */
[----:B------:R-:W-:Y:S01]  /*6fb0*/  FADD.FTZ R238, R238, R0 ;  /* 0x00000000eeee7221 */ /* 0x000fe20000010000 */
[----:B------:R-:W-:Y:S01]  /*6fc0*/  IMNMX R10, R150, R2, !PT ;  /* 0x00000002960a7217 */ /* 0x000fe20007800200 */
[----:B------:R-:W-:Y:S01]  /*6fd0*/  FADD.FTZ R2, R24, R8 ;  /* 0x0000000818027221 */ /* 0x000fe20000010000 */
[----:B------:R-:W-:Y:S02]  /*6fe0*/  HMMA.16816.F32.BF16 R112, R64, R108, R112 ;  /* 0x0000006c4070723c */ /* 0x000fe40000041870 */
[----:B------:R-:W-:Y:S01]  /*6ff0*/  ISETP.GE.AND P0, PT, R166, R10, PT ;  /* 0x0000000aa600720c */ /* 0x000fe20003f06270 */
[----:B------:R2:W-:Y:S01]  /*7000*/  STL [R1+0x8], R10 ;  /* 0x0000080a01007387 */ /* 0x0005e20000100800 */
[----:B------:R-:W-:-:S04]  /*7010*/  FADD.FTZ R2, R26, R2 ;  /* 0x000000021a027221 */ /* 0x000fc80000010000 */
[----:B------:R-:W-:Y:S01]  /*7020*/  HMMA.16816.F32.BF16 R108, R64, R110, R80 ;  /* 0x0000006e406c723c */ /* 0x000fe20000041850 */
[----:B------:R-:W-:-:S07]  /*7030*/  FADD.FTZ R250, R27, R2 ;  /* 0x000000021bfa7221 */ /* 0x000fce0000010000 */
        /* <DEDUP_REMOVED lines=13> */
[----:B------:R-:W-:Y:S01]  /*7110*/  HMMA.16816.F32.BF16 R64, R64, R6, R28 ;  /* 0x000000064040723c */ /* 0x000fe2000004181c */
[----:B------:R-:W-:Y:S01]  /*7120*/  @!UPT UIADD3 URZ, URZ, URZ, URZ ;  /* 0x0000003f3f3ff290 */ /* 0x000fe2000fffe03f */
[----:B------:R-:W-:Y:S11]  /*7130*/  @!P0 BRA `(.L_x_1344) ;  /* 0x00003fc000008947 */ /* 0x000ff60003800000 */
[----:B--2---:R-:W-:Y:S02]  /*7140*/  MOV R72, R69 ;  /* 0x0000004500487202 */ /* 0x004fe40000000f00 */
[----:B------:R-:W-:-:S02]  /*7150*/  MOV R71, R70 ;  /* 0x0000004600477202 */ /* 0x000fc40000000f00 */
[----:B------:R-:W-:-:S07]  /*7160*/  MOV R224, R166 ;  /* 0x000000a600e07202 */ /* 0x000fce0000000f00 */
.L_x_1360:
[----:B------:R-:W2:Y:S01]  /*7170*/  LDL R0, [R1] ;  /* 0x0000000001007983 */ /* 0x000ea20000100800 */
        /* <DEDUP_REMOVED lines=21> */
[C---:B-1-34-:R-:W-:Y:S01]  /*72d0*/  IMAD.WIDE.U32 R2, R223.reuse, c[0x0][0x208], RZ ;  /* 0x00008200df027a25 */ /* 0x05afe200078e00ff */
[----:B------:R-:W-:Y:S01]  /*72e0*/  SHF.R.S32.HI R0, RZ, 0x1f, R223 ;  /* 0x0000001fff007819 */ /* 0x000fe200000114df */
[----:B------:R-:W2:Y:S04]  /*72f0*/  LDL.64 R6, [R1+0x28] ;  /* 0x0000280001067983 */ /* 0x000ea80000100a00 */
[----:B------:R-:W-:Y:S02]  /*7300*/  IMAD R0, R0, c[0x0][0x208], RZ ;  /* 0x0000820000007a24 */ /* 0x000fe400078e02ff */
[----:B------:R-:W3:Y:S02]  /*7310*/  LDL R5, [R1+0x34] ;  /* 0x0000340001057983 */ /* 0x000ee40000100800 */
[----:B------:R-:W-:Y:S05]  /*7320*/  IMAD R0, R223, c[0x0][0x20c], R0 ;  /* 0x00008300df007a24 */ /* 0x000fea00078e0200 */
[----:B------:R-:W-:Y:S02]  /*7330*/  IADD3 R3, R3, R0, RZ ;  /* 0x0000000003037210 */ /* 0x000fe40007ffe0ff */
[----:B------:R-:W-:Y:S03]  /*7340*/  SHF.R.S32.HI R0, RZ, 0x1f, R218 ;  /* 0x0000001fff007819 */ /* 0x000fe600000114da */
[----:B------:R-:W-:Y:S04]  /*7350*/  IMAD.WIDE.U32 R2, R218, c[0x0][0x218], R2 ;  /* 0x00008600da027a25 */ /* 0x000fe800078e0002 */
[----:B------:R-:W-:Y:S04]  /*7360*/  IMAD R4, R0, c[0x0][0x218], RZ ;  /* 0x0000860000047a24 */ /* 0x000fe800078e02ff */
[----:B------:R-:W-:Y:S01]  /*7370*/  IMAD R4, R218, c[0x0][0x21c], R4 ;  /* 0x00008700da047a24 */ /* 0x000fe200078e0204 */
[----:B--2---:R-:W-:Y:S04]  /*7380*/  IADD3 R0, P0, R6, R2, RZ ;  /* 0x0000000206007210 */ /* 0x004fe80007f1e0ff */
[----:B---3--:R-:W-:Y:S02]  /*7390*/  IADD3.X R2, R5, R3, R4, P0, !PT ;  /* 0x0000000305027210 */ /* 0x008fe400007fe404 */
[C---:B------:R-:W-:Y:S04]  /*73a0*/  LEA R6, P0, R0.reuse, c[0x0][0x1f8], 0x1 ;  /* 0x00007e0000067a11 */ /* 0x040fe800078008ff */
[----:B------:R-:W-:Y:S01]  /*73b0*/  LEA.HI.X R5, R0, c[0x0][0x1fc], R2, 0x1, P0 ;  /* 0x00007f0000057a11 */ /* 0x000fe200000f0c02 */
[----:B------:R-:W-:-:S06]  /*73c0*/  BRA.DIV ~URZ, `(.L_x_1347) ;  /* 0x0000cbc27f007947 */ /* 0x000fcc000b800000 */
[----:B------:R1:W2:Y:S02]  /*73d0*/  SHFL.IDX PT, R0, R5, RZ, 0x181f ;  /* 0x00181fff05007589 */ /* 0x0002a400000e0000 */
.L_x_1453:
[----:B------:R-:W-:-:S05]  /*73e0*/  BRA.DIV ~URZ, `(.L_x_1348) ;  /* 0x0000cc127f007947 */ /* 0x000fca000b800000 */
[----:B------:R-:W3:Y:S01]  /*73f0*/  SHFL.IDX PT, R2, R6, RZ, 0x181f ;  /* 0x00181fff06027589 */ /* 0x000ee200000e0000 */
[C---:B------:R-:W-:Y:S01]  /*7400*/  IMAD.SHL.U32 R15, R241.reuse, 0x2, RZ ;  /* 0x00000002f10f7824 */ /* 0x040fe200078e00ff */
[----:B------:R-:W-:Y:S01]  /*7410*/  ISETP.GE.AND P4, PT, R241, c[0x0][0x1d4], PT ;  /* 0x00007500f1007a0c */ /* 0x000fe20003f86270 */
[C---:B------:R-:W-:Y:S01]  /*7420*/  IMAD.SHL.U32 R14, R251.reuse, 0x2, RZ ;  /* 0x00000002fb0e7824 */ /* 0x040fe200078e00ff */
[----:B------:R-:W-:Y:S01]  /*7430*/  SHFL.IDX PT, R7, R6, 0x2, 0x181f ;  /* 0x00581f0006077f89 */ /* 0x000fe200000e0000 */
[----:B------:R-:W-:Y:S02]  /*7440*/  ISETP.GE.AND P0, PT, R251, c[0x0][0x1d4], PT ;  /* 0x00007500fb007a0c */ /* 0x000fe40003f06270 */
[----:B------:R-:W-:Y:S02]  /*7450*/  SEL R4, RZ, 0x10, P4 ;  /* 0x00000010ff047807 */ /* 0x000fe40002000000 */
[-C--:B---3--:R-:W-:Y:S05]  /*7460*/  IADD3 R12, P5, R2, R15.reuse, RZ ;  /* 0x0000000f020c7210 */ /* 0x088fea0007fbe0ff */
[--C-:B--2---:R-:W-:Y:S01]  /*7470*/  IMAD.X R13, R0, 0x1, R220.reuse, P5 ;  /* 0x00000001000d7824 */ /* 0x104fe200028e06dc */
[-C--:B------:R-:W-:Y:S04]  /*7480*/  IADD3 R2, P5, R2, R14.reuse, RZ ;  /* 0x0000000e02027210 */ /* 0x080fe80007fbe0ff */
[----:B------:R-:W-:Y:S01]  /*7490*/  @!PT LDS RZ, [RZ] ;  /* 0x00000000fffff984 */ /* 0x000fe20000000800 */
[----:B------:R2:W-:Y:S01]  /*74a0*/  LDGSTS.E.BYPASS.LTC128B.128 [R219+0x100], [R12.64], !P4 ;  /* 0x001000000cdb7fae */ /* 0x0005e2000e101d46 */
[--C-:B------:R-:W-:Y:S03]  /*74b0*/  IMAD.X R3, R0, 0x1, R221.reuse, P5 ;  /* 0x0000000100037824 */ /* 0x100fe600028e06dd */
[----:B------:R-:W-:Y:S04]  /*74c0*/  SHFL.IDX PT, R0, R5, 0x1, 0x181f ;  /* 0x00381f0005007f89 */ /* 0x000fe800000e0000 */
[----:B------:R3:W-:Y:S04]  /*74d0*/  LDGSTS.E.BYPASS.LTC128B.128 [R219+0x3900], [R2.64], !P0 ;  /* 0x0390000002db7fae */ /* 0x0007e8000c101d46 */
[----:B---3--:R-:W2:Y:S02]  /*74e0*/  SHFL.IDX PT, R2, R6, 0x1, 0x181f ;  /* 0x00381f0006027f89 */ /* 0x008ea400000e0000 */
[----:B--2---:R-:W-:Y:S05]  /*74f0*/  IADD3 R12, P5, R2, R15, RZ ;  /* 0x0000000f020c7210 */ /* 0x004fea0007fbe0ff */
[----:B------:R-:W-:Y:S01]  /*7500*/  IMAD.X R13, R0, 0x1, R220, P5 ;  /* 0x00000001000d7824 */ /* 0x000fe200028e06dc */
[----:B------:R-:W-:Y:S04]  /*7510*/  IADD3 R2, P5, R2, R14, RZ ;  /* 0x0000000e02027210 */ /* 0x000fe80007fbe0ff */
[----:B------:R2:W-:Y:S01]  /*7520*/  LDGSTS.E.BYPASS.LTC128B.128 [R219+0x1100], [R12.64], !P4 ;  /* 0x011000000cdb7fae */ /* 0x0005e2000e101d46 */
[----:B------:R-:W-:Y:S01]  /*7530*/  IMAD.X R3, R0, 0x1, R221, P5 ;  /* 0x0000000100037824 */ /* 0x000fe200028e06dd */
[----:B------:R-:W-:Y:S04]  /*7540*/  SEL R0, RZ, 0x10, P0 ;  /* 0x00000010ff007807 */ /* 0x000fe80000000000 */
[----:B------:R3:W-:Y:S04]  /*7550*/  LDGSTS.E.BYPASS.LTC128B.128 [R219+0x4900], [R2.64], !P0 ;  /* 0x0490000002db7fae */ /* 0x0007e8000c101d46 */
[----:B--2---:R3:W2:Y:S02]  /*7560*/  SHFL.IDX PT, R12, R5, 0x2, 0x181f ;  /* 0x00581f00050c7f89 */ /* 0x0046a400000e0000 */
.L_x_1454:
[C---:B---3--:R-:W-:Y:S01]  /*7570*/  IADD3 R2, -R4.reuse, 0x10, RZ ;  /* 0x0000001004027810 */ /* 0x048fe20007ffe1ff */
[----:B------:R-:W-:Y:S01]  /*7580*/  IMAD.SHL.U32 R3, R241, 0x2, RZ ;  /* 0x00000002f1037824 */ /* 0x000fe200078e00ff */
[----:B------:R-:W-:Y:S01]  /*7590*/  ISETP.NE.U32.AND P5, PT, R4, RZ, PT ;  /* 0x000000ff0400720c */ /* 0x000fe20003fa5070 */
[----:B------:R-:W-:Y:S01]  /*75a0*/  IMAD.SHL.U32 R14, R251, 0x2, RZ ;  /* 0x00000002fb0e7824 */ /* 0x000fe200078e00ff */
[----:B------:R-:W-:Y:S01]  /*75b0*/  LOP3.LUT R2, R2, 0xf, RZ, 0xc0, !PT ;  /* 0x0000000f02027812 */ /* 0x000fe200078ec0ff */
[----:B------:R-:W3:Y:S03]  /*75c0*/  S2R R13, SR_TID.X ;  /* 0x00000000000d7919 */ /* 0x000ee60000002100 */
[-C--:B------:R-:W-:Y:S04]  /*75d0*/  IADD3 R2, P4, P0, R2, R7.reuse, R3 ;  /* 0x0000000702027210 */ /* 0x080fe8000789e003 */
[-C--:B--2---:R-:W-:Y:S05]  /*75e0*/  IADD3.X R3, RZ, R12.reuse, R220, P4, P0 ;  /* 0x0000000cff037210 */ /* 0x084fea00027e04dc */
        /* <DEDUP_REMOVED lines=8> */
[----:B------:R-:W-:Y:S02]  /*7670*/  IADD3.X R3, RZ, R12, R221, P4, P0 ;  /* 0x0000000cff037210 */ /* 0x000fe400027e04dd */
[----:B---3--:R-:W-:Y:S03]  /*7680*/  ISETP.GT.AND P0, PT, R13, 0x7f, PT ;  /* 0x0000007f0d00780c */ /* 0x008fe60003f04270 */
[----:B------:R2:W-:Y:S10]  /*7690*/  LDGSTS.E.BYPASS.LTC128B.128.ZFILL [R219+0x5900], [R2.64], P5 ;  /* 0x0590000002db7fae */ /* 0x0005f4000a941d46 */
[----:B------:R-:W-:-:S05]  /*76a0*/  @P0 BRA `(.L_x_1346) ;  /* 0x0000014000000947 */ /* 0x000fca0003800000 */
[----:B------:R-:W-:-:S05]  /*76b0*/  BRA.DIV ~URZ, `(.L_x_1349) ;  /* 0x0000cd127f007947 */ /* 0x000fca000b800000 */
[----:B-1----:R-:W1:Y:S04]  /*76c0*/  SHFL.IDX PT, R5, R5, 0x3, 0x181f ;  /* 0x00781f0005057f89 */ /* 0x002e6800000e0000 */
[----:B------:R-:W3:Y:S02]  /*76d0*/  SHFL.IDX PT, R6, R6, 0x3, 0x181f ;  /* 0x00781f0006067f89 */ /* 0x000ee400000e0000 */
.L_x_1455:
[C---:B--2---:R-:W-:Y:S01]  /*76e0*/  IADD3 R2, -R4.reuse, 0x10, RZ ;  /* 0x0000001004027810 */ /* 0x044fe20007ffe1ff */
[----:B------:R-:W-:Y:S01]  /*76f0*/  IMAD.SHL.U32 R3, R241, 0x2, RZ ;  /* 0x00000002f1037824 */ /* 0x000fe200078e00ff */
[----:B------:R-:W-:Y:S01]  /*7700*/  ISETP.NE.U32.AND P0, PT, R4, RZ, PT ;  /* 0x000000ff0400720c */ /* 0x000fe20003f05070 */
[----:B------:R-:W-:Y:S01]  /*7710*/  IMAD.SHL.U32 R7, R251, 0x2, RZ ;  /* 0x00000002fb077824 */ /* 0x000fe200078e00ff */
[----:B------:R-:W-:Y:S04]  /*7720*/  LOP3.LUT R2, R2, 0xf, RZ, 0xc0, !PT ;  /* 0x0000000f02027812 */ /* 0x000fe800078ec0ff */
[-C--:B---3--:R-:W-:Y:S04]  /*7730*/  IADD3 R2, P5, P4, R2, R6.reuse, R3 ;  /* 0x0000000602027210 */ /* 0x088fe80007cbe003 */
[-C--:B-1----:R-:W-:Y:S05]  /*7740*/  IADD3.X R3, RZ, R5.reuse, R220, P5, P4 ;  /* 0x00000005ff037210 */ /* 0x082fea0002fe84dc */
        /* <DEDUP_REMOVED lines=10> */
.L_x_1346:
[----:B-1-34-:R-:W-:Y:S05]  /*77f0*/  BSYNC B0 ;  /* 0x0000000000007941 */ /* 0x01afea0003800000 */
.L_x_1345:
[----:B------:R-:W0:Y:S01]  /*7800*/  LDGDEPBAR ;  /* 0x00000000000079af */ /* 0x000e220000000000 */
[----:B------:R-:W-:Y:S01]  /*7810*/  WARPSYNC 0xffffffff ;  /* 0xffffffff00007948 */ /* 0x000fe20003800000 */
[C---:B------:R-:W-:Y:S01]  /*7820*/  HMMA.16816.F32.BF16 R4, R132.reuse, R8, RZ ;  /* 0x000000088404723c */ /* 0x040fe200000418ff */
[----:B------:R-:W-:Y:S05]  /*7830*/  BSSY B0, `(.L_x_1350) ;  /* 0x0000106000007945 */ /* 0x000fea0003800000 */
[----:B------:R-:W3:Y:S02]  /*7840*/  LDL R0, [R1] ;  /* 0x0000000001007983 */ /* 0x000ee40000100800 */
        /* <DEDUP_REMOVED lines=30> */
[----:B------:R-:W2:Y:S07]  /*7a30*/  LDSM.16.M88.4 R160, [R194+0x2800] ;  /* 0x00280000c2a0783b */ /* 0x000eae0000000200 */
[C---:B------:R-:W-:Y:S08]  /*7a40*/  HMMA.16816.F32.BF16 R52, R136.reuse, R164, R52 ;  /* 0x000000a48834723c */ /* 0x040ff00000041834 */
[----:B------:R-:W-:Y:S08]  /*7a50*/  HMMA.16816.F32.BF16 R56, R136, R166, R56 ;  /* 0x000000a68838723c */ /* 0x000ff00000041838 */
[C---:B-1----:R-:W-:Y:S08]  /*7a60*/  HMMA.16816.F32.BF16 R4, R168.reuse, R140, R4 ;  /* 0x0000008ca804723c */ /* 0x042ff00000041804 */
[C---:B------:R-:W-:Y:S01]  /*7a70*/  HMMA.16816.F32.BF16 R8, R168.reuse, R142, R8 ;  /* 0x0000008ea808723c */ /* 0x040fe20000041808 */
[----:B------:R-:W1:Y:S07]  /*7a80*/  LDSM.16.M88.4 R140, [R194+0x3000] ;  /* 0x00300000c28c783b */ /* 0x000e6e0000000200 */
[C---:B----4-:R-:W-:Y:S08]  /*7a90*/  HMMA.16816.F32.BF16 R12, R168.reuse, R144, R12 ;  /* 0x00000090a80c723c */ /* 0x050ff0000004180c */
[C---:B------:R-:W-:Y:S01]  /*7aa0*/  HMMA.16816.F32.BF16 R16, R168.reuse, R146, R16 ;  /* 0x00000092a810723c */ /* 0x040fe20000041810 */
[----:B------:R-:W4:Y:S07]  /*7ab0*/  LDSM.16.M88.4 R144, [R193] ;  /* 0x00000000c190783b */ /* 0x000f2e0000000200 */
[C---:B-----5:R-:W-:Y:S08]  /*7ac0*/  HMMA.16816.F32.BF16 R20, R168.reuse, R148, R20 ;  /* 0x00000094a814723c */ /* 0x060ff00000041814 */
[C---:B------:R-:W-:Y:S01]  /*7ad0*/  HMMA.16816.F32.BF16 R24, R168.reuse, R150, R24 ;  /* 0x00000096a818723c */ /* 0x040fe20000041818 */
[----:B------:R-:W5:Y:S07]  /*7ae0*/  LDSM.16.M88.4 R148, [R193+0x800] ;  /* 0x00080000c194783b */ /* 0x000f6e0000000200 */
[C---:B--2---:R-:W-:Y:S08]  /*7af0*/  HMMA.16816.F32.BF16 R28, R168.reuse, R152, R28 ;  /* 0x00000098a81c723c */ /* 0x044ff0000004181c */
[C---:B------:R-:W-:Y:S01]  /*7b00*/  HMMA.16816.F32.BF16 R32, R168.reuse, R154, R32 ;  /* 0x0000009aa820723c */ /* 0x040fe20000041820 */
[----:B------:R-:W2:Y:S07]  /*7b10*/  LDSM.16.M88.4 R152, [R193+0x1000] ;  /* 0x00100000c198783b */ /* 0x000eae0000000200 */
[C---:B------:R-:W-:Y:S08]  /*7b20*/  HMMA.16816.F32.BF16 R36, R168.reuse, R156, R36 ;  /* 0x0000009ca824723c */ /* 0x040ff00000041824 */
[C---:B------:R-:W-:Y:S01]  /*7b30*/  HMMA.16816.F32.BF16 R40, R168.reuse, R158, R40 ;  /* 0x0000009ea828723c */ /* 0x040fe20000041828 */
[----:B------:R-:W2:Y:S07]  /*7b40*/  LDSM.16.M88.4 R156, [R193+0x1800] ;  /* 0x00180000c19c783b */ /* 0x000eae0000000200 */
[C---:B------:R-:W-:Y:S03]  /*7b50*/  HMMA.16816.F32.BF16 R44, R168.reuse, R160, R44 ;  /* 0x000000a0a82c723c */ /* 0x040fe6000004182c */
[----:B---3--:R-:W-:Y:S05]  /*7b60*/  ISETP.GT.AND P0, PT, R224, R0, PT ;  /* 0x00000000e000720c */ /* 0x008fea0003f04270 */
[C---:B------:R-:W-:Y:S01]  /*7b70*/  HMMA.16816.F32.BF16 R48, R168.reuse, R162, R48 ;  /* 0x000000a2a830723c */ /* 0x040fe20000041830 */
[----:B------:R-:W3:Y:S07]  /*7b80*/  LDSM.16.M88.4 R160, [R193+0x2000] ;  /* 0x00200000c1a0783b */ /* 0x000eee0000000200 */
[C---:B-1----:R-:W-:Y:S08]  /*7b90*/  HMMA.16816.F32.BF16 R52, R168.reuse, R140, R52 ;  /* 0x0000008ca834723c */ /* 0x042ff00000041834 */
[----:B------:R-:W-:Y:S01]  /*7ba0*/  HMMA.16816.F32.BF16 R56, R168, R142, R56 ;  /* 0x0000008ea838723c */ /* 0x000fe20000041838 */
[----:B------:R-:W1:Y:S07]  /*7bb0*/  LDSM.16.M88.4 R140, [R193+0x2800] ;  /* 0x00280000c18c783b */ /* 0x000e6e0000000200 */
[C---:B----4-:R-:W-:Y:S08]  /*7bc0*/  HMMA.16816.F32.BF16 R4, R172.reuse, R144, R4 ;  /* 0x00000090ac04723c */ /* 0x050ff00000041804 */
[C---:B------:R-:W-:Y:S01]  /*7bd0*/  HMMA.16816.F32.BF16 R8, R172.reuse, R146, R8 ;  /* 0x00000092ac08723c */ /* 0x040fe20000041808 */
[----:B------:R-:W4:Y:S07]  /*7be0*/  LDSM.16.M88.4 R144, [R193+0x3000] ;  /* 0x00300000c190783b */ /* 0x000f2e0000000200 */
        /* <DEDUP_REMOVED lines=9> */
[C---:B---3--:R-:W-:Y:S08]  /*7c80*/  HMMA.16816.F32.BF16 R36, R172.reuse, R160, R36 ;  /* 0x000000a0ac24723c */ /* 0x048ff00000041824 */
[C---:B------:R-:W-:Y:S01]  /*7c90*/  HMMA.16816.F32.BF16 R40, R172.reuse, R162, R40 ;  /* 0x000000a2ac28723c */ /* 0x040fe20000041828 */
[----:B------:R-:W3:Y:S07]  /*7ca0*/  LDSM.16.M88.4 R160, [R192+0x5000] ;  /* 0x00500000c0a0783b */ /* 0x000eee0000000200 */
[C---:B-1----:R-:W-:Y:S08]  /*7cb0*/  HMMA.16816.F32.BF16 R44, R172.reuse, R140, R44 ;  /* 0x0000008cac2c723c */ /* 0x042ff0000004182c */
[C---:B------:R-:W-:Y:S01]  /*7cc0*/  HMMA.16816.F32.BF16 R48, R172.reuse, R142, R48 ;  /* 0x0000008eac30723c */ /* 0x040fe20000041830 */
[----:B------:R-:W1:Y:S07]  /*7cd0*/  LDSM.16.M88.4 R140, [R192+0x5800] ;  /* 0x00580000c08c783b */ /* 0x000e6e0000000200 */
[C---:B----4-:R-:W-:Y:S08]  /*7ce0*/  HMMA.16816.F32.BF16 R52, R172.reuse, R144, R52 ;  /* 0x00000090ac34723c */ /* 0x050ff00000041834 */
[----:B------:R-:W-:Y:S01]  /*7cf0*/  HMMA.16816.F32.BF16 R56, R172, R146, R56 ;  /* 0x00000092ac38723c */ /* 0x000fe20000041838 */
[----:B------:R-:W4:Y:S07]  /*7d00*/  LDSM.16.M88.4 R144, [R192+0x6000] ;  /* 0x00600000c090783b */ /* 0x000f2e0000000200 */
[C---:B-----5:R-:W-:Y:S08]  /*7d10*/  HMMA.16816.F32.BF16 R4, R176.reuse, R148, R4 ;  /* 0x00000094b004723c */ /* 0x060ff00000041804 */
[C---:B------:R-:W-:Y:S01]  /*7d20*/  HMMA.16816.F32.BF16 R8, R176.reuse, R150, R8 ;  /* 0x00000096b008723c */ /* 0x040fe20000041808 */
[----:B------:R-:W5:Y:S07]  /*7d30*/  LDSM.16.M88.4 R148, [R192+0x6800] ;  /* 0x00680000c094783b */ /* 0x000f6e0000000200 */
[C---:B--2---:R-:W-:Y:S08]  /*7d40*/  HMMA.16816.F32.BF16 R12, R176.reuse, R152, R12 ;  /* 0x00000098b00c723c */ /* 0x044ff0000004180c */
[C---:B------:R-:W-:Y:S01]  /*7d50*/  HMMA.16816.F32.BF16 R16, R176.reuse, R154, R16 ;  /* 0x0000009ab010723c */ /* 0x040fe20000041810 */
[----:B------:R-:W2:Y:S07]  /*7d60*/  LDSM.16.M88.4 R152, [R207] ;  /* 0x00000000cf98783b */ /* 0x000eae0000000200 */
[C---:B------:R-:W-:Y:S08]  /*7d70*/  HMMA.16816.F32.BF16 R20, R176.reuse, R156, R20 ;  /* 0x0000009cb014723c */ /* 0x040ff00000041814 */
[C---:B------:R-:W-:Y:S01]  /*7d80*/  HMMA.16816.F32.BF16 R24, R176.reuse, R158, R24 ;  /* 0x0000009eb018723c */ /* 0x040fe20000041818 */
[----:B------:R-:W2:Y:S07]  /*7d90*/  LDSM.16.M88.4 R156, [R201] ;  /* 0x00000000c99c783b */ /* 0x000eae0000000200 */
[C---:B---3--:R-:W-:Y:S08]  /*7da0*/  HMMA.16816.F32.BF16 R28, R176.reuse, R160, R28 ;  /* 0x000000a0b01c723c */ /* 0x048ff0000004181c */
[C---:B------:R-:W-:Y:S01]  /*7db0*/  HMMA.16816.F32.BF16 R32, R176.reuse, R162, R32 ;  /* 0x000000a2b020723c */ /* 0x040fe20000041820 */
[----:B------:R-:W3:Y:S07]  /*7dc0*/  LDSM.16.M88.4 R160, [R202] ;  /* 0x00000000caa0783b */ /* 0x000eee0000000200 */
[C---:B-1----:R-:W-:Y:S08]  /*7dd0*/  HMMA.16816.F32.BF16 R36, R176.reuse, R140, R36 ;  /* 0x0000008cb024723c */ /* 0x042ff00000041824 */
[C---:B------:R-:W-:Y:S01]  /*7de0*/  HMMA.16816.F32.BF16 R40, R176.reuse, R142, R40 ;  /* 0x0000008eb028723c */ /* 0x040fe20000041828 */
[----:B------:R-:W1:Y:S07]  /*7df0*/  LDSM.16.M88.4 R140, [R203] ;  /* 0x00000000cb8c783b */ /* 0x000e6e0000000200 */
[C---:B----4-:R-:W-:Y:S08]  /*7e00*/  HMMA.16816.F32.BF16 R44, R176.reuse, R144, R44 ;  /* 0x00000090b02c723c */ /* 0x050ff0000004182c */
[C---:B------:R-:W-:Y:S01]  /*7e10*/  HMMA.16816.F32.BF16 R48, R176.reuse, R146, R48 ;  /* 0x00000092b030723c */ /* 0x040fe20000041830 */
[----:B------:R-:W4:Y:S07]  /*7e20*/  LDSM.16.M88.4 R144, [R204] ;  /* 0x00000000cc90783b */ /* 0x000f2e0000000200 */
[C---:B-----5:R-:W-:Y:S08]  /*7e30*/  HMMA.16816.F32.BF16 R52, R176.reuse, R148, R52 ;  /* 0x00000094b034723c */ /* 0x060ff00000041834 */
[----:B------:R-:W-:Y:S01]  /*7e40*/  HMMA.16816.F32.BF16 R56, R176, R150, R56 ;  /* 0x00000096b038723c */ /* 0x000fe20000041838 */
[----:B------:R-:W5:Y:S07]  /*7e50*/  LDSM.16.M88.4 R148, [R205] ;  /* 0x00000000cd94783b */ /* 0x000f6e0000000200 */
[C---:B--2---:R-:W-:Y:S08]  /*7e60*/  HMMA.16816.F32.BF16 R4, R180.reuse, R152, R4 ;  /* 0x00000098b404723c */ /* 0x044ff00000041804 */
[C---:B------:R-:W-:Y:S01]  /*7e70*/  HMMA.16816.F32.BF16 R8, R180.reuse, R154, R8 ;  /* 0x0000009ab408723c */ /* 0x040fe20000041808 */
[----:B------:R-:W2:Y:S07]  /*7e80*/  LDSM.16.M88.4 R152, [R206] ;  /* 0x00000000ce98783b */ /* 0x000eae0000000200 */
        /* <DEDUP_REMOVED lines=16> */
[----:B------:R-:W-:Y:S01]  /*7f90*/  HMMA.16816.F32.BF16 R56, R180, R154, R56 ;  /* 0x0000009ab438723c */ /* 0x000fe20000041838 */
        /* <DEDUP_REMOVED lines=20> */
[----:B------:R-:W-:Y:S01]  /*80e0*/  HMMA.16816.F32.BF16 R56, R184, R158, R56 ;  /* 0x0000009eb838723c */ /* 0x000fe20000041838 */
[----:B------:R-:W2:Y:S07]  /*80f0*/  LDSM.16.M88.4 R156, [R193+0x6000] ;  /* 0x00600000c19c783b */ /* 0x000eae0000000200 */
[C---:B---3--:R-:W-:Y:S08]  /*8100*/  HMMA.16816.F32.BF16 R4, R188.reuse, R160, R4 ;  /* 0x000000a0bc04723c */ /* 0x048ff00000041804 */
[C---:B------:R-:W-:Y:S01]  /*8110*/  HMMA.16816.F32.BF16 R8, R188.reuse, R162, R8 ;  /* 0x000000a2bc08723c */ /* 0x040fe20000041808 */
[----:B------:R-:W3:Y:S01]  /*8120*/  LDSM.16.M88.4 R160, [R193+0x6800] ;  /* 0x00680000c1a0783b */ /* 0x000ee20000000200 */
[----:B------:R-:W-:Y:S06]  /*8130*/  DEPBAR.LE SB0, 0x0 ;  /* 0x000080000000791a */ /* 0x000fec0000000000 */
[C---:B-1----:R-:W-:Y:S01]  /*8140*/  HMMA.16816.F32.BF16 R12, R188.reuse, R140, R12 ;  /* 0x0000008cbc0c723c */ /* 0x042fe2000004180c */
[----:B------:R-:W-:Y:S07]  /*8150*/  BAR.SYNC.DEFER_BLOCKING 0x0 ;  /* 0x0000000000007b1d */ /* 0x000fee0000010000 */
[C---:B------:R-:W-:Y:S08]  /*8160*/  HMMA.16816.F32.BF16 R16, R188.reuse, R142, R16 ;  /* 0x0000008ebc10723c */ /* 0x040ff00000041810 */
[C---:B----4-:R-:W-:Y:S08]  /*8170*/  HMMA.16816.F32.BF16 R20, R188.reuse, R144, R20 ;  /* 0x00000090bc14723c */ /* 0x050ff00000041814 */
[C---:B------:R-:W-:Y:S08]  /*8180*/  HMMA.16816.F32.BF16 R24, R188.reuse, R146, R24 ;  /* 0x00000092bc18723c */ /* 0x040ff00000041818 */
[C---:B-----5:R-:W-:Y:S08]  /*8190*/  HMMA.16816.F32.BF16 R28, R188.reuse, R148, R28 ;  /* 0x00000094bc1c723c */ /* 0x060ff0000004181c */
        /* <DEDUP_REMOVED lines=8> */
[----:B------:R-:W-:-:S11]  /*8220*/  @!P0 BRA `(.L_x_1351) ;  /* 0x0000066000008947 */ /* 0x000fd60003800000 */
[----:B------:R-:W2:Y:S01]  /*8230*/  LDL R2, [R1+0xc] ;  /* 0x00000c0001027983 */ /* 0x000ea20000100800 */
[----:B------:R-:W-:Y:S03]  /*8240*/  MOV R218, RZ ;  /* 0x000000ff00da7202 */ /* 0x000fe60000000f00 */
[----:B------:R-:W3:Y:S04]  /*8250*/  LDL R0, [R1+0x4] ;  /* 0x0000040001007983 */ /* 0x000ee80000100800 */
[----:B------:R-:W4:Y:S04]  /*8260*/  LDL.64 R226, [R1+0x20] ;  /* 0x0000200001e27983 */ /* 0x000f280000100a00 */
[----:B------:R-:W5:Y:S04]  /*8270*/  LDL R70, [R1+0x30] ;  /* 0x0000300001467983 */ /* 0x000f680000100800 */
[----:B------:R-:W4:Y:S04]  /*8280*/  LDL.64 R74, [R1+0x18] ;  /* 0x00001800014a7983 */ /* 0x000f280000100a00 */
[----:B------:R-:W5:Y:S01]  /*8290*/  LDL R69, [R1+0x10] ;  /* 0x0000100001457983 */ /* 0x000f620000100800 */
[----:B--2---:R-:W-:Y:S05]  /*82a0*/  IMAD R2, R224, 0x70, R2 ;  /* 0x00000070e0027824 */ /* 0x004fea00078e0202 */
[----:B---3--:R-:W-:Y:S05]  /*82b0*/  IADD3 R2, R2, -0x70, R0 ;  /* 0xffffff9002027810 */ /* 0x008fea0007ffe000 */
[----:B------:R-:W-:Y:S04]  /*82c0*/  @P2 IMAD.HI.U32 R3, R2, c[0x0][0x2bc], RZ ;  /* 0x0000af0002032a27 */ /* 0x000fe800078e00ff */
[----:B------:R-:W-:Y:S01]  /*82d0*/  IMAD.MOV.U32 R0, RZ, RZ, R2 ;  /* 0x000000ffff007224 */ /* 0x000fe200078e0002 */
[----:B------:R-:W-:Y:S04]  /*82e0*/  @P2 SHF.R.U32.HI R0, RZ, c[0x0][0x2c0], R3 ;  /* 0x0000b000ff002a19 */ /* 0x000fe80000011603 */
[C---:B----4-:R-:W-:Y:S01]  /*82f0*/  @!P1 IADD3 R3, P0, R0.reuse, R226, RZ ;  /* 0x000000e200039210 */ /* 0x050fe20007f1e0ff */
[----:B------:R-:W-:Y:S03]  /*8300*/  IMAD.MOV R68, RZ, RZ, -R0 ;  /* 0x000000ffff447224 */ /* 0x000fe600078e0a00 */
[----:B-----5:R-:W-:Y:S01]  /*8310*/  @!P1 LEA.HI.X.SX32 R0, R0, R70, 0x1, P0 ;  /* 0x0000004600009211 */ /* 0x020fe200000f0eff */
        /* <DEDUP_REMOVED lines=19> */
.L_x_1456:
[----:B------:R-:W-:-:S05]  /*8450*/  BRA.DIV ~URZ, `(.L_x_1353) ;  /* 0x0000c0b27f007947 */ /* 0x000fca000b800000 */
[----:B------:R3:W4:Y:S02]  /*8460*/  SHFL.IDX PT, R2, R68, RZ, 0x181f ;  /* 0x00181fff44027589 */ /* 0x00072400000e0000 */
.L_x_1457:
[----:B------:R-:W-:Y:S01]  /*8470*/  ISETP.GE.AND P5, PT, R222, 0x1, PT ;  /* 0x00000001de00780c */ /* 0x000fe20003fa6270 */
[----:B------:R-:W-:Y:S02]  /*8480*/  IMAD.SHL.U32 R70, R241, 0x2, RZ ;  /* 0x00000002f1467824 */ /* 0x000fe400078e00ff */
[----:B------:R-:W-:Y:S10]  /*8490*/  IMAD.SHL.U32 R3, R251, 0x2, RZ ;  /* 0x00000002fb037824 */ /* 0x000ff400078e00ff */
[----:B------:R-:W-:Y:S02]  /*84a0*/  @P5 ISETP.GE.AND P4, PT, R241, c[0x0][0x1d4], PT ;  /* 0x00007500f1005a0c */ /* 0x000fe40003f86270 */
[C---:B----4-:R-:W-:Y:S02]  /*84b0*/  @P5 IADD3 R74, P6, R2.reuse, R70, RZ ;  /* 0x00000046024a5210 */ /* 0x050fe40007fde0ff */
[----:B------:R-:W-:Y:S03]  /*84c0*/  @P5 ISETP.GE.AND P0, PT, R251, c[0x0][0x1d4], PT ;  /* 0x00007500fb005a0c */ /* 0x000fe60003f06270 */
[C---:B--2---:R-:W-:Y:S01]  /*84d0*/  @P5 IMAD.X R75, R69.reuse, 0x1, R220, P6 ;  /* 0x00000001454b5824 */ /* 0x044fe200030e06dc */
[----:B------:R-:W-:Y:S05]  /*84e0*/  @P5 IADD3 R2, P6, R2, R3, RZ ;  /* 0x0000000302025210 */ /* 0x000fea0007fde0ff */
[----:B------:R-:W-:Y:S01]  /*84f0*/  @!PT LDS RZ, [RZ] ;  /* 0x00000000fffff984 */ /* 0x000fe20000000800 */
[----:B------:R-:W-:Y:S01]  /*8500*/  @!PT LDS RZ, [RZ] ;  /* 0x00000000fffff984 */ /* 0x000fe20000000800 */
[----:B------:R-:W-:Y:S01]  /*8510*/  @!PT LDS RZ, [RZ] ;  /* 0x00000000fffff984 */ /* 0x000fe20000000800 */
[----:B------:R2:W-:Y:S01]  /*8520*/  @P5 LDGSTS.E.BYPASS.LTC128B.128 [R219+0x8100], [R74.64], !P4 ;  /* 0x081000004adb5fae */ /* 0x0005e2000e101d46 */
[----:B------:R-:W-:Y:S05]  /*8530*/  @P5 IMAD.X R3, R69, 0x1, R221, P6 ;  /* 0x0000000145035824 */ /* 0x000fea00030e06dd */
[----:B------:R2:W-:Y:S01]  /*8540*/  @P5 LDGSTS.E.BYPASS.LTC128B.128 [R219+0xb900], [R2.64], !P0 ;  /* 0x0b90000002db5fae */ /* 0x0005e2000c101d46 */
[----:B------:R-:W-:-:S05]  /*8550*/  BRA.DIV ~URZ, `(.L_x_1354) ;  /* 0x0000c0227f007947 */ /* 0x000fca000b800000 */
[----:B------:R4:W1:Y:S04]  /*8560*/  SHFL.IDX PT, R69, R0, 0x1, 0x181f ;  /* 0x00381f0000457f89 */ /* 0x00086800000e0000 */
[----:B--2---:R4:W2:Y:S02]  /*8570*/  SHFL.IDX PT, R2, R68, 0x1, 0x181f ;  /* 0x00381f0044027f89 */ /* 0x0048a400000e0000 */
.L_x_1458:
[----:B------:R-:W-:Y:S01]  /*8580*/  ISETP.GE.AND P5, PT, R222, 0x21, PT ;  /* 0x00000021de00780c */ /* 0x000fe20003fa6270 */
[----:B------:R-:W-:Y:S02]  /*8590*/  IMAD.SHL.U32 R70, R241, 0x2, RZ ;  /* 0x00000002f1467824 */ /* 0x000fe400078e00ff */
[----:B------:R-:W-:Y:S10]  /*85a0*/  IMAD.SHL.U32 R3, R251, 0x2, RZ ;  /* 0x00000002fb037824 */ /* 0x000ff400078e00ff */
[----:B------:R-:W-:Y:S02]  /*85b0*/  @P5 ISETP.GE.AND P4, PT, R241, c[0x0][0x1d4], PT ;  /* 0x00007500f1005a0c */ /* 0x000fe40003f86270 */
[C---:B--2---:R-:W-:Y:S02]  /*85c0*/  @P5 IADD3 R74, P6, R2.reuse, R70, RZ ;  /* 0x00000046024a5210 */ /* 0x044fe40007fde0ff */
[----:B------:R-:W-:Y:S03]  /*85d0*/  @P5 ISETP.GE.AND P0, PT, R251, c[0x0][0x1d4], PT ;  /* 0x00007500fb005a0c */ /* 0x000fe60003f06270 */
[C---:B-1----:R-:W-:Y:S01]  /*85e0*/  @P5 IMAD.X R75, R69.reuse, 0x1, R220, P6 ;  /* 0x00000001454b5824 */ /* 0x042fe200030e06dc */
        /* <DEDUP_REMOVED lines=8> */
[----:B------:R2:W1:Y:S02]  /*8670*/  SHFL.IDX PT, R69, R0, 0x2, 0x181f ;  /* 0x00581f0000457f89 */ /* 0x00046400000e0000 */
.L_x_1459:
[----:B------:R-:W-:-:S05]  /*8680*/  BRA.DIV ~URZ, `(.L_x_1356) ;  /* 0x0000c0327f007947 */ /* 0x000fca000b800000 */
[----:B-1----:R1:W2:Y:S02]  /*8690*/  SHFL.IDX PT, R2, R68, 0x2, 0x181f ;  /* 0x00581f0044027f89 */ /* 0x0022a400000e0000 */
.L_x_1460:
[----:B------:R-:W-:Y:S01]  /*86a0*/  ISETP.GE.AND P5, PT, R222, 0x41, PT ;  /* 0x00000041de00780c */ /* 0x000fe20003fa6270 */
[----:B------:R-:W-:Y:S02]  /*86b0*/  IMAD.SHL.U32 R70, R241, 0x2, RZ ;  /* 0x00000002f1467824 */ /* 0x000fe400078e00ff */
[----:B------:R-:W-:Y:S10]  /*86c0*/  IMAD.SHL.U32 R3, R251, 0x2, RZ ;  /* 0x00000002fb037824 */ /* 0x000ff400078e00ff */
[----:B------:R-:W-:Y:S02]  /*86d0*/  @P5 ISETP.GE.AND P4, PT, R241, c[0x0][0x1d4], PT ;  /* 0x00007500f1005a0c */ /* 0x000fe40003f86270 */
[C---:B--2---:R-:W-:Y:S02]  /*86e0*/  @P5 IADD3 R74, P6, R2.reuse, R70, RZ ;  /* 0x00000046024a5210 */ /* 0x044fe40007fde0ff */
[----:B------:R-:W-:Y:S03]  /*86f0*/  @P5 ISETP.GE.AND P0, PT, R251, c[0x0][0x1d4], PT ;  /* 0x00007500fb005a0c */ /* 0x000fe60003f06270 */
[C---:B------:R-:W-:Y:S01]  /*8700*/  @P5 IMAD.X R75, R69.reuse, 0x1, R220, P6 ;  /* 0x00000001454b5824 */ /* 0x040fe200030e06dc */
        /* <DEDUP_REMOVED lines=8> */
[----:B------:R1:W2:Y:S04]  /*8790*/  SHFL.IDX PT, R70, R0, 0x3, 0x181f ;  /* 0x00781f0000467f89 */ /* 0x0002a800000e0000 */
[----:B----4-:R1:W4:Y:S02]  /*87a0*/  SHFL.IDX PT, R0, R68, 0x3, 0x181f ;  /* 0x00781f0044007f89 */ /* 0x01032400000e0000 */
.L_x_1461:
[----:B------:R-:W-:Y:S01]  /*87b0*/  ISETP.GE.AND P5, PT, R222, 0x61, PT ;  /* 0x00000061de00780c */ /* 0x000fe20003fa6270 */
[----:B--2---:R-:W-:Y:S02]  /*87c0*/  IMAD.SHL.U32 R3, R241, 0x2, RZ ;  /* 0x00000002f1037824 */ /* 0x004fe400078e00ff */
[----:B------:R-:W-:Y:S10]  /*87d0*/  IMAD.SHL.U32 R2, R251, 0x2, RZ ;  /* 0x00000002fb027824 */ /* 0x000ff400078e00ff */
[----:B------:R-:W-:Y:S02]  /*87e0*/  @P5 ISETP.GE.AND P4, PT, R241, c[0x0][0x1d4], PT ;  /* 0x00007500f1005a0c */ /* 0x000fe40003f86270 */
[----:B-1-34-:R-:W-:Y:S02]  /*87f0*/  @P5 IADD3 R68, P6, R0, R3, RZ ;  /* 0x0000000300445210 */ /* 0x01afe40007fde0ff */
[----:B------:R-:W-:Y:S03]  /*8800*/  @P5 ISETP.GE.AND P0, PT, R251, c[0x0][0x1d4], PT ;  /* 0x00007500fb005a0c */ /* 0x000fe60003f06270 */
[----:B------:R-:W-:Y:S01]  /*8810*/  @P5 IMAD.X R69, R70, 0x1, R220, P6 ;  /* 0x0000000146455824 */ /* 0x000fe200030e06dc */
[----:B------:R-:W-:Y:S05]  /*8820*/  @P5 IADD3 R2, P6, R0, R2, RZ ;  /* 0x0000000200025210 */ /* 0x000fea0007fde0ff */
[----:B------:R-:W-:Y:S01]  /*8830*/  @!PT LDS RZ, [RZ] ;  /* 0x00000000fffff984 */ /* 0x000fe20000000800 */
[----:B------:R-:W-:Y:S01]  /*8840*/  @!PT LDS RZ, [RZ] ;  /* 0x00000000fffff984 */ /* 0x000fe20000000800 */
[----:B------:R-:W-:Y:S01]  /*8850*/  @!PT LDS RZ, [RZ] ;  /* 0x00000000fffff984 */ /* 0x000fe20000000800 */
[----:B------:R1:W-:Y:S01]  /*8860*/  @P5 LDGSTS.E.BYPASS.LTC128B.128 [R219+0xb100], [R68.64], !P4 ;  /* 0x0b10000044db5fae */ /* 0x0003e2000e101d46 */
[----:B------:R-:W-:Y:S05]  /*8870*/  @P5 IMAD.X R3, R70, 0x1, R221, P6 ;  /* 0x0000000146035824 */ /* 0x000fea00030e06dd */
[----:B------:R1:W-:Y:S02]  /*8880*/  @P5 LDGSTS.E.BYPASS.LTC128B.128 [R219+0xe900], [R2.64], !P0 ;  /* 0x0e90000002db5fae */ /* 0x0003e4000c101d46 */
.L_x_1351:
[----:B------:R-:W-:Y:S05]  /*8890*/  BSYNC B0 ;  /* 0x0000000000007941 */ /* 0x000fea0003800000 */
.L_x_1350:
[----:B-1----:R-:W2:Y:S04]  /*88a0*/  LDL R68, [R1+0x40] ;  /* 0x0000400001447983 */ /* 0x002ea80000100800 */
[----:B------:R-:W2:Y:S04]  /*88b0*/  LDL R0, [R1+0x58] ;  /* 0x0000580001007983 */ /* 0x000ea80000100800 */
[----:B------:R-:W3:Y:S04]  /*88c0*/  LDL R69, [R1+0x44] ;  /* 0x0000440001457983 */ /* 0x000ee80000100800 */
[----:B------:R-:W4:Y:S04]  /*88d0*/  LDL R3, [R1+0x3c] ;  /* 0x00003c0001037983 */ /* 0x000f280000100800 */
[----:B------:R-:W4:Y:S04]  /*88e0*/  LDL R2, [R1+0x38] ;  /* 0x0000380001027983 */ /* 0x000f280000100800 */
[----:B------:R-:W0:Y:S01]  /*88f0*/  LDGDEPBAR ;  /* 0x00000000000079af */ /* 0x000e220000000000 */
[----:B--2---:R-:W-:Y:S05]  /*8900*/  IADD3 R68, R0, R68, RZ ;  /* 0x0000004400447210 */ /* 0x004fea0007ffe0ff */
[----:B------:R-:W-:Y:S05]  /*8910*/  @P3 IMAD.HI.U32 R0, R68, c[0x0][0x2c8], RZ ;  /* 0x0000b20044003a27 */ /* 0x000fea00078e00ff */
[----:B------:R-:W-:Y:S01]  /*8920*/  @P3 SHF.R.U32.HI R68, RZ, c[0x0][0x2cc], R0 ;  /* 0x0000b300ff443a19 */ /* 0x000fe20000011600 */
[----:B------:R-:W-:Y:S05]  /*8930*/  IMAD R0, R224, -0x70, RZ ;  /* 0xffffff90e0007824 */ /* 0x000fea00078e02ff */
[----:B---3--:R-:W-:Y:S04]  /*8940*/  IADD3 R0, -R69, 0x1, R0 ;  /* 0x0000000145007810 */ /* 0x008fe80007ffe100 */
[----:B----4-:R-:W-:Y:S01]  /*8950*/  IADD3 R69, -R2, R0, R3 ;  /* 0x0000000002457210 */ /* 0x010fe20007ffe103 */
[----:B------:R-:W-:-:S05]  /*8960*/  BRA.DIV ~URZ, `(.L_x_1358) ;  /* 0x0000be927f007947 */ /* 0x000fca000b800000 */
[----:B------:R1:W2:Y:S02]  /*8970*/  SHFL.IDX PT, R0, R68, RZ, 0x1c1f ;  /* 0x001c1fff44007589 */ /* 0x0002a400000e0000 */
.L_x_1462:
        /* <DEDUP_REMOVED lines=177> */
[----:B-12---:R-:W-:Y:S06]  /*9490*/  FMNMX.FTZ R68, R0, R2, !PT ;  /* 0x0000000200447209 */ /* 0x006fec0007810000 */
[----:B------:R1:W2:Y:S02]  /*94a0*/  SHFL.BFLY PT, R0, R68, 0x1, 0x1f ;  /* 0x0c201f0044007f89 */ /* 0x0002a400000e0000 */
.L_x_1463:
[C---:B------:R-:W-:Y:S01]  /*94b0*/  FSETP.NEU.FTZ.AND P0, PT, R70.reuse, -INF , PT ;  /* 0xff8000004600780b */ /* 0x040fe20003f1d000 */
[----:B------:R-:W-:Y:S01]  /*94c0*/  FMUL.FTZ R2, R70, c[0x0][0x2d0] ;  /* 0x0000b40046027a20 */ /* 0x000fe20000410000 */
        /* <DEDUP_REMOVED lines=34> */
[----:B--2---:R-:W-:Y:S01]  /*96f0*/  F2FP.BF16.PACK_AB R140, R4, R30 ;  /* 0x0000001e048c723e */ /* 0x004fe200000010ff */
[--C-:B------:R-:W-:Y:S02]  /*9700*/  FFMA.FTZ R15, R157, c[0x0][0x2d0], -R2.reuse ;  /* 0x0000b4009d0f7a23 */ /* 0x100fe40000010802 */
[--C-:B------:R-:W-:Y:S02]  /*9710*/  FFMA.FTZ R157, R150, c[0x0][0x2d0], -R2.reuse ;  /* 0x0000b400969d7a23 */ /* 0x100fe40000010802 */
[--C-:B------:R-:W-:Y:S02]  /*9720*/  FFMA.FTZ R71, R154, c[0x0][0x2d0], -R2.reuse ;  /* 0x0000b4009a477a23 */ /* 0x100fe40000010802 */
[----:B------:R-:W-:Y:S01]  /*9730*/  FFMA.FTZ R154, R149, c[0x0][0x2d0], -R2 ;  /* 0x0000b400959a7a23 */ /* 0x000fe20000010802 */
[----:B------:R-:W-:Y:S01]  /*9740*/  MUFU.EX2 R15, R15 ;  /* 0x0000000f000f7308 */ /* 0x000fe20000000800 */
[C---:B------:R-:W-:Y:S02]  /*9750*/  FFMA.FTZ R2, R0.reuse, R238, R30 ;  /* 0x000000ee00027223 */ /* 0x040fe4000001001e */
[----:B------:R-:W-:Y:S02]  /*9760*/  FMUL.FTZ R40, R0, R92 ;  /* 0x0000005c00287220 */ /* 0x000fe40000410000 */
[----:B------:R-:W-:Y:S01]  /*9770*/  FADD.FTZ R11, R4, R2 ;  /* 0x00000002040b7221 */ /* 0x000fe20000010000 */
[C---:B------:R-:W-:Y:S01]  /*9780*/  FSEL R2, R3.reuse, RZ, P0 ;  /* 0x000000ff03027208 */ /* 0x040fe20000000000 */
[----:B------:R-:W-:Y:S02]  /*9790*/  FMUL.FTZ R4, R3, c[0x0][0x2d0] ;  /* 0x0000b40003047a20 */ /* 0x000fe40000410000 */
[----:B------:R-:W-:Y:S01]  /*97a0*/  FMUL.FTZ R44, R0, R88 ;  /* 0x00000058002c7220 */ /* 0x000fe20000410000 */
[----:B------:R2:W3:Y:S01]  /*97b0*/  MUFU.EX2 R30, R10 ;  /* 0x0000000a001e7308 */ /* 0x0004e20000000800 */
[----:B------:R-:W-:Y:S01]  /*97c0*/  FADD.FTZ R2, -R2, R72 ;  /* 0x0000004802027221 */ /* 0x000fe20000010100 */
[----:B------:R-:W-:Y:S01]  /*97d0*/  FSEL R4, R4, RZ, P0 ;  /* 0x000000ff04047208 */ /* 0x000fe20000000000 */
[----:B------:R-:W4:Y:S01]  /*97e0*/  LDSM.16.MT88.4 R72, [R195] ;  /* 0x00000000c348783b */ /* 0x000f220000004200 */
[----:B------:R-:W-:Y:S02]  /*97f0*/  FMUL.FTZ R49, R0, R85 ;  /* 0x0000005500317220 */ /* 0x000fe40000410000 */
[----:B------:R-:W-:Y:S02]  /*9800*/  FMUL.FTZ R2, R2, c[0x0][0x2d0] ;  /* 0x0000b40002027a20 */ /* 0x000fe40000410000 */
[--C-:B------:R-:W-:Y:S02]  /*9810*/  FFMA.FTZ R9, R29, c[0x0][0x2d0], -R4.reuse ;  /* 0x0000b4001d097a23 */ /* 0x100fe40000010804 */
[--C-:B------:R-:W-:Y:S01]  /*9820*/  FFMA.FTZ R243, R7, c[0x0][0x2d0], -R4.reuse ;  /* 0x0000b40007f37a23 */ /* 0x100fe20000010804 */
[----:B------:R-:W-:Y:S01]  /*9830*/  MUFU.EX2 R71, R71 ;  /* 0x0000004700477308 */ /* 0x000fe20000000800 */
[--C-:B-1----:R-:W-:Y:S02]  /*9840*/  FFMA.FTZ R68, R45, c[0x0][0x2d0], -R4.reuse ;  /* 0x0000b4002d447a23 */ /* 0x102fe40000010804 */
[--C-:B------:R-:W-:Y:S02]  /*9850*/  FFMA.FTZ R69, R41, c[0x0][0x2d0], -R4.reuse ;  /* 0x0000b40029457a23 */ /* 0x100fe40000010804 */
[--C-:B------:R-:W-:Y:S02]  /*9860*/  FFMA.FTZ R225, R20, c[0x0][0x2d0], -R4.reuse ;  /* 0x0000b40014e17a23 */ /* 0x100fe40000010804 */
[----:B------:R-:W-:Y:S02]  /*9870*/  FMUL.FTZ R20, R0, R112 ;  /* 0x0000007000147220 */ /* 0x000fe40000410000 */
[--C-:B------:R-:W-:Y:S01]  /*9880*/  FFMA.FTZ R246, R6, c[0x0][0x2d0], -R4.reuse ;  /* 0x0000b40006f67a23 */ /* 0x100fe20000010804 */
[----:B------:R-:W1:Y:S01]  /*9890*/  MUFU.EX2 R2, R2 ;  /* 0x0000000200027308 */ /* 0x000e620000000800 */
[--C-:B------:R-:W-:Y:S02]  /*98a0*/  FFMA.FTZ R146, R37, c[0x0][0x2d0], -R4.reuse ;  /* 0x0000b40025927a23 */ /* 0x100fe40000010804 */
[--C-:B--2---:R-:W-:Y:S01]  /*98b0*/  FFMA.FTZ R10, R48, c[0x0][0x2d0], -R4.reuse ;  /* 0x0000b400300a7a23 */ /* 0x104fe20000010804 */
        /* <DEDUP_REMOVED lines=13> */
[----:B-1----:R-:W-:Y:S02]  /*9990*/  FMUL.FTZ R31, R2, R107 ;  /* 0x0000006b021f7220 */ /* 0x002fe40000410000 */
        /* <DEDUP_REMOVED lines=10> */
[--C-:B------:R-:W-:Y:S01]  /*9a40*/  FFMA.FTZ R238, R12, c[0x0][0x2d0], -R4.reuse ;  /* 0x0000b4000cee7a23 */ /* 0x100fe20000010804 */
[----:B--2---:R-:W-:Y:S01]  /*9a50*/  F2FP.BF16.PACK_AB R141, R6, R7 ;  /* 0x00000007068d723e */ /* 0x004fe200000010ff */
[----:B------:R-:W-:Y:S02]  /*9a60*/  FFMA.FTZ R249, R5, c[0x0][0x2d0], -R4 ;  /* 0x0000b40005f97a23 */ /* 0x000fe40000010804 */
[----:B------:R-:W-:Y:S02]  /*9a70*/  FADD.FTZ R4, R30, R11 ;  /* 0x0000000b1e047221 */ /* 0x000fe40000010000 */
[C---:B------:R-:W-:Y:S01]  /*9a80*/  FFMA.FTZ R5, R2.reuse, R250, R7 ;  /* 0x000000fa02057223 */ /* 0x040fe20000010007 */
[----:B------:R-:W2:Y:S01]  /*9a90*/  MUFU.EX2 R68, R156 ;  /* 0x0000009c00447308 */ /* 0x000ea20000000800 */
[----:B------:R-:W-:Y:S02]  /*9aa0*/  FMUL.FTZ R7, R2, R131 ;  /* 0x0000008302077220 */ /* 0x000fe40000410000 */
[----:B------:R-:W-:Y:S02]  /*9ab0*/  FADD.FTZ R250, R6, R5 ;  /* 0x0000000506fa7221 */ /* 0x000fe40000010000 */
[----:B------:R-:W-:Y:S02]  /*9ac0*/  FMUL.FTZ R5, R0, R129 ;  /* 0x0000008100057220 */ /* 0x000fe40000410000 */
[----:B------:R-:W-:Y:S02]  /*9ad0*/  FMUL.FTZ R6, R2, R130 ;  /* 0x0000008202067220 */ /* 0x000fe40000410000 */
[----:B------:R-:W-:Y:S01]  /*9ae0*/  FADD.FTZ R144, R15, R4 ;  /* 0x000000040f907221 */ /* 0x000fe20000010000 */
[----:B------:R-:W-:Y:S01]  /*9af0*/  MUFU.EX2 R156, R152 ;  /* 0x00000098009c7308 */ /* 0x000fe20000000800 */
[C---:B------:R-:W-:Y:S02]  /*9b00*/  FMUL.FTZ R4, R0.reuse, R128 ;  /* 0x0000008000047220 */ /* 0x040fe40000410000 */
[----:B------:R-:W-:Y:S01]  /*9b10*/  FMUL.FTZ R8, R0, R124 ;  /* 0x0000007c00087220 */ /* 0x000fe20000410000 */
[----:B-1----:R-:W-:Y:S01]  /*9b20*/  F2FP.BF16.PACK_AB R143, R112, R107 ;  /* 0x0000006b708f723e */ /* 0x002fe200000010ff */
[----:B------:R-:W-:Y:S02]  /*9b30*/  FMUL.FTZ R9, R0, R125 ;  /* 0x0000007d00097220 */ /* 0x000fe40000410000 */
[C---:B------:R-:W-:Y:S02]  /*9b40*/  FMUL.FTZ R10, R2.reuse, R126 ;  /* 0x0000007e020a7220 */ /* 0x040fe40000410000 */
[----:B------:R-:W-:Y:S01]  /*9b50*/  FMUL.FTZ R11, R2, R127 ;  /* 0x0000007f020b7220 */ /* 0x000fe20000410000 */
[----:B------:R-:W-:Y:S01]  /*9b60*/  MUFU.EX2 R152, R163 ;  /* 0x000000a300987308 */ /* 0x000fe20000000800 */
[C---:B----4-:R-:W-:Y:S01]  /*9b70*/  HMMA.16816.F32.BF16 R4, R140.reuse, R72, R4 ;  /* 0x000000488c04723c */ /* 0x050fe20000041804 */
[----:B------:R-:W-:Y:S04]  /*9b80*/  LDSM.16.MT88.4 R124, [R195+0x3000] ;  /* 0x00300000c37c783b */ /* 0x000fe80000004200 */
[C---:B------:R-:W-:Y:S02]  /*9b90*/  FMUL.FTZ R16, R0.reuse, R116 ;  /* 0x0000007400107220 */ /* 0x040fe40000410000 */
[C---:B------:R-:W-:Y:S01]  /*9ba0*/  FMUL.FTZ R17, R0.reuse, R117 ;  /* 0x0000007500117220 */ /* 0x040fe20000410000 */
[C---:B------:R-:W-:Y:S01]  /*9bb0*/  HMMA.16816.F32.BF16 R8, R140.reuse, R74, R8 ;  /* 0x0000004a8c08723c */ /* 0x040fe20000041808 */
[----:B------:R-:W1:Y:S01]  /*9bc0*/  LDSM.16.MT88.4 R72, [R197] ;  /* 0x00000000c548783b */ /* 0x000e620000004200 */
[----:B------:R-:W-:Y:S02]  /*9bd0*/  MUFU.EX2 R69, R153 ;  /* 0x0000009900457308 */ /* 0x000fe40000000800 */
[C---:B------:R-:W-:Y:S02]  /*9be0*/  FMUL.FTZ R12, R0.reuse, R120 ;  /* 0x00000078000c7220 */ /* 0x040fe40000410000 */
[----:B------:R-:W-:Y:S02]  /*9bf0*/  FMUL.FTZ R13, R0, R121 ;  /* 0x00000079000d7220 */ /* 0x000fe40000410000 */
[C---:B------:R-:W-:Y:S04]  /*9c00*/  FMUL.FTZ R14, R2.reuse, R122 ;  /* 0x0000007a020e7220 */ /* 0x040fe80000410000 */
[C---:B------:R-:W-:Y:S01]  /*9c10*/  FMUL.FTZ R15, R2.reuse, R123 ;  /* 0x0000007b020f7220 */ /* 0x040fe20000410000 */
        /* <DEDUP_REMOVED lines=10> */
[C---:B------:R-:W-:Y:S02]  /*9cc0*/  FMUL.FTZ R32, R0.reuse, R100 ;  /* 0x0000006400207220 */ /* 0x040fe40000410000 */
[----:B------:R-:W-:Y:S02]  /*9cd0*/  FMUL.FTZ R33, R0, R101 ;  /* 0x0000006500217220 */ /* 0x000fe40000410000 */
[C---:B------:R-:W-:Y:S02]  /*9ce0*/  FMUL.FTZ R34, R2.reuse, R102 ;  /* 0x0000006602227220 */ /* 0x040fe40000410000 */
[----:B------:R-:W-:Y:S01]  /*9cf0*/  FMUL.FTZ R35, R2, R103 ;  /* 0x0000006702237220 */ /* 0x000fe20000410000 */
[----:B------:R-:W-:Y:S01]  /*9d00*/  MUFU.EX2 R252, R148 ;  /* 0x0000009400fc7308 */ /* 0x000fe20000000800 */
[----:B------:R-:W-:Y:S01]  /*9d10*/  LDSM.16.MT88.4 R100, [R198+0x3000] ;  /* 0x00300000c664783b */ /* 0x000fe20000004200 */
[C---:B------:R-:W-:Y:S02]  /*9d20*/  FMUL.FTZ R36, R0.reuse, R96 ;  /* 0x0000006000247220 */ /* 0x040fe40000410000 */
[----:B------:R-:W-:Y:S01]  /*9d30*/  FMUL.FTZ R37, R0, R97 ;  /* 0x0000006100257220 */ /* 0x000fe20000410000 */
[C---:B-1----:R-:W-:Y:S03]  /*9d40*/  HMMA.16816.F32.BF16 R12, R140.reuse, R72, R12 ;  /* 0x000000488c0c723c */ /* 0x042fe6000004180c */
[C---:B------:R-:W-:Y:S02]  /*9d50*/  FMUL.FTZ R38, R2.reuse, R98 ;  /* 0x0000006202267220 */ /* 0x040fe40000410000 */
[----:B------:R-:W-:Y:S01]  /*9d60*/  MUFU.EX2 R148, R228 ;  /* 0x000000e400947308 */ /* 0x000fe20000000800 */
[----:B------:R-:W-:Y:S02]  /*9d70*/  FMUL.FTZ R39, R2, R99 ;  /* 0x0000006302277220 */ /* 0x000fe40000410000 */
[----:B------:R-:W-:Y:S01]  /*9d80*/  LDSM.16.MT88.4 R96, [R197+0x6000] ;  /* 0x00600000c560783b */ /* 0x000fe20000004200 */
[C---:B------:R-:W-:Y:S03]  /*9d90*/  HMMA.16816.F32.BF16 R16, R140.reuse, R74, R16 ;  /* 0x0000004a8c10723c */ /* 0x040fe60000041810 */
[----:B------:R-:W-:Y:S02]  /*9da0*/  FMUL.FTZ R21, R0, R113 ;  /* 0x0000007100157220 */ /* 0x000fe40000410000 */
[C---:B------:R-:W-:Y:S02]  /*9db0*/  FMUL.FTZ R22, R2.reuse, R114 ;  /* 0x0000007202167220 */ /* 0x040fe40000410000 */
[----:B------:R-:W1:Y:S01]  /*9dc0*/  LDSM.16.MT88.4 R72, [R196] ;  /* 0x00000000c448783b */ /* 0x000e620000004200 */
[----:B------:R-:W-:Y:S04]  /*9dd0*/  FMUL.FTZ R23, R2, R115 ;  /* 0x0000007302177220 */ /* 0x000fe80000410000 */
[----:B------:R-:W-:Y:S02]  /*9de0*/  FMUL.FTZ R41, R0, R93 ;  /* 0x0000005d00297220 */ /* 0x000fe40000410000 */
[C---:B------:R-:W-:Y:S02]  /*9df0*/  FMUL.FTZ R42, R2.reuse, R94 ;  /* 0x0000005e022a7220 */ /* 0x040fe40000410000 */
[----:B------:R-:W-:Y:S02]  /*9e00*/  FMUL.FTZ R43, R2, R95 ;  /* 0x0000005f022b7220 */ /* 0x000fe40000410000 */
[----:B------:R-:W-:Y:S01]  /*9e10*/  LDSM.16.MT88.4 R92, [R197+0x2000] ;  /* 0x00200000c55c783b */ /* 0x000fe20000004200 */
[----:B------:R-:W-:Y:S02]  /*9e20*/  FMUL.FTZ R45, R0, R89 ;  /* 0x00000059002d7220 */ /* 0x000fe40000410000 */
[C---:B------:R-:W-:Y:S02]  /*9e30*/  FMUL.FTZ R46, R2.reuse, R90 ;  /* 0x0000005a022e7220 */ /* 0x040fe40000410000 */
[----:B------:R-:W-:Y:S02]  /*9e40*/  FMUL.FTZ R47, R2, R91 ;  /* 0x0000005b022f7220 */ /* 0x000fe40000410000 */
[----:B------:R-:W-:Y:S01]  /*9e50*/  FMUL.FTZ R48, R0, R84 ;  /* 0x0000005400307220 */ /* 0x000fe20000410000 */
[----:B------:R-:W-:Y:S01]  /*9e60*/  LDSM.16.MT88.4 R88, [R197+0x1800] ;  /* 0x00180000c558783b */ /* 0x000fe20000004200 */
[C---:B------:R-:W-:Y:S02]  /*9e70*/  FMUL.FTZ R50, R2.reuse, R86 ;  /* 0x0000005602327220 */ /* 0x040fe40000410000 */
[----:B------:R-:W-:Y:S02]  /*9e80*/  FMUL.FTZ R51, R2, R87 ;  /* 0x0000005702337220 */ /* 0x000fe40000410000 */
[C---:B------:R-:W-:Y:S02]  /*9e90*/  FMUL.FTZ R52, R0.reuse, R80 ;  /* 0x0000005000347220 */ /* 0x040fe40000410000 */
        /* <DEDUP_REMOVED lines=8> */
[----:B------:R-:W-:Y:S01]  /*9f20*/  FMUL.FTZ R59, R2, R79 ;  /* 0x0000004f023b7220 */ /* 0x000fe20000410000 */
[C---:B-1----:R-:W-:Y:S04]  /*9f30*/  HMMA.16816.F32.BF16 R20, R140.reuse, R72, R20 ;  /* 0x000000488c14723c */ /* 0x042fe80000041814 */
[----:B------:R-:W-:Y:S01]  /*9f40*/  LDSM.16.MT88.4 R76, [R195+0x800] ;  /* 0x00080000c34c783b */ /* 0x000fe20000004200 */
[C---:B------:R-:W-:Y:S02]  /*9f50*/  FMUL.FTZ R28, R0.reuse, R104 ;  /* 0x00000068001c7220 */ /* 0x040fe40000410000 */
[----:B------:R-:W-:Y:S01]  /*9f60*/  FMUL.FTZ R29, R0, R105 ;  /* 0x00000069001d7220 */ /* 0x000fe20000410000 */
[----:B------:R-:W-:Y:S01]  /*9f70*/  MUFU.EX2 R104, R245 ;  /* 0x000000f500687308 */ /* 0x000fe20000000800 */
[C---:B------:R-:W-:Y:S03]  /*9f80*/  HMMA.16816.F32.BF16 R24, R140.reuse, R74, R24 ;  /* 0x0000004a8c18723c */ /* 0x040fe60000041818 */
[----:B------:R-:W1:Y:S01]  /*9f90*/  LDSM.16.MT88.4 R72, [R200] ;  /* 0x00000000c848783b */ /* 0x000e620000004200 */
[C---:B------:R-:W-:Y:S02]  /*9fa0*/  FMUL.FTZ R30, R2.reuse, R106 ;  /* 0x0000006a021e7220 */ /* 0x040fe40000410000 */
[C---:B------:R-:W-:Y:S02]  /*9fb0*/  FMUL.FTZ R62, R2.reuse, R62 ;  /* 0x0000003e023e7220 */ /* 0x040fe40000410000 */
[C---:B------:R-:W-:Y:S01]  /*9fc0*/  FMUL.FTZ R63, R2.reuse, R63 ;  /* 0x0000003f023f7220 */ /* 0x040fe20000410000 */
[----:B------:R-:W-:Y:S03]  /*9fd0*/  MUFU.EX2 R106, R146 ;  /* 0x00000092006a7308 */ /* 0x000fe60000000800 */
[C---:B------:R-:W-:Y:S02]  /*9fe0*/  FMUL.FTZ R66, R2.reuse, R66 ;  /* 0x0000004202427220 */ /* 0x040fe40000410000 */
[----:B------:R-:W-:Y:S02]  /*9ff0*/  FMUL.FTZ R67, R2, R67 ;  /* 0x0000004302437220 */ /* 0x000fe40000410000 */
[C---:B------:R-:W-:Y:S02]  /*a000*/  FMUL.FTZ R60, R0.reuse, R60 ;  /* 0x0000003c003c7220 */ /* 0x040fe40000410000 */
[C---:B------:R-:W-:Y:S01]  /*a010*/  FMUL.FTZ R61, R0.reuse, R61 ;  /* 0x0000003d003d7220 */ /* 0x040fe20000410000 */
[----:B------:R-:W-:Y:S01]  /*a020*/  MUFU.EX2 R146, R234 ;  /* 0x000000ea00927308 */ /* 0x000fe20000000800 */
[C---:B------:R-:W-:Y:S02]  /*a030*/  FMUL.FTZ R64, R0.reuse, R64 ;  /* 0x0000004000407220 */ /* 0x040fe40000410000 */
[----:B------:R-:W-:Y:S02]  /*a040*/  FMUL.FTZ R65, R0, R65 ;  /* 0x0000004100417220 */ /* 0x000fe40000410000 */
[----:B--2---:R-:W-:Y:S05]  /*a050*/  FADD.FTZ R0, R68, R144 ;  /* 0x0000009044007221 */ /* 0x004fea0000010000 */
[----:B------:R-:W-:Y:S10]  /*a060*/  MUFU.EX2 R144, R238 ;  /* 0x000000ee00907308 */ /* 0x000ff40000000800 */
[----:B------:R-:W2:Y:S01]  /*a070*/  MUFU.EX2 R2, R155 ;  /* 0x0000009b00027308 */ /* 0x000ea20000000800 */
[C---:B-1----:R-:W-:Y:S09]  /*a080*/  HMMA.16816.F32.BF16 R28, R140.reuse, R72, R28 ;  /* 0x000000488c1c723c */ /* 0x042ff2000004181c */
[----:B------:R-:W-:Y:S01]  /*a090*/  MUFU.EX2 R155, R161 ;  /* 0x000000a1009b7308 */ /* 0x000fe20000000800 */
[C---:B------:R-:W-:Y:S01]  /*a0a0*/  HMMA.16816.F32.BF16 R32, R140.reuse, R74, R32 ;  /* 0x0000004a8c20723c */ /* 0x040fe20000041820 */
[----:B------:R-:W1:Y:S08]  /*a0b0*/  LDSM.16.MT88.4 R72, [R195+0x3800] ;  /* 0x00380000c348783b */ /* 0x000e700000004200 */
[----:B------:R-:W3:Y:S03]  /*a0c0*/  MUFU.EX2 R105, R145 ;  /* 0x0000009100697308 */ /* 0x000ee60000000800 */
[C---:B--2---:R-:W-:Y:S04]  /*a0d0*/  FADD.FTZ R0, R2.reuse, R0 ;  /* 0x0000000002007221 */ /* 0x044fe80000010000 */
[----:B------:R-:W-:Y:S03]  /*a0e0*/  FADD.FTZ R0, R71, R0 ;  /* 0x0000000047007221 */ /* 0x000fe60000010000 */
[----:B------:R-:W-:Y:S01]  /*a0f0*/  MUFU.EX2 R145, R235 ;  /* 0x000000eb00917308 */ /* 0x000fe20000000800 */
[----:B------:R-:W-:Y:S01]  /*a100*/  FADD.FTZ R0, R69, R0 ;  /* 0x0000000045007221 */ /* 0x000fe20000010000 */
        /* <DEDUP_REMOVED lines=15> */
[----:B------:R-:W-:Y:S02]  /*a200*/  F2FP.BF16.PACK_AB R75, R252, R147 ;  /* 0x00000093fc4b723e */ /* 0x000fe400000010ff */
[----:B------:R-:W2:Y:S05]  /*a210*/  MUFU.EX2 R2, R158 ;  /* 0x0000009e00027308 */ /* 0x000eaa0000000800 */
[C---:B------:R-:W-:Y:S05]  /*a220*/  HMMA.16816.F32.BF16 R4, R72.reuse, R76, R4 ;  /* 0x0000004c4804723c */ /* 0x040fea0000041804 */
[----:B------:R-:W3:Y:S03]  /*a230*/  MUFU.EX2 R71, R157 ;  /* 0x0000009d00477308 */ /* 0x000ee60000000800 */
[C---:B------:R-:W-:Y:S01]  /*a240*/  HMMA.16816.F32.BF16 R8, R72.reuse, R78, R8 ;  /* 0x0000004e4808723c */ /* 0x040fe20000041808 */
[----:B------:R-:W4:Y:S03]  /*a250*/  LDSM.16.MT88.4 R76, [R196+0x800] ;  /* 0x00080000c44c783b */ /* 0x000f260000004200 */
[----:B-1----:R-:W-:Y:S03]  /*a260*/  FADD.FTZ R0, R68, R0 ;  /* 0x0000000044007221 */ /* 0x002fe60000010000 */
[----:B------:R-:W1:Y:S01]  /*a270*/  MUFU.EX2 R69, R154 ;  /* 0x0000009a00457308 */ /* 0x000e620000000800 */
[C---:B------:R-:W-:Y:S04]  /*a280*/  HMMA.16816.F32.BF16 R12, R72.reuse, R80, R12 ;  /* 0x00000050480c723c */ /* 0x040fe8000004180c */
[C---:B--2---:R-:W-:Y:S04]  /*a290*/  FADD.FTZ R0, R2.reuse, R0 ;  /* 0x0000000002007221 */ /* 0x044fe80000010000 */
[C---:B------:R-:W-:Y:S01]  /*a2a0*/  HMMA.16816.F32.BF16 R16, R72.reuse, R82, R16 ;  /* 0x000000524810723c */ /* 0x040fe20000041810 */
[----:B------:R-:W2:Y:S01]  /*a2b0*/  LDSM.16.MT88.4 R80, [R198+0x800] ;  /* 0x00080000c650783b */ /* 0x000ea20000004200 */
[----:B------:R-:W-:Y:S02]  /*a2c0*/  MUFU.EX2 R159, R150 ;  /* 0x00000096009f7308 */ /* 0x000fe40000000800 */
[----:B---3--:R-:W-:Y:S08]  /*a2d0*/  FADD.FTZ R0, R71, R0 ;  /* 0x0000000047007221 */ /* 0x008ff00000010000 */
[----:B------:R-:W3:Y:S01]  /*a2e0*/  MUFU.EX2 R158, R149 ;  /* 0x00000095009e7308 */ /* 0x000ee20000000800 */
[C---:B-1----:R-:W-:Y:S09]  /*a2f0*/  FADD.FTZ R0, R69.reuse, R0 ;  /* 0x0000000045007221 */ /* 0x042ff20000010000 */
[----:B------:R-:W1:Y:S01]  /*a300*/  MUFU.EX2 R157, R151 ;  /* 0x00000097009d7308 */ /* 0x000e620000000800 */
[C---:B----4-:R-:W-:Y:S09]  /*a310*/  HMMA.16816.F32.BF16 R20, R72.reuse, R76, R20 ;  /* 0x0000004c4814723c */ /* 0x050ff20000041814 */
[----:B------:R-:W-:Y:S01]  /*a320*/  MUFU.EX2 R154, R160 ;  /* 0x000000a0009a7308 */ /* 0x000fe20000000800 */
[C---:B------:R-:W-:Y:S01]  /*a330*/  HMMA.16816.F32.BF16 R24, R72.reuse, R78, R24 ;  /* 0x0000004e4818723c */ /* 0x040fe20000041818 */
[----:B------:R-:W4:Y:S07]  /*a340*/  LDSM.16.MT88.4 R76, [R195+0x4000] ;  /* 0x00400000c34c783b */ /* 0x000f2e0000004200 */
[C---:B--2---:R-:W-:Y:S01]  /*a350*/  HMMA.16816.F32.BF16 R28, R72.reuse, R80, R28 ;  /* 0x00000050481c723c */ /* 0x044fe2000004181c */
[----:B------:R-:W-:Y:S07]  /*a360*/  MUFU.EX2 R151, R225 ;  /* 0x000000e100977308 */ /* 0x000fee0000000800 */
[C---:B------:R-:W-:Y:S01]  /*a370*/  HMMA.16816.F32.BF16 R32, R72.reuse, R82, R32 ;  /* 0x000000524820723c */ /* 0x040fe20000041820 */
[----:B------:R-:W2:Y:S02]  /*a380*/  LDSM.16.MT88.4 R80, [R197+0x4000] ;  /* 0x00400000c550783b */ /* 0x000ea40000004200 */
[----:B------:R-:W-:Y:S10]  /*a390*/  MUFU.EX2 R150, R226 ;  /* 0x000000e200967308 */ /* 0x000ff40000000800 */
[----:B------:R-:W-:Y:S10]  /*a3a0*/  MUFU.EX2 R149, R227 ;  /* 0x000000e300957308 */ /* 0x000ff40000000800 */
[----:B------:R-:W-:Y:S01]  /*a3b0*/  MUFU.EX2 R143, R242 ;  /* 0x000000f2008f7308 */ /* 0x000fe20000000800 */
[C---:B----4-:R-:W-:Y:S08]  /*a3c0*/  HMMA.16816.F32.BF16 R36, R72.reuse, R76, R36 ;  /* 0x0000004c4824723c */ /* 0x050ff00000041824 */
[C---:B------:R-:W-:Y:S01]  /*a3d0*/  HMMA.16816.F32.BF16 R40, R72.reuse, R78, R40 ;  /* 0x0000004e4828723c */ /* 0x040fe20000041828 */
[----:B------:R-:W4:Y:S01]  /*a3e0*/  LDSM.16.MT88.4 R76, [R196+0x4000] ;  /* 0x00400000c44c783b */ /* 0x000f220000004200 */
[----:B------:R-:W-:Y:S06]  /*a3f0*/  MUFU.EX2 R142, R243 ;  /* 0x000000f3008e7308 */ /* 0x000fec0000000800 */
[C---:B--2---:R-:W-:Y:S04]  /*a400*/  HMMA.16816.F32.BF16 R44, R72.reuse, R80, R44 ;  /* 0x00000050482c723c */ /* 0x044fe8000004182c */
[----:B------:R-:W-:Y:S04]  /*a410*/  MUFU.EX2 R141, R246 ;  /* 0x000000f6008d7308 */ /* 0x000fe80000000800 */
[C---:B------:R-:W-:Y:S01]  /*a420*/  HMMA.16816.F32.BF16 R48, R72.reuse, R82, R48 ;  /* 0x000000524830723c */ /* 0x040fe20000041830 */
[----:B------:R-:W2:Y:S05]  /*a430*/  LDSM.16.MT88.4 R80, [R198+0x4000] ;  /* 0x00400000c650783b */ /* 0x000eaa0000004200 */
[----:B------:R-:W-:Y:S02]  /*a440*/  MUFU.EX2 R140, R249 ;  /* 0x000000f9008c7308 */ /* 0x000fe40000000800 */
[C---:B----4-:R-:W-:Y:S08]  /*a450*/  HMMA.16816.F32.BF16 R52, R72.reuse, R76, R52 ;  /* 0x0000004c4834723c */ /* 0x050ff00000041834 */
[C---:B------:R-:W-:Y:S01]  /*a460*/  HMMA.16816.F32.BF16 R56, R72.reuse, R78, R56 ;  /* 0x0000004e4838723c */ /* 0x040fe20000041838 */
[----:B------:R-:W4:Y:S07]  /*a470*/  LDSM.16.MT88.4 R76, [R195+0x1000] ;  /* 0x00100000c34c783b */ /* 0x000f2e0000004200 */
[C---:B--2---:R-:W-:Y:S08]  /*a480*/  HMMA.16816.F32.BF16 R60, R72.reuse, R80, R60 ;  /* 0x00000050483c723c */ /* 0x044ff0000004183c */
[----:B------:R-:W-:Y:S01]  /*a490*/  HMMA.16816.F32.BF16 R64, R72, R82, R64 ;  /* 0x000000524840723c */ /* 0x000fe20000041840 */
[----:B------:R-:W2:Y:S06]  /*a4a0*/  LDSM.16.MT88.4 R80, [R197+0x1000] ;  /* 0x00100000c550783b */ /* 0x000eac0000004200 */
[----:B------:R-:W-:Y:S02]  /*a4b0*/  F2FP.BF16.PACK_AB R72, R2, R68 ;  /* 0x000000440248723e */ /* 0x000fe400000010ff */
[----:B------:R-:W-:Y:S01]  /*a4c0*/  F2FP.BF16.PACK_AB R74, R69, R71 ;  /* 0x00000047454a723e */ /* 0x000fe200000010ff */
[----:B------:R-:W5:Y:S02]  /*a4d0*/  MUFU.EX2 R68, R167 ;  /* 0x000000a700447308 */ /* 0x000f640000000800 */
[----:B---3--:R-:W-:Y:S02]  /*a4e0*/  F2FP.BF16.PACK_AB R73, R158, R159 ;  /* 0x0000009f9e49723e */ /* 0x008fe400000010ff */
[----:B-1----:R-:W-:Y:S06]  /*a4f0*/  F2FP.BF16.PACK_AB R75, R156, R157 ;  /* 0x0000009d9c4b723e */ /* 0x002fec00000010ff */
[----:B------:R-:W1:Y:S01]  /*a500*/  MUFU.EX2 R2, R166 ;  /* 0x000000a600027308 */ /* 0x000e620000000800 */
[C---:B----4-:R-:W-:Y:S09]  /*a510*/  HMMA.16816.F32.BF16 R4, R72.reuse, R76, R4 ;  /* 0x0000004c4804723c */ /* 0x050ff20000041804 */
[----:B------:R-:W3:Y:S01]  /*a520*/  MUFU.EX2 R71, R165 ;  /* 0x000000a500477308 */ /* 0x000ee20000000800 */
[C---:B------:R-:W-:Y:S01]  /*a530*/  HMMA.16816.F32.BF16 R8, R72.reuse, R78, R8 ;  /* 0x0000004e4808723c */ /* 0x040fe20000041808 */
[----:B------:R-:W4:Y:S02]  /*a540*/  LDSM.16.MT88.4 R76, [R198+0x1000] ;  /* 0x00100000c64c783b */ /* 0x000f240000004200 */
[----:B-----5:R-:W-:Y:S01]  /*a550*/  FADD.FTZ R0, R68, R0 ;  /* 0x0000000044007221 */ /* 0x020fe20000010000 */
[----:B------:R-:W-:Y:S05]  /*a560*/  MOV R167, R147 ;  /* 0x0000009300a77202 */ /* 0x000fea0000000f00 */
[----:B------:R-:W5:Y:S01]  /*a570*/  MUFU.EX2 R69, R164 ;  /* 0x000000a400457308 */ /* 0x000f620000000800 */
[C---:B--2---:R-:W-:Y:S03]  /*a580*/  HMMA.16816.F32.BF16 R12, R72.reuse, R80, R12 ;  /* 0x00000050480c723c */ /* 0x044fe6000004180c */
[----:B-1----:R-:W-:Y:S01]  /*a590*/  FADD.FTZ R0, R2, R0 ;  /* 0x0000000002007221 */ /* 0x002fe20000010000 */
[----:B------:R-:W-:Y:S04]  /*a5a0*/  IADD3 R166, R224, -0x1, RZ ;  /* 0xffffffffe0a67810 */ /* 0x000fe80007ffe0ff */
[C---:B------:R-:W-:Y:S01]  /*a5b0*/  HMMA.16816.F32.BF16 R16, R72.reuse, R82, R16 ;  /* 0x000000524810723c */ /* 0x040fe20000041810 */
[----:B------:R-:W1:Y:S01]  /*a5c0*/  LDSM.16.MT88.4 R80, [R195+0x4800] ;  /* 0x00480000c350783b */ /* 0x000e620000004200 */
[----:B------:R-:W-:Y:S02]  /*a5d0*/  MUFU.EX2 R147, R233 ;  /* 0x000000e900937308 */ /* 0x000fe40000000800 */
[----:B---3--:R-:W-:Y:S04]  /*a5e0*/  FADD.FTZ R0, R71, R0 ;  /* 0x0000000047007221 */ /* 0x008fe80000010000 */
[C---:B------:R-:W-:Y:S04]  /*a5f0*/  HMMA.16816.F32.BF16 R20, R72.reuse, R84, R20 ;  /* 0x000000544814723c */ /* 0x040fe80000041814 */
[C---:B-----5:R-:W-:Y:S04]  /*a600*/  FADD.FTZ R0, R69.reuse, R0 ;  /* 0x0000000045007221 */ /* 0x060fe80000010000 */
[C---:B------:R-:W-:Y:S01]  /*a610*/  HMMA.16816.F32.BF16 R24, R72.reuse, R86, R24 ;  /* 0x000000564818723c */ /* 0x040fe20000041818 */
[----:B------:R-:W2:Y:S07]  /*a620*/  LDSM.16.MT88.4 R84, [R197+0x4800] ;  /* 0x00480000c554783b */ /* 0x000eae0000004200 */
[C---:B----4-:R-:W-:Y:S08]  /*a630*/  HMMA.16816.F32.BF16 R28, R72.reuse, R76, R28 ;  /* 0x0000004c481c723c */ /* 0x050ff0000004181c */
        /* <DEDUP_REMOVED lines=26> */
[C---:B-1----:R-:W-:Y:S04]  /*a7e0*/  FADD.FTZ R0, R2.reuse, R0 ;  /* 0x0000000002007221 */ /* 0x042fe80000010000 */
[C---:B------:R-:W-:Y:S04]  /*a7f0*/  HMMA.16816.F32.BF16 R12, R76.reuse, R88, R12 ;  /* 0x000000584c0c723c */ /* 0x040fe8000004180c */
[----:B-----5:R-:W-:Y:S04]  /*a800*/  FADD.FTZ R0, R71, R0 ;  /* 0x0000000047007221 */ /* 0x020fe80000010000 */
[C---:B------:R-:W-:Y:S01]  /*a810*/  HMMA.16816.F32.BF16 R16, R76.reuse, R90, R16 ;  /* 0x0000005a4c10723c */ /* 0x040fe20000041810 */
[----:B------:R-:W-:Y:S03]  /*a820*/  LDSM.16.MT88.4 R88, [R196+0x5000] ;  /* 0x00500000c458783b */ /* 0x000fe60000004200 */
[C---:B---3--:R-:W-:Y:S04]  /*a830*/  FADD.FTZ R0, R69.reuse, R0 ;  /* 0x0000000045007221 */ /* 0x048fe80000010000 */
        /* <DEDUP_REMOVED lines=28> */
[C---:B-----5:R-:W-:Y:S03]  /*aa00*/  FADD.FTZ R0, R69.reuse, R0 ;  /* 0x0000000045007221 */ /* 0x060fe60000010000 */
[C---:B------:R-:W-:Y:S01]  /*aa10*/  HMMA.16816.F32.BF16 R8, R72.reuse, R86, R8 ;  /* 0x000000564808723c */ /* 0x040fe20000041808 */
[----:B------:R-:W3:Y:S03]  /*aa20*/  LDSM.16.MT88.4 R84, [R197+0x5800] ;  /* 0x00580000c554783b */ /* 0x000ee60000004200 */
[----:B------:R-:W-:Y:S04]  /*aa30*/  FADD.FTZ R0, R68, R0 ;  /* 0x0000000044007221 */ /* 0x000fe80000010000 */
[C---:B------:R-:W-:Y:S04]  /*aa40*/  HMMA.16816.F32.BF16 R12, R72.reuse, R92, R12 ;  /* 0x0000005c480c723c */ /* 0x040fe8000004180c */
[----:B--2---:R-:W-:Y:S04]  /*aa50*/  FADD.FTZ R0, R2, R0 ;  /* 0x0000000002007221 */ /* 0x004fe80000010000 */
[C---:B------:R-:W-:Y:S01]  /*aa60*/  HMMA.16816.F32.BF16 R16, R72.reuse, R94, R16 ;  /* 0x0000005e4810723c */ /* 0x040fe20000041810 */
[----:B------:R-:W2:Y:S03]  /*aa70*/  LDSM.16.MT88.4 R92, [R196+0x5800] ;  /* 0x00580000c45c783b */ /* 0x000ea60000004200 */
[----:B------:R-:W-:Y:S04]  /*aa80*/  FADD.FTZ R0, R104, R0 ;  /* 0x0000000068007221 */ /* 0x000fe80000010000 */
[C---:B----4-:R-:W-:Y:S08]  /*aa90*/  HMMA.16816.F32.BF16 R20, R72.reuse, R88, R20 ;  /* 0x000000584814723c */ /* 0x050ff00000041814 */
[C---:B------:R-:W-:Y:S01]  /*aaa0*/  HMMA.16816.F32.BF16 R24, R72.reuse, R90, R24 ;  /* 0x0000005a4818723c */ /* 0x040fe20000041818 */
[----:B------:R-:W4:Y:S07]  /*aab0*/  LDSM.16.MT88.4 R88, [R198+0x5800] ;  /* 0x00580000c658783b */ /* 0x000f2e0000004200 */
[C---:B------:R-:W-:Y:S07]  /*aac0*/  HMMA.16816.F32.BF16 R28, R72.reuse, R76, R28 ;  /* 0x0000004c481c723c */ /* 0x040fee000004181c */
[----:B------:R-:W-:Y:S01]  /*aad0*/  F2FP.BF16.PACK_AB R76, R69, R71 ;  /* 0x00000047454c723e */ /* 0x000fe200000010ff */
[C---:B------:R-:W-:Y:S01]  /*aae0*/  HMMA.16816.F32.BF16 R32, R72.reuse, R78, R32 ;  /* 0x0000004e4820723c */ /* 0x040fe20000041820 */
[----:B------:R-:W5:Y:S03]  /*aaf0*/  MUFU.EX2 R71, R244 ;  /* 0x000000f400477308 */ /* 0x000f660000000800 */
[----:B------:R-:W-:Y:S03]  /*ab00*/  F2FP.BF16.PACK_AB R77, R146, R147 ;  /* 0x00000093924d723e */ /* 0x000fe600000010ff */
[----:B------:R-:W-:Y:S01]  /*ab10*/  F2FP.BF16.PACK_AB R78, R2, R68 ;  /* 0x00000044024e723e */ /* 0x000fe200000010ff */
[C---:B-1----:R-:W-:Y:S03]  /*ab20*/  HMMA.16816.F32.BF16 R36, R72.reuse, R80, R36 ;  /* 0x000000504824723c */ /* 0x042fe60000041824 */
[----:B------:R-:W1:Y:S01]  /*ab30*/  MUFU.EX2 R69, R247 ;  /* 0x000000f700457308 */ /* 0x000e620000000800 */
[----:B------:R-:W-:Y:S01]  /*ab40*/  FADD.FTZ R2, R107, R250 ;  /* 0x000000fa6b027221 */ /* 0x000fe20000010000 */
[----:B------:R-:W-:Y:S03]  /*ab50*/  F2FP.BF16.PACK_AB R79, R144, R145 ;  /* 0x00000091904f723e */ /* 0x000fe600000010ff */
[C---:B------:R-:W-:Y:S01]  /*ab60*/  HMMA.16816.F32.BF16 R40, R72.reuse, R82, R40 ;  /* 0x000000524828723c */ /* 0x040fe20000041828 */
[----:B------:R-:W4:Y:S04]  /*ab70*/  LDSM.16.MT88.4 R80, [R195+0x2800] ;  /* 0x00280000c350783b */ /* 0x000f280000004200 */
[----:B------:R-:W2:Y:S03]  /*ab80*/  MUFU.EX2 R68, R248 ;  /* 0x000000f800447308 */ /* 0x000ea60000000800 */
[C---:B---3--:R-:W-:Y:S04]  /*ab90*/  HMMA.16816.F32.BF16 R44, R72.reuse, R84, R44 ;  /* 0x00000054482c723c */ /* 0x048fe8000004182c */
[----:B-----5:R-:W-:Y:S04]  /*aba0*/  FADD.FTZ R0, R71, R0 ;  /* 0x0000000047007221 */ /* 0x020fe80000010000 */
[C---:B------:R-:W-:Y:S01]  /*abb0*/  HMMA.16816.F32.BF16 R48, R72.reuse, R86, R48 ;  /* 0x000000564830723c */ /* 0x040fe20000041830 */
[----:B------:R-:W3:Y:S03]  /*abc0*/  LDSM.16.MT88.4 R84, [R197+0x2800] ;  /* 0x00280000c554783b */ /* 0x000ee60000004200 */
[----:B-1----:R-:W-:Y:S04]  /*abd0*/  FADD.FTZ R0, R69, R0 ;  /* 0x0000000045007221 */ /* 0x002fe80000010000 */
[C---:B--2---:R-:W-:Y:S04]  /*abe0*/  HMMA.16816.F32.BF16 R52, R72.reuse, R92, R52 ;  /* 0x0000005c4834723c */ /* 0x044fe80000041834 */
[----:B------:R-:W-:Y:S02]  /*abf0*/  FADD.FTZ R238, R68, R0 ;  /* 0x0000000044ee7221 */ /* 0x000fe40000010000 */
[----:B------:R-:W-:Y:S02]  /*ac00*/  FADD.FTZ R0, R112, R2 ;  /* 0x0000000270007221 */ /* 0x000fe40000010000 */
[C---:B------:R-:W-:Y:S01]  /*ac10*/  HMMA.16816.F32.BF16 R56, R72.reuse, R94, R56 ;  /* 0x0000005e4838723c */ /* 0x040fe20000041838 */
[----:B------:R-:W2:Y:S03]  /*ac20*/  LDL R2, [R1+0x8] ;  /* 0x0000080001027983 */ /* 0x000ea60000100800 */
[----:B------:R-:W-:Y:S01]  /*ac30*/  FADD.FTZ R0, R106, R0 ;  /* 0x000000006a007221 */ /* 0x000fe20000010000 */
[----:B------:R-:W1:Y:S03]  /*ac40*/  LDSM.16.MT88.4 R92, [R196+0x2800] ;  /* 0x00280000c45c783b */ /* 0x000e660000004200 */
[C---:B----4-:R-:W-:Y:S04]  /*ac50*/  HMMA.16816.F32.BF16 R60, R72.reuse, R88, R60 ;  /* 0x00000058483c723c */ /* 0x050fe8000004183c */
[----:B------:R-:W-:Y:S04]  /*ac60*/  FADD.FTZ R0, R105, R0 ;  /* 0x0000000069007221 */ /* 0x000fe80000010000 */
[----:B------:R-:W-:Y:S01]  /*ac70*/  HMMA.16816.F32.BF16 R64, R72, R90, R64 ;  /* 0x0000005a4840723c */ /* 0x000fe20000041840 */
[----:B------:R-:W4:Y:S03]  /*ac80*/  LDSM.16.MT88.4 R72, [R198+0x2800] ;  /* 0x00280000c648783b */ /* 0x000f260000004200 */
[----:B------:R-:W-:Y:S04]  /*ac90*/  FADD.FTZ R0, R167, R0 ;  /* 0x00000000a7007221 */ /* 0x000fe80000010000 */
[C---:B------:R-:W-:Y:S01]  /*aca0*/  HMMA.16816.F32.BF16 R4, R76.reuse, R80, R4 ;  /* 0x000000504c04723c */ /* 0x040fe20000041804 */
[----:B------:R-:W5:Y:S04]  /*acb0*/  LDSM.16.MT88.4 R88, [R195+0x6000] ;  /* 0x00600000c358783b */ /* 0x000f680000004200 */
        /* <DEDUP_REMOVED lines=11> */
[C---:B------:R-:W-:Y:S01]  /*ad70*/  HMMA.16816.F32.BF16 R24, R76.reuse, R94, R24 ;  /* 0x0000005e4c18723c */ /* 0x040fe20000041818 */
[----:B------:R-:W1:Y:S03]  /*ad80*/  LDSM.16.MT88.4 R92, [R195+0x6800] ;  /* 0x00680000c35c783b */ /* 0x000e660000004200 */
[----:B------:R-:W-:Y:S04]  /*ad90*/  FADD.FTZ R0, R155, R0 ;  /* 0x000000009b007221 */ /* 0x000fe80000010000 */
[C---:B----4-:R-:W-:Y:S04]  /*ada0*/  HMMA.16816.F32.BF16 R28, R76.reuse, R72, R28 ;  /* 0x000000484c1c723c */ /* 0x050fe8000004181c */
[----:B------:R-:W-:Y:S03]  /*adb0*/  FADD.FTZ R0, R154, R0 ;  /* 0x000000009a007221 */ /* 0x000fe60000010000 */
[----:B------:R-:W-:Y:S01]  /*adc0*/  F2FP.BF16.PACK_AB R72, R71, R104 ;  /* 0x000000684748723e */ /* 0x000fe200000010ff */
[C---:B------:R-:W-:Y:S04]  /*add0*/  HMMA.16816.F32.BF16 R32, R76.reuse, R74, R32 ;  /* 0x0000004a4c20723c */ /* 0x040fe80000041820 */
[----:B------:R-:W-:Y:S01]  /*ade0*/  F2FP.BF16.PACK_AB R73, R142, R143 ;  /* 0x0000008f8e49723e */ /* 0x000fe200000010ff */
[----:B------:R-:W-:Y:S01]  /*adf0*/  FADD.FTZ R0, R153, R0 ;  /* 0x0000000099007221 */ /* 0x000fe20000010000 */
[----:B------:R-:W-:Y:S02]  /*ae00*/  MOV R71, R70 ;  /* 0x0000004600477202 */ /* 0x000fe40000000f00 */
[C---:B-----5:R-:W-:Y:S04]  /*ae10*/  HMMA.16816.F32.BF16 R36, R76.reuse, R88, R36 ;  /* 0x000000584c24723c */ /* 0x060fe80000041824 */
[----:B------:R-:W-:Y:S01]  /*ae20*/  F2FP.BF16.PACK_AB R74, R68, R69 ;  /* 0x00000045444a723e */ /* 0x000fe200000010ff */
[----:B------:R-:W-:Y:S01]  /*ae30*/  FADD.FTZ R0, R152, R0 ;  /* 0x0000000098007221 */ /* 0x000fe20000010000 */
[----:B------:R-:W-:Y:S02]  /*ae40*/  F2FP.BF16.PACK_AB R75, R140, R141 ;  /* 0x0000008d8c4b723e */ /* 0x000fe400000010ff */
[C---:B------:R-:W-:Y:S04]  /*ae50*/  HMMA.16816.F32.BF16 R40, R76.reuse, R90, R40 ;  /* 0x0000005a4c28723c */ /* 0x040fe80000041828 */
[-C--:B------:R-:W-:Y:S01]  /*ae60*/  MOV R69, R3.reuse ;  /* 0x0000000300457202 */ /* 0x080fe20000000f00 */
[----:B------:R-:W-:Y:S03]  /*ae70*/  FADD.FTZ R0, R151, R0 ;  /* 0x0000000097007221 */ /* 0x000fe60000010000 */
        /* <DEDUP_REMOVED lines=8> */
[C---:B---3--:R-:W-:Y:S04]  /*af00*/  HMMA.16816.F32.BF16 R60, R76.reuse, R84, R60 ;  /* 0x000000544c3c723c */ /* 0x048fe8000004183c */
[----:B------:R-:W-:Y:S04]  /*af10*/  FADD.FTZ R0, R146, R0 ;  /* 0x0000000092007221 */ /* 0x000fe80000010000 */
[----:B------:R-:W-:Y:S01]  /*af20*/  HMMA.16816.F32.BF16 R64, R76, R86, R64 ;  /* 0x000000564c40723c */ /* 0x000fe20000041840 */
[----:B------:R-:W3:Y:S03]  /*af30*/  LDSM.16.MT88.4 R84, [R197+0x6800] ;  /* 0x00680000c554783b */ /* 0x000ee60000004200 */
[----:B------:R-:W-:Y:S04]  /*af40*/  FADD.FTZ R0, R145, R0 ;  /* 0x0000000091007221 */ /* 0x000fe80000010000 */
[C---:B------:R-:W-:Y:S01]  /*af50*/  HMMA.16816.F32.BF16 R128, R72.reuse, R124, R4 ;  /* 0x0000007c4880723c */ /* 0x040fe20000041804 */
[----:B------:R-:W4:Y:S04]  /*af60*/  LDSM.16.MT88.4 R76, [R196+0x6800] ;  /* 0x00680000c44c783b */ /* 0x000f280000004200 */
[----:B------:R-:W-:Y:S03]  /*af70*/  FADD.FTZ R0, R144, R0 ;  /* 0x0000000090007221 */ /* 0x000fe60000010000 */
[C---:B------:R-:W-:Y:S01]  /*af80*/  HMMA.16816.F32.BF16 R124, R72.reuse, R126, R8 ;  /* 0x0000007e487c723c */ /* 0x040fe20000041808 */
[----:B------:R-:W5:Y:S03]  /*af90*/  LDSM.16.MT88.4 R4, [R198+0x6800] ;  /* 0x00680000c604783b */ /* 0x000f660000004200 */
[----:B------:R-:W-:Y:S04]  /*afa0*/  FADD.FTZ R0, R143, R0 ;  /* 0x000000008f007221 */ /* 0x000fe80000010000 */
[C---:B------:R-:W-:Y:S04]  /*afb0*/  HMMA.16816.F32.BF16 R120, R72.reuse, R116, R12 ;  /* 0x000000744878723c */ /* 0x040fe8000004180c */
[----:B------:R-:W-:Y:S04]  /*afc0*/  FADD.FTZ R0, R142, R0 ;  /* 0x000000008e007221 */ /* 0x000fe80000010000 */
[C---:B------:R-:W-:Y:S04]  /*afd0*/  HMMA.16816.F32.BF16 R116, R72.reuse, R118, R16 ;  /* 0x000000764874723c */ /* 0x040fe80000041810 */
[----:B------:R-:W-:Y:S04]  /*afe0*/  FADD.FTZ R0, R141, R0 ;  /* 0x000000008d007221 */ /* 0x000fe80000010000 */
[C---:B------:R-:W-:Y:S04]  /*aff0*/  HMMA.16816.F32.BF16 R112, R72.reuse, R108, R20 ;  /* 0x0000006c4870723c */ /* 0x040fe80000041814 */
[----:B------:R-:W-:Y:S04]  /*b000*/  FADD.FTZ R250, R140, R0 ;  /* 0x000000008cfa7221 */ /* 0x000fe80000010000 */
[C---:B------:R-:W-:Y:S08]  /*b010*/  HMMA.16816.F32.BF16 R108, R72.reuse, R110, R24 ;  /* 0x0000006e486c723c */ /* 0x040ff00000041818 */
[C---:B------:R-:W-:Y:S08]  /*b020*/  HMMA.16816.F32.BF16 R104, R72.reuse, R100, R28 ;  /* 0x000000644868723c */ /* 0x040ff0000004181c */
[C---:B------:R-:W-:Y:S08]  /*b030*/  HMMA.16816.F32.BF16 R100, R72.reuse, R102, R32 ;  /* 0x000000664864723c */ /* 0x040ff00000041820 */
[C---:B-1----:R-:W-:Y:S08]  /*b040*/  HMMA.16816.F32.BF16 R96, R72.reuse, R92, R36 ;  /* 0x0000005c4860723c */ /* 0x042ff00000041824 */
[C---:B------:R-:W-:Y:S08]  /*b050*/  HMMA.16816.F32.BF16 R92, R72.reuse, R94, R40 ;  /* 0x0000005e485c723c */ /* 0x040ff00000041828 */
[C---:B---3--:R-:W-:Y:S08]  /*b060*/  HMMA.16816.F32.BF16 R88, R72.reuse, R84, R44 ;  /* 0x000000544858723c */ /* 0x048ff0000004182c */
[C---:B------:R-:W-:Y:S08]  /*b070*/  HMMA.16816.F32.BF16 R84, R72.reuse, R86, R48 ;  /* 0x000000564854723c */ /* 0x040ff00000041830 */
[C---:B----4-:R-:W-:Y:S08]  /*b080*/  HMMA.16816.F32.BF16 R80, R72.reuse, R76, R52 ;  /* 0x0000004c4850723c */ /* 0x050ff00000041834 */
[C---:B------:R-:W-:Y:S08]  /*b090*/  HMMA.16816.F32.BF16 R76, R72.reuse, R78, R56 ;  /* 0x0000004e484c723c */ /* 0x040ff00000041838 */
[C---:B-----5:R-:W-:Y:S08]  /*b0a0*/  HMMA.16816.F32.BF16 R60, R72.reuse, R4, R60 ;  /* 0x00000004483c723c */ /* 0x060ff0000004183c */
[----:B------:R-:W-:Y:S07]  /*b0b0*/  HMMA.16816.F32.BF16 R64, R72, R6, R64 ;  /* 0x000000064840723c */ /* 0x000fee0000041840 */
[----:B------:R-:W-:Y:S02]  /*b0c0*/  MOV R72, R3 ;  /* 0x0000000300487202 */ /* 0x000fe40000000f00 */
[----:B--2---:R-:W-:Y:S03]  /*b0d0*/  ISETP.GT.AND P0, PT, R224, R2, PT ;  /* 0x00000002e000720c */ /* 0x004fe60003f04270 */
[----:B------:R-:W-:Y:S10]  /*b0e0*/  MOV R224, R166 ;  /* 0x000000a600e07202 */ /* 0x000ff40000000f00 */
[----:B------:R-:W-:-:S05]  /*b0f0*/  @P0 BRA `(.L_x_1360) ;  /* 0xffffc07000000947 */ /* 0x000fca000383ffff */
.L_x_1344:
[----:B--2---:R-:W2:Y:S02]  /*b100*/  LDL R0, [R1] ;  /* 0x0000000001007983 */ /* 0x004ea40000100800 */
[----:B--2---:R-:W-:-:S13]  /*b110*/  ISETP.GE.AND P0, PT, R166, R0, PT ;  /* 0x00000000a600720c */ /* 0x004fda0003f06270 */
[----:B------:R-:W-:Y:S05]  /*b120*/  @!P0 BRA `(.L_x_1361) ;  /* 0x000037b000008947 */ /* 0x000fea0003800000 */
.L_x_1376:
        /* <DEDUP_REMOVED lines=8> */
[----:B------:R-:W-:Y:S01]  /*b1b0*/  IMAD R0, R0, c[0x0][0x208], RZ ;  /* 0x0000820000007a24 */ /* 0x000fe200078e02ff */
[----:B------:R-:W-:Y:S02]  /*b1c0*/  MOV R71, R70 ;  /* 0x0000004600477202 */ /* 0x000fe40000000f00 */
[----:B------:R-:W-:Y:S02]  /*b1d0*/  IMAD R4, R4, c[0x0][0x218], RZ ;  /* 0x0000860004047a24 */ /* 0x000fe400078e02ff */
[----:B------:R-:W-:Y:S02]  /*b1e0*/  IMAD R0, R223, c[0x0][0x20c], R0 ;  /* 0x00008300df007a24 */ /* 0x000fe400078e0200 */
[C---:B------:R-:W-:Y:S03]  /*b1f0*/  IMAD R4, R218.reuse, c[0x0][0x21c], R4 ;  /* 0x00008700da047a24 */ /* 0x040fe600078e0204 */
[----:B------:R-:W-:Y:S05]  /*b200*/  IADD3 R3, R3, R0, RZ ;  /* 0x0000000003037210 */ /* 0x000fea0007ffe0ff */
[----:B------:R-:W-:Y:S01]  /*b210*/  IMAD.WIDE.U32 R2, R218, c[0x0][0x218], R2 ;  /* 0x00008600da027a25 */ /* 0x000fe200078e0002 */
[----:B------:R1:W4:Y:S04]  /*b220*/  LDSM.16.M88.4 R8, [R192] ;  /* 0x00000000c008783b */ /* 0x0003280000000200 */
        /* <DEDUP_REMOVED lines=13> */
[----:B--2---:R-:W-:Y:S04]  /*b300*/  IADD3 R0, P0, R6, R2, RZ ;  /* 0x0000000206007210 */ /* 0x004fe80007f1e0ff */
[----:B---3--:R-:W-:Y:S02]  /*b310*/  IADD3.X R2, R5, R3, R4, P0, !PT ;  /* 0x0000000305027210 */ /* 0x008fe400007fe404 */
[C---:B------:R-:W-:Y:S04]  /*b320*/  LEA R4, P0, R0.reuse, c[0x0][0x1f8], 0x1 ;  /* 0x00007e0000047a11 */ /* 0x040fe800078008ff */
[----:B------:R-:W-:Y:S01]  /*b330*/  LEA.HI.X R0, R0, c[0x0][0x1fc], R2, 0x1, P0 ;  /* 0x00007f0000007a11 */ /* 0x000fe200000f0c02 */
[----:B------:R-:W-:-:S06]  /*b340*/  BRA.DIV ~URZ, `(.L_x_1362) ;  /* 0x00009d927f007947 */ /* 0x000fcc000b800000 */
[----:B-1--4-:R1:W2:Y:S02]  /*b350*/  SHFL.IDX PT, R6, R0, RZ, 0x181f ;  /* 0x00181fff00067589 */ /* 0x0122a400000e0000 */
.L_x_1464:
[----:B------:R-:W3:Y:S01]  /*b360*/  SHFL.IDX PT, R5, R4, RZ, 0x181f ;  /* 0x00181fff04057589 */ /* 0x000ee200000e0000 */
[C---:B------:R-:W-:Y:S01]  /*b370*/  IMAD.SHL.U32 R12, R241.reuse, 0x2, RZ ;  /* 0x00000002f10c7824 */ /* 0x040fe200078e00ff */
[----:B------:R-:W-:Y:S01]  /*b380*/  ISETP.GE.AND P3, PT, R241, c[0x0][0x1d4], PT ;  /* 0x00007500f1007a0c */ /* 0x000fe20003f66270 */
[----:B------:R-:W-:Y:S01]  /*b390*/  IMAD.SHL.U32 R7, R251, 0x2, RZ ;  /* 0x00000002fb077824 */ /* 0x000fe200078e00ff */
[----:B------:R-:W-:Y:S02]  /*b3a0*/  BSSY B0, `(.L_x_1363) ;  /* 0x000003a000007945 */ /* 0x000fe40003800000 */
[----:B------:R-:W-:Y:S04]  /*b3b0*/  SEL R165, RZ, 0x10, P3 ;  /* 0x00000010ffa57807 */ /* 0x000fe80001800000 */
[----:B------:R-:W-:Y:S02]  /*b3c0*/  ISETP.NE.U32.AND P5, PT, R165, RZ, PT ;  /* 0x000000ffa500720c */ /* 0x000fe40003fa5070 */
[-C--:B---3--:R-:W-:Y:S05]  /*b3d0*/  IADD3 R2, P0, R5, R12.reuse, RZ ;  /* 0x0000000c05027210 */ /* 0x088fea0007f1e0ff */
[C-C-:B--2---:R-:W-:Y:S01]  /*b3e0*/  IMAD.X R3, R6.reuse, 0x1, R220.reuse, P0 ;  /* 0x0000000106037824 */ /* 0x144fe200000e06dc */
[----:B------:R-:W-:Y:S04]  /*b3f0*/  ISETP.GE.AND P0, PT, R251, c[0x0][0x1d4], PT ;  /* 0x00007500fb007a0c */ /* 0x000fe80003f06270 */
[----:B------:R-:W-:Y:S01]  /*b400*/  @!PT LDS RZ, [RZ] ;  /* 0x00000000fffff984 */ /* 0x000fe20000000800 */
[----:B------:R-:W-:Y:S01]  /*b410*/  @!PT LDS RZ, [RZ] ;  /* 0x00000000fffff984 */ /* 0x000fe20000000800 */
[----:B------:R2:W-:Y:S01]  /*b420*/  LDGSTS.E.BYPASS.LTC128B.128 [R219+0x100], [R2.64], !P3 ;  /* 0x0010000002db7fae */ /* 0x0005e2000d901d46 */
[----:B------:R-:W-:Y:S02]  /*b430*/  SEL R164, RZ, 0x10, P0 ;  /* 0x00000010ffa47807 */ /* 0x000fe40000000000 */
[-C--:B--2---:R-:W-:Y:S02]  /*b440*/  IADD3 R2, P4, R5, R7.reuse, RZ ;  /* 0x0000000705027210 */ /* 0x084fe40007f9e0ff */
[----:B------:R-:W2:Y:S03]  /*b450*/  SHFL.IDX PT, R5, R4, 0x1, 0x181f ;  /* 0x00381f0004057f89 */ /* 0x000ea600000e0000 */
[--C-:B------:R-:W-:Y:S02]  /*b460*/  IMAD.X R3, R6, 0x1, R221.reuse, P4 ;  /* 0x0000000106037824 */ /* 0x100fe400020e06dd */
[----:B------:R-:W3:Y:S04]  /*b470*/  SHFL.IDX PT, R6, R0, 0x1, 0x181f ;  /* 0x00381f0000067f89 */ /* 0x000ee800000e0000 */
[----:B------:R2:W-:Y:S02]  /*b480*/  LDGSTS.E.BYPASS.LTC128B.128 [R219+0x3900], [R2.64], !P0 ;  /* 0x0390000002db7fae */ /* 0x0005e4000c101d46 */
[C---:B--2---:R-:W-:Y:S05]  /*b490*/  IADD3 R2, P4, R5.reuse, R12, RZ ;  /* 0x0000000c05027210 */ /* 0x044fea0007f9e0ff */
[C---:B---3--:R-:W-:Y:S05]  /*b4a0*/  IMAD.X R3, R6.reuse, 0x1, R220, P4 ;  /* 0x0000000106037824 */ /* 0x048fea00020e06dc */
        /* <DEDUP_REMOVED lines=8> */
[-C--:B--2---:R-:W-:Y:S04]  /*b530*/  IADD3 R2, P4, P3, R2, R5.reuse, R12 ;  /* 0x0000000502027210 */ /* 0x084fe80007b9e00c */
[-C--:B---3--:R-:W-:Y:S02]  /*b540*/  IADD3.X R3, RZ, R6.reuse, R220, P4, P3 ;  /* 0x00000006ff037210 */ /* 0x088fe400027e64dc */
        /* <DEDUP_REMOVED lines=12> */
[----:B------:R2:W3:Y:S04]  /*b610*/  SHFL.IDX PT, R5, R0, 0x3, 0x181f ;  /* 0x00781f0000057f89 */ /* 0x0004e800000e0000 */
[----:B-1----:R2:W1:Y:S02]  /*b620*/  SHFL.IDX PT, R0, R4, 0x3, 0x181f ;  /* 0x00781f0004007f89 */ /* 0x00246400000e0000 */
.L_x_1465:
[----:B------:R-:W-:Y:S01]  /*b630*/  IADD3 R2, -R165, 0x10, RZ ;  /* 0x00000010a5027810 */ /* 0x000fe20007ffe1ff */
[----:B------:R-:W-:Y:S01]  /*b640*/  IMAD.SHL.U32 R3, R241, 0x2, RZ ;  /* 0x00000002f1037824 */ /* 0x000fe200078e00ff */
[----:B------:R-:W-:Y:S01]  /*b650*/  ISETP.NE.U32.AND P0, PT, R165, RZ, PT ;  /* 0x000000ffa500720c */ /* 0x000fe20003f05070 */
[----:B--2---:R-:W-:Y:S01]  /*b660*/  IMAD.SHL.U32 R4, R251, 0x2, RZ ;  /* 0x00000002fb047824 */ /* 0x004fe200078e00ff */
[----:B------:R-:W-:Y:S04]  /*b670*/  LOP3.LUT R2, R2, 0xf, RZ, 0xc0, !PT ;  /* 0x0000000f02027812 */ /* 0x000fe800078ec0ff */
[-C--:B-1----:R-:W-:Y:S04]  /*b680*/  IADD3 R2, P4, P3, R2, R0.reuse, R3 ;  /* 0x0000000002027210 */ /* 0x082fe80007b9e003 */
[-C--:B---3--:R-:W-:Y:S05]  /*b690*/  IADD3.X R3, RZ, R5.reuse, R220, P4, P3 ;  /* 0x00000005ff037210 */ /* 0x088fea00027e64dc */
        /* <DEDUP_REMOVED lines=10> */
.L_x_1364:
[----:B---3--:R-:W-:Y:S05]  /*b740*/  BSYNC B0 ;  /* 0x0000000000007941 */ /* 0x008fea0003800000 */
.L_x_1363:
[----:B------:R-:W0:Y:S01]  /*b750*/  LDGDEPBAR ;  /* 0x00000000000079af */ /* 0x000e220000000000 */
[----:B------:R-:W-:Y:S01]  /*b760*/  WARPSYNC 0xffffffff ;  /* 0xffffffff00007948 */ /* 0x000fe20003800000 */
[C---:B------:R-:W-:Y:S01]  /*b770*/  HMMA.16816.F32.BF16 R4, R132.reuse, R8, RZ ;  /* 0x000000088404723c */ /* 0x040fe200000418ff */
[----:B------:R-:W-:Y:S05]  /*b780*/  BSSY B0, `(.L_x_1366) ;  /* 0x0000116000007945 */ /* 0x000fea0003800000 */
[----:B-1----:R-:W2:Y:S02]  /*b790*/  LDL R0, [R1] ;  /* 0x0000000001007983 */ /* 0x002ea40000100800 */
        /* <DEDUP_REMOVED lines=30> */
[----:B------:R-:W4:Y:S07]  /*b980*/  LDSM.16.M88.4 R156, [R194+0x2800] ;  /* 0x00280000c29c783b */ /* 0x000f2e0000000200 */
[C---:B------:R-:W-:Y:S08]  /*b990*/  HMMA.16816.F32.BF16 R52, R136.reuse, R160, R52 ;  /* 0x000000a08834723c */ /* 0x040ff00000041834 */
[----:B------:R-:W-:Y:S08]  /*b9a0*/  HMMA.16816.F32.BF16 R56, R136, R162, R56 ;  /* 0x000000a28838723c */ /* 0x000ff00000041838 */
[C---:B-1----:R-:W-:Y:S08]  /*b9b0*/  HMMA.16816.F32.BF16 R4, R168.reuse, R72, R4 ;  /* 0x00000048a804723c */ /* 0x042ff00000041804 */
[C---:B------:R-:W-:Y:S01]  /*b9c0*/  HMMA.16816.F32.BF16 R8, R168.reuse, R74, R8 ;  /* 0x0000004aa808723c */ /* 0x040fe20000041808 */
[----:B------:R-:W1:Y:S07]  /*b9d0*/  LDSM.16.M88.4 R72, [R194+0x3000] ;  /* 0x00300000c248783b */ /* 0x000e6e0000000200 */
[C---:B---3--:R-:W-:Y:S08]  /*b9e0*/  HMMA.16816.F32.BF16 R12, R168.reuse, R140, R12 ;  /* 0x0000008ca80c723c */ /* 0x048ff0000004180c */
[C---:B------:R-:W-:Y:S01]  /*b9f0*/  HMMA.16816.F32.BF16 R16, R168.reuse, R142, R16 ;  /* 0x0000008ea810723c */ /* 0x040fe20000041810 */
[----:B------:R-:W3:Y:S07]  /*ba00*/  LDSM.16.M88.4 R140, [R193] ;  /* 0x00000000c18c783b */ /* 0x000eee0000000200 */
        /* <DEDUP_REMOVED lines=9> */
[C---:B------:R-:W-:Y:S03]  /*baa0*/  HMMA.16816.F32.BF16 R44, R168.reuse, R156, R44 ;  /* 0x0000009ca82c723c */ /* 0x040fe6000004182c */
[----:B--2---:R-:W-:Y:S05]  /*bab0*/  ISETP.GT.AND P0, PT, R166, R0, PT ;  /* 0x00000000a600720c */ /* 0x004fea0003f04270 */
[C---:B------:R-:W-:Y:S01]  /*bac0*/  HMMA.16816.F32.BF16 R48, R168.reuse, R158, R48 ;  /* 0x0000009ea830723c */ /* 0x040fe20000041830 */
[----:B------:R-:W2:Y:S07]  /*bad0*/  LDSM.16.M88.4 R156, [R193+0x2000] ;  /* 0x00200000c19c783b */ /* 0x000eae0000000200 */
[C---:B-1----:R-:W-:Y:S08]  /*bae0*/  HMMA.16816.F32.BF16 R52, R168.reuse, R72, R52 ;  /* 0x00000048a834723c */ /* 0x042ff00000041834 */
[----:B------:R-:W-:Y:S01]  /*baf0*/  HMMA.16816.F32.BF16 R56, R168, R74, R56 ;  /* 0x0000004aa838723c */ /* 0x000fe20000041838 */
        /* <DEDUP_REMOVED lines=13> */
[C---:B--2---:R-:W-:Y:S08]  /*bbd0*/  HMMA.16816.F32.BF16 R36, R172.reuse, R156, R36 ;  /* 0x0000009cac24723c */ /* 0x044ff00000041824 */
[C---:B------:R-:W-:Y:S01]  /*bbe0*/  HMMA.16816.F32.BF16 R40, R172.reuse, R158, R40 ;  /* 0x0000009eac28723c */ /* 0x040fe20000041828 */
[----:B------:R-:W2:Y:S07]  /*bbf0*/  LDSM.16.M88.4 R156, [R192+0x5000] ;  /* 0x00500000c09c783b */ /* 0x000eae0000000200 */
[C---:B-1----:R-:W-:Y:S08]  /*bc00*/  HMMA.16816.F32.BF16 R44, R172.reuse, R72, R44 ;  /* 0x00000048ac2c723c */ /* 0x042ff0000004182c */
[C---:B------:R-:W-:Y:S01]  /*bc10*/  HMMA.16816.F32.BF16 R48, R172.reuse, R74, R48 ;  /* 0x0000004aac30723c */ /* 0x040fe20000041830 */
[----:B------:R-:W1:Y:S07]  /*bc20*/  LDSM.16.M88.4 R72, [R192+0x5800] ;  /* 0x00580000c048783b */ /* 0x000e6e0000000200 */
        /* <DEDUP_REMOVED lines=8> */
[----:B------:R-:W5:Y:S07]  /*bcb0*/  LDSM.16.M88.4 R148, [R207] ;  /* 0x00000000cf94783b */ /* 0x000f6e0000000200 */
[C---:B------:R-:W-:Y:S08]  /*bcc0*/  HMMA.16816.F32.BF16 R20, R176.reuse, R152, R20 ;  /* 0x00000098b014723c */ /* 0x040ff00000041814 */
[C---:B------:R-:W-:Y:S01]  /*bcd0*/  HMMA.16816.F32.BF16 R24, R176.reuse, R154, R24 ;  /* 0x0000009ab018723c */ /* 0x040fe20000041818 */
[----:B------:R-:W4:Y:S07]  /*bce0*/  LDSM.16.M88.4 R152, [R201] ;  /* 0x00000000c998783b */ /* 0x000f2e0000000200 */
[C---:B--2---:R-:W-:Y:S08]  /*bcf0*/  HMMA.16816.F32.BF16 R28, R176.reuse, R156, R28 ;  /* 0x0000009cb01c723c */ /* 0x044ff0000004181c */
[C---:B------:R-:W-:Y:S01]  /*bd00*/  HMMA.16816.F32.BF16 R32, R176.reuse, R158, R32 ;  /* 0x0000009eb020723c */ /* 0x040fe20000041820 */
[----:B------:R-:W2:Y:S07]  /*bd10*/  LDSM.16.M88.4 R156, [R202] ;  /* 0x00000000ca9c783b */ /* 0x000eae0000000200 */
[C---:B-1----:R-:W-:Y:S08]  /*bd20*/  HMMA.16816.F32.BF16 R36, R176.reuse, R72, R36 ;  /* 0x00000048b024723c */ /* 0x042ff00000041824 */
[C---:B------:R-:W-:Y:S01]  /*bd30*/  HMMA.16816.F32.BF16 R40, R176.reuse, R74, R40 ;  /* 0x0000004ab028723c */ /* 0x040fe20000041828 */
[----:B------:R-:W1:Y:S07]  /*bd40*/  LDSM.16.M88.4 R72, [R203] ;  /* 0x00000000cb48783b */ /* 0x000e6e0000000200 */
[C---:B---3--:R-:W-:Y:S08]  /*bd50*/  HMMA.16816.F32.BF16 R44, R176.reuse, R140, R44 ;  /* 0x0000008cb02c723c */ /* 0x048ff0000004182c */
[C---:B------:R-:W-:Y:S01]  /*bd60*/  HMMA.16816.F32.BF16 R48, R176.reuse, R142, R48 ;  /* 0x0000008eb030723c */ /* 0x040fe20000041830 */
[----:B------:R-:W3:Y:S07]  /*bd70*/  LDSM.16.M88.4 R140, [R204] ;  /* 0x00000000cc8c783b */ /* 0x000eee0000000200 */
[C---:B----4-:R-:W-:Y:S08]  /*bd80*/  HMMA.16816.F32.BF16 R52, R176.reuse, R144, R52 ;  /* 0x00000090b034723c */ /* 0x050ff00000041834 */
[----:B------:R-:W-:Y:S01]  /*bd90*/  HMMA.16816.F32.BF16 R56, R176, R146, R56 ;  /* 0x00000092b038723c */ /* 0x000fe20000041838 */
[----:B------:R-:W4:Y:S07]  /*bda0*/  LDSM.16.M88.4 R144, [R205] ;  /* 0x00000000cd90783b */ /* 0x000f2e0000000200 */
[C---:B-----5:R-:W-:Y:S08]  /*bdb0*/  HMMA.16816.F32.BF16 R4, R180.reuse, R148, R4 ;  /* 0x00000094b404723c */ /* 0x060ff00000041804 */
[C---:B------:R-:W-:Y:S01]  /*bdc0*/  HMMA.16816.F32.BF16 R8, R180.reuse, R150, R8 ;  /* 0x00000096b408723c */ /* 0x040fe20000041808 */
[----:B------:R-:W5:Y:S07]  /*bdd0*/  LDSM.16.M88.4 R148, [R206] ;  /* 0x00000000ce94783b */ /* 0x000f6e0000000200 */
        /* <DEDUP_REMOVED lines=38> */
[----:B------:R-:W4:Y:S07]  /*c040*/  LDSM.16.M88.4 R152, [R193+0x6000] ;  /* 0x00600000c198783b */ /* 0x000f2e0000000200 */
[C---:B--2---:R-:W-:Y:S08]  /*c050*/  HMMA.16816.F32.BF16 R4, R188.reuse, R156, R4 ;  /* 0x0000009cbc04723c */ /* 0x044ff00000041804 */
[C---:B------:R-:W-:Y:S01]  /*c060*/  HMMA.16816.F32.BF16 R8, R188.reuse, R158, R8 ;  /* 0x0000009ebc08723c */ /* 0x040fe20000041808 */
[----:B------:R-:W2:Y:S01]  /*c070*/  LDSM.16.M88.4 R156, [R193+0x6800] ;  /* 0x00680000c19c783b */ /* 0x000ea20000000200 */
[----:B------:R-:W-:Y:S06]  /*c080*/  DEPBAR.LE SB0, 0x0 ;  /* 0x000080000000791a */ /* 0x000fec0000000000 */
[C---:B-1----:R-:W-:Y:S01]  /*c090*/  HMMA.16816.F32.BF16 R12, R188.reuse, R72, R12 ;  /* 0x00000048bc0c723c */ /* 0x042fe2000004180c */
        /* <DEDUP_REMOVED lines=9> */
[C---:B------:R-:W-:Y:S08]  /*c130*/  HMMA.16816.F32.BF16 R48, R188.reuse, R154, R48 ;  /* 0x0000009abc30723c */ /* 0x040ff00000041830 */
[C---:B--2---:R-:W-:Y:S08]  /*c140*/  HMMA.16816.F32.BF16 R52, R188.reuse, R156, R52 ;  /* 0x0000009cbc34723c */ /* 0x044ff00000041834 */
        /* <DEDUP_REMOVED lines=37> */
.L_x_1466:
[----:B------:R-:W-:-:S05]  /*c3a0*/  BRA.DIV ~URZ, `(.L_x_1369) ;  /* 0x00008ee27f007947 */ /* 0x000fca000b800000 */
[----:B------:R3:W4:Y:S02]  /*c3b0*/  SHFL.IDX PT, R72, R68, RZ, 0x181f ;  /* 0x00181fff44487589 */ /* 0x00072400000e0000 */
.L_x_1467:
[----:B------:R-:W-:Y:S01]  /*c3c0*/  ISETP.GE.AND P3, PT, R222, 0x1, PT ;  /* 0x00000001de00780c */ /* 0x000fe20003f66270 */
[----:B------:R-:W-:Y:S02]  /*c3d0*/  IMAD.SHL.U32 R3, R241, 0x2, RZ ;  /* 0x00000002f1037824 */ /* 0x000fe400078e00ff */
[----:B------:R-:W-:Y:S10]  /*c3e0*/  IMAD.SHL.U32 R74, R251, 0x2, RZ ;  /* 0x00000002fb4a7824 */ /* 0x000ff400078e00ff */
        /* <DEDUP_REMOVED lines=18> */
.L_x_1468:
[----:B------:R-:W-:Y:S01]  /*c510*/  ISETP.GE.AND P3, PT, R222, 0x21, PT ;  /* 0x00000021de00780c */ /* 0x000fe20003f66270 */
[----:B--2---:R-:W-:Y:S02]  /*c520*/  IMAD.SHL.U32 R3, R241, 0x2, RZ ;  /* 0x00000002f1037824 */ /* 0x004fe400078e00ff */
[----:B------:R-:W-:Y:S10]  /*c530*/  IMAD.SHL.U32 R74, R251, 0x2, RZ ;  /* 0x00000002fb4a7824 */ /* 0x000ff400078e00ff */
[C---:B------:R-:W-:Y:S02]  /*c540*/  @P3 IADD3 R2, -R165.reuse, 0x10, RZ ;  /* 0x00000010a5023810 */ /* 0x040fe40007ffe1ff */
        /* <DEDUP_REMOVED lines=16> */
.L_x_1469:
[----:B------:R-:W-:-:S05]  /*c650*/  BRA.DIV ~URZ, `(.L_x_1372) ;  /* 0x00008de27f007947 */ /* 0x000fca000b800000 */
[----:B------:R2:W3:Y:S02]  /*c660*/  SHFL.IDX PT, R72, R68, 0x2, 0x181f ;  /* 0x00581f0044487f89 */ /* 0x0004e400000e0000 */
.L_x_1470:
[----:B------:R-:W-:Y:S01]  /*c670*/  ISETP.GE.AND P3, PT, R222, 0x41, PT ;  /* 0x00000041de00780c */ /* 0x000fe20003f66270 */
[----:B-1----:R-:W-:Y:S02]  /*c680*/  IMAD.SHL.U32 R3, R241, 0x2, RZ ;  /* 0x00000002f1037824 */ /* 0x002fe400078e00ff */
[----:B------:R-:W-:Y:S10]  /*c690*/  IMAD.SHL.U32 R74, R251, 0x2, RZ ;  /* 0x00000002fb4a7824 */ /* 0x000ff400078e00ff */
[C---:B------:R-:W-:Y:S02]  /*c6a0*/  @P3 IADD3 R2, -R165.reuse, 0x10, RZ ;  /* 0x00000010a5023810 */ /* 0x040fe40007ffe1ff */
        /* <DEDUP_REMOVED lines=17> */
.L_x_1471:
[----:B------:R-:W-:Y:S01]  /*c7c0*/  ISETP.GE.AND P3, PT, R222, 0x61, PT ;  /* 0x00000061de00780c */ /* 0x000fe20003f66270 */
[----:B-1----:R-:W-:Y:S02]  /*c7d0*/  IMAD.SHL.U32 R3, R241, 0x2, RZ ;  /* 0x00000002f1037824 */ /* 0x002fe400078e00ff */
[----:B---3--:R-:W-:Y:S10]  /*c7e0*/  IMAD.SHL.U32 R68, R251, 0x2, RZ ;  /* 0x00000002fb447824 */ /* 0x008ff400078e00ff */
[C---:B------:R-:W-:Y:S02]  /*c7f0*/  @P3 IADD3 R2, -R165.reuse, 0x10, RZ ;  /* 0x00000010a5023810 */ /* 0x040fe40007ffe1ff */
[----:B------:R-:W-:Y:S02]  /*c800*/  @P3 ISETP.NE.U32.AND P0, PT, R165, RZ, PT ;  /* 0x000000ffa500320c */ /* 0x000fe40003f05070 */
        /* <DEDUP_REMOVED lines=13> */
.L_x_1367:
[----:B------:R-:W-:Y:S05]  /*c8e0*/  BSYNC B0 ;  /* 0x0000000000007941 */ /* 0x000fea0003800000 */
.L_x_1366:
        /* <DEDUP_REMOVED lines=59> */
.L_x_1472:
[----:B-12---:R-:W-:Y:S01]  /*cca0*/  FMNMX.FTZ R68, R68, R0, !PT ;  /* 0x0000000044447209 */ /* 0x006fe20007810000 */
[----:B------:R-:W-:-:S05]  /*ccb0*/  BRA.DIV ~URZ, `(.L_x_1375) ;  /* 0x000089027f007947 */ /* 0x000fca000b800000 */
[----:B------:R-:W1:Y:S02]  /*ccc0*/  SHFL.BFLY PT, R0, R68, 0x1, 0x1f ;  /* 0x0c201f0044007f89 */ /* 0x000e6400000e0000 */
[----:B-1----:R-:W-:Y:S02]  /*ccd0*/  FMNMX.FTZ R70, R68, R0, !PT ;  /* 0x0000000044467209 */ /* 0x002fe40007810000 */
[----:B------:R-:W1:Y:S02]  /*cce0*/  SHFL.BFLY PT, R0, R72, 0x2, 0x1f ;  /* 0x0c401f0048007f89 */ /* 0x000e6400000e0000 */
[----:B-1----:R-:W-:Y:S05]  /*ccf0*/  FMNMX.FTZ R68, R72, R0, !PT ;  /* 0x0000000048447209 */ /* 0x002fea0007810000 */
[----:B------:R1:W2:Y:S02]  /*cd00*/  SHFL.BFLY PT, R0, R68, 0x1, 0x1f ;  /* 0x0c201f0044007f89 */ /* 0x0002a400000e0000 */
.L_x_1473:
[----:B--2---:R-:W-:Y:S01]  /*cd10*/  FMNMX.FTZ R3, R0, R68, !PT ;  /* 0x0000004400037209 */ /* 0x004fe20007810000 */
[C---:B-1----:R-:W-:Y:S01]  /*cd20*/  FMUL.FTZ R68, R70.reuse, c[0x0][0x2d0] ;  /* 0x0000b40046447a20 */ /* 0x042fe20000410000 */
[----:B------:R-:W-:Y:S01]  /*cd30*/  WARPSYNC 0xffffffff ;  /* 0xffffffff00007948 */ /* 0x000fe20003800000 */
[----:B------:R-:W-:Y:S01]  /*cd40*/  FADD.FTZ R0, -R70, R71 ;  /* 0x0000004746007221 */ /* 0x000fe20000010100 */
[----:B------:R-:W2:Y:S01]  /*cd50*/  LDL R252, [R1] ;  /* 0x0000000001fc7983 */ /* 0x000ea20000100800 */
        /* <DEDUP_REMOVED lines=33> */
[----:B------:R-:W-:Y:S06]  /*cf70*/  FFMA.FTZ R68, R57, c[0x0][0x2d0], -R68 ;  /* 0x0000b40039447a23 */ /* 0x000fec0000010844 */
[----:B------:R-:W-:Y:S01]  /*cf80*/  MUFU.EX2 R68, R68 ;  /* 0x0000004400447308 */ /* 0x000fe20000000800 */
[----:B-1----:R-:W-:Y:S01]  /*cf90*/  FFMA.FTZ R0, R2, R238, R12 ;  /* 0x000000ee02007223 */ /* 0x002fe2000001000c */
[----:B---3--:R-:W-:Y:S01]  /*cfa0*/  F2FP.BF16.PACK_AB R72, R4, R12 ;  /* 0x0000000c0448723e */ /* 0x008fe200000010ff */
[----:B------:R-:W-:Y:S02]  /*cfb0*/  FMUL.FTZ R56, R2, R76 ;  /* 0x0000004c02387220 */ /* 0x000fe40000410000 */
[----:B------:R-:W-:Y:S02]  /*cfc0*/  FADD.FTZ R5, R4, R0 ;  /* 0x0000000004057221 */ /* 0x000fe40000010000 */
[C---:B------:R-:W-:Y:S02]  /*cfd0*/  FADD.FTZ R0, -R3.reuse, R69 ;  /* 0x0000004503007221 */ /* 0x040fe40000010100 */
[----:B------:R-:W-:Y:S01]  /*cfe0*/  FMUL.FTZ R4, R3, c[0x0][0x2d0] ;  /* 0x0000b40003047a20 */ /* 0x000fe20000410000 */
[----:B------:R-:W-:Y:S01]  /*cff0*/  MUFU.EX2 R69, R148 ;  /* 0x0000009400457308 */ /* 0x000fe20000000800 */
[----:B------:R-:W-:Y:S02]  /*d000*/  FMUL.FTZ R0, R0, c[0x0][0x2d0] ;  /* 0x0000b40000007a20 */ /* 0x000fe40000410000 */
[----:B------:R-:W-:Y:S01]  /*d010*/  FMUL.FTZ R57, R2, R77 ;  /* 0x0000004d02397220 */ /* 0x000fe20000410000 */
[----:B----4-:R-:W-:Y:S01]  /*d020*/  F2FP.BF16.PACK_AB R74, R9, R8 ;  /* 0x00000008094a723e */ /* 0x010fe200000010ff */
        /* <DEDUP_REMOVED lines=29> */
[--C-:B------:R-:W-:Y:S01]  /*d200*/  FFMA.FTZ R236, R51, c[0x0][0x2d0], -R4.reuse ;  /* 0x0000b40033ec7a23 */ /* 0x100fe20000010804 */
[----:B---3--:R-:W-:Y:S01]  /*d210*/  F2FP.BF16.PACK_AB R73, R7, R10 ;  /* 0x0000000a0749723e */ /* 0x008fe200000010ff */
        /* <DEDUP_REMOVED lines=12> */
[----:B----4-:R-:W-:Y:S01]  /*d2e0*/  F2FP.BF16.PACK_AB R75, R113, R112 ;  /* 0x00000070714b723e */ /* 0x010fe200000010ff */
        /* <DEDUP_REMOVED lines=41> */
[----:B------:R-:W-:Y:S02]  /*d580*/  FMUL.FTZ R37, R2, R97 ;  /* 0x0000006102257220 */ /* 0x000fe40000410000 */
[C---:B------:R-:W-:Y:S01]  /*d590*/  FMUL.FTZ R38, R0.reuse, R98 ;  /* 0x0000006200267220 */ /* 0x040fe20000410000 */
[C---:B-1----:R-:W-:Y:S03]  /*d5a0*/  HMMA.16816.F32.BF16 R12, R72.reuse, R76, R12 ;  /* 0x0000004c480c723c */ /* 0x042fe6000004180c */
[----:B------:R-:W-:Y:S02]  /*d5b0*/  FMUL.FTZ R39, R0, R99 ;  /* 0x0000006300277220 */ /* 0x000fe40000410000 */
[----:B------:R-:W-:Y:S01]  /*d5c0*/  MUFU.EX2 R250, R143 ;  /* 0x0000008f00fa7308 */ /* 0x000fe20000000800 */
[----:B------:R-:W-:Y:S02]  /*d5d0*/  FMUL.FTZ R41, R2, R93 ;  /* 0x0000005d02297220 */ /* 0x000fe40000410000 */
[C---:B------:R-:W-:Y:S01]  /*d5e0*/  FMUL.FTZ R42, R0.reuse, R94 ;  /* 0x0000005e002a7220 */ /* 0x040fe20000410000 */
[C---:B------:R-:W-:Y:S01]  /*d5f0*/  HMMA.16816.F32.BF16 R16, R72.reuse, R78, R16 ;  /* 0x0000004e4810723c */ /* 0x040fe20000041810 */
[----:B------:R-:W1:Y:S02]  /*d600*/  LDSM.16.MT88.4 R76, [R196] ;  /* 0x00000000c44c783b */ /* 0x000e640000004200 */
[C---:B------:R-:W-:Y:S02]  /*d610*/  FMUL.FTZ R22, R0.reuse, R114 ;  /* 0x0000007200167220 */ /* 0x040fe40000410000 */
[C---:B------:R-:W-:Y:S01]  /*d620*/  FMUL.FTZ R23, R0.reuse, R115 ;  /* 0x0000007300177220 */ /* 0x040fe20000410000 */
[----:B------:R-:W-:Y:S01]  /*d630*/  MUFU.EX2 R249, R144 ;  /* 0x0000009000f97308 */ /* 0x000fe20000000800 */
[----:B------:R-:W-:Y:S02]  /*d640*/  FMUL.FTZ R43, R0, R95 ;  /* 0x0000005f002b7220 */ /* 0x000fe40000410000 */
[C---:B------:R-:W-:Y:S03]  /*d650*/  FMUL.FTZ R44, R2.reuse, R88 ;  /* 0x00000058022c7220 */ /* 0x040fe60000410000 */
[----:B------:R-:W-:Y:S02]  /*d660*/  FMUL.FTZ R45, R2, R89 ;  /* 0x00000059022d7220 */ /* 0x000fe40000410000 */
[C---:B------:R-:W-:Y:S02]  /*d670*/  FMUL.FTZ R46, R0.reuse, R90 ;  /* 0x0000005a002e7220 */ /* 0x040fe40000410000 */
        /* <DEDUP_REMOVED lines=10> */
[----:B------:R-:W-:Y:S02]  /*d720*/  FMUL.FTZ R28, R2, R104 ;  /* 0x00000068021c7220 */ /* 0x000fe40000410000 */
[C---:B------:R-:W-:Y:S02]  /*d730*/  FMUL.FTZ R30, R0.reuse, R106 ;  /* 0x0000006a001e7220 */ /* 0x040fe40000410000 */
[----:B------:R-:W-:Y:S01]  /*d740*/  FMUL.FTZ R31, R0, R107 ;  /* 0x0000006b001f7220 */ /* 0x000fe20000410000 */
        /* <DEDUP_REMOVED lines=12> */
[C---:B------:R-:W-:Y:S02]  /*d810*/  FMUL.FTZ R64, R2.reuse, R64 ;  /* 0x0000004002407220 */ /* 0x040fe40000410000 */
[----:B------:R-:W-:Y:S02]  /*d820*/  FMUL.FTZ R65, R2, R65 ;  /* 0x0000004102417220 */ /* 0x000fe40000410000 */
[C---:B------:R-:W-:Y:S02]  /*d830*/  FMUL.FTZ R62, R0.reuse, R62 ;  /* 0x0000003e003e7220 */ /* 0x040fe40000410000 */
[C---:B------:R-:W-:Y:S01]  /*d840*/  FMUL.FTZ R63, R0.reuse, R63 ;  /* 0x0000003f003f7220 */ /* 0x040fe20000410000 */
[----:B------:R-:W-:Y:S01]  /*d850*/  MUFU.EX2 R92, R162 ;  /* 0x000000a2005c7308 */ /* 0x000fe20000000800 */
[----:B------:R-:W-:Y:S01]  /*d860*/  FMUL.FTZ R66, R0, R66 ;  /* 0x0000004200427220 */ /* 0x000fe20000410000 */
[----:B--2---:R-:W-:Y:S01]  /*d870*/  ISETP.GT.AND P0, PT, R166, R252, PT ;  /* 0x000000fca600720c */ /* 0x004fe20003f04270 */
[----:B------:R-:W-:Y:S02]  /*d880*/  FMUL.FTZ R67, R0, R67 ;  /* 0x0000004300437220 */ /* 0x000fe40000410000 */
[----:B------:R-:W-:Y:S05]  /*d890*/  FADD.FTZ R0, R69, R142 ;  /* 0x0000008e45007221 */ /* 0x000fea0000010000 */
[----:B------:R-:W-:Y:S10]  /*d8a0*/  MUFU.EX2 R154, R157 ;  /* 0x0000009d009a7308 */ /* 0x000ff40000000800 */
[----:B------:R-:W-:Y:S01]  /*d8b0*/  MUFU.EX2 R96, R227 ;  /* 0x000000e300607308 */ /* 0x000fe20000000800 */
[C---:B-1----:R-:W-:Y:S08]  /*d8c0*/  HMMA.16816.F32.BF16 R28, R72.reuse, R76, R28 ;  /* 0x0000004c481c723c */ /* 0x042ff0000004181c */
[C---:B------:R-:W-:Y:S01]  /*d8d0*/  HMMA.16816.F32.BF16 R32, R72.reuse, R78, R32 ;  /* 0x0000004e4820723c */ /* 0x040fe20000041820 */
[----:B------:R-:W1:Y:S01]  /*d8e0*/  LDSM.16.MT88.4 R76, [R195+0x3800] ;  /* 0x00380000c34c783b */ /* 0x000e620000004200 */
[----:B------:R-:W-:Y:S10]  /*d8f0*/  MUFU.EX2 R146, R231 ;  /* 0x000000e700927308 */ /* 0x000ff40000000800 */
[----:B------:R-:W2:Y:S10]  /*d900*/  MUFU.EX2 R2, R147 ;  /* 0x0000009300027308 */ /* 0x000eb40000000800 */
[----:B------:R-:W-:Y:S10]  /*d910*/  MUFU.EX2 R147, R230 ;  /* 0x000000e600937308 */ /* 0x000ff40000000800 */
[----:B------:R-:W3:Y:S01]  /*d920*/  MUFU.EX2 R107, R141 ;  /* 0x0000008d006b7308 */ /* 0x000ee20000000800 */
[----:B--2---:R-:W-:Y:S04]  /*d930*/  FADD.FTZ R0, R2, R0 ;  /* 0x0000000002007221 */ /* 0x004fe80000010000 */
[----:B------:R-:W-:Y:S01]  /*d940*/  FADD.FTZ R0, R80, R0 ;  /* 0x0000000050007221 */ /* 0x000fe20000010000 */
[C---:B-1----:R-:W-:Y:S04]  /*d950*/  HMMA.16816.F32.BF16 R36, R72.reuse, R76, R36 ;  /* 0x0000004c4824723c */ /* 0x042fe80000041824 */
[----:B------:R-:W-:Y:S01]  /*d960*/  MUFU.EX2 R104, R242 ;  /* 0x000000f200687308 */ /* 0x000fe20000000800 */
[C---:B------:R-:W-:Y:S03]  /*d970*/  FADD.FTZ R0, R71.reuse, R0 ;  /* 0x0000000047007221 */ /* 0x040fe60000010000 */
[C---:B------:R-:W-:Y:S01]  /*d980*/  HMMA.16816.F32.BF16 R40, R72.reuse, R78, R40 ;  /* 0x0000004e4828723c */ /* 0x040fe20000041828 */
[----:B------:R-:W1:Y:S05]  /*d990*/  LDSM.16.MT88.4 R76, [R197+0x3800] ;  /* 0x00380000c54c783b */ /* 0x000e6a0000004200 */
[----:B------:R-:W-:Y:S10]  /*d9a0*/  MUFU.EX2 R142, R239 ;  /* 0x000000ef008e7308 */ /* 0x000ff40000000800 */
[----:B------:R-:W-:Y:S10]  /*d9b0*/  MUFU.EX2 R141, R244 ;  /* 0x000000f4008d7308 */ /* 0x000ff40000000800 */
[----:B------:R-:W-:Y:S01]  /*d9c0*/  MUFU.EX2 R140, R245 ;  /* 0x000000f5008c7308 */ /* 0x000fe20000000800 */
        /* <DEDUP_REMOVED lines=9> */
[----:B------:R-:W-:Y:S02]  /*da60*/  F2FP.BF16.PACK_AB R74, R71, R80 ;  /* 0x00000050474a723e */ /* 0x000fe400000010ff */
[----:B------:R-:W2:Y:S01]  /*da70*/  LDSM.16.MT88.4 R80, [R197+0x800] ;  /* 0x00080000c550783b */ /* 0x000ea20000004200 */
[----:B------:R-:W-:Y:S02]  /*da80*/  MUFU.EX2 R71, R153 ;  /* 0x0000009900477308 */ /* 0x000fe40000000800 */
[----:B------:R-:W-:Y:S02]  /*da90*/  F2FP.BF16.PACK_AB R72, R2, R69 ;  /* 0x000000450248723e */ /* 0x000fe400000010ff */
[----:B---3--:R-:W-:Y:S02]  /*daa0*/  F2FP.BF16.PACK_AB R73, R106, R107 ;  /* 0x0000006b6a49723e */ /* 0x008fe400000010ff */
[----:B------:R-:W-:Y:S04]  /*dab0*/  F2FP.BF16.PACK_AB R75, R249, R250 ;  /* 0x000000faf94b723e */ /* 0x000fe800000010ff */
[----:B------:R-:W3:Y:S10]  /*dac0*/  MUFU.EX2 R69, R156 ;  /* 0x0000009c00457308 */ /* 0x000ef40000000800 */
[----:B------:R-:W4:Y:S10]  /*dad0*/  MUFU.EX2 R2, R155 ;  /* 0x0000009b00027308 */ /* 0x000f340000000800 */
[----:B------:R-:W5:Y:S01]  /*dae0*/  MUFU.EX2 R156, R152 ;  /* 0x00000098009c7308 */ /* 0x000f620000000800 */
[C---:B-1----:R-:W-:Y:S03]  /*daf0*/  HMMA.16816.F32.BF16 R4, R72.reuse, R76, R4 ;  /* 0x0000004c4804723c */ /* 0x042fe60000041804 */
[----:B---3--:R-:W-:Y:S05]  /*db00*/  FADD.FTZ R0, R69, R0 ;  /* 0x0000000045007221 */ /* 0x008fea0000010000 */
[C---:B------:R-:W-:Y:S01]  /*db10*/  HMMA.16816.F32.BF16 R8, R72.reuse, R78, R8 ;  /* 0x0000004e4808723c */ /* 0x040fe20000041808 */
[----:B------:R-:W1:Y:S01]  /*db20*/  LDSM.16.MT88.4 R76, [R196+0x800] ;  /* 0x00080000c44c783b */ /* 0x000e620000004200 */
[----:B------:R-:W-:Y:S02]  /*db30*/  MUFU.EX2 R155, R158 ;  /* 0x0000009e009b7308 */ /* 0x000fe40000000800 */
[----:B----4-:R-:W-:Y:S04]  /*db40*/  FADD.FTZ R0, R2, R0 ;  /* 0x0000000002007221 */ /* 0x010fe80000010000 */
[C---:B--2---:R-:W-:Y:S04]  /*db50*/  HMMA.16816.F32.BF16 R12, R72.reuse, R80, R12 ;  /* 0x00000050480c723c */ /* 0x044fe8000004180c */
[----:B------:R-:W-:Y:S01]  /*db60*/  FADD.FTZ R0, R84, R0 ;  /* 0x0000000054007221 */ /* 0x000fe20000010000 */
[----:B------:R-:W-:Y:S03]  /*db70*/  MUFU.EX2 R153, R159 ;  /* 0x0000009f00997308 */ /* 0x000fe60000000800 */
[C---:B------:R-:W-:Y:S01]  /*db80*/  HMMA.16816.F32.BF16 R16, R72.reuse, R82, R16 ;  /* 0x000000524810723c */ /* 0x040fe20000041810 */
[----:B------:R-:W2:Y:S03]  /*db90*/  LDSM.16.MT88.4 R80, [R198+0x800] ;  /* 0x00080000c650783b */ /* 0x000ea60000004200 */
[C---:B------:R-:W-:Y:S03]  /*dba0*/  FADD.FTZ R0, R71.reuse, R0 ;  /* 0x0000000047007221 */ /* 0x040fe60000010000 */
        /* <DEDUP_REMOVED lines=24> */
[----:B-----5:R-:W-:Y:S04]  /*dd30*/  F2FP.BF16.PACK_AB R75, R156, R246 ;  /* 0x000000f69c4b723e */ /* 0x020fe800000010ff */
        /* <DEDUP_REMOVED lines=102> */
[----:B-----5:R-:W-:Y:S04]  /*e3a0*/  FADD.FTZ R0, R71, R0 ;  /* 0x0000000047007221 */ /* 0x020fe80000010000 */
[C---:B------:R-:W-:Y:S01]  /*e3b0*/  HMMA.16816.F32.BF16 R48, R72.reuse, R86, R48 ;  /* 0x000000564830723c */ /* 0x040fe20000041830 */
[----:B------:R-:W3:Y:S03]  /*e3c0*/  LDSM.16.MT88.4 R84, [R197+0x2800] ;  /* 0x00280000c554783b */ /* 0x000ee60000004200 */
[----:B--2---:R-:W-:Y:S04]  /*e3d0*/  FADD.FTZ R0, R69, R0 ;  /* 0x0000000045007221 */ /* 0x004fe80000010000 */
        /* <DEDUP_REMOVED lines=27> */
[C---:B--2---:R-:W-:Y:S04]  /*e590*/  HMMA.16816.F32.BF16 R28, R76.reuse, R72, R28 ;  /* 0x000000484c1c723c */ /* 0x044fe8000004181c */
[----:B------:R-:W-:Y:S03]  /*e5a0*/  FADD.FTZ R0, R154, R0 ;  /* 0x000000009a007221 */ /* 0x000fe60000010000 */
[----:B------:R-:W-:Y:S01]  /*e5b0*/  F2FP.BF16.PACK_AB R72, R71, R104 ;  /* 0x000000684748723e */ /* 0x000fe200000010ff */
[C---:B------:R-:W-:Y:S04]  /*e5c0*/  HMMA.16816.F32.BF16 R32, R76.reuse, R74, R32 ;  /* 0x0000004a4c20723c */ /* 0x040fe80000041820 */
[----:B------:R-:W-:Y:S01]  /*e5d0*/  F2FP.BF16.PACK_AB R73, R142, R143 ;  /* 0x0000008f8e49723e */ /* 0x000fe200000010ff */
[----:B------:R-:W-:Y:S02]  /*e5e0*/  FADD.FTZ R0, R153, R0 ;  /* 0x0000000099007221 */ /* 0x000fe40000010000 */
[----:B------:R-:W-:Y:S01]  /*e5f0*/  F2FP.BF16.PACK_AB R74, R68, R69 ;  /* 0x00000045444a723e */ /* 0x000fe200000010ff */
[C---:B----4-:R-:W-:Y:S04]  /*e600*/  HMMA.16816.F32.BF16 R36, R76.reuse, R88, R36 ;  /* 0x000000584c24723c */ /* 0x050fe80000041824 */
[----:B------:R-:W-:Y:S01]  /*e610*/  F2FP.BF16.PACK_AB R75, R140, R141 ;  /* 0x0000008d8c4b723e */ /* 0x000fe200000010ff */
[----:B------:R-:W-:Y:S01]  /*e620*/  FADD.FTZ R0, R152, R0 ;  /* 0x0000000098007221 */ /* 0x000fe20000010000 */
[----:B------:R-:W-:Y:S02]  /*e630*/  MOV R69, R3 ;  /* 0x0000000300457202 */ /* 0x000fe40000000f00 */
[C---:B------:R-:W-:Y:S04]  /*e640*/  HMMA.16816.F32.BF16 R40, R76.reuse, R90, R40 ;  /* 0x0000005a4c28723c */ /* 0x040fe80000041828 */
[----:B------:R-:W-:Y:S04]  /*e650*/  FADD.FTZ R0, R151, R0 ;  /* 0x0000000097007221 */ /* 0x000fe80000010000 */
[C---:B------:R-:W-:Y:S04]  /*e660*/  HMMA.16816.F32.BF16 R44, R76.reuse, R96, R44 ;  /* 0x000000604c2c723c */ /* 0x040fe8000004182c */
[----:B------:R-:W-:Y:S04]  /*e670*/  FADD.FTZ R0, R150, R0 ;  /* 0x0000000096007221 */ /* 0x000fe80000010000 */
[C---:B------:R-:W-:Y:S04]  /*e680*/  HMMA.16816.F32.BF16 R48, R76.reuse, R98, R48 ;  /* 0x000000624c30723c */ /* 0x040fe80000041830 */
[----:B------:R-:W-:Y:S04]  /*e690*/  FADD.FTZ R0, R149, R0 ;  /* 0x0000000095007221 */ /* 0x000fe80000010000 */
[C---:B-----5:R-:W-:Y:S04]  /*e6a0*/  HMMA.16816.F32.BF16 R52, R76.reuse, R80, R52 ;  /* 0x000000504c34723c */ /* 0x060fe80000041834 */
[----:B------:R-:W-:Y:S04]  /*e6b0*/  FADD.FTZ R0, R148, R0 ;  /* 0x0000000094007221 */ /* 0x000fe80000010000 */
[C---:B------:R-:W-:Y:S04]  /*e6c0*/  HMMA.16816.F32.BF16 R56, R76.reuse, R82, R56 ;  /* 0x000000524c38723c */ /* 0x040fe80000041838 */
[----:B------:R-:W-:Y:S04]  /*e6d0*/  FADD.FTZ R0, R147, R0 ;  /* 0x0000000093007221 */ /* 0x000fe80000010000 */
[C---:B---3--:R-:W-:Y:S04]  /*e6e0*/  HMMA.16816.F32.BF16 R60, R76.reuse, R84, R60 ;  /* 0x000000544c3c723c */ /* 0x048fe8000004183c */
        /* <DEDUP_REMOVED lines=20> */
[C---:B------:R-:W-:Y:S08]  /*e830*/  HMMA.16816.F32.BF16 R100, R72.reuse, R102, R32 ;  /* 0x000000664864723c */ /* 0x040ff00000041820 */
[C---:B-1----:R-:W-:Y:S08]  /*e840*/  HMMA.16816.F32.BF16 R96, R72.reuse, R92, R36 ;  /* 0x0000005c4860723c */ /* 0x042ff00000041824 */
[C---:B------:R-:W-:Y:S08]  /*e850*/  HMMA.16816.F32.BF16 R92, R72.reuse, R94, R40 ;  /* 0x0000005e485c723c */ /* 0x040ff00000041828 */
[C---:B--2---:R-:W-:Y:S08]  /*e860*/  HMMA.16816.F32.BF16 R88, R72.reuse, R84, R44 ;  /* 0x000000544858723c */ /* 0x044ff0000004182c */
[C---:B------:R-:W-:Y:S08]  /*e870*/  HMMA.16816.F32.BF16 R84, R72.reuse, R86, R48 ;  /* 0x000000564854723c */ /* 0x040ff00000041830 */
[C---:B---3--:R-:W-:Y:S08]  /*e880*/  HMMA.16816.F32.BF16 R80, R72.reuse, R76, R52 ;  /* 0x0000004c4850723c */ /* 0x048ff00000041834 */
[C---:B------:R-:W-:Y:S08]  /*e890*/  HMMA.16816.F32.BF16 R76, R72.reuse, R78, R56 ;  /* 0x0000004e484c723c */ /* 0x040ff00000041838 */
[C---:B----4-:R-:W-:Y:S08]  /*e8a0*/  HMMA.16816.F32.BF16 R60, R72.reuse, R4, R60 ;  /* 0x00000004483c723c */ /* 0x050ff0000004183c */
[----:B------:R-:W-:Y:S01]  /*e8b0*/  HMMA.16816.F32.BF16 R64, R72, R6, R64 ;  /* 0x000000064840723c */ /* 0x000fe20000041840 */
[----:B------:R-:W-:Y:S07]  /*e8c0*/  @!UPT UIADD3 URZ, URZ, URZ, URZ ;  /* 0x0000003f3f3ff290 */ /* 0x000fee000fffe03f */
[----:B------:R-:W-:-:S11]  /*e8d0*/  @P0 BRA `(.L_x_1376) ;  /* 0xffffc85000000947 */ /* 0x000fd6000383ffff */
.L_x_1361:
[----:B------:R-:W-:Y:S05]  /*e8e0*/  BRA.DIV ~URZ, `(.L_x_1377) ;  /* 0x00006da27f007947 */ /* 0x000fea000b800000 */
[----:B------:R1:W2:Y:S02]  /*e8f0*/  SHFL.BFLY PT, R0, R238, 0x2, 0x1f ;  /* 0x0c401f00ee007f89 */ /* 0x0002a400000e0000 */
.L_x_1474:
[----:B--2---:R-:W-:Y:S01]  /*e900*/  FADD.FTZ R4, R0, R238 ;  /* 0x000000ee00047221 */ /* 0x004fe20000010000 */
[----:B------:R-:W-:Y:S05]  /*e910*/  BRA.DIV ~URZ, `(.L_x_1378) ;  /* 0x00006dc27f007947 */ /* 0x000fea000b800000 */
[----:B------:R-:W2:Y:S04]  /*e920*/  SHFL.BFLY PT, R0, R250, 0x2, 0x1f ;  /* 0x0c401f00fa007f89 */ /* 0x000ea800000e0000 */
[----:B------:R-:W3:Y:S01]  /*e930*/  SHFL.BFLY PT, R2, R4, 0x1, 0x1f ;  /* 0x0c201f0004027f89 */ /* 0x000ee200000e0000 */
[----:B--2---:R-:W-:-:S02]  /*e940*/  FADD.FTZ R5, R0, R250 ;  /* 0x000000fa00057221 */ /* 0x004fc40000010000 */
[----:B---3--:R-:W-:-:S03]  /*e950*/  FADD.FTZ R4, R4, R2 ;  /* 0x0000000204047221 */ /* 0x008fc60000010000 */
[----:B------:R2:W3:Y:S04]  /*e960*/  SHFL.BFLY PT, R3, R5, 0x1, 0x1f ;  /* 0x0c201f0005037f89 */ /* 0x0004e800000e0000 */
.L_x_1475:
[----:B------:R-:W-:Y:S01]  /*e970*/  FSETP.NE.FTZ.AND P1, PT, R4, RZ, PT ;  /* 0x000000ff0400720b */ /* 0x000fe20003f35000 */
[----:B---3--:R-:W-:Y:S01]  /*e980*/  FADD.FTZ R3, R3, R5 ;  /* 0x0000000503037221 */ /* 0x008fe20000010000 */
[----:B------:R-:W-:Y:S02]  /*e990*/  MOV R2, RZ ;  /* 0x000000ff00027202 */ /* 0x000fe40000000f00 */
[----:B------:R-:W-:Y:S02]  /*e9a0*/  MOV R23, 0xff800000 ;  /* 0xff80000000177802 */ /* 0x000fe40000000f00 */
[----:B------:R-:W-:Y:S02]  /*e9b0*/  FSETP.NE.FTZ.AND P0, PT, R3, RZ, PT ;  /* 0x000000ff0300720b */ /* 0x000fe40003f15000 */
[----:B------:R-:W-:Y:S02]  /*e9c0*/  MOV R0, RZ ;  /* 0x000000ff00007202 */ /* 0x000fe40000000f00 */
[----:B------:R-:W-:-:S03]  /*e9d0*/  MOV R22, 0xff800000 ;  /* 0xff80000000167802 */ /* 0x000fc60000000f00 */
[----:B------:R-:W3:Y:S08]  /*e9e0*/  @P1 MUFU.LG2 R6, R4 ;  /* 0x0000000400061308 */ /* 0x000ef00000000c00 */
[----:B------:R4:W5:Y:S01]  /*e9f0*/  @P1 MUFU.RCP R2, R4 ;  /* 0x0000000400021308 */ /* 0x0009620000001000 */
[----:B---3--:R-:W-:-:S07]  /*ea00*/  @P1 FMUL.FTZ R6, R6, 0.69314718246459960938 ;  /* 0x3f31721806061820 */ /* 0x008fce0000410000 */
[----:B------:R-:W3:Y:S01]  /*ea10*/  @P0 MUFU.RCP R0, R3 ;  /* 0x0000000300000308 */ /* 0x000ee20000001000 */
[----:B----4-:R-:W-:Y:S01]  /*ea20*/  @P1 MOV R4, 0x3f317218 ;  /* 0x3f31721800041802 */ /* 0x010fe20000000f00 */
[C---:B-----5:R-:W-:Y:S02]  /*ea30*/  FMUL.FTZ R46, R2.reuse, R88 ;  /* 0x00000058022e7220 */ /* 0x060fe40000410000 */
        /* <DEDUP_REMOVED lines=72> */
.L_x_1324:
[----:B-12---:R1:W5:Y:S04]  /*eec0*/  LDL R6, [R1+0x48] ;  /* 0x0000480001067983 */ /* 0x0063680000100800 */
[----:B------:R-:W2:Y:S01]  /*eed0*/  S2R R2, SR_TID.X ;  /* 0x0000000000027919 */ /* 0x000ea20000002100 */
[----:B------:R-:W-:Y:S01]  /*eee0*/  BSSY B0, `(.L_x_1379) ;  /* 0x0000011000007945 */ /* 0x000fe20003800000 */
[----:B--2---:R-:W-:-:S13]  /*eef0*/  LOP3.LUT P0, RZ, R2, 0xff, RZ, 0xc0, !PT ;  /* 0x000000ff02ff7812 */ /* 0x004fda000780c0ff */
[----:B------:R-:W-:Y:S05]  /*ef00*/  @P0 BRA `(.L_x_1380) ;  /* 0x000000e000000947 */ /* 0x000fea0003800000 */
[----:B-1----:R-:W1:Y:S01]  /*ef10*/  S2R R4, SR_LANEID ;  /* 0x0000000000047919 */ /* 0x002e620000000000 */
        /* <DEDUP_REMOVED lines=13> */
.L_x_1380:
[----:B-1----:R-:W-:Y:S05]  /*eff0*/  BSYNC B0 ;  /* 0x0000000000007941 */ /* 0x002fea0003800000 */
.L_x_1379:
        /* <DEDUP_REMOVED lines=20> */
[----:B--2---:R1:W-:Y:S04]  /*f140*/  STS [R7], R0 ;  /* 0x0000000007007388 */ /* 0x0043e80000000800 */
[----:B------:R2:W-:Y:S04]  /*f150*/  STS [R7+0x400], R2 ;  /* 0x0004000207007388 */ /* 0x0005e80000000800 */
[----:B---3--:R3:W-:Y:S01]  /*f160*/  STS [R13], R3 ;  /* 0x000000030d007388 */ /* 0x0087e20000000800 */
[----:B-1----:R-:W-:-:S02]  /*f170*/  F2FP.BF16.PACK_AB R0, R77, R76 ;  /* 0x0000004c4d00723e */ /* 0x002fc400000010ff */
[----:B--2---:R-:W-:-:S03]  /*f180*/  F2FP.BF16.PACK_AB R2, R31, R30 ;  /* 0x0000001e1f02723e */ /* 0x004fc600000010ff */
[----:B------:R1:W-:Y:S01]  /*f190*/  STS [R13+0x400], R0 ;  /* 0x000400000d007388 */ /* 0x0003e20000000800 */
[----:B---3--:R-:W-:-:S03]  /*f1a0*/  F2FP.BF16.PACK_AB R3, R55, R54 ;  /* 0x000000363703723e */ /* 0x008fc600000010ff */
[----:B----4-:R2:W-:Y:S04]  /*f1b0*/  STS [R6], R2 ;  /* 0x0000000206007388 */ /* 0x0105e80000000800 */
        /* <DEDUP_REMOVED lines=74> */
.L_x_1383:
[----:B-1----:R-:W2:Y:S04]  /*f660*/  LDL.LU R8, [R1+0x5c] ;  /* 0x00005c0001087983 */ /* 0x002ea80000300800 */
[----:B------:R-:W3:Y:S04]  /*f670*/  LDL R7, [R1+0x58] ;  /* 0x0000580001077983 */ /* 0x000ee80000100800 */
[----:B------:R-:W4:Y:S04]  /*f680*/  LDL.LU R3, [R1+0x70] ;  /* 0x0000700001037983 */ /* 0x000f280000300800 */
[----:B------:R-:W2:Y:S01]  /*f690*/  LDL.LU R6, [R1+0x50] ;  /* 0x0000500001067983 */ /* 0x000ea20000300800 */
[----:B------:R-:W-:Y:S01]  /*f6a0*/  IMAD.MOV.U32 R2, RZ, RZ, 0x368 ;  /* 0x00000368ff027424 */ /* 0x000fe200078e00ff */
[----:B------:R-:W-:-:S02]  /*f6b0*/  ISETP.GT.AND P3, PT, R5, 0x1, PT ;  /* 0x000000010500780c */ /* 0x000fc40003f64270 */
[----:B------:R-:W3:Y:S02]  /*f6c0*/  LDL R63, [R1+0x40] ;  /* 0x00004000013f7983 */ /* 0x000ee40000100800 */
[----:B------:R-:W-:Y:S02]  /*f6d0*/  SEL R2, R2, 0x328, P3 ;  /* 0x0000032802027807 */ /* 0x000fe40001800000 */
[----:B------:R-:W3:Y:S02]  /*f6e0*/  LDL R13, [R1+0x6c] ;  /* 0x00006c00010d7983 */ /* 0x000ee40000100800 */
[----:B------:R-:W1:Y:S08]  /*f6f0*/  LDC.64 R16, c[0x0][R2+0x168] ;  /* 0x00005a0002107b82 */ /* 0x000e700000000a00 */
[----:B------:R1:W1:Y:S08]  /*f700*/  LDC.64 R4, c[0x0][R2+0x170] ;  /* 0x00005c0002047b82 */ /* 0x0002700000000a00 */
[----:B------:R1:W1:Y:S08]  /*f710*/  LDC.64 R18, c[0x0][R2+0x178] ;  /* 0x00005e0002127b82 */ /* 0x0002700000000a00 */
[----:B------:R1:W1:Y:S01]  /*f720*/  LDC.64 R20, c[0x0][R2+0x160] ;  /* 0x0000580002147b82 */ /* 0x0002620000000a00 */
[----:B------:R-:W-:-:S04]  /*f730*/  ISETP.NE.U32.AND P0, PT, RZ, c[0x0][0x500], PT ;  /* 0x00014000ff007a0c */ /* 0x000fc80003f05070 */
[----:B------:R-:W-:Y:S02]  /*f740*/  ISETP.NE.AND.EX P0, PT, RZ, c[0x0][0x504], PT, P0 ;  /* 0x00014100ff007a0c */ /* 0x000fe40003f05300 */
[----:B--2---:R-:W-:-:S05]  /*f750*/  LOP3.LUT R10, R6, 0xffff, RZ, 0xc0, !PT ;  /* 0x0000ffff060a7812 */ /* 0x004fca00078ec0ff */
[----:B-1----:R-:W-:Y:S02]  /*f760*/  IMAD R9, R17, R10, RZ ;  /* 0x0000000a11097224 */ /* 0x002fe400078e02ff */
[----:B------:R-:W2:Y:S01]  /*f770*/  LDL R17, [R1+0x110] ;  /* 0x0001100001117983 */ /* 0x000ea20000100800 */
[----:B------:R-:W-:Y:S01]  /*f780*/  IMAD.MOV.U32 R2, RZ, RZ, c[0x0][0x4e8] ;  /* 0x00013a00ff027624 */ /* 0x000fe200078e00ff */
[----:B------:R-:W-:-:S04]  /*f790*/  SEL R8, R8, RZ, !P0 ;  /* 0x000000ff08087207 */ /* 0x000fc80004000000 */
[----:B------:R-:W-:Y:S01]  /*f7a0*/  ISETP.NE.AND P2, PT, R2, 0x1, PT ;  /* 0x000000010200780c */ /* 0x000fe20003f45270 */
[----:B------:R-:W-:Y:S01]  /*f7b0*/  IMAD R2, R5, R8, RZ ;  /* 0x0000000805027224 */ /* 0x000fe200078e02ff */
[----:B----4-:R-:W-:Y:S01]  /*f7c0*/  SEL R3, R3, RZ, !P0 ;  /* 0x000000ff03037207 */ /* 0x010fe20004000000 */
[----:B---3--:R-:W-:-:S04]  /*f7d0*/  IMAD.IADD R11, R7, 0x1, R63 ;  /* 0x00000001070b7824 */ /* 0x008fc800078e023f */
[C---:B------:R-:W-:Y:S02]  /*f7e0*/  IMAD R12, R4.reuse, R3, R2 ;  /* 0x00000003040c7224 */ /* 0x040fe400078e0202 */
[----:B------:R-:W-:-:S04]  /*f7f0*/  IMAD.WIDE.U32 R4, R4, R8, RZ ;  /* 0x0000000804047225 */ /* 0x000fc800078e00ff */
[----:B------:R-:W-:Y:S01]  /*f800*/  @P2 IMAD.HI.U32 R3, R11, c[0x0][0x4ec], RZ ;  /* 0x00013b000b032a27 */ /* 0x000fe200078e00ff */
[----:B------:R-:W1:Y:S03]  /*f810*/  S2R R66, SR_TID.X ;  /* 0x0000000000427919 */ /* 0x000e660000002100 */
        /* <DEDUP_REMOVED lines=35> */
[----:B------:R2:W3:Y:S01]  /*fa50*/  SHFL.IDX PT, R5, R2, 0x1, 0x1c1f ;  /* 0x003c1f0002057f89 */ /* 0x0004e200000e0000 */
[----:B------:R-:W-:Y:S01]  /*fa60*/  IMAD R9, R14, c[0x0][0x4e8], RZ ;  /* 0x00013a000e097a24 */ /* 0x000fe200078e02ff */
        /* <DEDUP_REMOVED lines=8> */
[----:B------:R-:W-:Y:S01]  /*faf0*/  ISETP.GE.AND P0, PT, R3, R9, PT ;  /* 0x000000090300720c */ /* 0x000fe20003f06270 */
[----:B------:R-:W-:Y:S05]  /*fb00*/  @P3 BRA `(.L_x_1384) ;  /* 0x0000075000003947 */ /* 0x000fea0003800000 */
[----:B------:R-:W2:Y:S01]  /*fb10*/  LDL R16, [R1+0x4] ;  /* 0x0000040001107983 */ /* 0x000ea20000100800 */
[----:B------:R-:W-:Y:S01]  /*fb20*/  IMAD R12, R12, c[0x0][0x3a0], RZ ;  /* 0x0000e8000c0c7a24 */ /* 0x000fe200078e02ff */
[----:B-1----:R-:W-:Y:S01]  /*fb30*/  SHF.R.S32.HI R5, RZ, 0x1f, R8 ;  /* 0x0000001fff057819 */ /* 0x002fe20000011408 */
[C---:B------:R-:W-:Y:S01]  /*fb40*/  IMAD.WIDE.U32 R2, R0.reuse, c[0x0][0x3a0], RZ ;  /* 0x0000e80000027a25 */ /* 0x040fe200078e00ff */
[----:B------:R1:W3:Y:S03]  /*fb50*/  LDS.128 R24, [R219+0x1080] ;  /* 0x00108000db187984 */ /* 0x0002e60000000c00 */
[----:B------:R-:W-:Y:S01]  /*fb60*/  IMAD R0, R0, c[0x0][0x3a4], R12 ;  /* 0x0000e90000007a24 */ /* 0x000fe200078e020c */
[----:B------:R1:W4:Y:S01]  /*fb70*/  LDS.128 R32, [R219+0x2080] ;  /* 0x00208000db207984 */ /* 0x0003220000000c00 */
[----:B------:R-:W-:-:S03]  /*fb80*/  IMAD R5, R5, c[0x0][0x3f0], RZ ;  /* 0x0000fc0005057a24 */ /* 0x000fc600078e02ff */
[----:B------:R-:W-:Y:S01]  /*fb90*/  IADD3 R3, R3, R0, RZ ;  /* 0x0000000003037210 */ /* 0x000fe20007ffe0ff */
[----:B------:R1:W1:Y:S01]  /*fba0*/  LDS.128 R36, [R219+0x3080] ;  /* 0x00308000db247984 */ /* 0x0002620000000c00 */
[----:B------:R-:W-:-:S03]  /*fbb0*/  IMAD R7, R8, c[0x0][0x3f4], R5 ;  /* 0x0000fd0008077a24 */ /* 0x000fc600078e0205 */
[C---:B------:R-:W-:Y:S01]  /*fbc0*/  IMAD.WIDE.U32 R2, R10.reuse, c[0x0][0x3e8], R2 ;  /* 0x0000fa000a027a25 */ /* 0x040fe200078e0002 */
[----:B------:R1:W1:Y:S03]  /*fbd0*/  LDS.128 R12, [R219+0x4080] ;  /* 0x00408000db0c7984 */ /* 0x0002660000000c00 */
[----:B------:R-:W-:Y:S01]  /*fbe0*/  IMAD R3, R10, c[0x0][0x3ec], R3 ;  /* 0x0000fb000a037a24 */ /* 0x000fe200078e0203 */
[----:B------:R1:W1:Y:S03]  /*fbf0*/  LDS.128 R20, [R219+0x5080] ;  /* 0x00508000db147984 */ /* 0x0002660000000c00 */
[----:B------:R-:W-:Y:S01]  /*fc00*/  IMAD.WIDE.U32 R2, R8, c[0x0][0x3f0], R2 ;  /* 0x0000fc0008027a25 */ /* 0x000fe200078e0002 */
[----:B------:R1:W1:Y:S04]  /*fc10*/  LDS.128 R28, [R219+0x6080] ;  /* 0x00608000db1c7984 */ /* 0x0002680000000c00 */
[----:B------:R1:W1:Y:S01]  /*fc20*/  LDS.128 R40, [R219+0x7080] ;  /* 0x00708000db287984 */ /* 0x0002620000000c00 */
[----:B------:R-:W-:-:S02]  /*fc30*/  IADD3 R3, R3, R7, RZ ;  /* 0x0000000703037210 */ /* 0x000fc40007ffe0ff */
[----:B--2---:R-:W-:Y:S02]  /*fc40*/  IADD3 R4, R16, R63, RZ ;  /* 0x0000003f10047210 */ /* 0x004fe40007ffe0ff */
[----:B------:R2:W1:Y:S02]  /*fc50*/  LDS.128 R16, [R219+0x80] ;  /* 0x00008000db107984 */ /* 0x0004640000000c00 */
[----:B------:R-:W-:Y:S01]  /*fc60*/  MOV R0, R4 ;  /* 0x0000000400007202 */ /* 0x000fe20000000f00 */
[----:B------:R-:W-:-:S05]  /*fc70*/  @P2 IMAD.HI.U32 R6, R4, c[0x0][0x4ec], RZ ;  /* 0x00013b0004062a27 */ /* 0x000fca00078e00ff */
[----:B------:R-:W-:-:S04]  /*fc80*/  @P2 SHF.R.U32.HI R0, RZ, c[0x0][0x4f0], R6 ;  /* 0x00013c00ff002a19 */ /* 0x000fc80000011606 */
[----:B------:R-:W-:Y:S01]  /*fc90*/  SHF.R.S32.HI R6, RZ, 0x1f, R0 ;  /* 0x0000001fff067819 */ /* 0x000fe20000011400 */
[C---:B------:R-:W-:Y:S01]  /*fca0*/  IMAD.WIDE.U32 R2, R0.reuse, c[0x0][0x3e0], R2 ;  /* 0x0000f80000027a25 */ /* 0x040fe200078e0002 */
[----:B------:R-:W-:-:S03]  /*fcb0*/  IADD3 R5, -R0, RZ, RZ ;  /* 0x000000ff00057210 */ /* 0x000fc60007ffe1ff */
[----:B------:R-:W-:Y:S02]  /*fcc0*/  IMAD R6, R6, c[0x0][0x3e0], RZ ;  /* 0x0000f80006067a24 */ /* 0x000fe400078e02ff */
[----:B------:R-:W-:Y:S02]  /*fcd0*/  IMAD R4, R5, c[0x0][0x4e8], R4 ;  /* 0x00013a0005047a24 */ /* 0x000fe400078e0204 */
[----:B------:R-:W-:-:S03]  /*fce0*/  IMAD R5, R0, c[0x0][0x3e4], R6 ;  /* 0x0000f90000057a24 */ /* 0x000fc600078e0206 */
[----:B------:R-:W-:Y:S02]  /*fcf0*/  SHF.R.S32.HI R0, RZ, 0x1f, R4 ;  /* 0x0000001fff007819 */ /* 0x000fe40000011404 */
[----:B------:R-:W-:-:S03]  /*fd00*/  IADD3 R3, R3, R5, RZ ;  /* 0x0000000503037210 */ /* 0x000fc60007ffe0ff */
[----:B------:R-:W-:Y:S02]  /*fd10*/  IMAD R0, R0, c[0x0][0x3d8], RZ ;  /* 0x0000f60000007a24 */ /* 0x000fe400078e02ff */
[----:B------:R-:W-:-:S04]  /*fd20*/  IMAD.WIDE.U32 R2, R4, c[0x0][0x3d8], R2 ;  /* 0x0000f60004027a25 */ /* 0x000fc800078e0002 */
[----:B------:R-:W-:Y:S01]  /*fd30*/  IMAD R0, R4, c[0x0][0x3dc], R0 ;  /* 0x0000f70004007a24 */ /* 0x000fe200078e0200 */
[----:B------:R-:W-:-:S04]  /*fd40*/  LEA R8, P0, R2, c[0x0][0x380], 0x1 ;  /* 0x0000e00002087a11 */ /* 0x000fc800078008ff */
[----:B------:R-:W-:-:S04]  /*fd50*/  IADD3 R0, R3, R0, RZ ;  /* 0x0000000003007210 */ /* 0x000fc80007ffe0ff */
[----:B------:R-:W-:Y:S01]  /*fd60*/  LEA.HI.X R7, R2, c[0x0][0x384], R0, 0x1, P0 ;  /* 0x0000e10002077a11 */ /* 0x000fe200000f0c00 */
[----:B------:R-:W-:Y:S05]  /*fd70*/  BRA.DIV ~URZ, `(.L_x_1385) ;  /* 0x00005a627f007947 */ /* 0x000fea000b800000 */
[----:B-1234-:R1:W2:Y:S02]  /*fd80*/  SHFL.IDX PT, R10, R7, RZ, 0x181f ;  /* 0x00181fff070a7589 */ /* 0x01e2a400000e0000 */
.L_x_1476:
[----:B------:R-:W-:Y:S05]  /*fd90*/  BRA.DIV ~URZ, `(.L_x_1386) ;  /* 0x00005ab27f007947 */ /* 0x000fea000b800000 */
[----:B------:R3:W4:Y:S02]  /*fda0*/  SHFL.IDX PT, R0, R8, RZ, 0x181f ;  /* 0x00181fff08007589 */ /* 0x00072400000e0000 */
.L_x_1477:
[----:B------:R-:W5:Y:S04]  /*fdb0*/  LDL.LU R3, [R1+0x40] ;  /* 0x0000400001037983 */ /* 0x000f680000300800 */
[----:B------:R-:W1:Y:S02]  /*fdc0*/  S2R R4, SR_TID.X ;  /* 0x0000000000047919 */ /* 0x000e640000002100 */
[----:B-1----:R-:W-:-:S04]  /*fdd0*/  SHF.R.S32.HI R2, RZ, 0x1f, R4 ;  /* 0x0000001fff027819 */ /* 0x002fc80000011404 */
[----:B------:R-:W-:-:S04]  /*fde0*/  LEA.HI R2, R2, R4, RZ, 0x3 ;  /* 0x0000000402027211 */ /* 0x000fc800078f18ff */
[----:B------:R-:W-:Y:S01]  /*fdf0*/  SHF.R.S32.HI R2, RZ, 0x3, R2 ;  /* 0x00000003ff027819 */ /* 0x000fe20000011402 */
[----:B------:R-:W-:Y:S04]  /*fe00*/  BSSY B0, `(.L_x_1387) ;  /* 0x000000e000007945 */ /* 0x000fe80003800000 */
[----:B-----5:R-:W-:-:S05]  /*fe10*/  IMAD.IADD R6, R2, 0x1, R3 ;  /* 0x0000000102067824 */ /* 0x020fca00078e0203 */
        /* <DEDUP_REMOVED lines=10> */
[----:B------:R1:W-:Y:S04]  /*fec0*/  @!P3 ST.E.128 [R4.64], R16 ;  /* 0x000000100400b985 */ /* 0x0003e8000c101d06 */
[----:B------:R1:W-:Y:S02]  /*fed0*/  @!P2 ST.E.128 [R2.64], R12 ;  /* 0x0000000c0200a985 */ /* 0x0003e4000c101d06 */
.L_x_1388:
[----:B------:R-:W-:Y:S05]  /*fee0*/  BSYNC B0 ;  /* 0x0000000000007941 */ /* 0x000fea0003800000 */
.L_x_1387:
[----:B------:R-:W-:Y:S05]  /*fef0*/  BRA.DIV ~URZ, `(.L_x_1389) ;  /* 0x000059c27f007947 */ /* 0x000fea000b800000 */
[----:B--2---:R2:W1:Y:S04]  /*ff00*/  SHFL.IDX PT, R10, R7, 0x1, 0x181f ;  /* 0x00381f00070a7f89 */ /* 0x00446800000e0000 */
[----:B----4-:R2:W4:Y:S02]  /*ff10*/  SHFL.IDX PT, R0, R8, 0x1, 0x181f ;  /* 0x00381f0008007f89 */ /* 0x01052400000e0000 */
.L_x_1478:
        /* <DEDUP_REMOVED lines=10> */
[-C--:B------:R-:W-:Y:S02]  /*ffc0*/  @!P1 LEA.HI.X R5, R241, R10.reuse, R12, 0x1, P3 ;  /* 0x0000000af1059211 */ /* 0x080fe400018f0c0c */
[----:B------:R-:W-:-:S03]  /*ffd0*/  @!P0 LEA.HI.X R3, R251, R10, R11, 0x1, P2 ;  /* 0x0000000afb038211 */ /* 0x000fc600010f0c0b */
[----:B------:R1:W-:Y:S04]  /*ffe0*/  @!P1 ST.E.128 [R4.64], R24 ;  /* 0x0000001804009985 */ /* 0x0003e8000c101d06 */
[----:B------:R1:W-:Y:S02]  /*fff0*/  @!P0 ST.E.128 [R2.64], R20 ;  /* 0x0000001402008985 */ /* 0x0003e4000c101d06 */
.L_x_1391:
[----:B------:R-:W-:Y:S05]  /*10000*/  BSYNC B0 ;  /* 0x0000000000007941 */ /* 0x000fea0003800000 */
.L_x_1390:
[----:B------:R-:W-:Y:S05]  /*10010*/  BRA.DIV ~URZ, `(.L_x_1392) ;  /* 0x000059727f007947 */ /* 0x000fea000b800000 */
[----:B------:R1:W2:Y:S02]  /*10020*/  SHFL.IDX PT, R10, R7, 0x2, 0x181f ;  /* 0x00581f00070a7f89 */ /* 0x0002a400000e0000 */
.L_x_1479:
[----:B------:R-:W-:Y:S05]  /*10030*/  BRA.DIV ~URZ, `(.L_x_1393) ;  /* 0x000059c27f007947 */ /* 0x000fea000b800000 */
[----:B----4-:R4:W1:Y:S02]  /*10040*/  SHFL.IDX PT, R0, R8, 0x2, 0x181f ;  /* 0x00581f0008007f89 */ /* 0x01086400000e0000 */
.L_x_1480:
        /* <DEDUP_REMOVED lines=8> */
[-C--:B------:R-:W-:Y:S02]  /*100d0*/  @!P1 LEA R4, P3, R241, R0.reuse, 0x1 ;  /* 0x00000000f1049211 */ /* 0x080fe400078608ff */
[----:B------:R-:W-:Y:S02]  /*100e0*/  @!P0 LEA R2, P2, R251, R0, 0x1 ;  /* 0x00000000fb028211 */ /* 0x000fe400078408ff */
[-C--:B--2---:R-:W-:Y:S02]  /*100f0*/  @!P1 LEA.HI.X R5, R241, R10.reuse, R12, 0x1, P3 ;  /* 0x0000000af1059211 */ /* 0x084fe400018f0c0c */
[----:B------:R-:W-:-:S03]  /*10100*/  @!P0 LEA.HI.X R3, R251, R10, R11, 0x1, P2 ;  /* 0x0000000afb038211 */ /* 0x000fc600010f0c0b */
[----:B------:R1:W-:Y:S04]  /*10110*/  @!P1 ST.E.128 [R4.64], R32 ;  /* 0x0000002004009985 */ /* 0x0003e8000c101d06 */
[----:B------:R1:W-:Y:S02]  /*10120*/  @!P0 ST.E.128 [R2.64], R28 ;  /* 0x0000001c02008985 */ /* 0x0003e4000c101d06 */
.L_x_1395:
[----:B------:R-:W-:Y:S05]  /*10130*/  BSYNC B0 ;  /* 0x0000000000007941 */ /* 0x000fea0003800000 */
.L_x_1394:
[----:B------:R-:W-:Y:S05]  /*10140*/  BRA.DIV ~URZ, `(.L_x_1396) ;  /* 0x000059227f007947 */ /* 0x000fea000b800000 */
[----:B--2---:R-:W2:Y:S04]  /*10150*/  SHFL.IDX PT, R7, R7, 0x3, 0x181f ;  /* 0x00781f0007077f89 */ /* 0x004ea800000e0000 */
[----:B------:R1:W3:Y:S02]  /*10160*/  SHFL.IDX PT, R0, R8, 0x3, 0x181f ;  /* 0x00781f0008007f89 */ /* 0x0002e400000e0000 */
.L_x_1481:
[----:B-1----:R-:W-:-:S04]  /*10170*/  IADD3 R2, R6, 0x60, RZ ;  /* 0x0000006006027810 */ /* 0x002fc80007ffe0ff */
[----:B------:R-:W-:-:S13]  /*10180*/  ISETP.GE.AND P0, PT, R2, R9, PT ;  /* 0x000000090200720c */ /* 0x000fda0003f06270 */
[----:B------:R-:W-:Y:S05]  /*10190*/  @P0 BRA `(.L_x_1397) ;  /* 0x00001bb000000947 */ /* 0x000fea0003800000 */
[----:B------:R-:W-:Y:S02]  /*101a0*/  ISETP.GE.AND P0, PT, R241, c[0x0][0x3c8], PT ;  /* 0x0000f200f1007a0c */ /* 0x000fe40003f06270 */
[----:B------:R-:W-:-:S11]  /*101b0*/  SHF.R.S32.HI R4, RZ, 0x1f, R241 ;  /* 0x0000001fff047819 */ /* 0x000fd600000114f1 */
[----:B---3--:R-:W-:-:S04]  /*101c0*/  @!P0 LEA R2, P1, R241, R0, 0x1 ;  /* 0x00000000f1028211 */ /* 0x008fc800078208ff */
[----:B--2---:R-:W-:-:S05]  /*101d0*/  @!P0 LEA.HI.X R3, R241, R7, R4, 0x1, P1 ;  /* 0x00000007f1038211 */ /* 0x004fca00008f0c04 */
        /* <DEDUP_REMOVED lines=8> */
.L_x_1384:
        /* <DEDUP_REMOVED lines=33> */
.L_x_1482:
[----:B------:R-:W-:Y:S05]  /*10470*/  BRA.DIV ~URZ, `(.L_x_1399) ;  /* 0x000057327f007947 */ /* 0x000fea000b800000 */
[----:B------:R3:W4:Y:S02]  /*10480*/  SHFL.IDX PT, R0, R12, RZ, 0x1c1f ;  /* 0x001c1fff0c007589 */ /* 0x00072400000e0000 */
.L_x_1483:
        /* <DEDUP_REMOVED lines=98> */
.L_x_1401:
[----:B------:R-:W-:Y:S05]  /*10ab0*/  BSYNC B0 ;  /* 0x0000000000007941 */ /* 0x000fea0003800000 */
.L_x_1400:
[----:B------:R-:W-:Y:S05]  /*10ac0*/  BRA.DIV ~URZ, `(.L_x_1402) ;  /* 0x000051527f007947 */ /* 0x000fea000b800000 */
[----:B--2---:R2:W1:Y:S04]  /*10ad0*/  SHFL.IDX PT, R4, R5, 0x1, 0x1c1f ;  /* 0x003c1f0005047f89 */ /* 0x00446800000e0000 */
[----:B----4-:R2:W4:Y:S02]  /*10ae0*/  SHFL.IDX PT, R0, R12, 0x1, 0x1c1f ;  /* 0x003c1f000c007f89 */ /* 0x01052400000e0000 */
.L_x_1484:
        /* <DEDUP_REMOVED lines=99> */
.L_x_1382:
[----:B------:R-:W2:Y:S04]  /*11120*/  LDL.LU R4, [R1+0x60] ;  /* 0x0000600001047983 */ /* 0x000ea80000300800 */
[----:B------:R-:W3:Y:S01]  /*11130*/  LDL.LU R6, [R1+0x64] ;  /* 0x0000640001067983 */ /* 0x000ee20000300800 */
[----:B------:R-:W-:Y:S02]  /*11140*/  ISETP.NE.U32.AND P1, PT, RZ, c[0x0][0x508], PT ;  /* 0x00014200ff007a0c */ /* 0x000fe40003f25070 */
[----:B------:R-:W-:Y:S01]  /*11150*/  ISETP.NE.U32.AND P3, PT, RZ, c[0x0][0x500], PT ;  /* 0x00014000ff007a0c */ /* 0x000fe20003f65070 */
[----:B------:R-:W4:Y:S01]  /*11160*/  LDL.LU R0, [R1+0x68] ;  /* 0x0000680001007983 */ /* 0x000f220000300800 */
[----:B------:R-:W-:Y:S01]  /*11170*/  ISETP.NE.AND.EX P1, PT, RZ, c[0x0][0x50c], PT, P1 ;  /* 0x00014300ff007a0c */ /* 0x000fe20003f25310 */
[----:B------:R-:W-:Y:S01]  /*11180*/  IMAD.MOV.U32 R8, RZ, RZ, RZ ;  /* 0x000000ffff087224 */ /* 0x000fe200078e00ff */
[----:B------:R-:W-:Y:S01]  /*11190*/  ISETP.NE.AND.EX P3, PT, RZ, c[0x0][0x504], PT, P3 ;  /* 0x00014100ff007a0c */ /* 0x000fe20003f65330 */
[----:B------:R-:W-:Y:S01]  /*111a0*/  IMAD.MOV.U32 R20, RZ, RZ, c[0x0][0x388] ;  /* 0x0000e200ff147624 */ /* 0x000fe200078e00ff */
[----:B--2---:R-:W-:-:S09]  /*111b0*/  IADD3 R2, P2, R4, c[0x0][0x500], RZ ;  /* 0x0001400004027a10 */ /* 0x004fd20007f5e0ff */
[----:B------:R-:W-:Y:S02]  /*111c0*/  @P1 IADD3 R4, P0, R4, c[0x0][0x508], RZ ;  /* 0x0001420004041a10 */ /* 0x000fe40007f1e0ff */
        /* <DEDUP_REMOVED lines=11> */
.L_x_1403:
[----:B-1----:R-:W2:Y:S04]  /*11280*/  LDL.LU R4, [R1+0x50] ;  /* 0x0000500001047983 */ /* 0x002ea80000300800 */
[----:B------:R-:W3:Y:S04]  /*11290*/  LDL.LU R2, [R1+0x5c] ;  /* 0x00005c0001027983 */ /* 0x000ee80000300800 */
        /* <DEDUP_REMOVED lines=58> */
.L_x_1405:
[----:B------:R-:W-:Y:S05]  /*11640*/  BSYNC B0 ;  /* 0x0000000000007941 */ /* 0x000fea0003800000 */
.L_x_1404:
[----:B------:R-:W-:-:S13]  /*11650*/  ISETP.GT.AND P0, PT, R19, 0x1, PT ;  /* 0x000000011300780c */ /* 0x000fda0003f04270 */
[----:B------:R-:W-:Y:S05]  /*11660*/  @P0 BRA `(.L_x_1397) ;  /* 0x000006e000000947 */ /* 0x000fea0003800000 */
[----:B-1----:R-:W2:Y:S04]  /*11670*/  LDL R5, [R1+0x40] ;  /* 0x0000400001057983 */ /* 0x002ea80000100800 */
[----:B------:R-:W2:Y:S01]  /*11680*/  LDL R4, [R1+0x4] ;  /* 0x0000040001047983 */ /* 0x000ea20000100800 */
[----:B------:R-:W-:Y:S01]  /*11690*/  MOV R2, c[0x0][0x4e8] ;  /* 0x00013a0000027a02 */ /* 0x000fe20000000f00 */
[----:B------:R-:W-:-:S03]  /*116a0*/  IMAD R0, R18, c[0x0][0x3a0], RZ ;  /* 0x0000e80012007a24 */ /* 0x000fc600078e02ff */
[----:B------:R-:W-:Y:S01]  /*116b0*/  ISETP.NE.AND P0, PT, R2, 0x1, PT ;  /* 0x000000010200780c */ /* 0x000fe20003f05270 */
[----:B------:R-:W-:-:S04]  /*116c0*/  IMAD.WIDE.U32 R2, R8, c[0x0][0x3a0], RZ ;  /* 0x0000e80008027a25 */ /* 0x000fc800078e00ff */
[----:B------:R-:W-:-:S05]  /*116d0*/  IMAD R8, R8, c[0x0][0x3a4], R0 ;  /* 0x0000e90008087a24 */ /* 0x000fca00078e0200 */
[----:B------:R-:W-:-:S05]  /*116e0*/  IADD3 R3, R3, R8, RZ ;  /* 0x0000000803037210 */ /* 0x000fca0007ffe0ff */
[----:B------:R-:W-:-:S04]  /*116f0*/  IMAD.WIDE.U32 R2, R9, c[0x0][0x3e8], R2 ;  /* 0x0000fa0009027a25 */ /* 0x000fc800078e0002 */
[----:B------:R-:W-:-:S04]  /*11700*/  IMAD R3, R9, c[0x0][0x3ec], R3 ;  /* 0x0000fb0009037a24 */ /* 0x000fc800078e0203 */
[----:B------:R-:W-:Y:S01]  /*11710*/  IMAD.WIDE.U32 R2, R15, c[0x0][0x3f0], R2 ;  /* 0x0000fc000f027a25 */ /* 0x000fe200078e0002 */
[----:B--2---:R-:W-:-:S03]  /*11720*/  IADD3 R4, R4, R5, RZ ;  /* 0x0000000504047210 */ /* 0x004fc60007ffe0ff */
[----:B------:R-:W-:Y:S01]  /*11730*/  IMAD R5, R21, c[0x0][0x3f0], RZ ;  /* 0x0000fc0015057a24 */ /* 0x000fe200078e02ff */
[----:B------:R-:W-:Y:S01]  /*11740*/  MOV R0, R4 ;  /* 0x0000000400007202 */ /* 0x000fe20000000f00 */
[----:B------:R-:W-:-:S04]  /*11750*/  @P0 IMAD.HI.U32 R6, R4, c[0x0][0x4ec], RZ ;  /* 0x00013b0004060a27 */ /* 0x000fc800078e00ff */
[----:B------:R-:W-:Y:S01]  /*11760*/  IMAD R7, R15, c[0x0][0x3f4], R5 ;  /* 0x0000fd000f077a24 */ /* 0x000fe200078e0205 */
[----:B------:R-:W-:-:S04]  /*11770*/  @P0 SHF.R.U32.HI R0, RZ, c[0x0][0x4f0], R6 ;  /* 0x00013c00ff000a19 */ /* 0x000fc80000011606 */
        /* <DEDUP_REMOVED lines=17> */
.L_x_1485:
[----:B------:R-:W-:Y:S05]  /*11890*/  BRA.DIV ~URZ, `(.L_x_1407) ;  /* 0x000044c27f007947 */ /* 0x000fea000b800000 */
[----:B------:R3:W4:Y:S02]  /*118a0*/  SHFL.IDX PT, R0, R10, RZ, 0x181f ;  /* 0x00181fff0a007589 */ /* 0x00072400000e0000 */
.L_x_1486:
[----:B------:R-:W5:Y:S04]  /*118b0*/  LDL.LU R3, [R1+0x40] ;  /* 0x0000400001037983 */ /* 0x000f680000300800 */
[----:B------:R-:W1:Y:S01]  /*118c0*/  S2R R4, SR_TID.X ;  /* 0x0000000000047919 */ /* 0x000e620000002100 */
[----:B------:R-:W-:Y:S01]  /*118d0*/  IMAD R8, R20, c[0x0][0x4e8], RZ ;  /* 0x00013a0014087a24 */ /* 0x000fe200078e02ff */
        /* <DEDUP_REMOVED lines=17> */
.L_x_1409:
[----:B------:R-:W-:Y:S05]  /*119f0*/  BSYNC B0 ;  /* 0x0000000000007941 */ /* 0x000fea0003800000 */
.L_x_1408:
[----:B------:R-:W-:Y:S05]  /*11a00*/  BRA.DIV ~URZ, `(.L_x_1410) ;  /* 0x000043c27f007947 */ /* 0x000fea000b800000 */
[----:B--2---:R2:W1:Y:S04]  /*11a10*/  SHFL.IDX PT, R9, R7, 0x1, 0x181f ;  /* 0x00381f0007097f89 */ /* 0x00446800000e0000 */
[----:B----4-:R2:W4:Y:S02]  /*11a20*/  SHFL.IDX PT, R0, R10, 0x1, 0x181f ;  /* 0x00381f000a007f89 */ /* 0x01052400000e0000 */
.L_x_1487:
        /* <DEDUP_REMOVED lines=12> */
[----:B------:R1:W-:Y:S04]  /*11af0*/  @!P1 ST.E.128 [R4.64], RZ ;  /* 0x000000ff04009985 */ /* 0x0003e8000c101d06 */
[----:B------:R1:W-:Y:S02]  /*11b00*/  @!P0 ST.E.128 [R2.64], RZ ;  /* 0x000000ff02008985 */ /* 0x0003e4000c101d06 */
.L_x_1412:
[----:B------:R-:W-:Y:S05]  /*11b10*/  BSYNC B0 ;  /* 0x0000000000007941 */ /* 0x000fea0003800000 */
.L_x_1411:
[----:B------:R-:W-:Y:S05]  /*11b20*/  BRA.DIV ~URZ, `(.L_x_1413) ;  /* 0x000043727f007947 */ /* 0x000fea000b800000 */
[----:B------:R1:W2:Y:S02]  /*11b30*/  SHFL.IDX PT, R9, R7, 0x2, 0x181f ;  /* 0x00581f0007097f89 */ /* 0x0002a400000e0000 */
.L_x_1488:
[----:B------:R-:W-:Y:S05]  /*11b40*/  BRA.DIV ~URZ, `(.L_x_1414) ;  /* 0x000043c27f007947 */ /* 0x000fea000b800000 */
[----:B----4-:R4:W1:Y:S02]  /*11b50*/  SHFL.IDX PT, R0, R10, 0x2, 0x181f ;  /* 0x00581f000a007f89 */ /* 0x01086400000e0000 */
.L_x_1489:
        /* <DEDUP_REMOVED lines=12> */
[----:B------:R1:W-:Y:S04]  /*11c20*/  @!P1 ST.E.128 [R4.64], RZ ;  /* 0x000000ff04009985 */ /* 0x0003e8000c101d06 */
[----:B------:R1:W-:Y:S02]  /*11c30*/  @!P0 ST.E.128 [R2.64], RZ ;  /* 0x000000ff02008985 */ /* 0x0003e4000c101d06 */
.L_x_1416:
[----:B------:R-:W-:Y:S05]  /*11c40*/  BSYNC B0 ;  /* 0x0000000000007941 */ /* 0x000fea0003800000 */
.L_x_1415:
[----:B------:R-:W-:Y:S05]  /*11c50*/  BRA.DIV ~URZ, `(.L_x_1417) ;  /* 0x000043227f007947 */ /* 0x000fea000b800000 */
[----:B--2---:R-:W2:Y:S04]  /*11c60*/  SHFL.IDX PT, R7, R7, 0x3, 0x181f ;  /* 0x00781f0007077f89 */ /* 0x004ea800000e0000 */
[----:B------:R1:W3:Y:S02]  /*11c70*/  SHFL.IDX PT, R0, R10, 0x3, 0x181f ;  /* 0x00781f000a007f89 */ /* 0x0002e400000e0000 */
.L_x_1490:
[----:B------:R-:W-:-:S04]  /*11c80*/  IADD3 R6, R6, 0x60, RZ ;  /* 0x0000006006067810 */ /* 0x000fc80007ffe0ff */
[----:B------:R-:W-:-:S13]  /*11c90*/  ISETP.GE.AND P0, PT, R6, R8, PT ;  /* 0x000000080600720c */ /* 0x000fda0003f06270 */
[----:B------:R-:W-:Y:S05]  /*11ca0*/  @P0 BRA `(.L_x_1397) ;  /* 0x000000a000000947 */ /* 0x000fea0003800000 */
[----:B------:R-:W-:Y:S02]  /*11cb0*/  ISETP.GE.AND P1, PT, R241, c[0x0][0x3c8], PT ;  /* 0x0000f200f1007a0c */ /* 0x000fe40003f26270 */
[----:B------:R-:W-:Y:S02]  /*11cc0*/  ISETP.GE.AND P0, PT, R251, c[0x0][0x3c8], PT ;  /* 0x0000f200fb007a0c */ /* 0x000fe40003f06270 */
[----:B-1-34-:R-:W-:Y:S02]  /*11cd0*/  SHF.R.S32.HI R10, RZ, 0x1f, R241 ;  /* 0x0000001fff0a7819 */ /* 0x01afe400000114f1 */
[----:B------:R-:W-:-:S07]  /*11ce0*/  SHF.R.S32.HI R9, RZ, 0x1f, R251 ;  /* 0x0000001fff097819 */ /* 0x000fce00000114fb */
[-C--:B------:R-:W-:Y:S02]  /*11cf0*/  @!P1 LEA R4, P3, R241, R0.reuse, 0x1 ;  /* 0x00000000f1049211 */ /* 0x080fe400078608ff */
[----:B------:R-:W-:Y:S02]  /*11d00*/  @!P0 LEA R2, P2, R251, R0, 0x1 ;  /* 0x00000000fb028211 */ /* 0x000fe400078408ff */
[-C--:B--2---:R-:W-:Y:S02]  /*11d10*/  @!P1 LEA.HI.X R5, R241, R7.reuse, R10, 0x1, P3 ;  /* 0x00000007f1059211 */ /* 0x084fe400018f0c0a */
[----:B------:R-:W-:-:S03]  /*11d20*/  @!P0 LEA.HI.X R3, R251, R7, R9, 0x1, P2 ;  /* 0x00000007fb038211 */ /* 0x000fc600010f0c09 */
[----:B------:R1:W-:Y:S04]  /*11d30*/  @!P1 ST.E.128 [R4.64], RZ ;  /* 0x000000ff04009985 */ /* 0x0003e8000c101d06 */
[----:B------:R1:W-:Y:S02]  /*11d40*/  @!P0 ST.E.128 [R2.64], RZ ;  /* 0x000000ff02008985 */ /* 0x0003e4000c101d06 */
.L_x_1397:
[----:B------:R-:W-:Y:S05]  /*11d50*/  BSYNC B1 ;  /* 0x0000000000017941 */ /* 0x000fea0003800000 */
.L_x_1381:
        /* <DEDUP_REMOVED lines=15> */
.L_x_1491:
[----:B------:R-:W-:Y:S05]  /*11e50*/  BRA.DIV ~URZ, `(.L_x_1420) ;  /* 0x000042627f007947 */ /* 0x000fea000b800000 */
[----:B------:R3:W4:Y:S02]  /*11e60*/  SHFL.IDX PT, R8, R62, 0x1, 0x1f ;  /* 0x00201f003e087f89 */ /* 0x00072400000e0000 */
.L_x_1492:
        /* <DEDUP_REMOVED lines=19> */
.L_x_1493:
        /* <DEDUP_REMOVED lines=16> */
.L_x_1494:
[----:B---3--:R-:W-:Y:S01]  /*120a0*/  IMAD R0, R0, c[0x0][0x538], RZ ;  /* 0x00014e0000007a24 */ /* 0x008fe200078e02ff */
[----:B------:R-:W-:Y:S04]  /*120b0*/  BSSY B1, `(.L_x_1423) ;  /* 0x00000cf000017945 */ /* 0x000fe80003800000 */
[----:B----4-:R-:W-:-:S04]  /*120c0*/  IADD3 R8, R0, R8, RZ ;  /* 0x0000000800087210 */ /* 0x010fc80007ffe0ff */
[----:B--2---:R-:W-:-:S13]  /*120d0*/  ISETP.GT.AND P6, PT, R8, R9, PT ;  /* 0x000000090800720c */ /* 0x004fda0003fc4270 */
[----:B------:R-:W-:Y:S05]  /*120e0*/  @P6 BRA `(.L_x_1424) ;  /* 0x0000025000006947 */ /* 0x000fea0003800000 */
.L_x_1428:
[----:B------:R-:W2:Y:S02]  /*120f0*/  LDL.LU R0, [R1+0x54] ;  /* 0x0000540001007983 */ /* 0x000ea40000300800 */
[----:B--2---:R-:W-:-:S04]  /*12100*/  IADD3 R0, R0, 0x1f, RZ ;  /* 0x0000001f00007810 */ /* 0x004fc80007ffe0ff */
[----:B------:R-:W-:-:S13]  /*12110*/  ISETP.GE.AND P6, PT, R0, c[0x0][0x53c], PT ;  /* 0x00014f0000007a0c */ /* 0x000fda0003fc6270 */
[----:B------:R-:W-:Y:S05]  /*12120*/  @P6 BRA `(.L_x_1425) ;  /* 0x00000c2000006947 */ /* 0x000fea0003800000 */
[----:B------:R2:W-:Y:S01]  /*12130*/  STL [R1+0x54], R0 ;  /* 0x0000540001007387 */ /* 0x0005e20000100800 */
[----:B------:R-:W-:Y:S01]  /*12140*/  CS2R R6, SRZ ;  /* 0x0000000000067805 */ /* 0x000fe2000001ff00 */
[----:B--2---:R-:W-:-:S04]  /*12150*/  IADD3 R0, R0, R12, RZ ;  /* 0x0000000c00007210 */ /* 0x004fc80007ffe0ff */
        /* <DEDUP_REMOVED lines=10> */
.L_x_1495:
        /* <DEDUP_REMOVED lines=16> */
.L_x_1496:
[----:B--2---:R-:W-:-:S05]  /*12300*/  IMAD R0, R0, c[0x0][0x538], RZ ;  /* 0x00014e0000007a24 */ /* 0x004fca00078e02ff */
[----:B------:R-:W-:-:S04]  /*12310*/  IADD3 R8, R0, R8, RZ ;  /* 0x0000000800087210 */ /* 0x000fc80007ffe0ff */
[----:B------:R-:W-:-:S13]  /*12320*/  ISETP.GT.AND P6, PT, R8, R9, PT ;  /* 0x000000090800720c */ /* 0x000fda0003fc4270 */
[----:B-1----:R-:W-:Y:S05]  /*12330*/  @!P6 BRA `(.L_x_1428) ;  /* 0xfffffdb00000e947 */ /* 0x002fea000383ffff */
.L_x_1424:
[----:B------:R-:W-:-:S05]  /*12340*/  IADD3 R8, -R0, R8, RZ ;  /* 0x0000000800087210 */ /* 0x000fca0007ffe1ff */
[----:B------:R-:W-:-:S05]  /*12350*/  IMAD R0, R4, c[0x0][0x538], R8 ;  /* 0x00014e0004007a24 */ /* 0x000fca00078e0208 */
[----:B------:R-:W-:Y:S01]  /*12360*/  ISETP.GT.AND P0, PT, R0, R9, PT ;  /* 0x000000090000720c */ /* 0x000fe20003f04270 */
[----:B------:R-:W-:-:S12]  /*12370*/  BRA.DIV ~URZ, `(.L_x_1429) ;  /* 0x000041a27f007947 */ /* 0x000fd8000b800000 */
[----:B------:R-:W-:-:S03]  /*12380*/  VOTE.ANY R5, PT, !P0 ;  /* 0x0000000000057806 */ /* 0x000fc600040e0100 */
.L_x_1497:
[----:B------:R-:W2:Y:S01]  /*12390*/  LDL.LU R2, [R1+0x54] ;  /* 0x0000540001027983 */ /* 0x000ea20000300800 */
[----:B------:R-:W2:Y:S02]  /*123a0*/  POPC R0, R5 ;  /* 0x0000000500007309 */ /* 0x000ea40000000000 */
[----:B--2---:R-:W-:-:S05]  /*123b0*/  IADD3 R2, R0, R2, RZ ;  /* 0x0000000200027210 */ /* 0x004fca0007ffe0ff */
[----:B------:R2:W-:Y:S01]  /*123c0*/  STL [R1+0x54], R2 ;  /* 0x0000540201007387 */ /* 0x0005e20000100800 */
[----:B------:R-:W-:Y:S05]  /*123d0*/  BRA.DIV ~URZ, `(.L_x_1430) ;  /* 0x000041927f007947 */ /* 0x000fea000b800000 */
[----:B------:R3:W4:Y:S04]  /*123e0*/  SHFL.IDX PT, R10, R6, R0, 0x1f ;  /* 0x00001f00060a7589 */ /* 0x00072800000e0000 */
[----:B------:R3:W1:Y:S02]  /*123f0*/  SHFL.IDX PT, R7, R7, R0, 0x1f ;  /* 0x00001f0007077589 */ /* 0x00066400000e0000 */
.L_x_1498:
[----:B------:R-:W-:Y:S01]  /*12400*/  ISETP.NE.AND P0, PT, R5, RZ, PT ;  /* 0x000000ff0500720c */ /* 0x000fe20003f05270 */
[----:B------:R-:W-:-:S12]  /*12410*/  BSSY B0, `(.L_x_1431) ;  /* 0x0000005000007945 */ /* 0x000fd80003800000 */
[----:B------:R-:W-:Y:S05]  /*12420*/  @!P0 BRA `(.L_x_1432) ;  /* 0x0000003000008947 */ /* 0x000fea0003800000 */
[----:B---3--:R-:W-:Y:S01]  /*12430*/  IADD3 R0, R0, -0x1, RZ ;  /* 0xffffffff00007810 */ /* 0x008fe20007ffe0ff */
[----:B------:R-:W-:Y:S05]  /*12440*/  BRA.DIV ~URZ, `(.L_x_1433) ;  /* 0x000041f27f007947 */ /* 0x000fea000b800000 */
[----:B------:R3:W2:Y:S02]  /*12450*/  SHFL.IDX PT, R11, R4, R0, 0x1f ;  /* 0x00001f00040b7589 */ /* 0x0006a400000e0000 */
.L_x_1432:
[----:B------:R-:W-:Y:S05]  /*12460*/  BSYNC B0 ;  /* 0x0000000000007941 */ /* 0x000fea0003800000 */
.L_x_1431:
[----:B--23--:R-:W-:Y:S01]  /*12470*/  IMAD R0, R11, c[0x0][0x538], R8 ;  /* 0x00014e000b007a24 */ /* 0x00cfe200078e0208 */
        /* <DEDUP_REMOVED lines=67> */
.L_x_1435:
[----:B-1----:R-:W2:Y:S01]  /*128b0*/  LDL R0, [R1+0x54] ;  /* 0x0000540001007983 */ /* 0x002ea20000100800 */
[----:B------:R-:W-:-:S04]  /*128c0*/  IMAD.MOV.U32 R2, RZ, RZ, 0x4 ;  /* 0x00000004ff027424 */ /* 0x000fc800078e00ff */
        /* <DEDUP_REMOVED lines=14> */
[----:B------:R-:W-:Y:S01]  /*129b0*/  MOV R2, RZ ;  /* 0x000000ff00027202 */ /* 0x000fe20000000f00 */
[----:B------:R-:W-:-:S04]  /*129c0*/  IMAD.MOV.U32 R6, RZ, RZ, R0 ;  /* 0x000000ffff067224 */ /* 0x000fc800078e0000 */
        /* <DEDUP_REMOVED lines=11> */
[----:B------:R-:W-:-:S05]  /*12a80*/  @P2 IADD3 R0, R0, 0x1, RZ ;  /* 0x0000000100002810 */ /* 0x000fca0007ffe0ff */
[----:B------:R-:W-:-:S05]  /*12a90*/  IMAD.MOV.U32 R2, RZ, RZ, R0 ;  /* 0x000000ffff027224 */ /* 0x000fca00078e0000 */
[----:B------:R-:W-:Y:S02]  /*12aa0*/  @!P0 IADD3 R2, -R2, RZ, RZ ;  /* 0x000000ff02028210 */ /* 0x000fe40007ffe1ff */
        /* <DEDUP_REMOVED lines=15> */
[----:B------:R-:W-:Y:S01]  /*12ba0*/  IMAD R7, R6, R4, RZ ;  /* 0x0000000406077224 */ /* 0x000fe200078e02ff */
[----:B------:R-:W-:Y:S01]  /*12bb0*/  MOV R6, R2 ;  /* 0x0000000200067202 */ /* 0x000fe20000000f00 */
[----:B------:R-:W-:-:S04]  /*12bc0*/  IMAD.MOV.U32 R2, RZ, RZ, RZ ;  /* 0x000000ffff027224 */ /* 0x000fc800078e00ff */
[----:B------:R-:W-:-:S04]  /*12bd0*/  IMAD.HI.U32 R7, R3, R7, R2 ;  /* 0x0000000703077227 */ /* 0x000fc800078e0002 */
[----:B------:R-:W-:-:S04]  /*12be0*/  IMAD.MOV R2, RZ, RZ, -R8 ;  /* 0x000000ffff027224 */ /* 0x000fc800078e0a08 */
        /* <DEDUP_REMOVED lines=17> */
.L_x_1436:
[----:B------:R-:W-:Y:S05]  /*12d00*/  BSYNC B0 ;  /* 0x0000000000007941 */ /* 0x000fea0003800000 */
.L_x_1434:
[----:B------:R-:W-:-:S04]  /*12d10*/  LOP3.LUT R2, RZ, R2, RZ, 0x33, !PT ;  /* 0x00000002ff027212 */ /* 0x000fc800078e33ff */
[----:B-1----:R-:W-:-:S05]  /*12d20*/  IADD3 R0, R2, R10, RZ ;  /* 0x0000000a02007210 */ /* 0x002fca0007ffe0ff */
[----:B------:R1:W-:Y:S01]  /*12d30*/  STL [R1+0x4c], R0 ;  /* 0x00004c0001007387 */ /* 0x0003e20000100800 */
[----:B------:R-:W-:Y:S05]  /*12d40*/  BRA `(.L_x_1437) ;  /* 0x0000005000007947 */ /* 0x000fea0003800000 */
.L_x_1425:
[----:B------:R-:W-:Y:S01]  /*12d50*/  MOV R0, c[0x0][0x53c] ;  /* 0x00014f0000007a02 */ /* 0x000fe20000000f00 */
[----:B------:R2:W-:Y:S04]  /*12d60*/  STL [R1+0x48], R9 ;  /* 0x0000480901007387 */ /* 0x0005e80000100800 */
[----:B------:R2:W-:Y:S04]  /*12d70*/  STL [R1+0x4c], RZ ;  /* 0x00004cff01007387 */ /* 0x0005e80000100800 */
[----:B------:R2:W-:Y:S04]  /*12d80*/  STL [R1+0x50], RZ ;  /* 0x000050ff01007387 */ /* 0x0005e80000100800 */
[----:B------:R2:W-:Y:S02]  /*12d90*/  STL [R1+0x54], R0 ;  /* 0x0000540001007387 */ /* 0x0005e40000100800 */
.L_x_1437:
[----:B------:R-:W-:Y:S05]  /*12da0*/  BSYNC B1 ;  /* 0x0000000000017941 */ /* 0x000fea0003800000 */
.L_x_1423:
[----:B-1----:R-:W3:Y:S04]  /*12db0*/  LDL R4, [R1+0x48] ;  /* 0x0000480001047983 */ /* 0x002ee80000100800 */
[----:B------:R-:W3:Y:S04]  /*12dc0*/  LDL R5, [R1+0x4c] ;  /* 0x00004c0001057983 */ /* 0x000ee80000100800 */
[----:B------:R-:W3:Y:S04]  /*12dd0*/  LDL R6, [R1+0x50] ;  /* 0x0000500001067983 */ /* 0x000ee80000100800 */
[----:B------:R-:W3:Y:S01]  /*12de0*/  LDL R7, [R1+0x54] ;  /* 0x0000540001077983 */ /* 0x000ee20000100800 */
[----:B------:R-:W-:Y:S03]  /*12df0*/  WARPSYNC 0xffffffff ;  /* 0xffffffff00007948 */ /* 0x000fe60003800000 */
[----:B------:R-:W-:Y:S01]  /*12e00*/  BAR.SYNC.DEFER_BLOCKING 0x4, 0x100 ;  /* 0x0104000000007b1d */ /* 0x000fe20000010000 */
[----:B------:R-:W-:-:S13]  /*12e10*/  ISETP.NE.AND P0, PT, R12, RZ, PT ;  /* 0x000000ff0c00720c */ /* 0x000fda0003f05270 */
[----:B---3--:R1:W-:Y:S04]  /*12e20*/  @!P0 STS.128 [0xf100], R4 ;  /* 0x00f10004ff008388 */ /* 0x0083e80000000c00 */
[----:B------:R-:W-:Y:S06]  /*12e30*/  BAR.ARV 0x5, 0x100 ;  /* 0x0144000000007b1d */ /* 0x000fec0000002000 */
.L_x_1418:
[----:B--2---:R-:W2:Y:S02]  /*12e40*/  LDL R0, [R1+0x54] ;  /* 0x0000540001007983 */ /* 0x004ea40000100800 */
[----:B--2---:R-:W-:-:S13]  /*12e50*/  ISETP.GE.AND P0, PT, R0, c[0x0][0x53c], PT ;  /* 0x00014f0000007a0c */ /* 0x004fda0003f06270 */
[----:B-1----:R-:W-:Y:S01]  /*12e60*/  @P0 CALL.REL.NOINC `(.L_x_1438) ;  /* 0x0000001000000944 */ /* 0x002fe20003c00000 */
[----:B------:R-:W-:Y:S05]  /*12e70*/  BRA `(.L_x_1439) ;  /* 0xfffeee1000007947 */ /* 0x000fea000383ffff */
.L_x_1438:
[----:B------:R-:W-:Y:S05]  /*12e80*/  EXIT ;  /* 0x000000000000794d */ /* 0x000fea0003800000 */
.L_x_1307:
[----:B------:R-:W-:Y:S01]  /*12e90*/  IMAD.MOV.U32 R0, RZ, RZ, R5 ;  /* 0x000000ffff007224 */ /* 0x000fe200078e0005 */
[----:B------:R-:W-:Y:S02]  /*12ea0*/  MOV R2, 0x1 ;  /* 0x0000000100027802 */ /* 0x000fe40000000f00 */
[----:B------:R-:W-:Y:S02]  /*12eb0*/  MOV R3, 0x12ed0 ;  /* 0x00012ed000037802 */ /* 0x000fe40000000f00 */
[----:B------:R-:W-:Y:S05]  /*12ec0*/  CALL.REL.NOINC `($__internal_22_$__cuda_sm70_shflsync_up_p) ;  /* 0x000038a000007944 */ /* 0x000fea0003c00000 */
[----:B------:R-:W-:Y:S01]  /*12ed0*/  MOV R0, R4 ;  /* 0x0000000400007202 */ /* 0x000fe20000000f00 */
[----:B------:R-:W-:Y:S05]  /*12ee0*/  BRA `(.L_x_1440) ;  /* 0xfffed57000007947 */ /* 0x000fea000383ffff */
.L_x_1308:
[----:B------:R-:W-:Y:S01]  /*12ef0*/  IMAD.MOV.U32 R0, RZ, RZ, R5 ;  /* 0x000000ffff007224 */ /* 0x000fe200078e0005 */
[----:B------:R-:W-:Y:S02]  /*12f00*/  MOV R2, 0x2 ;  /* 0x0000000200027802 */ /* 0x000fe40000000f00 */
[----:B------:R-:W-:Y:S02]  /*12f10*/  MOV R3, 0x12f30 ;  /* 0x00012f3000037802 */ /* 0x000fe40000000f00 */
[----:B------:R-:W-:Y:S05]  /*12f20*/  CALL.REL.NOINC `($__internal_22_$__cuda_sm70_shflsync_up_p) ;  /* 0x0000384000007944 */ /* 0x000fea0003c00000 */
[----:B------:R-:W-:Y:S01]  /*12f30*/  SEL R0, R4, RZ, P4 ;  /* 0x000000ff04007207 */ /* 0x000fe20002000000 */
[----:B------:R-:W-:Y:S01]  /*12f40*/  IMAD.MOV.U32 R2, RZ, RZ, 0x4 ;  /* 0x00000004ff027424 */ /* 0x000fe200078e00ff */
[----:B------:R-:W-:-:S03]  /*12f50*/  MOV R3, 0x12f80 ;  /* 0x00012f8000037802 */ /* 0x000fc60000000f00 */
[----:B------:R-:W-:Y:S02]  /*12f60*/  IMAD.IADD R0, R5, 0x1, R0 ;  /* 0x0000000105007824 */ /* 0x000fe400078e0200 */
        /* <DEDUP_REMOVED lines=13> */
[----:B------:R-:W-:Y:S02]  /*13040*/  MOV R226, 0x1f ;  /* 0x0000001f00e27802 */ /* 0x000fe40000000f00 */
[----:B------:R-:W-:Y:S01]  /*13050*/  MOV R3, 0x13090 ;  /* 0x0001309000037802 */ /* 0x000fe20000000f00 */
[----:B------:R-:W-:-:S04]  /*13060*/  IMAD.IADD R4, R0, 0x1, R4 ;  /* 0x0000000100047824 */ /* 0x000fc800078e0204 */
[----:B------:R-:W-:Y:S02]  /*13070*/  IMAD.MOV.U32 R225, RZ, RZ, R4 ;  /* 0x000000ffffe17224 */ /* 0x000fe400078e0004 */
[----:B------:R-:W-:Y:S05]  /*13080*/  CALL.REL.NOINC `($__internal_21_$__cuda_sm70_shflsync_idx_p) ;  /* 0x0000368000007944 */ /* 0x000fea0003c00000 */
[----:B------:R-:W-:Y:S01]  /*13090*/  MOV R0, R226 ;  /* 0x000000e200007202 */ /* 0x000fe20000000f00 */
[----:B------:R-:W-:Y:S05]  /*130a0*/  BRA `(.L_x_1441) ;  /* 0xfffed4b000007947 */ /* 0x000fea000383ffff */
.L_x_1310:
[----:B------:R-:W-:Y:S02]  /*130b0*/  SEL R0, RZ, 0x1, P0 ;  /* 0x00000001ff007807 */ /* 0x000fe40000000000 */
[----:B------:R-:W-:Y:S02]  /*130c0*/  MOV R2, 0x130e0 ;  /* 0x000130e000027802 */ /* 0x000fe40000000f00 */
[----:B------:R-:W-:Y:S05]  /*130d0*/  CALL.REL.NOINC `($__internal_23_$__cuda_sm70_votesync_ballot) ;  /* 0x0000370000007944 */ /* 0x000fea0003c00000 */
[----:B------:R-:W-:Y:S01]  /*130e0*/  MOV R6, R0 ;  /* 0x0000000000067202 */ /* 0x000fe20000000f00 */
[----:B------:R-:W-:Y:S05]  /*130f0*/  BRA `(.L_x_1442) ;  /* 0xfffed4f000007947 */ /* 0x000fea000383ffff */
.L_x_1311:
[----:B------:R-:W-:Y:S01]  /*13100*/  IMAD.MOV.U32 R225, RZ, RZ, R9 ;  /* 0x000000ffffe17224 */ /* 0x000fe200078e0009 */
[----:B-1----:R-:W-:Y:S01]  /*13110*/  MOV R2, R0 ;  /* 0x0000000000027202 */ /* 0x002fe20000000f00 */
[----:B------:R-:W-:Y:S01]  /*13120*/  IMAD.MOV.U32 R226, RZ, RZ, 0x1f ;  /* 0x0000001fffe27424 */ /* 0x000fe200078e00ff */
[----:B------:R-:W-:Y:S02]  /*13130*/  MOV R3, 0x13150 ;  /* 0x0001315000037802 */ /* 0x000fe40000000f00 */
[----:B------:R-:W-:Y:S05]  /*13140*/  CALL.REL.NOINC `($__internal_21_$__cuda_sm70_shflsync_idx_p) ;  /* 0x000035c000007944 */ /* 0x000fea0003c00000 */
[----:B------:R-:W-:Y:S01]  /*13150*/  IMAD.MOV.U32 R12, RZ, RZ, R226 ;  /* 0x000000ffff0c7224 */ /* 0x000fe200078e00e2 */
[----:B------:R-:W-:Y:S01]  /*13160*/  MOV R225, R8 ;  /* 0x0000000800e17202 */ /* 0x000fe20000000f00 */
[----:B------:R-:W-:Y:S01]  /*13170*/  IMAD.MOV.U32 R5, RZ, RZ, RZ ;  /* 0x000000ffff057224 */ /* 0x000fe200078e00ff */
[----:B------:R-:W-:Y:S01]  /*13180*/  MOV R2, R0 ;  /* 0x0000000000027202 */ /* 0x000fe20000000f00 */
[----:B------:R-:W-:Y:S01]  /*13190*/  IMAD.MOV.U32 R226, RZ, RZ, 0x1f ;  /* 0x0000001fffe27424 */ /* 0x000fe200078e00ff */
[----:B------:R-:W-:-:S02]  /*131a0*/  MOV R3, 0x131c0 ;  /* 0x000131c000037802 */ /* 0x000fc40000000f00 */
[----:B------:R-:W-:Y:S05]  /*131b0*/  CALL.REL.NOINC `($__internal_21_$__cuda_sm70_shflsync_idx_p) ;  /* 0x0000355000007944 */ /* 0x000fea0003c00000 */
[----:B------:R-:W-:Y:S01]  /*131c0*/  MOV R9, R226 ;  /* 0x000000e200097202 */ /* 0x000fe20000000f00 */
[----:B------:R-:W-:Y:S05]  /*131d0*/  BRA `(.L_x_1443) ;  /* 0xfffed48000007947 */ /* 0x000fea000383ffff */
.L_x_1314:
[----:B------:R-:W-:Y:S01]  /*131e0*/  IMAD.MOV.U32 R225, RZ, RZ, R4 ;  /* 0x000000ffffe17224 */ /* 0x000fe200078e0004 */
[----:B-1----:R-:W-:Y:S01]  /*131f0*/  MOV R2, R0 ;  /* 0x0000000000027202 */ /* 0x002fe20000000f00 */
[----:B------:R-:W-:Y:S01]  /*13200*/  IMAD.MOV.U32 R226, RZ, RZ, 0x1f ;  /* 0x0000001fffe27424 */ /* 0x000fe200078e00ff */
[----:B------:R-:W-:-:S02]  /*13210*/  MOV R3, 0x13230 ;  /* 0x0001323000037802 */ /* 0x000fc40000000f00 */
[----:B---34-:R-:W-:Y:S05]  /*13220*/  CALL.REL.NOINC `($__internal_21_$__cuda_sm70_shflsync_idx_p) ;  /* 0x000034e000007944 */ /* 0x018fea0003c00000 */
[----:B------:R-:W-:Y:S01]  /*13230*/  MOV R5, R226 ;  /* 0x000000e200057202 */ /* 0x000fe20000000f00 */
[----:B------:R-:W-:Y:S05]  /*13240*/  BRA `(.L_x_1313) ;  /* 0xfffed47000007947 */ /* 0x000fea000383ffff */
.L_x_1327:
[----:B------:R-:W-:Y:S01]  /*13250*/  IMAD.MOV.U32 R225, RZ, RZ, R10 ;  /* 0x000000ffffe17224 */ /* 0x000fe200078e000a */
[----:B------:R-:W-:Y:S01]  /*13260*/  MOV R2, 0x3 ;  /* 0x0000000300027802 */ /* 0x000fe20000000f00 */
[----:B------:R-:W-:Y:S01]  /*13270*/  IMAD.MOV.U32 R226, RZ, RZ, 0x181f ;  /* 0x0000181fffe27424 */ /* 0x000fe200078e00ff */
[----:B------:R-:W-:-:S02]  /*13280*/  MOV R3, 0x132a0 ;  /* 0x000132a000037802 */ /* 0x000fc40000000f00 */
[----:B------:R-:W-:Y:S05]  /*13290*/  CALL.REL.NOINC `($__internal_21_$__cuda_sm70_shflsync_idx_p) ;  /* 0x0000347000007944 */ /* 0x000fea0003c00000 */
[----:B------:R-:W-:Y:S01]  /*132a0*/  IMAD.MOV.U32 R6, RZ, RZ, R226 ;  /* 0x000000ffff067224 */ /* 0x000fe200078e00e2 */
[----:B------:R-:W-:Y:S01]  /*132b0*/  MOV R2, 0x3 ;  /* 0x0000000300027802 */ /* 0x000fe20000000f00 */
[----:B------:R-:W-:Y:S01]  /*132c0*/  IMAD.MOV.U32 R225, RZ, RZ, R12 ;  /* 0x000000ffffe17224 */ /* 0x000fe200078e000c */
[----:B------:R-:W-:-:S02]  /*132d0*/  MOV R226, 0x181f ;  /* 0x0000181f00e27802 */ /* 0x000fc40000000f00 */
[----:B------:R-:W-:Y:S02]  /*132e0*/  MOV R3, 0x13300 ;  /* 0x0001330000037802 */ /* 0x000fe40000000f00 */
[----:B------:R-:W-:Y:S05]  /*132f0*/  CALL.REL.NOINC `($__internal_21_$__cuda_sm70_shflsync_idx_p) ;  /* 0x0000341000007944 */ /* 0x000fea0003c00000 */
[----:B------:R-:W-:Y:S01]  /*13300*/  MOV R2, R226 ;  /* 0x000000e200027202 */ /* 0x000fe20000000f00 */
[----:B------:R-:W-:Y:S05]  /*13310*/  BRA `(.L_x_1444) ;  /* 0xffff05a000007947 */ /* 0x000fea000383ffff */
.L_x_1330:
[----:B------:R-:W-:Y:S01]  /*13320*/  IMAD.MOV.U32 R225, RZ, RZ, R0 ;  /* 0x000000ffffe17224 */ /* 0x000fe200078e0000 */
[----:B------:R-:W-:Y:S01]  /*13330*/  MOV R2, RZ ;  /* 0x000000ff00027202 */ /* 0x000fe20000000f00 */
[----:B------:R-:W-:Y:S01]  /*13340*/  IMAD.MOV.U32 R226, RZ, RZ, 0x181f ;  /* 0x0000181fffe27424 */ /* 0x000fe200078e00ff */
[----:B------:R-:W-:Y:S02]  /*13350*/  MOV R3, 0x13370 ;  /* 0x0001337000037802 */ /* 0x000fe40000000f00 */
[----:B------:R-:W-:Y:S05]  /*13360*/  CALL.REL.NOINC `($__internal_21_$__cuda_sm70_shflsync_idx_p) ;  /* 0x000033a000007944 */ /* 0x000fea0003c00000 */
[----:B------:R-:W-:Y:S01]  /*13370*/  MOV R5, R226 ;  /* 0x000000e200057202 */ /* 0x000fe20000000f00 */
[----:B------:R-:W-:Y:S05]  /*13380*/  BRA `(.L_x_1445) ;  /* 0xffff137000007947 */ /* 0x000fea000383ffff */
.L_x_1331:
[----:B------:R-:W-:Y:S01]  /*13390*/  IMAD.MOV.U32 R225, RZ, RZ, R4 ;  /* 0x000000ffffe17224 */ /* 0x000fe200078e0004 */
[----:B------:R-:W-:Y:S01]  /*133a0*/  MOV R2, RZ ;  /* 0x000000ff00027202 */ /* 0x000fe20000000f00 */
[----:B------:R-:W-:Y:S01]  /*133b0*/  IMAD.MOV.U32 R226, RZ, RZ, 0x181f ;  /* 0x0000181fffe27424 */ /* 0x000fe200078e00ff */
[----:B------:R-:W-:Y:S02]  /*133c0*/  MOV R3, 0x133e0 ;  /* 0x000133e000037802 */ /* 0x000fe40000000f00 */
[----:B-12---:R-:W-:Y:S05]  /*133d0*/  CALL.REL.NOINC `($__internal_21_$__cuda_sm70_shflsync_idx_p) ;  /* 0x0000333000007944 */ /* 0x006fea0003c00000 */
[----:B------:R-:W-:Y:S01]  /*133e0*/  MOV R2, R226 ;  /* 0x000000e200027202 */ /* 0x000fe20000000f00 */
[----:B------:R-:W-:Y:S05]  /*133f0*/  BRA `(.L_x_1446) ;  /* 0xffff132000007947 */ /* 0x000fea000383ffff */
.L_x_1334:
[----:B------:R-:W-:Y:S01]  /*13400*/  IMAD.MOV.U32 R225, RZ, RZ, R0 ;  /* 0x000000ffffe17224 */ /* 0x000fe200078e0000 */
[----:B--2-4-:R-:W-:Y:S01]  /*13410*/  MOV R2, 0x1 ;  /* 0x0000000100027802 */ /* 0x014fe20000000f00 */
[----:B------:R-:W-:Y:S01]  /*13420*/  IMAD.MOV.U32 R226, RZ, RZ, 0x181f ;  /* 0x0000181fffe27424 */ /* 0x000fe200078e00ff */
[----:B------:R-:W-:-:S02]  /*13430*/  MOV R3, 0x13450 ;  /* 0x0001345000037802 */ /* 0x000fc40000000f00 */
[----:B-1-3--:R-:W-:Y:S05]  /*13440*/  CALL.REL.NOINC `($__internal_21_$__cuda_sm70_shflsync_idx_p) ;  /* 0x000032c000007944 */ /* 0x00afea0003c00000 */
        /* <DEDUP_REMOVED lines=8> */
.L_x_1337:
[----:B------:R-:W-:Y:S01]  /*134d0*/  IMAD.MOV.U32 R225, RZ, RZ, R0 ;  /* 0x000000ffffe17224 */ /* 0x000fe200078e0000 */
[----:B-1--4-:R-:W-:Y:S01]  /*134e0*/  MOV R2, 0x2 ;  /* 0x0000000200027802 */ /* 0x012fe20000000f00 */
[----:B------:R-:W-:Y:S01]  /*134f0*/  IMAD.MOV.U32 R226, RZ, RZ, 0x181f ;  /* 0x0000181fffe27424 */ /* 0x000fe200078e00ff */
[----:B------:R-:W-:Y:S02]  /*13500*/  MOV R3, 0x13520 ;  /* 0x0001352000037802 */ /* 0x000fe40000000f00 */
[----:B--23--:R-:W-:Y:S05]  /*13510*/  CALL.REL.NOINC `($__internal_21_$__cuda_sm70_shflsync_idx_p) ;  /* 0x000031f000007944 */ /* 0x00cfea0003c00000 */
[----:B------:R-:W-:Y:S01]  /*13520*/  MOV R5, R226 ;  /* 0x000000e200057202 */ /* 0x000fe20000000f00 */
[----:B------:R-:W-:Y:S05]  /*13530*/  BRA `(.L_x_1448) ;  /* 0xffff145000007947 */ /* 0x000fea000383ffff */
.L_x_1338:
[----:B------:R-:W-:Y:S01]  /*13540*/  IMAD.MOV.U32 R225, RZ, RZ, R4 ;  /* 0x000000ffffe17224 */ /* 0x000fe200078e0004 */
[----:B----4-:R-:W-:Y:S01]  /*13550*/  MOV R2, 0x2 ;  /* 0x0000000200027802 */ /* 0x010fe20000000f00 */
[----:B------:R-:W-:Y:S01]  /*13560*/  IMAD.MOV.U32 R226, RZ, RZ, 0x181f ;  /* 0x0000181fffe27424 */ /* 0x000fe200078e00ff */
[----:B------:R-:W-:Y:S02]  /*13570*/  MOV R3, 0x13590 ;  /* 0x0001359000037802 */ /* 0x000fe40000000f00 */
[----:B-123--:R-:W-:Y:S05]  /*13580*/  CALL.REL.NOINC `($__internal_21_$__cuda_sm70_shflsync_idx_p) ;  /* 0x0000318000007944 */ /* 0x00efea0003c00000 */
[----:B------:R-:W-:Y:S01]  /*13590*/  MOV R2, R226 ;  /* 0x000000e200027202 */ /* 0x000fe20000000f00 */
[----:B------:R-:W-:Y:S05]  /*135a0*/  BRA `(.L_x_1449) ;  /* 0xffff140000007947 */ /* 0x000fea000383ffff */
.L_x_1341:
[----:B------:R-:W-:Y:S01]  /*135b0*/  IMAD.MOV.U32 R225, RZ, RZ, R0 ;  /* 0x000000ffffe17224 */ /* 0x000fe200078e0000 */
[----:B-1----:R-:W-:Y:S01]  /*135c0*/  MOV R2, 0x3 ;  /* 0x0000000300027802 */ /* 0x002fe20000000f00 */
[----:B------:R-:W-:Y:S01]  /*135d0*/  IMAD.MOV.U32 R226, RZ, RZ, 0x181f ;  /* 0x0000181fffe27424 */ /* 0x000fe200078e00ff */
[----:B------:R-:W-:-:S02]  /*135e0*/  MOV R3, 0x13600 ;  /* 0x0001360000037802 */ /* 0x000fc40000000f00 */
[----:B--234-:R-:W-:Y:S05]  /*135f0*/  CALL.REL.NOINC `($__internal_21_$__cuda_sm70_shflsync_idx_p) ;  /* 0x0000311000007944 */ /* 0x01cfea0003c00000 */
        /* <DEDUP_REMOVED lines=8> */
.L_x_1342:
[----:B------:R-:W-:Y:S01]  /*13680*/  IMAD.MOV.U32 R225, RZ, RZ, R4 ;  /* 0x000000ffffe17224 */ /* 0x000fe200078e0004 */
[----:B------:R-:W-:Y:S01]  /*13690*/  MOV R2, RZ ;  /* 0x000000ff00027202 */ /* 0x000fe20000000f00 */
[----:B------:R-:W-:Y:S01]  /*136a0*/  IMAD.MOV.U32 R226, RZ, RZ, 0x1c1f ;  /* 0x00001c1fffe27424 */ /* 0x000fe200078e00ff */
[----:B------:R-:W-:Y:S02]  /*136b0*/  MOV R3, 0x136d0 ;  /* 0x000136d000037802 */ /* 0x000fe40000000f00 */
[----:B------:R-:W-:Y:S05]  /*136c0*/  CALL.REL.NOINC `($__internal_21_$__cuda_sm70_shflsync_idx_p) ;  /* 0x0000304000007944 */ /* 0x000fea0003c00000 */
[----:B------:R-:W-:Y:S01]  /*136d0*/  MOV R0, R226 ;  /* 0x000000e200007202 */ /* 0x000fe20000000f00 */
[----:B------:R-:W-:Y:S05]  /*136e0*/  BRA `(.L_x_1451) ;  /* 0xffff15e000007947 */ /* 0x000fea000383ffff */
.L_x_1343:
[----:B------:R-:W-:Y:S01]  /*136f0*/  IMAD.MOV.U32 R225, RZ, RZ, R4 ;  /* 0x000000ffffe17224 */ /* 0x000fe200078e0004 */
[----:B------:R-:W-:Y:S01]  /*13700*/  MOV R2, 0x1 ;  /* 0x0000000100027802 */ /* 0x000fe20000000f00 */
[----:B------:R-:W-:Y:S01]  /*13710*/  IMAD.MOV.U32 R226, RZ, RZ, 0x1c1f ;  /* 0x00001c1fffe27424 */ /* 0x000fe200078e00ff */
[----:B------:R-:W-:Y:S02]  /*13720*/  MOV R3, 0x13740 ;  /* 0x0001374000037802 */ /* 0x000fe40000000f00 */
[----:B-1----:R-:W-:Y:S05]  /*13730*/  CALL.REL.NOINC `($__internal_21_$__cuda_sm70_shflsync_idx_p) ;  /* 0x00002fd000007944 */ /* 0x002fea0003c00000 */
[----:B------:R-:W-:-:S05]  /*13740*/  IMAD.IADD R0, R5, 0x1, R226 ;  /* 0x0000000105007824 */ /* 0x000fca00078e02e2 */
        /* <DEDUP_REMOVED lines=98> */
[----:B------:R-:W-:Y:S02]  /*13d70*/  FSEL R145, R26, -INF , P6 ;  /* 0xff8000001a917808 */ /* 0x000fe40003000000 */
[----:B------:R-:W-:Y:S02]  /*13d80*/  FMNMX.FTZ R0, R126, R0, !PT ;  /* 0x000000007e007209 */ /* 0x000fe40007810000 */
[----:B------:R-:W-:Y:S02]  /*13d90*/  FMNMX.FTZ R4, R146, R3, !PT ;  /* 0x0000000392047209 */ /* 0x000fe40007810000 */
[----:B------:R-:W-:Y:S02]  /*13da0*/  FMNMX.FTZ R0, R129, R0, !PT ;  /* 0x0000000081007209 */ /* 0x000fe40007810000 */
[----:B------:R-:W-:-:S02]  /*13db0*/  FSEL R144, R27, -INF , P5 ;  /* 0xff8000001b907808 */ /* 0x000fc40002800000 */
[----:B------:R-:W-:Y:S02]  /*13dc0*/  FMNMX.FTZ R4, R145, R4, !PT ;  /* 0x0000000491047209 */ /* 0x000fe40007810000 */
[----:B------:R-:W-:Y:S02]  /*13dd0*/  FMNMX.FTZ R0, R128, R0, !PT ;  /* 0x0000000080007209 */ /* 0x000fe40007810000 */
[----:B------:R-:W-:Y:S02]  /*13de0*/  FSEL R143, R38, -INF , P4 ;  /* 0xff800000268f7808 */ /* 0x000fe40002000000 */
[----:B------:R-:W-:Y:S02]  /*13df0*/  FMNMX.FTZ R4, R144, R4, !PT ;  /* 0x0000000490047209 */ /* 0x000fe40007810000 */
[----:B------:R-:W-:Y:S01]  /*13e00*/  FMNMX.FTZ R70, R127, R0, !PT ;  /* 0x000000007f467209 */ /* 0x000fe20007810000 */
[----:B------:R-:W-:Y:S01]  /*13e10*/  IMAD.MOV.U32 R0, RZ, RZ, 0x2 ;  /* 0x00000002ff007424 */ /* 0x000fe200078e00ff */
[----:B------:R-:W-:-:S02]  /*13e20*/  FSEL R142, R39, -INF , P0 ;  /* 0xff800000278e7808 */ /* 0x000fc40000000000 */
[----:B------:R-:W-:Y:S01]  /*13e30*/  FMNMX.FTZ R4, R143, R4, !PT ;  /* 0x000000048f047209 */ /* 0x000fe20007810000 */
[----:B------:R-:W-:Y:S01]  /*13e40*/  IMAD.MOV.U32 R68, RZ, RZ, R70 ;  /* 0x000000ffff447224 */ /* 0x000fe200078e0046 */
[----:B------:R-:W-:Y:S02]  /*13e50*/  MOV R2, 0x13e80 ;  /* 0x00013e8000027802 */ /* 0x000fe40000000f00 */
[----:B------:R-:W-:Y:S02]  /*13e60*/  FMNMX.FTZ R4, R142, R4, !PT ;  /* 0x000000048e047209 */ /* 0x000fe40007810000 */
[----:B------:R-:W-:Y:S05]  /*13e70*/  CALL.REL.NOINC `($__internal_20_$__cuda_sm70_shflsync_bfly_p) ;  /* 0x0000283000007944 */ /* 0x000fea0003c00000 */
[----:B------:R-:W-:Y:S01]  /*13e80*/  FMNMX.FTZ R70, R70, R0, !PT ;  /* 0x0000000046467209 */ /* 0x000fe20007810000 */
[----:B------:R-:W-:Y:S01]  /*13e90*/  IMAD.MOV.U32 R0, RZ, RZ, 0x1 ;  /* 0x00000001ff007424 */ /* 0x000fe200078e00ff */
[----:B------:R-:W-:-:S03]  /*13ea0*/  MOV R2, 0x13ed0 ;  /* 0x00013ed000027802 */ /* 0x000fc60000000f00 */
[----:B------:R-:W-:Y:S02]  /*13eb0*/  IMAD.MOV.U32 R68, RZ, RZ, R70 ;  /* 0x000000ffff447224 */ /* 0x000fe400078e0046 */
[----:B------:R-:W-:Y:S05]  /*13ec0*/  CALL.REL.NOINC `($__internal_20_$__cuda_sm70_shflsync_bfly_p) ;  /* 0x000027e000007944 */ /* 0x000fea0003c00000 */
[----:B------:R-:W-:Y:S01]  /*13ed0*/  FMNMX.FTZ R70, R70, R0, !PT ;  /* 0x0000000046467209 */ /* 0x000fe20007810000 */
[----:B------:R-:W-:Y:S01]  /*13ee0*/  IMAD.MOV.U32 R68, RZ, RZ, R4 ;  /* 0x000000ffff447224 */ /* 0x000fe200078e0004 */
[----:B------:R-:W-:Y:S01]  /*13ef0*/  MOV R2, 0x13f20 ;  /* 0x00013f2000027802 */ /* 0x000fe20000000f00 */
[----:B------:R-:W-:Y:S02]  /*13f00*/  IMAD.MOV.U32 R0, RZ, RZ, 0x2 ;  /* 0x00000002ff007424 */ /* 0x000fe400078e00ff */
[----:B------:R-:W-:Y:S05]  /*13f10*/  CALL.REL.NOINC `($__internal_20_$__cuda_sm70_shflsync_bfly_p) ;  /* 0x0000279000007944 */ /* 0x000fea0003c00000 */
[----:B------:R-:W-:Y:S01]  /*13f20*/  FMNMX.FTZ R4, R4, R0, !PT ;  /* 0x0000000004047209 */ /* 0x000fe20007810000 */
[----:B------:R-:W-:Y:S01]  /*13f30*/  IMAD.MOV.U32 R0, RZ, RZ, 0x1 ;  /* 0x00000001ff007424 */ /* 0x000fe200078e00ff */
[----:B------:R-:W-:-:S03]  /*13f40*/  MOV R2, 0x13f70 ;  /* 0x00013f7000027802 */ /* 0x000fc60000000f00 */
[----:B------:R-:W-:Y:S02]  /*13f50*/  IMAD.MOV.U32 R68, RZ, RZ, R4 ;  /* 0x000000ffff447224 */ /* 0x000fe400078e0004 */
[----:B------:R-:W-:Y:S05]  /*13f60*/  CALL.REL.NOINC `($__internal_20_$__cuda_sm70_shflsync_bfly_p) ;  /* 0x0000274000007944 */ /* 0x000fea0003c00000 */
[----:B------:R-:W-:Y:S01]  /*13f70*/  MOV R5, R0 ;  /* 0x0000000000057202 */ /* 0x000fe20000000f00 */
[----:B------:R-:W-:Y:S05]  /*13f80*/  BRA `(.L_x_1452) ;  /* 0xffff187000007947 */ /* 0x000fea000383ffff */
.L_x_1347:
[----:B------:R-:W-:Y:S01]  /*13f90*/  MOV R2, RZ ;  /* 0x000000ff00027202 */ /* 0x000fe20000000f00 */
[----:B------:R-:W-:Y:S01]  /*13fa0*/  IMAD.MOV.U32 R225, RZ, RZ, R5 ;  /* 0x000000ffffe17224 */ /* 0x000fe200078e0005 */
[----:B------:R-:W-:Y:S01]  /*13fb0*/  MOV R3, 0x13fe0 ;  /* 0x00013fe000037802 */ /* 0x000fe20000000f00 */
[----:B------:R-:W-:Y:S02]  /*13fc0*/  IMAD.MOV.U32 R226, RZ, RZ, 0x181f ;  /* 0x0000181fffe27424 */ /* 0x000fe400078e00ff */
[----:B------:R-:W-:Y:S05]  /*13fd0*/  CALL.REL.NOINC `($__internal_21_$__cuda_sm70_shflsync_idx_p) ;  /* 0x0000273000007944 */ /* 0x000fea0003c00000 */
[----:B------:R-:W-:Y:S01]  /*13fe0*/  MOV R0, R226 ;  /* 0x000000e200007202 */ /* 0x000fe20000000f00 */
[----:B------:R-:W-:-:S05]  /*13ff0*/  BRA `(.L_x_1453) ;  /* 0xffff33e000007947 */ /* 0x000fca000383ffff */
.L_x_1348:
[----:B------:R-:W-:Y:S01]  /*14000*/  MOV R2, RZ ;  /* 0x000000ff00027202 */ /* 0x000fe20000000f00 */
[----:B------:R-:W-:Y:S01]  /*14010*/  IMAD.MOV.U32 R225, RZ, RZ, R6 ;  /* 0x000000ffffe17224 */ /* 0x000fe200078e0006 */
[----:B------:R-:W-:Y:S01]  /*14020*/  MOV R3, 0x14050 ;  /* 0x0001405000037802 */ /* 0x000fe20000000f00 */
[----:B------:R-:W-:Y:S02]  /*14030*/  IMAD.MOV.U32 R226, RZ, RZ, 0x181f ;  /* 0x0000181fffe27424 */ /* 0x000fe400078e00ff */
[----:B-12---:R-:W-:Y:S05]  /*14040*/  CALL.REL.NOINC `($__internal_21_$__cuda_sm70_shflsync_idx_p) ;  /* 0x000026c000007944 */ /* 0x006fea0003c00000 */
[C---:B------:R-:W-:Y:S01]  /*14050*/  ISETP.GE.AND P4, PT, R241.reuse, c[0x0][0x1d4], PT ;  /* 0x00007500f1007a0c */ /* 0x040fe20003f86270 */
[----:B------:R-:W-:Y:S01]  /*14060*/  IMAD.SHL.U32 R3, R241, 0x2, RZ ;  /* 0x00000002f1037824 */ /* 0x000fe200078e00ff */
[C---:B------:R-:W-:Y:S01]  /*14070*/  ISETP.GE.AND P0, PT, R251.reuse, c[0x0][0x1d4], PT ;  /* 0x00007500fb007a0c */ /* 0x040fe20003f06270 */
[----:B------:R-:W-:Y:S01]  /*14080*/  IMAD.SHL.U32 R2, R251, 0x2, RZ ;  /* 0x00000002fb027824 */ /* 0x000fe200078e00ff */
[----:B------:R-:W-:Y:S01]  /*14090*/  SEL R4, RZ, 0x10, P4 ;  /* 0x00000010ff047807 */ /* 0x000fe20002000000 */
[----:B------:R-:W-:Y:S01]  /*140a0*/  IMAD.MOV.U32 R225, RZ, RZ, R5 ;  /* 0x000000ffffe17224 */ /* 0x000fe200078e0005 */
[----:B------:R-:W-:Y:S05]  /*140b0*/  IADD3 R12, P5, R226, R3, RZ ;  /* 0x00000003e20c7210 */ /* 0x000fea0007fbe0ff */
[----:B------:R-:W-:Y:S01]  /*140c0*/  IMAD.X R13, R0, 0x1, R220, P5 ;  /* 0x00000001000d7824 */ /* 0x000fe200028e06dc */
[----:B------:R-:W-:Y:S01]  /*140d0*/  IADD3 R2, P5, R226, R2, RZ ;  /* 0x00000002e2027210 */ /* 0x000fe20007fbe0ff */
[----:B------:R-:W-:Y:S03]  /*140e0*/  IMAD.MOV.U32 R226, RZ, RZ, 0x181f ;  /* 0x0000181fffe27424 */ /* 0x000fe600078e00ff */
[----:B------:R-:W-:Y:S01]  /*140f0*/  @!PT LDS RZ, [RZ] ;  /* 0x00000000fffff984 */ /* 0x000fe20000000800 */
[----:B------:R-:W-:Y:S01]  /*14100*/  @!PT LDS RZ, [RZ] ;  /* 0x00000000fffff984 */ /* 0x000fe20000000800 */
[----:B------:R-:W-:Y:S01]  /*14110*/  @!PT LDS RZ, [RZ] ;  /* 0x00000000fffff984 */ /* 0x000fe20000000800 */
[----:B------:R1:W-:Y:S01]  /*14120*/  LDGSTS.E.BYPASS.LTC128B.128 [R219+0x100], [R12.64], !P4 ;  /* 0x001000000cdb7fae */ /* 0x0003e2000e101d46 */
[----:B------:R-:W-:Y:S01]  /*14130*/  IMAD.X R3, R0, 0x1, R221, P5 ;  /* 0x0000000100037824 */ /* 0x000fe200028e06dd */
[----:B------:R-:W-:Y:S04]  /*14140*/  SEL R0, RZ, 0x10, P0 ;  /* 0x00000010ff007807 */ /* 0x000fe80000000000 */
[----:B------:R2:W-:Y:S02]  /*14150*/  LDGSTS.E.BYPASS.LTC128B.128 [R219+0x3900], [R2.64], !P0 ;  /* 0x0390000002db7fae */ /* 0x0005e4000c101d46 */
[----:B--2---:R-:W-:Y:S01]  /*14160*/  MOV R3, 0x14190 ;  /* 0x0001419000037802 */ /* 0x004fe20000000f00 */
[----:B------:R-:W-:Y:S03]  /*14170*/  IMAD.MOV.U32 R2, RZ, RZ, 0x1 ;  /* 0x00000001ff027424 */ /* 0x000fe600078e00ff */
[----:B-1----:R-:W-:Y:S05]  /*14180*/  CALL.REL.NOINC `($__internal_21_$__cuda_sm70_shflsync_idx_p) ;  /* 0x0000258000007944 */ /* 0x002fea0003c00000 */
[----:B------:R-:W-:Y:S01]  /*14190*/  MOV R2, 0x1 ;  /* 0x0000000100027802 */ /* 0x000fe20000000f00 */
[----:B------:R-:W-:Y:S01]  /*141a0*/  IMAD.MOV.U32 R7, RZ, RZ, R226 ;  /* 0x000000ffff077224 */ /* 0x000fe200078e00e2 */
[----:B------:R-:W-:Y:S01]  /*141b0*/  MOV R226, 0x181f ;  /* 0x0000181f00e27802 */ /* 0x000fe20000000f00 */
[----:B------:R-:W-:Y:S01]  /*141c0*/  IMAD.MOV.U32 R225, RZ, RZ, R6 ;  /* 0x000000ffffe17224 */ /* 0x000fe200078e0006 */
[----:B------:R-:W-:Y:S02]  /*141d0*/  MOV R3, 0x141f0 ;  /* 0x000141f000037802 */ /* 0x000fe40000000f00 */
[----:B------:R-:W-:Y:S05]  /*141e0*/  CALL.REL.NOINC `($__internal_21_$__cuda_sm70_shflsync_idx_p) ;  /* 0x0000252000007944 */ /* 0x000fea0003c00000 */
[C---:B------:R-:W-:Y:S01]  /*141f0*/  IADD3 R2, -R4.reuse, 0x10, RZ ;  /* 0x0000001004027810 */ /* 0x040fe20007ffe1ff */
[----:B------:R-:W-:Y:S01]  /*14200*/  IMAD.SHL.U32 R3, R241, 0x2, RZ ;  /* 0x00000002f1037824 */ /* 0x000fe200078e00ff */
[----:B------:R-:W-:Y:S01]  /*14210*/  ISETP.NE.U32.AND P5, PT, R4, RZ, PT ;  /* 0x000000ff0400720c */ /* 0x000fe20003fa5070 */
[----:B------:R-:W-:Y:S01]  /*14220*/  IMAD.SHL.U32 R12, R251, 0x2, RZ ;  /* 0x00000002fb0c7824 */ /* 0x000fe200078e00ff */
[----:B------:R-:W-:Y:S01]  /*14230*/  LOP3.LUT R2, R2, 0xf, RZ, 0xc0, !PT ;  /* 0x0000000f02027812 */ /* 0x000fe200078ec0ff */
[----:B------:R-:W-:Y:S03]  /*14240*/  IMAD.MOV.U32 R225, RZ, RZ, R5 ;  /* 0x000000ffffe17224 */ /* 0x000fe600078e0005 */
        /* <DEDUP_REMOVED lines=15> */
[----:B------:R-:W-:Y:S05]  /*14340*/  CALL.REL.NOINC `($__internal_21_$__cuda_sm70_shflsync_idx_p) ;  /* 0x000023c000007944 */ /* 0x000fea0003c00000 */
[----:B------:R-:W-:Y:S01]  /*14350*/  MOV R2, 0x2 ;  /* 0x0000000200027802 */ /* 0x000fe20000000f00 */
[----:B------:R-:W-:Y:S01]  /*14360*/  IMAD.MOV.U32 R12, RZ, RZ, R226 ;  /* 0x000000ffff0c7224 */ /* 0x000fe200078e00e2 */
[----:B------:R-:W-:Y:S01]  /*14370*/  MOV R226, 0x181f ;  /* 0x0000181f00e27802 */ /* 0x000fe20000000f00 */
[----:B------:R-:W-:Y:S01]  /*14380*/  IMAD.MOV.U32 R225, RZ, RZ, R6 ;  /* 0x000000ffffe17224 */ /* 0x000fe200078e0006 */
[----:B------:R-:W-:Y:S02]  /*14390*/  MOV R3, 0x143b0 ;  /* 0x000143b000037802 */ /* 0x000fe40000000f00 */
[----:B------:R-:W-:Y:S05]  /*143a0*/  CALL.REL.NOINC `($__internal_21_$__cuda_sm70_shflsync_idx_p) ;  /* 0x0000236000007944 */ /* 0x000fea0003c00000 */
[----:B------:R-:W-:Y:S01]  /*143b0*/  MOV R7, R226 ;  /* 0x000000e200077202 */ /* 0x000fe20000000f00 */
[----:B------:R-:W-:-:S05]  /*143c0*/  BRA `(.L_x_1454) ;  /* 0xffff31a000007947 */ /* 0x000fca000383ffff */
.L_x_1349:
[----:B--2---:R-:W-:Y:S01]  /*143d0*/  MOV R2, 0x3 ;  /* 0x0000000300027802 */ /* 0x004fe20000000f00 */
[----:B------:R-:W-:Y:S01]  /*143e0*/  IMAD.MOV.U32 R225, RZ, RZ, R5 ;  /* 0x000000ffffe17224 */ /* 0x000fe200078e0005 */
[----:B------:R-:W-:Y:S01]  /*143f0*/  MOV R3, 0x14420 ;  /* 0x0001442000037802 */ /* 0x000fe20000000f00 */
[----:B------:R-:W-:Y:S02]  /*14400*/  IMAD.MOV.U32 R226, RZ, RZ, 0x181f ;  /* 0x0000181fffe27424 */ /* 0x000fe400078e00ff */
[----:B-1----:R-:W-:Y:S05]  /*14410*/  CALL.REL.NOINC `($__internal_21_$__cuda_sm70_shflsync_idx_p) ;  /* 0x000022f000007944 */ /* 0x002fea0003c00000 */
        /* <DEDUP_REMOVED lines=8> */
.L_x_1352:
[----:B------:R-:W-:Y:S01]  /*144a0*/  MOV R2, RZ ;  /* 0x000000ff00027202 */ /* 0x000fe20000000f00 */
[----:B------:R-:W-:Y:S01]  /*144b0*/  IMAD.MOV.U32 R225, RZ, RZ, R0 ;  /* 0x000000ffffe17224 */ /* 0x000fe200078e0000 */
[----:B------:R-:W-:Y:S01]  /*144c0*/  MOV R3, 0x144f0 ;  /* 0x000144f000037802 */ /* 0x000fe20000000f00 */
[----:B------:R-:W-:Y:S02]  /*144d0*/  IMAD.MOV.U32 R226, RZ, RZ, 0x181f ;  /* 0x0000181fffe27424 */ /* 0x000fe400078e00ff */
[----:B------:R-:W-:Y:S05]  /*144e0*/  CALL.REL.NOINC `($__internal_21_$__cuda_sm70_shflsync_idx_p) ;  /* 0x0000222000007944 */ /* 0x000fea0003c00000 */
[----:B------:R-:W-:Y:S01]  /*144f0*/  MOV R69, R226 ;  /* 0x000000e200457202 */ /* 0x000fe20000000f00 */
[----:B------:R-:W-:-:S05]  /*14500*/  BRA `(.L_x_1456) ;  /* 0xffff3f4000007947 */ /* 0x000fca000383ffff */
.L_x_1353:
[----:B------:R-:W-:Y:S01]  /*14510*/  MOV R2, RZ ;  /* 0x000000ff00027202 */ /* 0x000fe20000000f00 */
[----:B------:R-:W-:Y:S01]  /*14520*/  IMAD.MOV.U32 R225, RZ, RZ, R68 ;  /* 0x000000ffffe17224 */ /* 0x000fe200078e0044 */
[----:B------:R-:W-:Y:S01]  /*14530*/  MOV R3, 0x14560 ;  /* 0x0001456000037802 */ /* 0x000fe20000000f00 */
[----:B------:R-:W-:Y:S02]  /*14540*/  IMAD.MOV.U32 R226, RZ, RZ, 0x181f ;  /* 0x0000181fffe27424 */ /* 0x000fe400078e00ff */
[----:B-12---:R-:W-:Y:S05]  /*14550*/  CALL.REL.NOINC `($__internal_21_$__cuda_sm70_shflsync_idx_p) ;  /* 0x000021b000007944 */ /* 0x006fea0003c00000 */
[----:B------:R-:W-:Y:S01]  /*14560*/  MOV R2, R226 ;  /* 0x000000e200027202 */ /* 0x000fe20000000f00 */
[----:B------:R-:W-:-:S05]  /*14570*/  BRA `(.L_x_1457) ;  /* 0xffff3ef000007947 */ /* 0x000fca000383ffff */
.L_x_1354:
[----:B--2---:R-:W-:Y:S01]  /*14580*/  MOV R2, 0x1 ;  /* 0x0000000100027802 */ /* 0x004fe20000000f00 */
[----:B------:R-:W-:Y:S01]  /*14590*/  IMAD.MOV.U32 R225, RZ, RZ, R0 ;  /* 0x000000ffffe17224 */ /* 0x000fe200078e0000 */
[----:B------:R-:W-:Y:S01]  /*145a0*/  MOV R3, 0x145d0 ;  /* 0x000145d000037802 */ /* 0x000fe20000000f00 */
[----:B------:R-:W-:Y:S02]  /*145b0*/  IMAD.MOV.U32 R226, RZ, RZ, 0x181f ;  /* 0x0000181fffe27424 */ /* 0x000fe400078e00ff */
[----:B-1-3--:R-:W-:Y:S05]  /*145c0*/  CALL.REL.NOINC `($__internal_21_$__cuda_sm70_shflsync_idx_p) ;  /* 0x0000214000007944 */ /* 0x00afea0003c00000 */
        /* <DEDUP_REMOVED lines=8> */
.L_x_1355:
[----:B-1----:R-:W-:Y:S01]  /*14650*/  MOV R2, 0x2 ;  /* 0x0000000200027802 */ /* 0x002fe20000000f00 */
[----:B------:R-:W-:Y:S01]  /*14660*/  IMAD.MOV.U32 R225, RZ, RZ, R0 ;  /* 0x000000ffffe17224 */ /* 0x000fe200078e0000 */
[----:B------:R-:W-:Y:S01]  /*14670*/  MOV R3, 0x146a0 ;  /* 0x000146a000037802 */ /* 0x000fe20000000f00 */
[----:B------:R-:W-:Y:S02]  /*14680*/  IMAD.MOV.U32 R226, RZ, RZ, 0x181f ;  /* 0x0000181fffe27424 */ /* 0x000fe400078e00ff */
[----:B---34-:R-:W-:Y:S05]  /*14690*/  CALL.REL.NOINC `($__internal_21_$__cuda_sm70_shflsync_idx_p) ;  /* 0x0000207000007944 */ /* 0x018fea0003c00000 */
[----:B------:R-:W-:Y:S01]  /*146a0*/  MOV R69, R226 ;  /* 0x000000e200457202 */ /* 0x000fe20000000f00 */
[----:B------:R-:W-:-:S05]  /*146b0*/  BRA `(.L_x_1459) ;  /* 0xffff3fc000007947 */ /* 0x000fca000383ffff */
.L_x_1356:
[----:B-1----:R-:W-:Y:S01]  /*146c0*/  MOV R2, 0x2 ;  /* 0x0000000200027802 */ /* 0x002fe20000000f00 */
[----:B------:R-:W-:Y:S01]  /*146d0*/  IMAD.MOV.U32 R225, RZ, RZ, R68 ;  /* 0x000000ffffe17224 */ /* 0x000fe200078e0044 */
[----:B------:R-:W-:Y:S01]  /*146e0*/  MOV R3, 0x14710 ;  /* 0x0001471000037802 */ /* 0x000fe20000000f00 */
[----:B------:R-:W-:Y:S02]  /*146f0*/  IMAD.MOV.U32 R226, RZ, RZ, 0x181f ;  /* 0x0000181fffe27424 */ /* 0x000fe400078e00ff */
[----:B--234-:R-:W-:Y:S05]  /*14700*/  CALL.REL.NOINC `($__internal_21_$__cuda_sm70_shflsync_idx_p) ;  /* 0x0000200000007944 */ /* 0x01cfea0003c00000 */
[----:B------:R-:W-:Y:S01]  /*14710*/  MOV R2, R226 ;  /* 0x000000e200027202 */ /* 0x000fe20000000f00 */
[----:B------:R-:W-:-:S05]  /*14720*/  BRA `(.L_x_1460) ;  /* 0xffff3f7000007947 */ /* 0x000fca000383ffff */
.L_x_1357:
[----:B--2---:R-:W-:Y:S01]  /*14730*/  MOV R2, 0x3 ;  /* 0x0000000300027802 */ /* 0x004fe20000000f00 */
[----:B------:R-:W-:Y:S01]  /*14740*/  IMAD.MOV.U32 R225, RZ, RZ, R0 ;  /* 0x000000ffffe17224 */ /* 0x000fe200078e0000 */
[----:B------:R-:W-:Y:S01]  /*14750*/  MOV R3, 0x14780 ;  /* 0x0001478000037802 */ /* 0x000fe20000000f00 */
[----:B------:R-:W-:Y:S02]  /*14760*/  IMAD.MOV.U32 R226, RZ, RZ, 0x181f ;  /* 0x0000181fffe27424 */ /* 0x000fe400078e00ff */
[----:B-1-34-:R-:W-:Y:S05]  /*14770*/  CALL.REL.NOINC `($__internal_21_$__cuda_sm70_shflsync_idx_p) ;  /* 0x00001f9000007944 */ /* 0x01afea0003c00000 */
        /* <DEDUP_REMOVED lines=8> */
.L_x_1358:
[----:B------:R-:W-:Y:S01]  /*14800*/  MOV R2, RZ ;  /* 0x000000ff00027202 */ /* 0x000fe20000000f00 */
[----:B------:R-:W-:Y:S01]  /*14810*/  IMAD.MOV.U32 R225, RZ, RZ, R68 ;  /* 0x000000ffffe17224 */ /* 0x000fe200078e0044 */
[----:B------:R-:W-:Y:S01]  /*14820*/  MOV R3, 0x14850 ;  /* 0x0001485000037802 */ /* 0x000fe20000000f00 */
[----:B------:R-:W-:Y:S02]  /*14830*/  IMAD.MOV.U32 R226, RZ, RZ, 0x1c1f ;  /* 0x00001c1fffe27424 */ /* 0x000fe400078e00ff */
[----:B------:R-:W-:Y:S05]  /*14840*/  CALL.REL.NOINC `($__internal_21_$__cuda_sm70_shflsync_idx_p) ;  /* 0x00001ec000007944 */ /* 0x000fea0003c00000 */
[----:B------:R-:W-:Y:S01]  /*14850*/  MOV R0, R226 ;  /* 0x000000e200007202 */ /* 0x000fe20000000f00 */
[----:B------:R-:W-:-:S05]  /*14860*/  BRA `(.L_x_1462) ;  /* 0xffff411000007947 */ /* 0x000fca000383ffff */
.L_x_1359:
[----:B------:R-:W-:Y:S01]  /*14870*/  MOV R2, 0x1 ;  /* 0x0000000100027802 */ /* 0x000fe20000000f00 */
[----:B------:R-:W-:Y:S01]  /*14880*/  IMAD.MOV.U32 R225, RZ, RZ, R68 ;  /* 0x000000ffffe17224 */ /* 0x000fe200078e0044 */
[----:B------:R-:W-:Y:S01]  /*14890*/  MOV R3, 0x148c0 ;  /* 0x000148c000037802 */ /* 0x000fe20000000f00 */
[----:B------:R-:W-:Y:S02]  /*148a0*/  IMAD.MOV.U32 R226, RZ, RZ, 0x1c1f ;  /* 0x00001c1fffe27424 */ /* 0x000fe400078e00ff */
[----:B-1----:R-:W-:Y:S05]  /*148b0*/  CALL.REL.NOINC `($__internal_21_$__cuda_sm70_shflsync_idx_p) ;  /* 0x00001e5000007944 */ /* 0x002fea0003c00000 */
        /* <DEDUP_REMOVED lines=115> */
[----:B------:R-:W-:Y:S05]  /*14ff0*/  CALL.REL.NOINC `($__internal_20_$__cuda_sm70_shflsync_bfly_p) ;  /* 0x000016b000007944 */ /* 0x000fea0003c00000 */
[----:B------:R-:W-:Y:S01]  /*15000*/  FMNMX.FTZ R68, R68, R0, !PT ;  /* 0x0000000044447209 */ /* 0x000fe20007810000 */
[----:B------:R-:W-:Y:S01]  /*15010*/  IMAD.MOV.U32 R0, RZ, RZ, 0x1 ;  /* 0x00000001ff007424 */ /* 0x000fe200078e00ff */
[----:B------:R-:W-:Y:S02]  /*15020*/  MOV R2, 0x15040 ;  /* 0x0001504000027802 */ /* 0x000fe40000000f00 */
        /* <DEDUP_REMOVED lines=8> */
[----:B------:R-:W-:Y:S02]  /*150b0*/  MOV R2, 0x150d0 ;  /* 0x000150d000027802 */ /* 0x000fe40000000f00 */
[----:B------:R-:W-:Y:S05]  /*150c0*/  CALL.REL.NOINC `($__internal_20_$__cuda_sm70_shflsync_bfly_p) ;  /* 0x000015e000007944 */ /* 0x000fea0003c00000 */
[----:B------:R-:W-:-:S05]  /*150d0*/  BRA `(.L_x_1463) ;  /* 0xffff43d000007947 */ /* 0x000fca000383ffff */
.L_x_1362:
[----:B-1--4-:R-:W-:Y:S01]  /*150e0*/  MOV R2, RZ ;  /* 0x000000ff00027202 */ /* 0x012fe20000000f00 */
[----:B------:R-:W-:Y:S01]  /*150f0*/  IMAD.MOV.U32 R225, RZ, RZ, R0 ;  /* 0x000000ffffe17224 */ /* 0x000fe200078e0000 */
[----:B------:R-:W-:Y:S01]  /*15100*/  MOV R3, 0x15130 ;  /* 0x0001513000037802 */ /* 0x000fe20000000f00 */
[----:B------:R-:W-:Y:S02]  /*15110*/  IMAD.MOV.U32 R226, RZ, RZ, 0x181f ;  /* 0x0000181fffe27424 */ /* 0x000fe400078e00ff */
[----:B------:R-:W-:Y:S05]  /*15120*/  CALL.REL.NOINC `($__internal_21_$__cuda_sm70_shflsync_idx_p) ;  /* 0x000015e000007944 */ /* 0x000fea0003c00000 */
[----:B------:R-:W-:Y:S01]  /*15130*/  MOV R6, R226 ;  /* 0x000000e200067202 */ /* 0x000fe20000000f00 */
[----:B------:R-:W-:-:S05]  /*15140*/  BRA `(.L_x_1464) ;  /* 0xffff621000007947 */ /* 0x000fca000383ffff */
.L_x_1365:
[----:B------:R-:W-:Y:S01]  /*15150*/  MOV R2, 0x3 ;  /* 0x0000000300027802 */ /* 0x000fe20000000f00 */
        /* <DEDUP_REMOVED lines=12> */
.L_x_1368:
[----:B------:R-:W-:Y:S01]  /*15220*/  MOV R2, RZ ;  /* 0x000000ff00027202 */ /* 0x000fe20000000f00 */
[----:B------:R-:W-:Y:S01]  /*15230*/  IMAD.MOV.U32 R225, RZ, RZ, R0 ;  /* 0x000000ffffe17224 */ /* 0x000fe200078e0000 */
[----:B------:R-:W-:Y:S01]  /*15240*/  MOV R3, 0x15270 ;  /* 0x0001527000037802 */ /* 0x000fe20000000f00 */
[----:B------:R-:W-:Y:S02]  /*15250*/  IMAD.MOV.U32 R226, RZ, RZ, 0x181f ;  /* 0x0000181fffe27424 */ /* 0x000fe400078e00ff */
[----:B------:R-:W-:Y:S05]  /*15260*/  CALL.REL.NOINC `($__internal_21_$__cuda_sm70_shflsync_idx_p) ;  /* 0x000014a000007944 */ /* 0x000fea0003c00000 */
[----:B------:R-:W-:Y:S01]  /*15270*/  MOV R73, R226 ;  /* 0x000000e200497202 */ /* 0x000fe20000000f00 */
[----:B------:R-:W-:-:S05]  /*15280*/  BRA `(.L_x_1466) ;  /* 0xffff711000007947 */ /* 0x000fca000383ffff */
.L_x_1369:
[----:B------:R-:W-:Y:S01]  /*15290*/  MOV R2, RZ ;  /* 0x000000ff00027202 */ /* 0x000fe20000000f00 */
[----:B------:R-:W-:Y:S01]  /*152a0*/  IMAD.MOV.U32 R225, RZ, RZ, R68 ;  /* 0x000000ffffe17224 */ /* 0x000fe200078e0044 */
[----:B------:R-:W-:Y:S01]  /*152b0*/  MOV R3, 0x152e0 ;  /* 0x000152e000037802 */ /* 0x000fe20000000f00 */
[----:B------:R-:W-:Y:S02]  /*152c0*/  IMAD.MOV.U32 R226, RZ, RZ, 0x181f ;  /* 0x0000181fffe27424 */ /* 0x000fe400078e00ff */
[----:B-12---:R-:W-:Y:S05]  /*152d0*/  CALL.REL.NOINC `($__internal_21_$__cuda_sm70_shflsync_idx_p) ;  /* 0x0000143000007944 */ /* 0x006fea0003c00000 */
[----:B------:R-:W-:Y:S01]  /*152e0*/  MOV R72, R226 ;  /* 0x000000e200487202 */ /* 0x000fe20000000f00 */
[----:B------:R-:W-:-:S05]  /*152f0*/  BRA `(.L_x_1467) ;  /* 0xffff70c000007947 */ /* 0x000fca000383ffff */
.L_x_1370:
        /* <DEDUP_REMOVED lines=13> */
.L_x_1371:
[----:B-1----:R-:W-:Y:S01]  /*153d0*/  MOV R2, 0x2 ;  /* 0x0000000200027802 */ /* 0x002fe20000000f00 */
[----:B------:R-:W-:Y:S01]  /*153e0*/  IMAD.MOV.U32 R225, RZ, RZ, R0 ;  /* 0x000000ffffe17224 */ /* 0x000fe200078e0000 */
[----:B------:R-:W-:Y:S01]  /*153f0*/  MOV R3, 0x15420 ;  /* 0x0001542000037802 */ /* 0x000fe20000000f00 */
[----:B------:R-:W-:Y:S02]  /*15400*/  IMAD.MOV.U32 R226, RZ, RZ, 0x181f ;  /* 0x0000181fffe27424 */ /* 0x000fe400078e00ff */
[----:B---34-:R-:W-:Y:S05]  /*15410*/  CALL.REL.NOINC `($__internal_21_$__cuda_sm70_shflsync_idx_p) ;  /* 0x000012f000007944 */ /* 0x018fea0003c00000 */
[----:B------:R-:W-:Y:S01]  /*15420*/  MOV R73, R226 ;  /* 0x000000e200497202 */ /* 0x000fe20000000f00 */
[----:B------:R-:W-:-:S05]  /*15430*/  BRA `(.L_x_1469) ;  /* 0xffff721000007947 */ /* 0x000fca000383ffff */
.L_x_1372:
[----:B-1----:R-:W-:Y:S01]  /*15440*/  MOV R2, 0x2 ;  /* 0x0000000200027802 */ /* 0x002fe20000000f00 */
[----:B------:R-:W-:Y:S01]  /*15450*/  IMAD.MOV.U32 R225, RZ, RZ, R68 ;  /* 0x000000ffffe17224 */ /* 0x000fe200078e0044 */
[----:B------:R-:W-:Y:S01]  /*15460*/  MOV R3, 0x15490 ;  /* 0x0001549000037802 */ /* 0x000fe20000000f00 */
[----:B------:R-:W-:Y:S02]  /*15470*/  IMAD.MOV.U32 R226, RZ, RZ, 0x181f ;  /* 0x0000181fffe27424 */ /* 0x000fe400078e00ff */
[----:B--234-:R-:W-:Y:S05]  /*15480*/  CALL.REL.NOINC `($__internal_21_$__cuda_sm70_shflsync_idx_p) ;  /* 0x0000128000007944 */ /* 0x01cfea0003c00000 */
[----:B------:R-:W-:Y:S01]  /*15490*/  MOV R72, R226 ;  /* 0x000000e200487202 */ /* 0x000fe20000000f00 */
[----:B------:R-:W-:-:S05]  /*154a0*/  BRA `(.L_x_1470) ;  /* 0xffff71c000007947 */ /* 0x000fca000383ffff */
.L_x_1373:
[----:B-1----:R-:W-:Y:S01]  /*154b0*/  MOV R2, 0x3 ;  /* 0x0000000300027802 */ /* 0x002fe20000000f00 */
[----:B------:R-:W-:Y:S01]  /*154c0*/  IMAD.MOV.U32 R225, RZ, RZ, R0 ;  /* 0x000000ffffe17224 */ /* 0x000fe200078e0000 */
[----:B------:R-:W-:Y:S01]  /*154d0*/  MOV R3, 0x15500 ;  /* 0x0001550000037802 */ /* 0x000fe20000000f00 */
[----:B------:R-:W-:Y:S02]  /*154e0*/  IMAD.MOV.U32 R226, RZ, RZ, 0x181f ;  /* 0x0000181fffe27424 */ /* 0x000fe400078e00ff */
[----:B--2-4-:R-:W-:Y:S05]  /*154f0*/  CALL.REL.NOINC `($__internal_21_$__cuda_sm70_shflsync_idx_p) ;  /* 0x0000121000007944 */ /* 0x014fea0003c00000 */
        /* <DEDUP_REMOVED lines=8> */
.L_x_1374:
[----:B------:R-:W-:Y:S02]  /*15580*/  MOV R0, 0x2 ;  /* 0x0000000200007802 */ /* 0x000fe40000000f00 */
[----:B------:R-:W-:Y:S02]  /*15590*/  MOV R2, 0x155b0 ;  /* 0x000155b000027802 */ /* 0x000fe40000000f00 */
[----:B------:R-:W-:Y:S05]  /*155a0*/  CALL.REL.NOINC `($__internal_20_$__cuda_sm70_shflsync_bfly_p) ;  /* 0x0000110000007944 */ /* 0x000fea0003c00000 */
[----:B------:R-:W-:-:S05]  /*155b0*/  BRA `(.L_x_1472) ;  /* 0xffff76e000007947 */ /* 0x000fca000383ffff */
.L_x_1375:
[----:B------:R-:W-:Y:S02]  /*155c0*/  MOV R0, 0x1 ;  /* 0x0000000100007802 */ /* 0x000fe40000000f00 */
        /* <DEDUP_REMOVED lines=12> */
.L_x_1377:
[----:B------:R-:W-:Y:S01]  /*15690*/  IMAD.MOV.U32 R68, RZ, RZ, R238 ;  /* 0x000000ffff447224 */ /* 0x000fe200078e00ee */
[----:B------:R-:W-:-:S02]  /*156a0*/  MOV R0, 0x2 ;  /* 0x0000000200007802 */ /* 0x000fc40000000f00 */
[----:B------:R-:W-:Y:S02]  /*156b0*/  MOV R2, 0x156d0 ;  /* 0x000156d000027802 */ /* 0x000fe40000000f00 */
[----:B------:R-:W-:Y:S05]  /*156c0*/  CALL.REL.NOINC `($__internal_20_$__cuda_sm70_shflsync_bfly_p) ;  /* 0x00000fe000007944 */ /* 0x000fea0003c00000 */
[----:B------:R-:W-:Y:S05]  /*156d0*/  BRA `(.L_x_1474) ;  /* 0xffff922000007947 */ /* 0x000fea000383ffff */
.L_x_1378:
[----:B------:R-:W-:Y:S01]  /*156e0*/  IMAD.MOV.U32 R68, RZ, RZ, R4 ;  /* 0x000000ffff447224 */ /* 0x000fe200078e0004 */
[----:B------:R-:W-:Y:S02]  /*156f0*/  MOV R0, 0x1 ;  /* 0x0000000100007802 */ /* 0x000fe40000000f00 */
[----:B------:R-:W-:Y:S02]  /*15700*/  MOV R2, 0x15720 ;  /* 0x0001572000027802 */ /* 0x000fe40000000f00 */
[----:B-1----:R-:W-:Y:S05]  /*15710*/  CALL.REL.NOINC `($__internal_20_$__cuda_sm70_shflsync_bfly_p) ;  /* 0x00000f9000007944 */ /* 0x002fea0003c00000 */
[----:B------:R-:W-:Y:S01]  /*15720*/  FADD.FTZ R4, R4, R0 ;  /* 0x0000000004047221 */ /* 0x000fe20000010000 */
[----:B------:R-:W-:Y:S02]  /*15730*/  MOV R68, R250 ;  /* 0x000000fa00447202 */ /* 0x000fe40000000f00 */
[----:B------:R-:W-:Y:S02]  /*15740*/  MOV R0, 0x2 ;  /* 0x0000000200007802 */ /* 0x000fe40000000f00 */
[----:B------:R-:W-:Y:S02]  /*15750*/  MOV R2, 0x15770 ;  /* 0x0001577000027802 */ /* 0x000fe40000000f00 */
[----:B------:R-:W-:Y:S05]  /*15760*/  CALL.REL.NOINC `($__internal_20_$__cuda_sm70_shflsync_bfly_p) ;  /* 0x00000f4000007944 */ /* 0x000fea0003c00000 */
[----:B------:R-:W-:Y:S01]  /*15770*/  FADD.FTZ R5, R250, R0 ;  /* 0x00000000fa057221 */ /* 0x000fe20000010000 */
[----:B------:R-:W-:Y:S02]  /*15780*/  MOV R0, 0x1 ;  /* 0x0000000100007802 */ /* 0x000fe40000000f00 */
[----:B------:R-:W-:-:S02]  /*15790*/  MOV R2, 0x157c0 ;  /* 0x000157c000027802 */ /* 0x000fc40000000f00 */
[----:B------:R-:W-:Y:S02]  /*157a0*/  MOV R68, R5 ;  /* 0x0000000500447202 */ /* 0x000fe40000000f00 */
[----:B------:R-:W-:Y:S05]  /*157b0*/  CALL.REL.NOINC `($__internal_20_$__cuda_sm70_shflsync_bfly_p) ;  /* 0x00000ef000007944 */ /* 0x000fea0003c00000 */
[----:B------:R-:W-:Y:S01]  /*157c0*/  MOV R3, R0 ;  /* 0x0000000000037202 */ /* 0x000fe20000000f00 */
[----:B------:R-:W-:Y:S05]  /*157d0*/  BRA `(.L_x_1475) ;  /* 0xffff919000007947 */ /* 0x000fea000383ffff */
.L_x_1385:
[----:B-1234-:R-:W-:Y:S01]  /*157e0*/  IMAD.MOV.U32 R225, RZ, RZ, R7 ;  /* 0x000000ffffe17224 */ /* 0x01efe200078e0007 */
[----:B------:R-:W-:Y:S01]  /*157f0*/  MOV R2, RZ ;  /* 0x000000ff00027202 */ /* 0x000fe20000000f00 */
[----:B------:R-:W-:Y:S01]  /*15800*/  IMAD.MOV.U32 R226, RZ, RZ, 0x181f ;  /* 0x0000181fffe27424 */ /* 0x000fe200078e00ff */
[----:B------:R-:W-:Y:S02]  /*15810*/  MOV R3, 0x15830 ;  /* 0x0001583000037802 */ /* 0x000fe40000000f00 */
[----:B------:R-:W-:Y:S05]  /*15820*/  CALL.REL.NOINC `($__internal_21_$__cuda_sm70_shflsync_idx_p) ;  /* 0x00000ee000007944 */ /* 0x000fea0003c00000 */
[----:B------:R-:W-:Y:S01]  /*15830*/  MOV R10, R226 ;  /* 0x000000e2000a7202 */ /* 0x000fe20000000f00 */
[----:B------:R-:W-:Y:S05]  /*15840*/  BRA `(.L_x_1476) ;  /* 0xffffa54000007947 */ /* 0x000fea000383ffff */
.L_x_1386:
[----:B------:R-:W-:Y:S01]  /*15850*/  IMAD.MOV.U32 R225, RZ, RZ, R8 ;  /* 0x000000ffffe17224 */ /* 0x000fe200078e0008 */
[----:B------:R-:W-:Y:S01]  /*15860*/  MOV R2, RZ ;  /* 0x000000ff00027202 */ /* 0x000fe20000000f00 */
[----:B------:R-:W-:Y:S01]  /*15870*/  IMAD.MOV.U32 R226, RZ, RZ, 0x181f ;  /* 0x0000181fffe27424 */ /* 0x000fe200078e00ff */
[----:B------:R-:W-:Y:S02]  /*15880*/  MOV R3, 0x158a0 ;  /* 0x000158a000037802 */ /* 0x000fe40000000f00 */
[----:B-12---:R-:W-:Y:S05]  /*15890*/  CALL.REL.NOINC `($__internal_21_$__cuda_sm70_shflsync_idx_p) ;  /* 0x00000e7000007944 */ /* 0x006fea0003c00000 */
[----:B------:R-:W-:Y:S01]  /*158a0*/  MOV R0, R226 ;  /* 0x000000e200007202 */ /* 0x000fe20000000f00 */
[----:B------:R-:W-:Y:S05]  /*158b0*/  BRA `(.L_x_1477) ;  /* 0xffffa4f000007947 */ /* 0x000fea000383ffff */
.L_x_1389:
        /* <DEDUP_REMOVED lines=13> */
.L_x_1392:
[----:B------:R-:W-:Y:S01]  /*15990*/  IMAD.MOV.U32 R225, RZ, RZ, R7 ;  /* 0x000000ffffe17224 */ /* 0x000fe200078e0007 */
[----:B-1----:R-:W-:Y:S01]  /*159a0*/  MOV R2, 0x2 ;  /* 0x0000000200027802 */ /* 0x002fe20000000f00 */
[----:B------:R-:W-:Y:S01]  /*159b0*/  IMAD.MOV.U32 R226, RZ, RZ, 0x181f ;  /* 0x0000181fffe27424 */ /* 0x000fe200078e00ff */
[----:B------:R-:W-:Y:S02]  /*159c0*/  MOV R3, 0x159e0 ;  /* 0x000159e000037802 */ /* 0x000fe40000000f00 */
[----:B--234-:R-:W-:Y:S05]  /*159d0*/  CALL.REL.NOINC `($__internal_21_$__cuda_sm70_shflsync_idx_p) ;  /* 0x00000d3000007944 */ /* 0x01cfea0003c00000 */
[----:B------:R-:W-:Y:S01]  /*159e0*/  MOV R10, R226 ;  /* 0x000000e2000a7202 */ /* 0x000fe20000000f00 */
[----:B------:R-:W-:Y:S05]  /*159f0*/  BRA `(.L_x_1479) ;  /* 0xffffa63000007947 */ /* 0x000fea000383ffff */
.L_x_1393:
[----:B------:R-:W-:Y:S01]  /*15a00*/  IMAD.MOV.U32 R225, RZ, RZ, R8 ;  /* 0x000000ffffe17224 */ /* 0x000fe200078e0008 */
[----:B-1----:R-:W-:Y:S01]  /*15a10*/  MOV R2, 0x2 ;  /* 0x0000000200027802 */ /* 0x002fe20000000f00 */
[----:B------:R-:W-:Y:S01]  /*15a20*/  IMAD.MOV.U32 R226, RZ, RZ, 0x181f ;  /* 0x0000181fffe27424 */ /* 0x000fe200078e00ff */
[----:B------:R-:W-:Y:S02]  /*15a30*/  MOV R3, 0x15a50 ;  /* 0x00015a5000037802 */ /* 0x000fe40000000f00 */
[----:B--234-:R-:W-:Y:S05]  /*15a40*/  CALL.REL.NOINC `($__internal_21_$__cuda_sm70_shflsync_idx_p) ;  /* 0x00000cc000007944 */ /* 0x01cfea0003c00000 */
[----:B------:R-:W-:Y:S01]  /*15a50*/  MOV R0, R226 ;  /* 0x000000e200007202 */ /* 0x000fe20000000f00 */
[----:B------:R-:W-:Y:S05]  /*15a60*/  BRA `(.L_x_1480) ;  /* 0xffffa5e000007947 */ /* 0x000fea000383ffff */
.L_x_1396:
        /* <DEDUP_REMOVED lines=13> */
.L_x_1398:
[----:B------:R-:W-:Y:S01]  /*15b40*/  IMAD.MOV.U32 R225, RZ, RZ, R5 ;  /* 0x000000ffffe17224 */ /* 0x000fe200078e0005 */
[----:B------:R-:W-:Y:S01]  /*15b50*/  MOV R2, RZ ;  /* 0x000000ff00027202 */ /* 0x000fe20000000f00 */
[----:B------:R-:W-:Y:S01]  /*15b60*/  IMAD.MOV.U32 R226, RZ, RZ, 0x1c1f ;  /* 0x00001c1fffe27424 */ /* 0x000fe200078e00ff */
[----:B------:R-:W-:Y:S02]  /*15b70*/  MOV R3, 0x15b90 ;  /* 0x00015b9000037802 */ /* 0x000fe40000000f00 */
[----:B------:R-:W-:Y:S05]  /*15b80*/  CALL.REL.NOINC `($__internal_21_$__cuda_sm70_shflsync_idx_p) ;  /* 0x00000b8000007944 */ /* 0x000fea0003c00000 */
[----:B------:R-:W-:Y:S01]  /*15b90*/  MOV R4, R226 ;  /* 0x000000e200047202 */ /* 0x000fe20000000f00 */
[----:B------:R-:W-:Y:S05]  /*15ba0*/  BRA `(.L_x_1482) ;  /* 0xffffa8c000007947 */ /* 0x000fea000383ffff */
.L_x_1399:
[----:B------:R-:W-:Y:S01]  /*15bb0*/  IMAD.MOV.U32 R225, RZ, RZ, R12 ;  /* 0x000000ffffe17224 */ /* 0x000fe200078e000c */
[----:B------:R-:W-:Y:S01]  /*15bc0*/  MOV R2, RZ ;  /* 0x000000ff00027202 */ /* 0x000fe20000000f00 */
[----:B------:R-:W-:Y:S01]  /*15bd0*/  IMAD.MOV.U32 R226, RZ, RZ, 0x1c1f ;  /* 0x00001c1fffe27424 */ /* 0x000fe200078e00ff */
[----:B------:R-:W-:Y:S02]  /*15be0*/  MOV R3, 0x15c00 ;  /* 0x00015c0000037802 */ /* 0x000fe40000000f00 */
[----:B-12---:R-:W-:Y:S05]  /*15bf0*/  CALL.REL.NOINC `($__internal_21_$__cuda_sm70_shflsync_idx_p) ;  /* 0x00000b1000007944 */ /* 0x006fea0003c00000 */
[----:B------:R-:W-:Y:S01]  /*15c00*/  MOV R0, R226 ;  /* 0x000000e200007202 */ /* 0x000fe20000000f00 */
[----:B------:R-:W-:Y:S05]  /*15c10*/  BRA `(.L_x_1483) ;  /* 0xffffa87000007947 */ /* 0x000fea000383ffff */
.L_x_1402:
[----:B------:R-:W-:Y:S01]  /*15c20*/  IMAD.MOV.U32 R225, RZ, RZ, R5 ;  /* 0x000000ffffe17224 */ /* 0x000fe200078e0005 */
[----:B--2---:R-:W-:Y:S01]  /*15c30*/  MOV R2, 0x1 ;  /* 0x0000000100027802 */ /* 0x004fe20000000f00 */
[----:B------:R-:W-:Y:S01]  /*15c40*/  IMAD.MOV.U32 R226, RZ, RZ, 0x1c1f ;  /* 0x00001c1fffe27424 */ /* 0x000fe200078e00ff */
[----:B------:R-:W-:-:S02]  /*15c50*/  MOV R3, 0x15c70 ;  /* 0x00015c7000037802 */ /* 0x000fc40000000f00 */
[----:B-1-34-:R-:W-:Y:S05]  /*15c60*/  CALL.REL.NOINC `($__internal_21_$__cuda_sm70_shflsync_idx_p) ;  /* 0x00000aa000007944 */ /* 0x01afea0003c00000 */
        /* <DEDUP_REMOVED lines=8> */
.L_x_1406:
[----:B------:R-:W-:Y:S01]  /*15cf0*/  IMAD.MOV.U32 R225, RZ, RZ, R7 ;  /* 0x000000ffffe17224 */ /* 0x000fe200078e0007 */
[----:B------:R-:W-:Y:S01]  /*15d00*/  MOV R2, RZ ;  /* 0x000000ff00027202 */ /* 0x000fe20000000f00 */
[----:B------:R-:W-:Y:S01]  /*15d10*/  IMAD.MOV.U32 R226, RZ, RZ, 0x181f ;  /* 0x0000181fffe27424 */ /* 0x000fe200078e00ff */
[----:B------:R-:W-:Y:S02]  /*15d20*/  MOV R3, 0x15d40 ;  /* 0x00015d4000037802 */ /* 0x000fe40000000f00 */
[----:B------:R-:W-:Y:S05]  /*15d30*/  CALL.REL.NOINC `($__internal_21_$__cuda_sm70_shflsync_idx_p) ;  /* 0x000009d000007944 */ /* 0x000fea0003c00000 */
[----:B------:R-:W-:Y:S01]  /*15d40*/  MOV R9, R226 ;  /* 0x000000e200097202 */ /* 0x000fe20000000f00 */
[----:B------:R-:W-:Y:S05]  /*15d50*/  BRA `(.L_x_1485) ;  /* 0xffffbb3000007947 */ /* 0x000fea000383ffff */
.L_x_1407:
[----:B------:R-:W-:Y:S01]  /*15d60*/  IMAD.MOV.U32 R225, RZ, RZ, R10 ;  /* 0x000000ffffe17224 */ /* 0x000fe200078e000a */
[----:B------:R-:W-:Y:S01]  /*15d70*/  MOV R2, RZ ;  /* 0x000000ff00027202 */ /* 0x000fe20000000f00 */
[----:B------:R-:W-:Y:S01]  /*15d80*/  IMAD.MOV.U32 R226, RZ, RZ, 0x181f ;  /* 0x0000181fffe27424 */ /* 0x000fe200078e00ff */
[----:B------:R-:W-:Y:S02]  /*15d90*/  MOV R3, 0x15db0 ;  /* 0x00015db000037802 */ /* 0x000fe40000000f00 */
[----:B-12---:R-:W-:Y:S05]  /*15da0*/  CALL.REL.NOINC `($__internal_21_$__cuda_sm70_shflsync_idx_p) ;  /* 0x0000096000007944 */ /* 0x006fea0003c00000 */
[----:B------:R-:W-:Y:S01]  /*15db0*/  MOV R0, R226 ;  /* 0x000000e200007202 */ /* 0x000fe20000000f00 */
[----:B------:R-:W-:Y:S05]  /*15dc0*/  BRA `(.L_x_1486) ;  /* 0xffffbae000007947 */ /* 0x000fea000383ffff */
.L_x_1410:
        /* <DEDUP_REMOVED lines=13> */
.L_x_1413:
[----:B------:R-:W-:Y:S01]  /*15ea0*/  IMAD.MOV.U32 R225, RZ, RZ, R7 ;  /* 0x000000ffffe17224 */ /* 0x000fe200078e0007 */
[----:B-1----:R-:W-:Y:S01]  /*15eb0*/  MOV R2, 0x2 ;  /* 0x0000000200027802 */ /* 0x002fe20000000f00 */
[----:B------:R-:W-:Y:S01]  /*15ec0*/  IMAD.MOV.U32 R226, RZ, RZ, 0x181f ;  /* 0x0000181fffe27424 */ /* 0x000fe200078e00ff */
[----:B------:R-:W-:Y:S02]  /*15ed0*/  MOV R3, 0x15ef0 ;  /* 0x00015ef000037802 */ /* 0x000fe40000000f00 */
[----:B--234-:R-:W-:Y:S05]  /*15ee0*/  CALL.REL.NOINC `($__internal_21_$__cuda_sm70_shflsync_idx_p) ;  /* 0x0000082000007944 */ /* 0x01cfea0003c00000 */
[----:B------:R-:W-:Y:S01]  /*15ef0*/  MOV R9, R226 ;  /* 0x000000e200097202 */ /* 0x000fe20000000f00 */
[----:B------:R-:W-:Y:S05]  /*15f00*/  BRA `(.L_x_1488) ;  /* 0xffffbc3000007947 */ /* 0x000fea000383ffff */
.L_x_1414:
[----:B------:R-:W-:Y:S01]  /*15f10*/  IMAD.MOV.U32 R225, RZ, RZ, R10 ;  /* 0x000000ffffe17224 */ /* 0x000fe200078e000a */
[----:B-1----:R-:W-:Y:S01]  /*15f20*/  MOV R2, 0x2 ;  /* 0x0000000200027802 */ /* 0x002fe20000000f00 */
[----:B------:R-:W-:Y:S01]  /*15f30*/  IMAD.MOV.U32 R226, RZ, RZ, 0x181f ;  /* 0x0000181fffe27424 */ /* 0x000fe200078e00ff */
[----:B------:R-:W-:Y:S02]  /*15f40*/  MOV R3, 0x15f60 ;  /* 0x00015f6000037802 */ /* 0x000fe40000000f00 */
[----:B--234-:R-:W-:Y:S05]  /*15f50*/  CALL.REL.NOINC `($__internal_21_$__cuda_sm70_shflsync_idx_p) ;  /* 0x000007b000007944 */ /* 0x01cfea0003c00000 */
[----:B------:R-:W-:Y:S01]  /*15f60*/  MOV R0, R226 ;  /* 0x000000e200007202 */ /* 0x000fe20000000f00 */
[----:B------:R-:W-:Y:S05]  /*15f70*/  BRA `(.L_x_1489) ;  /* 0xffffbbe000007947 */ /* 0x000fea000383ffff */
.L_x_1417:
        /* <DEDUP_REMOVED lines=13> */
.L_x_1419:
[----:B------:R-:W-:Y:S01]  /*16050*/  IMAD.MOV.U32 R225, RZ, RZ, R62 ;  /* 0x000000ffffe17224 */ /* 0x000fe200078e003e */
[----:B------:R-:W-:Y:S01]  /*16060*/  MOV R2, RZ ;  /* 0x000000ff00027202 */ /* 0x000fe20000000f00 */
[----:B------:R-:W-:Y:S01]  /*16070*/  IMAD.MOV.U32 R226, RZ, RZ, 0x1f ;  /* 0x0000001fffe27424 */ /* 0x000fe200078e00ff */
[----:B------:R-:W-:Y:S02]  /*16080*/  MOV R3, 0x160a0 ;  /* 0x000160a000037802 */ /* 0x000fe40000000f00 */
[----:B------:R-:W-:Y:S05]  /*16090*/  CALL.REL.NOINC `($__internal_21_$__cuda_sm70_shflsync_idx_p) ;  /* 0x0000067000007944 */ /* 0x000fea0003c00000 */
[----:B------:R-:W-:Y:S01]  /*160a0*/  MOV R9, R226 ;  /* 0x000000e200097202 */ /* 0x000fe20000000f00 */
[----:B------:R-:W-:Y:S05]  /*160b0*/  BRA `(.L_x_1491) ;  /* 0xffffbd9000007947 */ /* 0x000fea000383ffff */
.L_x_1420:
[----:B------:R-:W-:Y:S01]  /*160c0*/  IMAD.MOV.U32 R225, RZ, RZ, R62 ;  /* 0x000000ffffe17224 */ /* 0x000fe200078e003e */
[----:B------:R-:W-:Y:S01]  /*160d0*/  MOV R2, 0x1 ;  /* 0x0000000100027802 */ /* 0x000fe20000000f00 */
[----:B------:R-:W-:Y:S01]  /*160e0*/  IMAD.MOV.U32 R226, RZ, RZ, 0x1f ;  /* 0x0000001fffe27424 */ /* 0x000fe200078e00ff */
[----:B------:R-:W-:Y:S02]  /*160f0*/  MOV R3, 0x16110 ;  /* 0x0001611000037802 */ /* 0x000fe40000000f00 */
[----:B-12---:R-:W-:Y:S05]  /*16100*/  CALL.REL.NOINC `($__internal_21_$__cuda_sm70_shflsync_idx_p) ;  /* 0x0000060000007944 */ /* 0x006fea0003c00000 */
[----:B------:R-:W-:Y:S01]  /*16110*/  MOV R8, R226 ;  /* 0x000000e200087202 */ /* 0x000fe20000000f00 */
[----:B------:R-:W-:Y:S05]  /*16120*/  BRA `(.L_x_1492) ;  /* 0xffffbd4000007947 */ /* 0x000fea000383ffff */
.L_x_1421:
[----:B------:R-:W-:Y:S02]  /*16130*/  MOV R2, 0x1 ;  /* 0x0000000100027802 */ /* 0x000fe40000000f00 */
[----:B------:R-:W-:-:S02]  /*16140*/  MOV R3, 0x16160 ;  /* 0x0001616000037802 */ /* 0x000fc40000000f00 */
[----:B-1234-:R-:W-:Y:S05]  /*16150*/  CALL.REL.NOINC `($__internal_22_$__cuda_sm70_shflsync_up_p) ;  /* 0x0000061000007944 */ /* 0x01efea0003c00000 */
[----:B------:R-:W-:Y:S05]  /*16160*/  BRA `(.L_x_1493) ;  /* 0xffffbe3000007947 */ /* 0x000fea000383ffff */
.L_x_1422:
[----:B------:R-:W-:Y:S02]  /*16170*/  MOV R2, 0x2 ;  /* 0x0000000200027802 */ /* 0x000fe40000000f00 */
[----:B------:R-:W-:-:S02]  /*16180*/  MOV R3, 0x161a0 ;  /* 0x000161a000037802 */ /* 0x000fc40000000f00 */
[----:B--2-4-:R-:W-:Y:S05]  /*16190*/  CALL.REL.NOINC `($__internal_22_$__cuda_sm70_shflsync_up_p) ;  /* 0x000005d000007944 */ /* 0x014fea0003c00000 */
        /* <DEDUP_REMOVED lines=24> */
.L_x_1426:
[----:B------:R-:W-:Y:S02]  /*16320*/  MOV R2, 0x1 ;  /* 0x0000000100027802 */ /* 0x000fe40000000f00 */
[----:B------:R-:W-:Y:S02]  /*16330*/  MOV R3, 0x16350 ;  /* 0x0001635000037802 */ /* 0x000fe40000000f00 */
[----:B------:R-:W-:Y:S05]  /*16340*/  CALL.REL.NOINC `($__internal_22_$__cuda_sm70_shflsync_up_p) ;  /* 0x0000042000007944 */ /* 0x000fea0003c00000 */
[----:B------:R-:W-:Y:S01]  /*16350*/  MOV R2, R4 ;  /* 0x0000000400027202 */ /* 0x000fe20000000f00 */
[----:B------:R-:W-:Y:S05]  /*16360*/  BRA `(.L_x_1495) ;  /* 0xffffbe9000007947 */ /* 0x000fea000383ffff */
.L_x_1427:
        /* <DEDUP_REMOVED lines=27> */
.L_x_1429:
[----:B------:R-:W-:Y:S02]  /*16520*/  SEL R0, RZ, 0x1, P0 ;  /* 0x00000001ff007807 */ /* 0x000fe40000000000 */
[----:B------:R-:W-:Y:S02]  /*16530*/  MOV R2, 0x16550 ;  /* 0x0001655000027802 */ /* 0x000fe40000000f00 */
[----:B-1----:R-:W-:Y:S05]  /*16540*/  CALL.REL.NOINC `($__internal_23_$__cuda_sm70_votesync_ballot) ;  /* 0x0000029000007944 */ /* 0x002fea0003c00000 */
[----:B------:R-:W-:Y:S01]  /*16550*/  MOV R5, R0 ;  /* 0x0000000000057202 */ /* 0x000fe20000000f00 */
[----:B------:R-:W-:Y:S05]  /*16560*/  BRA `(.L_x_1497) ;  /* 0xffffbe2000007947 */ /* 0x000fea000383ffff */
.L_x_1430:
[----:B------:R-:W-:Y:S01]  /*16570*/  IMAD.MOV.U32 R225, RZ, RZ, R6 ;  /* 0x000000ffffe17224 */ /* 0x000fe200078e0006 */
[----:B--2---:R-:W-:Y:S01]  /*16580*/  MOV R2, R0 ;  /* 0x0000000000027202 */ /* 0x004fe20000000f00 */
[----:B------:R-:W-:Y:S01]  /*16590*/  IMAD.MOV.U32 R226, RZ, RZ, 0x1f ;  /* 0x0000001fffe27424 */ /* 0x000fe200078e00ff */
[----:B------:R-:W-:Y:S02]  /*165a0*/  MOV R3, 0x165c0 ;  /* 0x000165c000037802 */ /* 0x000fe40000000f00 */
[----:B-1----:R-:W-:Y:S05]  /*165b0*/  CALL.REL.NOINC `($__internal_21_$__cuda_sm70_shflsync_idx_p) ;  /* 0x0000015000007944 */ /* 0x002fea0003c00000 */
[----:B------:R-:W-:Y:S01]  /*165c0*/  IMAD.MOV.U32 R10, RZ, RZ, R226 ;  /* 0x000000ffff0a7224 */ /* 0x000fe200078e00e2 */
[----:B------:R-:W-:Y:S01]  /*165d0*/  MOV R2, R0 ;  /* 0x0000000000027202 */ /* 0x000fe20000000f00 */
[----:B------:R-:W-:Y:S01]  /*165e0*/  IMAD.MOV.U32 R225, RZ, RZ, R7 ;  /* 0x000000ffffe17224 */ /* 0x000fe200078e0007 */
[----:B------:R-:W-:-:S02]  /*165f0*/  MOV R226, 0x1f ;  /* 0x0000001f00e27802 */ /* 0x000fc40000000f00 */
[----:B------:R-:W-:Y:S02]  /*16600*/  MOV R3, 0x16620 ;  /* 0x0001662000037802 */ /* 0x000fe40000000f00 */
[----:B------:R-:W-:Y:S05]  /*16610*/  CALL.REL.NOINC `($__internal_21_$__cuda_sm70_shflsync_idx_p) ;  /* 0x000000f000007944 */ /* 0x000fea0003c00000 */
[----:B------:R-:W-:Y:S01]  /*16620*/  MOV R7, R226 ;  /* 0x000000e200077202 */ /* 0x000fe20000000f00 */
[----:B------:R-:W-:Y:S05]  /*16630*/  BRA `(.L_x_1498) ;  /* 0xffffbdc000007947 */ /* 0x000fea000383ffff */
.L_x_1433:
[----:B------:R-:W-:Y:S01]  /*16640*/  IMAD.MOV.U32 R225, RZ, RZ, R4 ;  /* 0x000000ffffe17224 */ /* 0x000fe200078e0004 */
[----:B--2---:R-:W-:Y:S01]  /*16650*/  MOV R2, R0 ;  /* 0x0000000000027202 */ /* 0x004fe20000000f00 */
[----:B------:R-:W-:Y:S01]  /*16660*/  IMAD.MOV.U32 R226, RZ, RZ, 0x1f ;  /* 0x0000001fffe27424 */ /* 0x000fe200078e00ff */
[----:B------:R-:W-:Y:S02]  /*16670*/  MOV R3, 0x16690 ;  /* 0x0001669000037802 */ /* 0x000fe40000000f00 */
[----:B-1--4-:R-:W-:Y:S05]  /*16680*/  CALL.REL.NOINC `($__internal_21_$__cuda_sm70_shflsync_idx_p) ;  /* 0x0000008000007944 */ /* 0x012fea0003c00000 */
[----:B------:R-:W-:Y:S01]  /*16690*/  MOV R11, R226 ;  /* 0x000000e2000b7202 */ /* 0x000fe20000000f00 */
[----:B------:R-:W-:Y:S05]  /*166a0*/  BRA `(.L_x_1432) ;  /* 0xffffbdb000007947 */ /* 0x000fea000383ffff */
        .weak           $__internal_20_$__cuda_sm70_shflsync_bfly_p
        .type           $__internal_20_$__cuda_sm70_shflsync_bfly_p,@function
        .size           $__internal_20_$__cuda_sm70_shflsync_bfly_p,($__internal_21_$__cuda_sm70_shflsync_idx_p - $__internal_20_$__cuda_sm70_shflsync_bfly_p)
$__internal_20_$__cuda_sm70_shflsync_bfly_p:
[----:B------:R-:W-:Y:S02]  /*166b0*/  MOV R160, 0xffffffff ;  /* 0xffffffff00a07802 */ /* 0x000fe40000000f00 */
[----:B------:R-:W-:Y:S02]  /*166c0*/  MOV R3, 0x1f ;  /* 0x0000001f00037802 */ /* 0x000fe40000000f00 */
[----:B------:R-:W-:Y:S04]  /*166d0*/  WARPSYNC R160 ;  /* 0x000000a000007348 */ /* 0x000fe80003800000 */
[----:B------:R1:W2:Y:S02]  /*166e0*/  SHFL.BFLY PT, R0, R68, R0, R3 ;  /* 0x0c00000044007389 */ /* 0x0002a400000e0003 */
[----:B-1----:R-:W-:-:S04]  /*166f0*/  MOV R3, 0x0 ;  /* 0x0000000000037802 */ /* 0x002fc80000000f00 */
[----:B--2---:R-:W-:Y:S05]  /*16700*/  RET.REL.NODEC R2 `(_ZN7cutlass13device_kernelIN5flash19enable_sm80_to_sm89INS1_16FlashAttnFwdSm80INS1_25CollectiveMainloopFwdSm80ILi8ELi1ELb1EN4cute5tupleIJNS5_1CILi128EEENS7_ILi112EEES8_EEELi128ENS_10bfloat16_tEfNS_4arch4Sm80ELb1ELb0ELb0ELb1ELb1ELb0ELb1ELb1EEENS1_21CollectiveEpilogueFwdINS6_IJS8_S8_S9_EEENS6_IJNS7_ILi1EEESH_SH_EEESB_SD_Li256ELb1ELb1ELb1ELb0EEENS1_36VarlenDynamicPersistentTileSchedulerILi128ELi112ELi256ELi256ELb1ELb1ELb0ELb1ELb1ELb1EEEEEEEEEvNT_6ParamsE) ;  /* 0xfffe98f002007950 */ /* 0x004fea0003c3ffff */
        .weak           $__internal_21_$__cuda_sm70_shflsync_idx_p
        .type           $__internal_21_$__cuda_sm70_shflsync_idx_p,@function
        .size           $__internal_21_$__cuda_sm70_shflsync_idx_p,($__internal_22_$__cuda_sm70_shflsync_up_p - $__internal_21_$__cuda_sm70_shflsync_idx_p)
$__internal_21_$__cuda_sm70_shflsync_idx_p:
[----:B------:R-:W-:-:S04]  /*16710*/  MOV R227, 0xffffffff ;  /* 0xffffffff00e37802 */ /* 0x000fc80000000f00 */
[----:B------:R-:W-:Y:S04]  /*16720*/  WARPSYNC R227 ;  /* 0x000000e300007348 */ /* 0x000fe80003800000 */
[----:B------:R1:W2:Y:S02]  /*16730*/  SHFL.IDX PT, R226, R225, R2, R226 ;  /* 0x00000002e1e27389 */ /* 0x0002a400000e00e2 */
[----:B-1----:R-:W-:Y:S02]  /*16740*/  MOV R2, R3 ;  /* 0x0000000300027202 */ /* 0x002fe40000000f00 */
[----:B------:R-:W-:-:S04]  /*16750*/  MOV R3, 0x0 ;  /* 0x0000000000037802 */ /* 0x000fc80000000f00 */
[----:B--2---:R-:W-:Y:S05]  /*16760*/  RET.REL.NODEC R2 `(_ZN7cutlass13device_kernelIN5flash19enable_sm80_to_sm89INS1_16FlashAttnFwdSm80INS1_25CollectiveMainloopFwdSm80ILi8ELi1ELb1EN4cute5tupleIJNS5_1CILi128EEENS7_ILi112EEES8_EEELi128ENS_10bfloat16_tEfNS_4arch4Sm80ELb1ELb0ELb0ELb1ELb1ELb0ELb1ELb1EEENS1_21CollectiveEpilogueFwdINS6_IJS8_S8_S9_EEENS6_IJNS7_ILi1EEESH_SH_EEESB_SD_Li256ELb1ELb1ELb1ELb0EEENS1_36VarlenDynamicPersistentTileSchedulerILi128ELi112ELi256ELi256ELb1ELb1ELb0ELb1ELb1ELb1EEEEEEEEEvNT_6ParamsE) ;  /* 0xfffe989002007950 */ /* 0x004fea0003c3ffff */
        .weak           $__internal_22_$__cuda_sm70_shflsync_up_p
        .type           $__internal_22_$__cuda_sm70_shflsync_up_p,@function
        .size           $__internal_22_$__cuda_sm70_shflsync_up_p,($__internal_23_$__cuda_sm70_votesync_ballot - $__internal_22_$__cuda_sm70_shflsync_up_p)
$__internal_22_$__cuda_sm70_shflsync_up_p:
[----:B------:R-:W-:Y:S02]  /*16770*/  IMAD.MOV.U32 R4, RZ, RZ, RZ ;  /* 0x000000ffff047224 */ /* 0x000fe400078e00ff */
[----:B------:R-:W-:-:S04]  /*16780*/  IMAD.MOV.U32 R10, RZ, RZ, -0x1 ;  /* 0xffffffffff0a7424 */ /* 0x000fc800078e00ff */
[----:B------:R-:W-:Y:S04]  /*16790*/  WARPSYNC R10 ;  /* 0x0000000a00007348 */ /* 0x000fe80003800000 */
[----:B------:R1:W2:Y:S02]  /*167a0*/  SHFL.UP PT, R4, R0, R2, R4 ;  /* 0x0400000200047389 */ /* 0x0002a400000e0004 */
[----:B-1----:R-:W-:Y:S02]  /*167b0*/  MOV R2, R3 ;  /* 0x0000000300027202 */ /* 0x002fe40000000f00 */
[----:B------:R-:W-:-:S04]  /*167c0*/  MOV R3, 0x0 ;  /* 0x0000000000037802 */ /* 0x000fc80000000f00 */
[----:B--2---:R-:W-:Y:S05]  /*167d0*/  RET.REL.NODEC R2 `(_ZN7cutlass13device_kernelIN5flash19enable_sm80_to_sm89INS1_16FlashAttnFwdSm80INS1_25CollectiveMainloopFwdSm80ILi8ELi1ELb1EN4cute5tupleIJNS5_1CILi128EEENS7_ILi112EEES8_EEELi128ENS_10bfloat16_tEfNS_4arch4Sm80ELb1ELb0ELb0ELb1ELb1ELb0ELb1ELb1EEENS1_21CollectiveEpilogueFwdINS6_IJS8_S8_S9_EEENS6_IJNS7_ILi1EEESH_SH_EEESB_SD_Li256ELb1ELb1ELb1ELb0EEENS1_36VarlenDynamicPersistentTileSchedulerILi128ELi112ELi256ELi256ELb1ELb1ELb0ELb1ELb1ELb1EEEEEEEEEvNT_6ParamsE) ;  /* 0xfffe982002007950 */ /* 0x004fea0003c3ffff */
        .weak           $__internal_23_$__cuda_sm70_votesync_ballot
        .type           $__internal_23_$__cuda_sm70_votesync_ballot,@function
        .size           $__internal_23_$__cuda_sm70_votesync_ballot,(.L_x_1814 - $__internal_23_$__cuda_sm70_votesync_ballot)
$__internal_23_$__cuda_sm70_votesync_ballot:
[----:B------:R-:W-:Y:S01]  /*167e0*/  ISETP.NE.U32.AND P0, PT, R0, 0x1, PT ;  /* 0x000000010000780c */ /* 0x000fe20003f05070 */
[----:B------:R-:W-:-:S04]  /*167f0*/  IMAD.MOV.U32 R3, RZ, RZ, -0x1 ;  /* 0xffffffffff037424 */ /* 0x000fc800078e00ff */
[----:B------:R-:W-:Y:S08]  /*16800*/  WARPSYNC R3 ;  /* 0x0000000300007348 */ /* 0x000ff00003800000 */
[----:B------:R-:W-:-:S04]  /*16810*/  VOTE.ANY R0, PT, !P0 ;  /* 0x0000000000007806 */ /* 0x000fc800040e0100 */
[----:B------:R-:W-:Y:S01]  /*16820*/  LOP3.LUT R0, R0, R3, RZ, 0xc0, !PT ;  /* 0x0000000300007212 */ /* 0x000fe200078ec0ff */
[----:B------:R-:W-:-:S04]  /*16830*/  IMAD.MOV.U32 R3, RZ, RZ, 0x0 ;  /* 0x00000000ff037424 */ /* 0x000fc800078e00ff */
[----:B------:R-:W-:Y:S05]  /*16840*/  RET.REL.NODEC R2 `(_ZN7cutlass13device_kernelIN5flash19enable_sm80_to_sm89INS1_16FlashAttnFwdSm80INS1_25CollectiveMainloopFwdSm80ILi8ELi1ELb1EN4cute5tupleIJNS5_1CILi128EEENS7_ILi112EEES8_EEELi128ENS_10bfloat16_tEfNS_4arch4Sm80ELb1ELb0ELb0ELb1ELb1ELb0ELb1ELb1EEENS1_21CollectiveEpilogueFwdINS6_IJS8_S8_S9_EEENS6_IJNS7_ILi1EEESH_SH_EEESB_SD_Li256ELb1ELb1ELb1ELb0EEENS1_36VarlenDynamicPersistentTileSchedulerILi128ELi112ELi256ELi256ELb1ELb1ELb0ELb1ELb1ELb1EEEEEEEEEvNT_6ParamsE) ;  /* 0xfffe97b002007950 */ /* 0x000fea0003c3ffff */
.L_x_1499:
        /* <DEDUP_REMOVED lines=11> */
.L_x_1814:


//--------------------- .text._ZN7cutlass13device_kernelIN5flash19enable_sm80_to_sm89INS1_16FlashAttnFwdSm80INS1_25CollectiveMainloopFwdSm80ILi8ELi1ELb1EN4cute5tupleIJNS5_1CILi128EEENS7_ILi112EEES8_EEELi128ENS_10bfloat16_tEfNS_4arch4Sm80ELb1ELb0ELb0ELb1ELb1ELb1ELb1ELb1EEENS1_21CollectiveEpilogueFwdINS6_IJS8_S8_S9_EEENS6_IJNS7_ILi1EEESH_SH_EEESB_SD_Li256ELb1ELb1ELb1ELb0EEENS1_36VarlenDynamicPersistentTileSchedulerILi128ELi112ELi256ELi256ELb1ELb1ELb0ELb1ELb1ELb1EEEEEEEEEvNT_6ParamsE --------------------------
	.section	.text._ZN7cutlass13device_kernelIN5flash19enable_sm80_to_sm89INS1_16FlashAttnFwdSm80INS1_25CollectiveMainloopFwdSm80ILi8ELi1ELb1EN4cute5tupleIJNS5_1CILi128EEENS7_ILi112EEES8_EEELi128ENS_10bfloat16_tEfNS_4arch4Sm80ELb1ELb0ELb0ELb1ELb1ELb1ELb1ELb1EEENS1_21CollectiveEpilogueFwdINS6_IJS8_S8_S9_EEENS6_IJNS7_ILi1EEESH_SH_EEESB_SD_Li256ELb1ELb1ELb1ELb0EEENS1_36VarlenDynamicPersistentTileSchedulerILi128ELi112ELi256ELi256ELb1ELb1ELb0ELb1ELb1ELb1EEEEEEEEEvNT_6ParamsE,"ax",@progbits
	.sectioninfo	@"SHI_REGISTERS=255"
	.align	128
.text._ZN7cutlass13device_kernelIN5flash19enable_sm80_to_sm89INS1_16FlashAttnFwdSm80INS1_25CollectiveMainloopFwdSm80ILi8ELi1ELb1EN4cute5tupleIJNS5_1CILi128EEENS7_ILi112EEES8_EEELi128ENS_10bfloat16_tEfNS_4arch4Sm80ELb1ELb0ELb0ELb1ELb1ELb1ELb1ELb1EEENS1_21CollectiveEpilogueFwdINS6_IJS8_S8_S9_EEENS6_IJNS7_ILi1EEESH_SH_EEESB_SD_Li256ELb1ELb1ELb1ELb0EEENS1_36VarlenDynamicPersistentTileSchedulerILi128ELi112ELi256ELi256ELb1ELb1ELb0ELb1ELb1ELb1EEEEEEEEEvNT_6ParamsE:
        .type           _ZN7cutlass13device_kernelIN5flash19enable_sm80_to_sm89INS1_16FlashAttnFwdSm80INS1_25CollectiveMainloopFwdSm80ILi8ELi1ELb1EN4cute5tupleIJNS5_1CILi128EEENS7_ILi112EEES8_EEELi128ENS_10bfloat16_tEfNS_4arch4Sm80ELb1ELb0ELb0ELb1ELb1ELb1ELb1ELb1EEENS1_21CollectiveEpilogueFwdINS6_IJS8_S8_S9_EEENS6_IJNS7_ILi1EEESH_SH_EEESB_SD_Li256ELb1ELb1ELb1ELb0EEENS1_36VarlenDynamicPersistentTileSchedulerILi128ELi112ELi256ELi256ELb1ELb1ELb0ELb1ELb1ELb1EEEEEEEEEvNT_6ParamsE,@function
        .size           _ZN7cutlass13device_kernelIN5flash19enable_sm80_to_sm89INS1_16FlashAttnFwdSm80INS1_25CollectiveMainloopFwdSm80ILi8ELi1ELb1EN4cute5tupleIJNS5_1CILi128EEENS7_ILi112EEES8_EEELi128ENS_10bfloat16_tEfNS_4arch4Sm80ELb1ELb0ELb0ELb1ELb1ELb1ELb1ELb1EEENS1_21CollectiveEpilogueFwdINS6_IJS8_S8_S9_EEENS6_IJNS7_ILi1EEESH_SH_EEESB_SD_Li256ELb1ELb1ELb1ELb0EEENS1_36VarlenDynamicPersistentTileSchedulerILi128ELi112ELi256ELi256ELb1ELb1ELb0ELb1ELb1ELb1EEEEEEEEEvNT_6ParamsE,(.L_x_1819 - _ZN7cutlass13device_kernelIN5flash19enable_sm80_to_sm89INS1_16FlashAttnFwdSm80INS1_25CollectiveMainloopFwdSm80ILi8ELi1ELb1EN4cute5tupleIJNS5_1CILi128EEENS7_ILi112EEES8_EEELi128ENS_10bfloat16_tEfNS_4arch4Sm80ELb1ELb0ELb0ELb1ELb1ELb1ELb1ELb1EEENS1_21CollectiveEpilogueFwdINS6_IJS8_S8_S9_EEENS6_IJNS7_ILi1EEESH_SH_EEESB_SD_Li256ELb1ELb1ELb1ELb0EEENS1_36VarlenDynamicPersistentTileSchedulerILi128ELi112ELi256ELi256ELb1ELb1ELb0ELb1ELb1ELb1EEEEEEEEEvNT_6ParamsE)
        .other          _ZN7cutlass13device_kernelIN5flash19enable_sm80_to_sm89INS1_16FlashAttnFwdSm80INS1_25CollectiveMainloopFwdSm80ILi8ELi1ELb1EN4cute5tupleIJNS5_1CILi128EEENS7_ILi112EEES8_EEELi128ENS_10bfloat16_tEfNS_4arch4Sm80ELb1ELb0ELb0ELb1ELb1ELb1ELb1ELb1EEENS1_21CollectiveEpilogueFwdINS6_IJS8_S8_S9_EEENS6_IJNS7_ILi1EEESH_SH_EEESB_SD_Li256ELb1ELb1ELb1ELb0EEENS1_36VarlenDynamicPersistentTileSchedulerILi128ELi112ELi256ELi256ELb1ELb1ELb0ELb1ELb1ELb1EEEEEEEEEvNT_6ParamsE,@"STO_CUDA_ENTRY STV_DEFAULT"
_ZN7cutlass13device_kernelIN5flash19enable_sm80_to_sm89INS1_16FlashAttnFwdSm80INS1_25CollectiveMainloopFwdSm80ILi8ELi1ELb1EN4cute5tupleIJNS5_1CILi128EEENS7_ILi112EEES8_EEELi128ENS_10bfloat16_tEfNS_4arch4Sm80ELb1ELb0ELb0ELb1ELb1ELb1ELb1ELb1EEENS1_21CollectiveEpilogueFwdINS6_IJS8_S8_S9_EEENS6_IJNS7_ILi1EEESH_SH_EEESB_SD_Li256ELb1ELb1ELb1ELb0EEENS1_36VarlenDynamicPersistentTileSchedulerILi128ELi112ELi256ELi256ELb1ELb1ELb0ELb1ELb1ELb1EEEEEEEEEvNT_6ParamsE:
        /* <DEDUP_REMOVED lines=54> */
.L_x_1505:
        /* <DEDUP_REMOVED lines=16> */
.L_x_1724:
        /* <DEDUP_REMOVED lines=16> */
.L_x_1725:
[----:B--2---:R-:W-:-:S05]  /*0560*/  IMAD R0, R0, c[0x0][0x538], RZ ;  /* 0x00014e0000007a24 */ /* 0x004fca00078e02ff */
[----:B------:R-:W-:-:S04]  /*0570*/  IADD3 R7, R0, R7, RZ ;  /* 0x0000000700077210 */ /* 0x000fc80007ffe0ff */
[----:B------:R-:W-:-:S13]  /*0580*/  ISETP.GT.AND P0, PT, R7, UR4, PT ;  /* 0x0000000407007c0c */ /* 0x000fda000bf04270 */
[----:B-1----:R-:W-:Y:S05]  /*0590*/  @!P0 BRA `(.L_x_1505) ;  /* 0xfffffdc000008947 */ /* 0x002fea000383ffff */
.L_x_1501:
[----:B------:R-:W-:-:S05]  /*05a0*/  IADD3 R7, -R0, R7, RZ ;  /* 0x0000000700077210 */ /* 0x000fca0007ffe1ff */
[----:B------:R-:W-:-:S05]  /*05b0*/  IMAD R0, R4, c[0x0][0x538], R7 ;  /* 0x00014e0004007a24 */ /* 0x000fca00078e0207 */
[----:B------:R-:W-:Y:S01]  /*05c0*/  ISETP.GT.AND P0, PT, R0, UR4, PT ;  /* 0x0000000400007c0c */ /* 0x000fe2000bf04270 */
[----:B------:R-:W-:-:S12]  /*05d0*/  BRA.DIV ~URZ, `(.L_x_1506) ;  /* 0x0001f1527f007947 */ /* 0x000fd8000b800000 */
[----:B------:R-:W-:-:S04]  /*05e0*/  VOTE.ANY R15, PT, !P0 ;  /* 0x00000000000f7806 */ /* 0x000fc800040e0100 */
.L_x_1726:
[----:B------:R-:W1:Y:S02]  /*05f0*/  POPC R0, R15 ;  /* 0x0000000f00007309 */ /* 0x000e640000000000 */
[----:B-1----:R-:W-:-:S05]  /*0600*/  IADD3 R2, R0, R6, RZ ;  /* 0x0000000600027210 */ /* 0x002fca0007ffe0ff */
[----:B------:R1:W-:Y:S01]  /*0610*/  STL [R1+0x5c], R2 ;  /* 0x00005c0201007387 */ /* 0x0003e20000100800 */
[----:B------:R-:W-:Y:S05]  /*0620*/  BRA.DIV ~URZ, `(.L_x_1507) ;  /* 0x0001f1427f007947 */ /* 0x000fea000b800000 */
[----:B------:R2:W3:Y:S01]  /*0630*/  SHFL.IDX PT, R12, R9, R0, 0x1f ;  /* 0x00001f00090c7589 */ /* 0x0004e200000e0000 */
[----:B------:R-:W-:-:S03]  /*0640*/  MOV R5, RZ ;  /* 0x000000ff00057202 */ /* 0x000fc60000000f00 */
[----:B------:R2:W4:Y:S04]  /*0650*/  SHFL.IDX PT, R9, R8, R0, 0x1f ;  /* 0x00001f0008097589 */ /* 0x00052800000e0000 */
.L_x_1727:
[----:B------:R-:W-:Y:S01]  /*0660*/  ISETP.NE.AND P0, PT, R15, RZ, PT ;  /* 0x000000ff0f00720c */ /* 0x000fe20003f05270 */
[----:B------:R-:W-:-:S12]  /*0670*/  BSSY B0, `(.L_x_1508) ;  /* 0x0000005000007945 */ /* 0x000fd80003800000 */
[----:B------:R-:W-:Y:S05]  /*0680*/  @!P0 BRA `(.L_x_1509) ;  /* 0x0000003000008947 */ /* 0x000fea0003800000 */
[----:B--2---:R-:W-:Y:S01]  /*0690*/  IADD3 R0, R0, -0x1, RZ ;  /* 0xffffffff00007810 */ /* 0x004fe20007ffe0ff */
[----:B------:R-:W-:Y:S05]  /*06a0*/  BRA.DIV ~URZ, `(.L_x_1510) ;  /* 0x0001f1a27f007947 */ /* 0x000fea000b800000 */
[----:B------:R2:W1:Y:S02]  /*06b0*/  SHFL.IDX PT, R5, R4, R0, 0x1f ;  /* 0x00001f0004057589 */ /* 0x00046400000e0000 */
.L_x_1509:
[----:B------:R-:W-:Y:S05]  /*06c0*/  BSYNC B0 ;  /* 0x0000000000007941 */ /* 0x000fea0003800000 */
.L_x_1508:
        /* <DEDUP_REMOVED lines=69> */
.L_x_1512:
        /* <DEDUP_REMOVED lines=70> */
.L_x_1513:
[----:B------:R-:W-:Y:S05]  /*0f80*/  BSYNC B0 ;  /* 0x0000000000007941 */ /* 0x000fea0003800000 */
.L_x_1511:
[----:B------:R-:W-:-:S04]  /*0f90*/  LOP3.LUT R0, RZ, R0, RZ, 0x33, !PT ;  /* 0x00000000ff007212 */ /* 0x000fc800078e33ff */
[----:B------:R-:W-:-:S05]  /*0fa0*/  IADD3 R0, R0, R12, RZ ;  /* 0x0000000c00007210 */ /* 0x000fca0007ffe0ff */
[----:B------:R2:W-:Y:S01]  /*0fb0*/  STL [R1+0x54], R0 ;  /* 0x0000540001007387 */ /* 0x0005e20000100800 */
[----:B------:R-:W-:Y:S05]  /*0fc0*/  BRA `(.L_x_1514) ;  /* 0x0000006000007947 */ /* 0x000fea0003800000 */
.L_x_1502:
[----:B------:R-:W-:Y:S01]  /*0fd0*/  MOV R0, UR4 ;  /* 0x0000000400007c02 */ /* 0x000fe20008000f00 */
[----:B------:R-:W-:Y:S04]  /*0fe0*/  STL [R1+0x54], RZ ;  /* 0x000054ff01007387 */ /* 0x000fe80000100800 */
[----:B------:R-:W-:Y:S04]  /*0ff0*/  STL [R1+0x58], RZ ;  /* 0x000058ff01007387 */ /* 0x000fe80000100800 */
[----:B------:R1:W-:Y:S02]  /*1000*/  STL [R1+0x50], R0 ;  /* 0x0000500001007387 */ /* 0x0003e40000100800 */
[----:B-1----:R-:W-:-:S05]  /*1010*/  MOV R0, c[0x0][0x53c] ;  /* 0x00014f0000007a02 */ /* 0x002fca0000000f00 */
[----:B------:R1:W-:Y:S02]  /*1020*/  STL [R1+0x5c], R0 ;  /* 0x00005c0001007387 */ /* 0x0003e40000100800 */
.L_x_1514:
        /* <DEDUP_REMOVED lines=8> */
.L_x_1500:
[----:B-12---:R-:W2:Y:S02]  /*10b0*/  LDL R0, [R1+0x5c] ;  /* 0x00005c0001007983 */ /* 0x006ea40000100800 */
[----:B--2---:R-:W-:-:S13]  /*10c0*/  ISETP.GE.AND P0, PT, R0, c[0x0][0x53c], PT ;  /* 0x00014f0000007a0c */ /* 0x004fda0003f06270 */
[----:B------:R-:W-:Y:S05]  /*10d0*/  @P0 EXIT ;  /* 0x000000000000094d */ /* 0x000fea0003800000 */
[----:B------:R-:W1:Y:S01]  /*10e0*/  S2R R15, SR_TID.X ;  /* 0x00000000000f7919 */ /* 0x000e620000002100 */
[----:B------:R-:W-:Y:S01]  /*10f0*/  IMAD.MOV.U32 R19, RZ, RZ, 0x20 ;  /* 0x00000020ff137424 */ /* 0x000fe200078e00ff */
[----:B------:R-:W-:Y:S01]  /*1100*/  ULDC UR4, c[0x0][0x2ac] ;  /* 0x0000ab0000047ab9 */ /* 0x000fe20000000800 */
[----:B------:R-:W-:Y:S01]  /*1110*/  IMAD.MOV.U32 R18, RZ, RZ, 0x40 ;  /* 0x00000040ff127424 */ /* 0x000fe200078e00ff */
        /* <DEDUP_REMOVED lines=35> */
[C---:B------:R-:W-:Y:S01]  /*1350*/  IMAD.SHL.U32 R76, R83.reuse, 0x8, RZ ;  /* 0x00000008534c7824 */ /* 0x040fe200078e00ff */
        /* <DEDUP_REMOVED lines=33> */
[----:B------:R-:W-:Y:S01]  /*1570*/  IADD3 R22, R82, 0x40, RZ ;  /* 0x0000004052167810 */ /* 0x000fe20007ffe0ff */
[----:B------:R-:W-:Y:S01]  /*1580*/  IMAD R25, R10, 0x10, R4 ;  /* 0x000000100a197824 */ /* 0x000fe200078e0204 */
[----:B------:R-:W-:Y:S01]  /*1590*/  LOP3.LUT R7, R0, 0xfffffe00, RZ, 0xc0, !PT ;  /* 0xfffffe0000077812 */ /* 0x000fe200078ec0ff */
[C---:B------:R-:W-:Y:S01]  /*15a0*/  IMAD.SHL.U32 R0, R82.reuse, 0x40, RZ ;  /* 0x0000004052007824 */ /* 0x040fe200078e00ff */
[----:B------:R-:W-:Y:S01]  /*15b0*/  IADD3 R13, R82, 0x60, RZ ;  /* 0x00000060520d7810 */ /* 0x000fe20007ffe0ff */
[----:B------:R-:W-:Y:S01]  /*15c0*/  IMAD.SHL.U32 R4, R15, 0x40, RZ ;  /* 0x000000400f047824 */ /* 0x000fe200078e00ff */
[C---:B------:R-:W-:Y:S01]  /*15d0*/  LOP3.LUT P4, RZ, R9.reuse, 0x2, RZ, 0xc0, !PT ;  /* 0x0000000209ff7812 */ /* 0x040fe2000788c0ff */
[----:B------:R-:W-:Y:S01]  /*15e0*/  STL [R1+0x128], R25 ;  /* 0x0001281901007387 */ /* 0x000fe20000100800 */
[----:B------:R-:W-:Y:S02]  /*15f0*/  LOP3.LUT P3, RZ, R9, 0x4, RZ, 0xc0, !PT ;  /* 0x0000000409ff7812 */ /* 0x000fe4000786c0ff */
[----:B------:R-:W-:Y:S01]  /*1600*/  SHF.R.S32.HI R9, RZ, 0x1f, R15 ;  /* 0x0000001fff097819 */ /* 0x000fe2000001140f */
[----:B------:R-:W-:Y:S01]  /*1610*/  STL [R1+0xbc], R21 ;  /* 0x0000bc1501007387 */ /* 0x000fe20000100800 */
[----:B------:R-:W-:-:S02]  /*1620*/  IADD3 R3, R21, 0x80, RZ ;  /* 0x0000008015037810 */ /* 0x000fc40007ffe0ff */
[----:B------:R-:W-:Y:S02]  /*1630*/  SHF.R.S32.HI R8, RZ, 0x1f, R22 ;  /* 0x0000001fff087819 */ /* 0x000fe40000011416 */
[----:B------:R-:W-:Y:S02]  /*1640*/  SHF.R.S32.HI R10, RZ, 0x1f, R13 ;  /* 0x0000001fff0a7819 */ /* 0x000fe4000001140d */
[----:B------:R-:W-:Y:S01]  /*1650*/  LOP3.LUT R11, R0, 0x1c0, RZ, 0xc0, !PT ;  /* 0x000001c0000b7812 */ /* 0x000fe200078ec0ff */
[----:B------:R-:W-:Y:S01]  /*1660*/  IMAD R0, R83, 0x20, R82 ;  /* 0x0000002053007824 */ /* 0x000fe200078e0252 */
[----:B------:R-:W-:Y:S02]  /*1670*/  IADD3 R20, R21, 0x70, RZ ;  /* 0x0000007015147810 */ /* 0x000fe40007ffe0ff */
[----:B------:R-:W-:Y:S02]  /*1680*/  LEA.HI R9, R9, R15, RZ, 0x3 ;  /* 0x0000000f09097211 */ /* 0x000fe400078f18ff */
[----:B------:R-:W-:Y:S01]  /*1690*/  @P0 IADD3 R20, R3, 0x10, RZ ;  /* 0x0000001003140810 */ /* 0x000fe20007ffe0ff */
[----:B------:R-:W-:Y:S01]  /*16a0*/  IMAD.SHL.U32 R3, R22, 0x40, RZ ;  /* 0x0000004016037824 */ /* 0x000fe200078e00ff */
[----:B------:R-:W-:-:S02]  /*16b0*/  LOP3.LUT R15, R4, 0x1c0, RZ, 0xc0, !PT ;  /* 0x000001c0040f7812 */ /* 0x000fc400078ec0ff */
[----:B------:R-:W-:Y:S01]  /*16c0*/  SHF.R.S32.HI R2, RZ, 0x1f, R82 ;  /* 0x0000001fff027819 */ /* 0x000fe20000011452 */
[----:B------:R-:W-:Y:S01]  /*16d0*/  IMAD.SHL.U32 R2, R13, 0x40, RZ ;  /* 0x000000400d027824 */ /* 0x000fe200078e00ff */
[----:B------:R-:W-:Y:S01]  /*16e0*/  LEA.HI R8, R8, R22, RZ, 0x3 ;  /* 0x0000001608087211 */ /* 0x000fe200078f18ff */
[----:B------:R-:W-:Y:S01]  /*16f0*/  STL [R1+0xc0], R20 ;  /* 0x0000c01401007387 */ /* 0x000fe20000100800 */
[----:B------:R-:W-:Y:S02]  /*1700*/  LEA.HI R4, R10, R13, RZ, 0x3 ;  /* 0x0000000d0a047211 */ /* 0x000fe400078f18ff */
[----:B------:R-:W-:Y:S02]  /*1710*/  LOP3.LUT R10, R11, 0x38, R76, 0xf8, !PT ;  /* 0x000000380b0a7812 */ /* 0x000fe400078ef84c */
[----:B------:R-:W-:Y:S01]  /*1720*/  SHF.R.U32.HI R22, RZ, 0x3, R11 ;  /* 0x00000003ff167819 */ /* 0x000fe2000001160b */
[----:B------:R-:W-:Y:S01]  /*1730*/  IMAD.SHL.U32 R4, R4, 0x40, RZ ;  /* 0x0000004004047824 */ /* 0x000fe200078e00ff */
[----:B------:R-:W-:-:S02]  /*1740*/  IADD3 R81, R78, 0x20, RZ ;  /* 0x000000204e517810 */ /* 0x000fc40007ffe0ff */
[----:B------:R-:W-:Y:S02]  /*1750*/  LOP3.LUT R11, R12, 0x7ffffffc, RZ, 0xc0, !PT ;  /* 0x7ffffffc0c0b7812 */ /* 0x000fe400078ec0ff */
[----:B------:R-:W-:Y:S02]  /*1760*/  LOP3.LUT R26, R10, R22, RZ, 0x3c, !PT ;  /* 0x000000160a1a7212 */ /* 0x000fe400078e3cff */
[----:B------:R-:W-:Y:S01]  /*1770*/  LOP3.LUT R13, R2, 0x1c0, RZ, 0xc0, !PT ;  /* 0x000001c0020d7812 */ /* 0x000fe200078ec0ff */
[----:B------:R-:W-:Y:S01]  /*1780*/  IMAD.SHL.U32 R2, R9, 0x40, RZ ;  /* 0x0000004009027824 */ /* 0x000fe200078e00ff */
[----:B------:R-:W-:Y:S01]  /*1790*/  SHF.R.S32.HI R12, RZ, 0x1f, R81 ;  /* 0x0000001fff0c7819 */ /* 0x000fe20000011451 */
[----:B------:R-:W-:Y:S01]  /*17a0*/  STL [R1+0x124], R26 ;  /* 0x0001241a01007387 */ /* 0x000fe20000100800 */
[----:B------:R-:W-:Y:S01]  /*17b0*/  LOP3.LUT R14, R3, 0x1c0, RZ, 0xc0, !PT ;  /* 0x000001c0030e7812 */ /* 0x000fe200078ec0ff */
[----:B------:R-:W-:Y:S01]  /*17c0*/  IMAD.SHL.U32 R3, R8, 0x40, RZ ;  /* 0x0000004008037824 */ /* 0x000fe200078e00ff */
[--C-:B------:R-:W-:Y:S01]  /*17d0*/  LOP3.LUT R9, R15, 0x38, R76.reuse, 0xf8, !PT ;  /* 0x000000380f097812 */ /* 0x100fe200078ef84c */
[----:B------:R1:W-:Y:S01]  /*17e0*/  STL [R1+0xb8], R12 ;  /* 0x0000b80c01007387 */ /* 0x0003e20000100800 */
[----:B------:R-:W-:Y:S01]  /*17f0*/  SHF.R.U32.HI R24, RZ, 0x3, R15 ;  /* 0x00000003ff187819 */ /* 0x000fe2000001160f */
[----:B------:R-:W-:Y:S01]  /*1800*/  IMAD.IADD R11, R27, 0x1, -R11 ;  /* 0x000000011b0b7824 */ /* 0x000fe200078e0a0b */
[----:B------:R-:W-:-:S02]  /*1810*/  LOP3.LUT R15, R13, 0x38, R76, 0xf8, !PT ;  /* 0x000000380d0f7812 */ /* 0x000fc400078ef84c */
[----:B------:R-:W-:Y:S01]  /*1820*/  SHF.R.U32.HI R22, RZ, 0x3, R13 ;  /* 0x00000003ff167819 */ /* 0x000fe2000001160d */
[----:B------:R-:W-:Y:S01]  /*1830*/  IMAD.SHL.U32 R30, R11, 0x2, RZ ;  /* 0x000000020b1e7824 */ /* 0x000fe200078e00ff */
[----:B------:R-:W-:Y:S02]  /*1840*/  IADD3 R227, R76, 0x40, RZ ;  /* 0x000000404ce37810 */ /* 0x000fe40007ffe0ff */
[----:B------:R-:W-:Y:S02]  /*1850*/  LOP3.LUT R10, R14, 0x38, R76, 0xf8, !PT ;  /* 0x000000380e0a7812 */ /* 0x000fe400078ef84c */
[----:B------:R-:W-:Y:S02]  /*1860*/  SHF.R.U32.HI R23, RZ, 0x3, R14 ;  /* 0x00000003ff177819 */ /* 0x000fe4000001160e */
[----:B------:R-:W-:Y:S01]  /*1870*/  LOP3.LUT R13, R3, 0xfffffe00, RZ, 0xc0, !PT ;  /* 0xfffffe00030d7812 */ /* 0x000fe200078ec0ff */
[----:B------:R-:W-:Y:S01]  /*1880*/  IMAD R3, R17, 0x8, R25 ;  /* 0x0000000811037824 */ /* 0x000fe200078e0219 */
[----:B------:R-:W-:-:S02]  /*1890*/  LOP3.LUT R14, R4, 0xfffffe00, RZ, 0xc0, !PT ;  /* 0xfffffe00040e7812 */ /* 0x000fc400078ec0ff */
[----:B------:R-:W-:Y:S02]  /*18a0*/  SHF.R.S32.HI R8, RZ, 0x1f, R227 ;  /* 0x0000001fff087819 */ /* 0x000fe400000114e3 */
[----:B------:R-:W-:Y:S02]  /*18b0*/  LOP3.LUT R10, R13, R10, R23, 0xf6, !PT ;  /* 0x0000000a0d0a7212 */ /* 0x000fe400078ef617 */
[----:B------:R-:W-:Y:S01]  /*18c0*/  LEA R202, R6, 0x8100, 0x1 ;  /* 0x0000810006ca7811 */ /* 0x000fe200078e08ff */
[----:B------:R2:W-:Y:S01]  /*18d0*/  STL [R1+0x4], R8 ;  /* 0x0000040801007387 */ /* 0x0005e20000100800 */
[----:B------:R-:W-:Y:S02]  /*18e0*/  LEA R10, R10, 0x100, 0x1 ;  /* 0x000001000a0a7811 */ /* 0x000fe400078e08ff */
[----:B-1----:R-:W-:Y:S01]  /*18f0*/  LOP3.LUT R12, R2, 0xfffffe00, RZ, 0xc0, !PT ;  /* 0xfffffe00020c7812 */ /* 0x002fe200078ec0ff */
[----:B------:R1:W-:Y:S01]  /*1900*/  STL [R1+0x64], R3 ;  /* 0x0000640301007387 */ /* 0x0003e20000100800 */
[----:B------:R-:W-:-:S02]  /*1910*/  IADD3 R29, R30, 0x8, RZ ;  /* 0x000000081e1d7810 */ /* 0x000fc40007ffe0ff */
[----:B------:R-:W-:Y:S01]  /*1920*/  LOP3.LUT R11, R12, R9, R24, 0xf6, !PT ;  /* 0x000000090c0b7212 */ /* 0x000fe200078ef618 */
[----:B------:R-:W-:Y:S01]  /*1930*/  STL [R1+0x60], R30 ;  /* 0x0000601e01007387 */ /* 0x000fe20000100800 */
[----:B------:R-:W-:Y:S02]  /*1940*/  LOP3.LUT R9, R14, R15, R22, 0xf6, !PT ;  /* 0x0000000f0e097212 */ /* 0x000fe400078ef616 */
[----:B------:R-:W-:Y:S02]  /*1950*/  LEA R11, R11, 0x100, 0x1 ;  /* 0x000001000b0b7811 */ /* 0x000fe400078e08ff */
[----:B------:R-:W-:Y:S02]  /*1960*/  LEA R6, R9, 0x100, 0x1 ;  /* 0x0000010009067811 */ /* 0x000fe400078e08ff */
[----:B------:R-:W-:Y:S01]  /*1970*/  IADD3 R28, R30, 0x10, RZ ;  /* 0x000000101e1c7810 */ /* 0x000fe20007ffe0ff */
[----:B------:R3:W-:Y:S01]  /*1980*/  STL [R1+0x120], R11 ;  /* 0x0001200b01007387 */ /* 0x0007e20000100800 */
[----:B------:R-:W-:-:S02]  /*1990*/  LOP3.LUT R2, R26, R7, RZ, 0xfc, !PT ;  /* 0x000000071a027212 */ /* 0x000fc400078efcff */
[C---:B------:R-:W-:Y:S01]  /*19a0*/  IADD3 R27, R30.reuse, 0x18, RZ ;  /* 0x000000181e1b7810 */ /* 0x040fe20007ffe0ff */
[----:B------:R4:W-:Y:S01]  /*19b0*/  STL [R1+0x11c], R10 ;  /* 0x00011c0a01007387 */ /* 0x0009e20000100800 */
[----:B------:R-:W-:Y:S01]  /*19c0*/  IADD3 R26, R30, 0x20, RZ ;  /* 0x000000201e1a7810 */ /* 0x000fe20007ffe0ff */
[----:B------:R-:W-:Y:S01]  /*19d0*/  IMAD.SHL.U32 R229, R2, 0x2, RZ ;  /* 0x0000000202e57824 */ /* 0x000fe200078e00ff */
[C---:B------:R-:W-:Y:S01]  /*19e0*/  IADD3 R25, R30.reuse, 0x28, RZ ;  /* 0x000000281e197810 */ /* 0x040fe20007ffe0ff */
[----:B------:R5:W-:Y:S01]  /*19f0*/  STL [R1+0x118], R6 ;  /* 0x0001180601007387 */ /* 0x000be20000100800 */
[C---:B------:R-:W-:Y:S02]  /*1a00*/  IADD3 R24, R30.reuse, 0x30, RZ ;  /* 0x000000301e187810 */ /* 0x040fe40007ffe0ff */
[----:B------:R-:W-:Y:S01]  /*1a10*/  IADD3 R23, R30, 0x38, RZ ;  /* 0x000000381e177810 */ /* 0x000fe20007ffe0ff */
[----:B------:R-:W-:Y:S01]  /*1a20*/  STL [R1+0xb4], R29 ;  /* 0x0000b41d01007387 */ /* 0x000fe20000100800 */
[----:B--2---:R-:W-:-:S02]  /*1a30*/  SEL R8, R19, 0xffffffe0, !P1 ;  /* 0xffffffe013087807 */ /* 0x004fc40004800000 */
[----:B-1----:R-:W-:Y:S01]  /*1a40*/  SEL R3, R19, 0xffffffe0, !P4 ;  /* 0xffffffe013037807 */ /* 0x002fe20006000000 */
[----:B------:R1:W-:Y:S01]  /*1a50*/  STL [R1+0xb0], R28 ;  /* 0x0000b01c01007387 */ /* 0x0003e20000100800 */
[----:B------:R-:W-:Y:S02]  /*1a60*/  IADD3 R22, R30, 0x40, RZ ;  /* 0x000000401e167810 */ /* 0x000fe40007ffe0ff */
[C---:B------:R-:W-:Y:S01]  /*1a70*/  SEL R4, R18.reuse, 0xffffffc0, !P2 ;  /* 0xffffffc012047807 */ /* 0x040fe20005000000 */
[----:B------:R-:W-:Y:S01]  /*1a80*/  STL [R1+0xac], R27 ;  /* 0x0000ac1b01007387 */ /* 0x000fe20000100800 */
[----:B------:R-:W-:Y:S02]  /*1a90*/  SEL R2, R18, 0xffffffc0, !P3 ;  /* 0xffffffc012027807 */ /* 0x000fe40005800000 */
[C---:B------:R-:W-:Y:S01]  /*1aa0*/  IADD3 R19, R30.reuse, 0x48, RZ ;  /* 0x000000481e137810 */ /* 0x040fe20007ffe0ff */
[----:B------:R2:W-:Y:S01]  /*1ab0*/  STL [R1+0xa8], R26 ;  /* 0x0000a81a01007387 */ /* 0x0005e20000100800 */
[----:B------:R-:W-:-:S02]  /*1ac0*/  IADD3 R18, R30, 0x50, RZ ;  /* 0x000000501e127810 */ /* 0x000fc40007ffe0ff */
[C---:B------:R-:W-:Y:S01]  /*1ad0*/  IADD3 R17, R30.reuse, 0x58, RZ ;  /* 0x000000581e117810 */ /* 0x040fe20007ffe0ff */
[----:B------:R2:W-:Y:S01]  /*1ae0*/  STL [R1+0xa4], R25 ;  /* 0x0000a41901007387 */ /* 0x0005e20000100800 */
[C---:B------:R-:W-:Y:S02]  /*1af0*/  IADD3 R15, R30.reuse, 0x60, RZ ;  /* 0x000000601e0f7810 */ /* 0x040fe40007ffe0ff */
[C---:B---3--:R-:W-:Y:S01]  /*1b00*/  IADD3 R11, R30.reuse, 0x68, RZ ;  /* 0x000000681e0b7810 */ /* 0x048fe20007ffe0ff */
[----:B------:R-:W-:Y:S01]  /*1b10*/  STL [R1+0xa0], R24 ;  /* 0x0000a01801007387 */ /* 0x000fe20000100800 */
[----:B------:R-:W-:Y:S02]  /*1b20*/  SHF.R.S32.HI R9, RZ, 0x1f, R29 ;  /* 0x0000001fff097819 */ /* 0x000fe4000001141d */
[C---:B----4-:R-:W-:Y:S01]  /*1b30*/  IADD3 R10, R30.reuse, 0x70, RZ ;  /* 0x000000701e0a7810 */ /* 0x050fe20007ffe0ff */
[----:B------:R3:W-:Y:S01]  /*1b40*/  STL [R1+0x9c], R23 ;  /* 0x00009c1701007387 */ /* 0x0007e20000100800 */
[----:B-----5:R-:W-:-:S02]  /*1b50*/  IADD3 R6, R30, 0x78, RZ ;  /* 0x000000781e067810 */ /* 0x020fc40007ffe0ff */
[----:B------:R-:W-:Y:S01]  /*1b60*/  LEA R203, R5, 0x100, 0x1 ;  /* 0x0000010005cb7811 */ /* 0x000fe200078e08ff */
[----:B------:R4:W-:Y:S01]  /*1b70*/  STL [R1+0x98], R22 ;  /* 0x0000981601007387 */ /* 0x0009e20000100800 */
[----:B-1----:R-:W-:Y:S02]  /*1b80*/  SHF.R.S32.HI R28, RZ, 0x1f, R28 ;  /* 0x0000001fff1c7819 */ /* 0x002fe4000001141c */
[----:B------:R-:W-:Y:S01]  /*1b90*/  IADD3 R236, -R82, 0x70, RZ ;  /* 0x0000007052ec7810 */ /* 0x000fe20007ffe1ff */
[----:B------:R-:W-:Y:S01]  /*1ba0*/  STL [R1+0x94], R19 ;  /* 0x0000941301007387 */ /* 0x000fe20000100800 */
[--C-:B------:R-:W-:Y:S01]  /*1bb0*/  IMAD.IADD R204, R3, 0x1, R203.reuse ;  /* 0x0000000103cc7824 */ /* 0x100fe200078e02cb */
[----:B------:R-:W-:Y:S01]  /*1bc0*/  SHF.R.S32.HI R77, RZ, 0x1f, R76 ;  /* 0x0000001fff4d7819 */ /* 0x000fe2000001144c */
[C---:B------:R-:W-:Y:S01]  /*1bd0*/  IMAD.IADD R206, R2.reuse, 0x1, R203 ;  /* 0x0000000102ce7824 */ /* 0x040fe200078e02cb */
[----:B------:R1:W-:Y:S01]  /*1be0*/  STL [R1+0x90], R18 ;  /* 0x0000901201007387 */ /* 0x0003e20000100800 */
[----:B--2---:R-:W-:Y:S01]  /*1bf0*/  SHF.R.S32.HI R26, RZ, 0x1f, R26 ;  /* 0x0000001fff1a7819 */ /* 0x004fe2000001141a */
[----:B------:R-:W-:Y:S01]  /*1c00*/  IMAD.IADD R205, R2, 0x1, R204 ;  /* 0x0000000102cd7824 */ /* 0x000fe200078e02cc */
[----:B------:R-:W-:Y:S01]  /*1c10*/  SHF.R.S32.HI R79, RZ, 0x1f, R78 ;  /* 0x0000001fff4f7819 */ /* 0x000fe2000001144e */
[----:B------:R2:W-:Y:S01]  /*1c20*/  STL [R1+0x8c], R17 ;  /* 0x00008c1101007387 */ /* 0x0005e20000100800 */
[----:B------:R-:W-:-:S03]  /*1c30*/  SHF.R.S32.HI R25, RZ, 0x1f, R25 ;  /* 0x0000001fff197819 */ /* 0x000fc60000011419 */
[----:B------:R-:W-:Y:S04]  /*1c40*/  STL [R1+0x88], R15 ;  /* 0x0000880f01007387 */ /* 0x000fe80000100800 */
[----:B------:R5:W-:Y:S01]  /*1c50*/  STL [R1+0x84], R11 ;  /* 0x0000840b01007387 */ /* 0x000be20000100800 */
[----:B---3--:R-:W-:-:S03]  /*1c60*/  SHF.R.S32.HI R23, RZ, 0x1f, R23 ;  /* 0x0000001fff177819 */ /* 0x008fc60000011417 */
[----:B------:R3:W-:Y:S01]  /*1c70*/  STL [R1+0x114], R9 ;  /* 0x0001140901007387 */ /* 0x0007e20000100800 */
[----:B----4-:R-:W-:-:S03]  /*1c80*/  SHF.R.S32.HI R22, RZ, 0x1f, R22 ;  /* 0x0000001fff167819 */ /* 0x010fc60000011416 */
[----:B------:R4:W-:Y:S04]  /*1c90*/  STL [R1+0x80], R10 ;  /* 0x0000800a01007387 */ /* 0x0009e80000100800 */
[----:B------:R-:W-:Y:S01]  /*1ca0*/  STL [R1+0x110], R28 ;  /* 0x0001101c01007387 */ /* 0x000fe20000100800 */
[----:B-1----:R-:W-:-:S03]  /*1cb0*/  SHF.R.S32.HI R18, RZ, 0x1f, R18 ;  /* 0x0000001fff127819 */ /* 0x002fc60000011412 */
[----:B------:R-:W-:Y:S01]  /*1cc0*/  STL [R1+0x7c], R6 ;  /* 0x00007c0601007387 */ /* 0x000fe20000100800 */
[----:B--2---:R-:W-:Y:S02]  /*1cd0*/  SHF.R.S32.HI R17, RZ, 0x1f, R17 ;  /* 0x0000001fff117819 */ /* 0x004fe40000011411 */
[----:B-----5:R-:W-:Y:S02]  /*1ce0*/  SHF.R.S32.HI R11, RZ, 0x1f, R11 ;  /* 0x0000001fff0b7819 */ /* 0x020fe4000001140b */
[----:B---3--:R-:W-:Y:S02]  /*1cf0*/  SHF.R.S32.HI R9, RZ, 0x1f, R27 ;  /* 0x0000001fff097819 */ /* 0x008fe4000001141b */
[----:B----4-:R-:W-:-:S03]  /*1d00*/  SHF.R.S32.HI R10, RZ, 0x1f, R10 ;  /* 0x0000001fff0a7819 */ /* 0x010fc6000001140a */
        /* <DEDUP_REMOVED lines=25> */
[----:B------:R2:W-:Y:S01]  /*1ea0*/  STL [R1+0xd8], R10 ;  /* 0x0000d80a01007387 */ /* 0x0005e20000100800 */
[----:B------:R-:W-:-:S02]  /*1eb0*/  IMAD.IADD R224, R221, 0x1, R2 ;  /* 0x00000001dde07824 */ /* 0x000fc400078e0202 */
[----:B------:R-:W-:Y:S02]  /*1ec0*/  IMAD.IADD R223, R222, 0x1, R2 ;  /* 0x00000001dedf7824 */ /* 0x000fe400078e0202 */
[----:B-1----:R-:W-:Y:S02]  /*1ed0*/  IMAD.IADD R9, R4, 0x1, R9 ;  /* 0x0000000104097824 */ /* 0x002fe400078e0209 */
[----:B------:R-:W-:-:S03]  /*1ee0*/  IMAD.IADD R4, R8, 0x1, R4 ;  /* 0x0000000108047824 */ /* 0x000fc600078e0204 */
[----:B------:R2:W-:Y:S04]  /*1ef0*/  STL [R1+0xd4], R9 ;  /* 0x0000d40901007387 */ /* 0x0005e80000100800 */
[----:B------:R2:W-:Y:S04]  /*1f00*/  STL [R1+0xc4], R8 ;  /* 0x0000c40801007387 */ /* 0x0005e80000100800 */
[----:B------:R2:W-:Y:S04]  /*1f10*/  STL [R1+0xd0], R5 ;  /* 0x0000d00501007387 */ /* 0x0005e80000100800 */
[----:B------:R2:W-:Y:S02]  /*1f20*/  STL [R1+0xcc], R4 ;  /* 0x0000cc0401007387 */ /* 0x0005e40000100800 */
.L_x_1723:
[----:B------:R-:W3:Y:S01]  /*1f30*/  LDL R3, [R1+0x5c] ;  /* 0x00005c0001037983 */ /* 0x000ee20000100800 */
[----:B------:R-:W-:Y:S01]  /*1f40*/  IMAD.MOV.U32 R2, RZ, RZ, 0x4 ;  /* 0x00000004ff027424 */ /* 0x000fe200078e00ff */
[----:B------:R-:W-:-:S02]  /*1f50*/  ISETP.NE.U32.AND P0, PT, RZ, c[0x0][0x370], PT ;  /* 0x0000dc00ff007a0c */ /* 0x000fc40003f05070 */
[----:B------:R-:W-:Y:S02]  /*1f60*/  ISETP.NE.U32.AND P4, PT, RZ, c[0x0][0x360], PT ;  /* 0x0000d800ff007a0c */ /* 0x000fe40003f85070 */
[----:B------:R-:W-:Y:S01]  /*1f70*/  ISETP.NE.AND.EX P1, PT, RZ, c[0x0][0x374], PT, P0 ;  /* 0x0000dd00ff007a0c */ /* 0x000fe20003f25300 */
[----:B---3--:R-:W-:-:S05]  /*1f80*/  IMAD.WIDE R2, R3, R2, c[0x0][0x588] ;  /* 0x0001620003027625 */ /* 0x008fca00078e0202 */
[----:B------:R-:W3:Y:S01]  /*1f90*/  LDG.E R32, [R2.64] ;  /* 0x0000000802207981 */ /* 0x000ee2000c1e1900 */
[----:B------:R-:W-:Y:S01]  /*1fa0*/  ISETP.NE.AND.EX P4, PT, RZ, c[0x0][0x364], PT, P4 ;  /* 0x0000d900ff007a0c */ /* 0x000fe20003f85340 */
[----:B------:R-:W-:Y:S01]  /*1fb0*/  IMAD.MOV.U32 R11, RZ, RZ, RZ ;  /* 0x000000ffff0b7224 */ /* 0x000fe200078e00ff */
[----:B------:R-:W-:Y:S02]  /*1fc0*/  ISETP.NE.U32.AND P3, PT, RZ, c[0x0][0x348], PT ;  /* 0x0000d200ff007a0c */ /* 0x000fe40003f65070 */
[----:B------:R-:W-:Y:S02]  /*1fd0*/  ISETP.NE.U32.AND P5, PT, RZ, c[0x0][0x350], PT ;  /* 0x0000d400ff007a0c */ /* 0x000fe40003fa5070 */
[----:B------:R-:W-:Y:S02]  /*1fe0*/  ISETP.NE.U32.AND P6, PT, RZ, c[0x0][0x358], PT ;  /* 0x0000d600ff007a0c */ /* 0x000fe40003fc5070 */
[----:B------:R-:W-:Y:S02]  /*1ff0*/  ISETP.NE.AND.EX P3, PT, RZ, c[0x0][0x34c], PT, P3 ;  /* 0x0000d300ff007a0c */ /* 0x000fe40003f65330 */
[----:B------:R-:W-:-:S02]  /*2000*/  ISETP.NE.AND.EX P5, PT, RZ, c[0x0][0x354], PT, P5 ;  /* 0x0000d500ff007a0c */ /* 0x000fc40003fa5350 */
[----:B------:R-:W-:Y:S01]  /*2010*/  ISETP.NE.AND.EX P6, PT, RZ, c[0x0][0x35c], PT, P6 ;  /* 0x0000d700ff007a0c */ /* 0x000fe20003fc5360 */
[----:B------:R-:W-:Y:S01]  /*2020*/  IMAD.MOV.U32 R146, RZ, RZ, RZ ;  /* 0x000000ffff927224 */ /* 0x000fe200078e00ff */
[----:B------:R-:W-:Y:S01]  /*2030*/  CS2R R18, SRZ ;  /* 0x0000000000127805 */ /* 0x000fe2000001ff00 */
[----:B---3--:R-:W-:Y:S01]  /*2040*/  SHF.R.S32.HI R33, RZ, 0x1f, R32 ;  /* 0x0000001fff217819 */ /* 0x008fe20000011420 */
[C---:B------:R-:W-:Y:S01]  /*2050*/  IMAD.SHL.U32 R24, R32.reuse, 0x4, RZ ;  /* 0x0000000420187824 */ /* 0x040fe200078e00ff */
[C---:B--2---:R-:W-:Y:S01]  /*2060*/  @P1 LEA R4, P0, R32.reuse, c[0x0][0x370], 0x2 ;  /* 0x0000dc0020041a11 */ /* 0x044fe200078010ff */
[----:B------:R1:W-:Y:S01]  /*2070*/  STL [R1+0x70], R32 ;  /* 0x0000702001007387 */ /* 0x0003e20000100800 */
[C-C-:B------:R-:W-:Y:S02]  /*2080*/  SHF.L.U64.HI R23, R32.reuse, 0x2, R33.reuse ;  /* 0x0000000220177819 */ /* 0x140fe40000010221 */
[----:B------:R-:W-:Y:S01]  /*2090*/  @P1 LEA.HI.X R5, R32, c[0x0][0x374], R33, 0x2, P0 ;  /* 0x0000dd0020051a11 */ /* 0x000fe200000f1421 */
[----:B------:R1:W-:Y:S01]  /*20a0*/  STL [R1+0x74], R33 ;  /* 0x0000742101007387 */ /* 0x0003e20000100800 */
[----:B------:R-:W-:-:S03]  /*20b0*/  @P4 IADD3 R2, P0, R24, c[0x0][0x360], RZ ;  /* 0x0000d80018024a10 */ /* 0x000fc60007f1e0ff */
[----:B------:R2:W3:Y:S01]  /*20c0*/  @P1 LDG.E R11, [R4.64] ;  /* 0x00000008040b1981 */ /* 0x0004e2000c1e1900 */
[C---:B------:R-:W-:Y:S02]  /*20d0*/  @P4 IADD3.X R3, R23.reuse, c[0x0][0x364], RZ, P0, !PT ;  /* 0x0000d90017034a10 */ /* 0x040fe400007fe4ff */
[----:B------:R-:W-:Y:S01]  /*20e0*/  IADD3 R8, P2, R24, c[0x0][0x348], RZ ;  /* 0x0000d20018087a10 */ /* 0x000fe20007f5e0ff */
[----:B------:R1:W-:Y:S04]  /*20f0*/  STL [R1+0x68], R24 ;  /* 0x0000681801007387 */ /* 0x0003e80000100800 */
[----:B------:R4:W3:Y:S01]  /*2100*/  @P4 LDG.E R6, [R2.64] ;  /* 0x0000000802064981 */ /* 0x0008e2000c1e1900 */
        /* <DEDUP_REMOVED lines=10> */
[----:B---3--:R1:W-:Y:S04]  /*21b0*/  STL [R1+0x3c], R11 ;  /* 0x00003c0b01007387 */ /* 0x0083e80000100800 */
[----:B------:R1:W-:Y:S01]  /*21c0*/  @P4 STL [R1+0x44], R6 ;  /* 0x0000440601004387 */ /* 0x0003e20000100800 */
[----:B------:R-:W-:Y:S05]  /*21d0*/  @P4 BRA `(.L_x_1515) ;  /* 0x0000007000004947 */ /* 0x000fea0003800000 */
[----:B-1----:R-:W-:-:S05]  /*21e0*/  MOV R6, c[0x0][0x168] ;  /* 0x00005a0000067a02 */ /* 0x002fca0000000f00 */
[----:B------:R1:W-:Y:S01]  /*21f0*/  STL [R1+0x44], R6 ;  /* 0x0000440601007387 */ /* 0x0003e20000100800 */
[----:B------:R-:W-:Y:S05]  /*2200*/  @!P3 BRA `(.L_x_1515) ;  /* 0x000000400000b947 */ /* 0x000fea0003800000 */
[----:B------:R-:W2:Y:S04]  /*2210*/  LDG.E R10, [R8.64] ;  /* 0x00000008080a7981 */ /* 0x000ea8000c1e1900 */
[----:B-1----:R-:W2:Y:S02]  /*2220*/  LDG.E R6, [R8.64+0x4] ;  /* 0x0000040808067981 */ /* 0x002ea4000c1e1900 */
[----:B--2---:R-:W-:-:S05]  /*2230*/  IADD3 R6, -R10, R6, RZ ;  /* 0x000000060a067210 */ /* 0x004fca0007ffe1ff */
[----:B------:R1:W-:Y:S02]  /*2240*/  STL [R1+0x44], R6 ;  /* 0x0000440601007387 */ /* 0x0003e40000100800 */
.L_x_1515:
[----:B------:R-:W-:-:S04]  /*2250*/  ISETP.NE.U32.AND P0, PT, RZ, c[0x0][0x368], PT ;  /* 0x0000da00ff007a0c */ /* 0x000fc80003f05070 */
[----:B------:R-:W-:-:S13]  /*2260*/  ISETP.NE.AND.EX P0, PT, RZ, c[0x0][0x36c], PT, P0 ;  /* 0x0000db00ff007a0c */ /* 0x000fda0003f05300 */
[----:B------:R-:W-:Y:S05]  /*2270*/  @!P0 BRA `(.L_x_1516) ;  /* 0x0000004000008947 */ /* 0x000fea0003800000 */
[----:B-1----:R-:W-:-:S04]  /*2280*/  IADD3 R4, P0, R24, c[0x0][0x368], RZ ;  /* 0x0000da0018047a10 */ /* 0x002fc80007f1e0ff */
[----:B------:R-:W-:-:S05]  /*2290*/  IADD3.X R5, R23, c[0x0][0x36c], RZ, P0, !PT ;  /* 0x0000db0017057a10 */ /* 0x000fca00007fe4ff */
[----:B------:R1:W5:Y:S01]  /*22a0*/  LDG.E R17, [R4.64] ;  /* 0x0000000804117981 */ /* 0x000362000c1e1900 */
[----:B------:R-:W-:Y:S05]  /*22b0*/  BRA `(.L_x_1517) ;  /* 0x0000005000007947 */ /* 0x000fea0003800000 */
.L_x_1516:
[----:B------:R-:W-:Y:S01]  /*22c0*/  MOV R17, UR6 ;  /* 0x0000000600117c02 */ /* 0x000fe20008000f00 */
[----:B------:R-:W-:Y:S05]  /*22d0*/  @!P5 BRA `(.L_x_1517) ;  /* 0x000000300000d947 */ /* 0x000fea0003800000 */
[----:B-1----:R1:W2:Y:S04]  /*22e0*/  LDG.E R6, [R4.64] ;  /* 0x0000000804067981 */ /* 0x0022a8000c1e1900 */
[----:B-1----:R-:W2:Y:S02]  /*22f0*/  LDG.E R4, [R4.64+0x4] ;  /* 0x0000040804047981 */ /* 0x002ea4000c1e1900 */
[----:B--2---:R-:W-:Y:S02]  /*2300*/  IADD3 R17, -R6, R4, RZ ;  /* 0x0000000406117210 */ /* 0x004fe40007ffe1ff */
.L_x_1517:
[----:B-1----:R-:W2:Y:S04]  /*2310*/  LDL R4, [R1+0x44] ;  /* 0x0000440001047983 */ /* 0x002ea80000100800 */
[----:B------:R-:W3:Y:S04]  /*2320*/  LDL.LU R9, [R1+0x54] ;  /* 0x0000540001097983 */ /* 0x000ee80000300800 */
[----:B------:R1:W4:Y:S04]  /*2330*/  @P6 LDG.E R5, [R2.64] ;  /* 0x0000000802056981 */ /* 0x000328000c1e1900 */
[----:B------:R-:W3:Y:S04]  /*2340*/  LDL.LU R21, [R1+0x8] ;  /* 0x0000080001157983 */ /* 0x000ee80000300800 */
[----:B------:R-:W3:Y:S01]  /*2350*/  LDL R20, [R1+0x58] ;  /* 0x0000580001147983 */ /* 0x000ee20000100800 */
[----:B------:R-:W-:-:S04]  /*2360*/  ISETP.NE.U32.AND P0, PT, RZ, c[0x0][0x378], PT ;  /* 0x0000de00ff007a0c */ /* 0x000fc80003f05070 */
[----:B------:R-:W-:Y:S01]  /*2370*/  ISETP.NE.AND.EX P1, PT, RZ, c[0x0][0x37c], PT, P0 ;  /* 0x0000df00ff007a0c */ /* 0x000fe20003f25300 */
[----:B--2---:R-:W-:Y:S02]  /*2380*/  IMAD.MOV.U32 R6, RZ, RZ, R4 ;  /* 0x000000ffff067224 */ /* 0x004fe400078e0004 */
[----:B------:R1:W4:Y:S01]  /*2390*/  @P6 LDG.E R4, [R2.64+0x4] ;  /* 0x0000040802046981 */ /* 0x000322000c1e1900 */
[----:B-----5:R-:W-:Y:S02]  /*23a0*/  IMAD.MOV.U32 R137, RZ, RZ, R17 ;  /* 0x000000ffff897224 */ /* 0x020fe400078e0011 */
[----:B------:R-:W-:-:S05]  /*23b0*/  IMAD.MOV.U32 R10, RZ, RZ, c[0x0][0x2c4] ;  /* 0x0000b100ff0a7624 */ /* 0x000fca00078e00ff */
[----:B------:R-:W-:Y:S02]  /*23c0*/  ISETP.NE.AND P2, PT, R10, 0x1, PT ;  /* 0x000000010a00780c */ /* 0x000fe40003f45270 */
[----:B-1----:R-:W-:-:S04]  /*23d0*/  @P1 IADD3 R2, P0, R24, c[0x0][0x378], RZ ;  /* 0x0000de0018021a10 */ /* 0x002fc80007f1e0ff */
[----:B------:R-:W-:-:S05]  /*23e0*/  @P1 IADD3.X R3, R23, c[0x0][0x37c], RZ, P0, !PT ;  /* 0x0000df0017031a10 */ /* 0x000fca00007fe4ff */
[----:B------:R1:W5:Y:S01]  /*23f0*/  @P1 LDG.E R137, [R2.64] ;  /* 0x0000000802891981 */ /* 0x000362000c1e1900 */
[----:B------:R-:W-:Y:S01]  /*2400*/  IMAD.IADD R11, R17, 0x1, -R11 ;  /* 0x00000001110b7824 */ /* 0x000fe200078e0a0b */
[----:B---3--:R-:W-:Y:S01]  /*2410*/  LOP3.LUT R21, R21, 0xffffffdf, RZ, 0xc0, !PT ;  /* 0xffffffdf15157812 */ /* 0x008fe200078ec0ff */
[----:B------:R-:W-:-:S03]  /*2420*/  IMAD.MOV.U32 R8, RZ, RZ, RZ ;  /* 0x000000ffff087224 */ /* 0x000fc600078e00ff */
[----:B------:R-:W-:Y:S01]  /*2430*/  @P2 LOP3.LUT R21, R21, 0x20, RZ, 0xfc, !PT ;  /* 0x0000002015152812 */ /* 0x000fe200078efcff */
[----:B-1----:R-:W-:Y:S02]  /*2440*/  IMAD.SHL.U32 R3, R9, 0x80, RZ ;  /* 0x0000008009037824 */ /* 0x002fe400078e00ff */
[----:B------:R-:W-:-:S03]  /*2450*/  IMAD.MOV.U32 R2, RZ, RZ, c[0x0][0x228] ;  /* 0x00008a00ff027624 */ /* 0x000fc600078e00ff */
[----:B------:R1:W-:Y:S04]  /*2460*/  STL [R1+0x40], R3 ;  /* 0x0000400301007387 */ /* 0x0003e80000100800 */
[----:B------:R-:W-:Y:S01]  /*2470*/  STL [R1+0x8], R21 ;  /* 0x0000081501007387 */ /* 0x000fe20000100800 */
[----:B-1----:R-:W-:Y:S01]  /*2480*/  IADD3 R3, R3, 0x7f, RZ ;  /* 0x0000007f03037810 */ /* 0x002fe20007ffe0ff */
[----:B------:R-:W-:Y:S01]  /*2490*/  BSSY B0, `(.L_x_1518) ;  /* 0x000003b000007945 */ /* 0x000fe20003800000 */
[----:B----4-:R-:W-:-:S03]  /*24a0*/  @P6 IMAD.IADD R2, R4, 0x1, -R5 ;  /* 0x0000000104026824 */ /* 0x010fc600078e0a05 */
[----:B------:R-:W-:-:S04]  /*24b0*/  @P2 IMAD.HI.U32 R4, R3, c[0x0][0x2c8], RZ ;  /* 0x0000b20003042a27 */ /* 0x000fc800078e00ff */
[----:B------:R-:W-:Y:S01]  /*24c0*/  IMAD.IADD R5, R11, 0x1, R2 ;  /* 0x000000010b057824 */ /* 0x000fe200078e0202 */
[----:B------:R-:W-:-:S04]  /*24d0*/  @P2 SHF.R.U32.HI R3, RZ, c[0x0][0x2cc], R4 ;  /* 0x0000b300ff032a19 */ /* 0x000fc80000011604 */
[C---:B------:R-:W-:Y:S02]  /*24e0*/  IADD3 R152, R5.reuse, 0x70, -R6 ;  /* 0x0000007005987810 */ /* 0x040fe40007ffe806 */
[----:B------:R-:W-:Y:S01]  /*24f0*/  IADD3 R9, R5, 0x6f, RZ ;  /* 0x0000006f05097810 */ /* 0x000fe20007ffe0ff */
[----:B------:R1:W-:Y:S01]  /*2500*/  STL [R1+0x48], R5 ;  /* 0x0000480501007387 */ /* 0x0003e20000100800 */
[----:B------:R-:W-:-:S03]  /*2510*/  IMAD.MOV.U32 R4, RZ, RZ, RZ ;  /* 0x000000ffff047224 */ /* 0x000fc600078e00ff */
[----:B------:R-:W-:Y:S01]  /*2520*/  IMAD.HI R6, R9, -0x6db6db6d, R8 ;  /* 0x9249249309067827 */ /* 0x000fe200078e0208 */
[----:B------:R-:W-:-:S04]  /*2530*/  LOP3.LUT R8, R20, 0xff000000, RZ, 0xc0, !PT ;  /* 0xff00000014087812 */ /* 0x000fc800078ec0ff */
[----:B------:R-:W-:Y:S01]  /*2540*/  SHF.R.U32.HI R9, RZ, 0x1f, R6 ;  /* 0x0000001fff097819 */ /* 0x000fe20000011606 */
[----:B-1----:R-:W-:-:S04]  /*2550*/  IMAD.IADD R5, R152, 0x1, R3 ;  /* 0x0000000198057824 */ /* 0x002fc800078e0203 */
[----:B------:R-:W-:Y:S01]  /*2560*/  IMAD.HI R3, R5, -0x6db6db6d, R4 ;  /* 0x9249249305037827 */ /* 0x000fe200078e0204 */
[----:B------:R-:W-:Y:S02]  /*2570*/  LOP3.LUT R4, R20, 0xff0000, RZ, 0xc0, !PT ;  /* 0x00ff000014047812 */ /* 0x000fe400078ec0ff */
[----:B------:R-:W-:-:S04]  /*2580*/  SHF.R.U32.HI R5, RZ, 0x8, R8 ;  /* 0x00000008ff057819 */ /* 0x000fc80000011608 */
[----:B------:R-:W-:Y:S02]  /*2590*/  LEA.HI R4, R4, R5, RZ, 0x10 ;  /* 0x0000000504047211 */ /* 0x000fe400078f80ff */
[----:B------:R-:W-:Y:S02]  /*25a0*/  SHF.R.U32.HI R8, RZ, 0x1f, R3 ;  /* 0x0000001fff087819 */ /* 0x000fe40000011603 */
[----:B------:R-:W-:Y:S02]  /*25b0*/  SHF.R.U32.HI R10, RZ, 0x10, R4 ;  /* 0x00000010ff0a7819 */ /* 0x000fe40000011604 */
[----:B------:R-:W-:Y:S02]  /*25c0*/  LOP3.LUT R25, R4, 0xff, RZ, 0xc0, !PT ;  /* 0x000000ff04197812 */ /* 0x000fe400078ec0ff */
[----:B------:R-:W-:Y:S02]  /*25d0*/  LEA.HI.SX32 R151, R6, R9, 0x1a ;  /* 0x0000000906977211 */ /* 0x000fe400078fd2ff */
[----:B------:R-:W-:Y:S01]  /*25e0*/  LEA.HI.SX32 R3, R3, R8, 0x1a ;  /* 0x0000000803037211 */ /* 0x000fe200078fd2ff */
[----:B------:R1:W-:Y:S03]  /*25f0*/  STL [R1+0x54], R10 ;  /* 0x0000540a01007387 */ /* 0x0003e60000100800 */
[----:B------:R-:W-:Y:S01]  /*2600*/  IMNMX R6, R151, R3, PT ;  /* 0x0000000397067217 */ /* 0x000fe20003800200 */
[----:B------:R1:W-:Y:S03]  /*2610*/  STL [R1+0x78], R25 ;  /* 0x0000781901007387 */ /* 0x0003e60000100800 */
[----:B------:R-:W-:-:S02]  /*2620*/  ISETP.GE.AND P0, PT, R6, 0x1, PT ;  /* 0x000000010600780c */ /* 0x000fc40003f06270 */
[----:B------:R-:W-:Y:S01]  /*2630*/  ISETP.NE.AND P1, PT, R10, RZ, PT ;  /* 0x000000ff0a00720c */ /* 0x000fe20003f25270 */
[----:B------:R-:W-:-:S03]  /*2640*/  IMAD.MOV.U32 R3, RZ, RZ, RZ ;  /* 0x000000ffff037224 */ /* 0x000fc600078e00ff */
[----:B------:R-:W-:-:S07]  /*2650*/  SEL R136, R10, c[0x0][0x338], P1 ;  /* 0x0000ce000a887a07 */ /* 0x000fce0000800000 */
[----:B------:R-:W-:Y:S05]  /*2660*/  @!P0 BRA `(.L_x_1519) ;  /* 0x000001d000008947 */ /* 0x000fea0003800000 */
[----:B------:R-:W-:Y:S01]  /*2670*/  IABS R3, R136 ;  /* 0x0000008800037213 */ /* 0x000fe20000000000 */
[----:B------:R-:W-:Y:S01]  /*2680*/  IMAD.MOV.U32 R8, RZ, RZ, RZ ;  /* 0x000000ffff087224 */ /* 0x000fe200078e00ff */
[----:B-1----:R-:W-:-:S03]  /*2690*/  IADD3 R10, R136, -0x1, R6 ;  /* 0xffffffff880a7810 */ /* 0x002fc60007ffe006 */
[----:B------:R-:W-:Y:S01]  /*26a0*/  IMAD.MOV.U32 R4, RZ, RZ, R3 ;  /* 0x000000ffff047224 */ /* 0x000fe200078e0003 */
[----:B------:R-:W-:-:S03]  /*26b0*/  IABS R16, R10 ;  /* 0x0000000a00107213 */ /* 0x000fc60000000000 */
[----:B------:R-:W1:Y:S08]  /*26c0*/  I2F.RP R3, R4 ;  /* 0x0000000400037306 */ /* 0x000e700000209400 */
        /* <DEDUP_REMOVED lines=23> */
.L_x_1519:
[----:B------:R-:W-:Y:S05]  /*2840*/  BSYNC B0 ;  /* 0x0000000000007941 */ /* 0x000fea0003800000 */
.L_x_1518:
[----:B-1----:R-:W2:Y:S01]  /*2850*/  LDL R10, [R1+0x124] ;  /* 0x00012400010a7983 */ /* 0x002ea20000100800 */
        /* <DEDUP_REMOVED lines=9> */
[----:B------:R-:W-:-:S04]  /*28f0*/  IMAD.WIDE.U32 R8, R4, 0x24924925, RZ ;  /* 0x2492492504087825 */ /* 0x000fc800078e00ff */
        /* <DEDUP_REMOVED lines=11> */
[----:B------:R-:W-:Y:S02]  /*29b0*/  ISETP.NE.U32.AND P0, PT, RZ, c[0x0][0x340], PT ;  /* 0x0000d000ff007a0c */ /* 0x000fe40003f05070 */
[----:B------:R-:W-:Y:S02]  /*29c0*/  SHF.R.S32.HI R16, RZ, 0x1f, R82 ;  /* 0x0000001fff107819 */ /* 0x000fe40000011452 */
[----:B------:R-:W-:Y:S02]  /*29d0*/  ISETP.NE.AND.EX P3, PT, RZ, c[0x0][0x344], PT, P0 ;  /* 0x0000d100ff007a0c */ /* 0x000fe40003f65300 */
[----:B------:R-:W-:-:S11]  /*29e0*/  MOV R31, R21 ;  /* 0x00000015001f7202 */ /* 0x000fd60000000f00 */
[----:B------:R-:W-:-:S04]  /*29f0*/  @P3 IADD3 R4, P0, R24, c[0x0][0x340], RZ ;  /* 0x0000d00018043a10 */ /* 0x000fc80007f1e0ff */
[----:B------:R-:W-:-:S05]  /*2a00*/  @P3 IADD3.X R5, R23, c[0x0][0x344], RZ, P0, !PT ;  /* 0x0000d10017053a10 */ /* 0x000fca00007fe4ff */
[----:B------:R1:W2:Y:S01]  /*2a10*/  @P3 LDG.E R26, [R4.64] ;  /* 0x00000008041a3981 */ /* 0x0002a2000c1e1900 */
[----:B------:R-:W-:Y:S01]  /*2a20*/  IADD3 R116, P0, R82, R18, RZ ;  /* 0x0000001252747210 */ /* 0x000fe20007f1e0ff */
[----:B------:R-:W-:Y:S01]  /*2a30*/  IMAD.MOV.U32 R30, RZ, RZ, c[0x0][0x238] ;  /* 0x00008e00ff1e7624 */ /* 0x000fe200078e00ff */
[----:B------:R-:W-:Y:S01]  /*2a40*/  IADD3 R39, R3, -0x1, RZ ;  /* 0xffffffff03277810 */ /* 0x000fe20007ffe0ff */
[----:B------:R-:W-:Y:S01]  /*2a50*/  IMAD R11, R16, c[0x0][0x280], RZ ;  /* 0x0000a000100b7a24 */ /* 0x000fe200078e02ff */
[----:B------:R-:W-:Y:S01]  /*2a60*/  LEA.HI.X.SX32 R117, R18, R16, 0x1, P0 ;  /* 0x0000001012757211 */ /* 0x000fe200000f0eff */
[----:B------:R-:W-:Y:S01]  /*2a70*/  ULDC UR5, c[0x0][0x23c] ;  /* 0x00008f0000057ab9 */ /* 0x000fe20000000800 */
[----:B------:R-:W-:Y:S01]  /*2a80*/  LOP3.LUT R29, R20, 0xffff, RZ, 0xc0, !PT ;  /* 0x0000ffff141d7812 */ /* 0x000fe200078ec0ff */
[----:B------:R-:W-:Y:S01]  /*2a90*/  IMAD.WIDE.U32 R20, R30, 0x40, RZ ;  /* 0x000000401e147825 */ /* 0x000fe200078e00ff */
[----:B------:R-:W-:Y:S01]  /*2aa0*/  SEL R27, R33, RZ, !P6 ;  /* 0x000000ff211b7207 */ /* 0x000fe20007000000 */
[----:B------:R-:W-:Y:S01]  /*2ab0*/  USHF.L.U32 UR12, UR5, 0x6, URZ ;  /* 0x00000006050c7899 */ /* 0x000fe2000800063f */
[----:B------:R-:W-:Y:S01]  /*2ac0*/  MOV R140, 0x70 ;  /* 0x00000070008c7802 */ /* 0x000fe20000000f00 */
[----:B------:R-:W-:Y:S01]  /*2ad0*/  IMAD R6, R117, c[0x0][0x238], RZ ;  /* 0x00008e0075067a24 */ /* 0x000fe200078e02ff */
[----:B------:R-:W-:Y:S01]  /*2ae0*/  SEL R28, R32, RZ, !P6 ;  /* 0x000000ff201c7207 */ /* 0x000fe20007000000 */
[----:B------:R-:W-:Y:S01]  /*2af0*/  IMAD R3, R27, c[0x0][0x248], RZ ;  /* 0x000092001b037a24 */ /* 0x000fe200078e02ff */
[----:B------:R-:W-:Y:S01]  /*2b00*/  ISETP.GE.AND P5, PT, R76, c[0x0][0x1d4], PT ;  /* 0x000075004c007a0c */ /* 0x000fe20003fa6270 */
[----:B------:R-:W-:Y:S01]  /*2b10*/  IMAD R6, R116, c[0x0][0x23c], R6 ;  /* 0x00008f0074067a24 */ /* 0x000fe200078e0206 */
[----:B------:R-:W-:Y:S01]  /*2b20*/  ISETP.GE.AND P4, PT, R227, c[0x0][0x1d4], PT ;  /* 0x00007500e3007a0c */ /* 0x000fe20003f86270 */
[C---:B------:R-:W-:Y:S01]  /*2b30*/  IMAD R153, R140.reuse, c[0x0][0x23c], RZ ;  /* 0x00008f008c997a24 */ /* 0x040fe200078e02ff */
[----:B------:R-:W-:Y:S01]  /*2b40*/  MOV R150, 0x5 ;  /* 0x0000000500967802 */ /* 0x000fe20000000f00 */
[----:B------:R-:W-:Y:S01]  /*2b50*/  IMAD.WIDE.U32 R138, R140, c[0x0][0x238], RZ ;  /* 0x00008e008c8a7a25 */ /* 0x000fe200078e00ff */
[C---:B------:R-:W-:Y:S01]  /*2b60*/  SHF.L.U32 R162, R30.reuse, 0x5, RZ ;  /* 0x000000051ea27819 */ /* 0x040fe200000006ff */
[----:B------:R-:W-:Y:S01]  /*2b70*/  UIMAD UR5, UR5, 0x60, URZ ;  /* 0x00000060050578a4 */ /* 0x000fe2000f8e023f */
[----:B------:R-:W-:Y:S01]  /*2b80*/  SHF.L.U64.HI R157, R30, R150, c[0x0][0x23c] ;  /* 0x00008f001e9d7619 */ /* 0x000fe20000010296 */
[----:B------:R-:W-:Y:S01]  /*2b90*/  IMAD.IADD R153, R139, 0x1, R153 ;  /* 0x000000018b997824 */ /* 0x000fe200078e0299 */
[----:B------:R-:W-:Y:S01]  /*2ba0*/  LOP3.LUT R31, R31, 0xfffffffb, RZ, 0xc0, !PT ;  /* 0xfffffffb1f1f7812 */ /* 0x000fe200078ec0ff */
[----:B-1----:R-:W-:Y:S01]  /*2bb0*/  IMAD.WIDE.U32 R4, R116, c[0x0][0x238], R76 ;  /* 0x00008e0074047a25 */ /* 0x002fe200078e004c */
[----:B------:R-:W-:-:S02]  /*2bc0*/  MOV R159, c[0x0][0x290] ;  /* 0x0000a400009f7a02 */ /* 0x000fc40000000f00 */
[----:B------:R-:W-:Y:S01]  /*2bd0*/  @P5 LOP3.LUT R31, R31, 0x4, RZ, 0xfc, !PT ;  /* 0x000000041f1f5812 */ /* 0x000fe200078efcff */
[----:B------:R-:W-:Y:S02]  /*2be0*/  IMAD.IADD R5, R5, 0x1, R6 ;  /* 0x0000000105057824 */ /* 0x000fe400078e0206 */
[----:B------:R-:W-:Y:S01]  /*2bf0*/  IMAD R6, R39, -0x70, R2 ;  /* 0xffffff9027067824 */ /* 0x000fe200078e0202 */
[----:B------:R-:W-:Y:S01]  /*2c00*/  LOP3.LUT R31, R31, 0xfffffffd, RZ, 0xc0, !PT ;  /* 0xfffffffd1f1f7812 */ /* 0x000fe200078ec0ff */
[----:B------:R-:W-:-:S03]  /*2c10*/  IMAD.WIDE.U32 R4, R29, c[0x0][0x240], R4 ;  /* 0x000090001d047a25 */ /* 0x000fc600078e0004 */
[----:B------:R-:W-:Y:S01]  /*2c20*/  IMNMX R8, R6, 0x70, PT ;  /* 0x0000007006087817 */ /* 0x000fe20003800200 */
[----:B------:R-:W-:Y:S01]  /*2c30*/  IMAD R5, R29, c[0x0][0x244], R5 ;  /* 0x000091001d057a24 */ /* 0x000fe200078e0205 */
[----:B------:R-:W-:Y:S01]  /*2c40*/  @P4 LOP3.LUT R31, R31, 0x2, RZ, 0xfc, !PT ;  /* 0x000000021f1f4812 */ /* 0x000fe200078efcff */
[----:B------:R-:W-:Y:S01]  /*2c50*/  IMAD R6, R28, c[0x0][0x24c], R3 ;  /* 0x000093001c067a24 */ /* 0x000fe200078e0203 */
[----:B------:R-:W-:Y:S01]  /*2c60*/  IADD3 R3, -R82, R8, RZ ;  /* 0x0000000852037210 */ /* 0x000fe20007ffe1ff */
[----:B------:R-:W-:Y:S01]  /*2c70*/  IMAD.WIDE.U32 R120, R28, c[0x0][0x248], R4 ;  /* 0x000092001c787a25 */ /* 0x000fe200078e0004 */
[----:B------:R-:W-:Y:S01]  /*2c80*/  SHF.R.S32.HI R5, RZ, 0x1f, R39 ;  /* 0x0000001fff057819 */ /* 0x000fe20000011427 */
[----:B------:R1:W-:Y:S01]  /*2c90*/  STL [R1+0x8], R31 ;  /* 0x0000081f01007387 */ /* 0x0003e20000100800 */
[----:B------:R-:W-:Y:S01]  /*2ca0*/  ISETP.GE.AND P0, PT, R3, 0x1, PT ;  /* 0x000000010300780c */ /* 0x000fe20003f06270 */
[----:B------:R-:W-:Y:S01]  /*2cb0*/  IMAD R4, R153, R39, RZ ;  /* 0x0000002799047224 */ /* 0x000fe200078e02ff */
[----:B------:R-:W-:Y:S01]  /*2cc0*/  MOV R118, R120 ;  /* 0x0000007800767202 */ /* 0x000fe20000000f00 */
[----:B------:R-:W-:Y:S01]  /*2cd0*/  IMAD.IADD R119, R121, 0x1, R6 ;  /* 0x0000000179777824 */ /* 0x000fe200078e0206 */
[----:B------:R-:W-:Y:S01]  /*2ce0*/  ISETP.GE.AND P2, PT, R3, 0x21, PT ;  /* 0x000000210300780c */ /* 0x000fe20003f46270 */
[----:B------:R-:W-:-:S02]  /*2cf0*/  IMAD R6, R5, R138, R4 ;  /* 0x0000008a05067224 */ /* 0x000fc400078e0204 */
[----:B------:R-:W-:-:S04]  /*2d00*/  IMAD.WIDE.U32 R4, R39, R138, R118 ;  /* 0x0000008a27047225 */ /* 0x000fc800078e0076 */
[----:B------:R-:W-:Y:S02]  /*2d10*/  IMAD.IADD R5, R5, 0x1, R6 ;  /* 0x0000000105057824 */ /* 0x000fe400078e0206 */
[----:B------:R-:W-:Y:S01]  /*2d20*/  @P0 LEA R8, P1, R4, c[0x0][0x220], 0x1 ;  /* 0x0000880004080a11 */ /* 0x000fe200078208ff */
[----:B------:R-:W-:Y:S02]  /*2d30*/  IMAD R15, R82, c[0x0][0x284], R11 ;  /* 0x0000a100520f7a24 */ /* 0x000fe400078e020b */
[----:B------:R-:W-:Y:S01]  /*2d40*/  IMAD.IADD R135, R17, 0x1, R19 ;  /* 0x0000000111877824 */ /* 0x000fe200078e0213 */
[----:B------:R-:W-:Y:S01]  /*2d50*/  @P0 LEA.HI.X R9, R4, c[0x0][0x224], R5, 0x1, P1 ;  /* 0x0000890004090a11 */ /* 0x000fe200008f0c05 */
[----:B------:R-:W-:Y:S01]  /*2d60*/  IMAD.WIDE.U32 R24, R82, c[0x0][0x290], R76 ;  /* 0x0000a40052187a25 */ /* 0x000fe200078e004c */
[----:B------:R-:W-:-:S03]  /*2d70*/  @P2 IADD3 R6, P1, R162, R4, RZ ;  /* 0x00000004a2062210 */ /* 0x000fc60007f3e0ff */
[----:B------:R-:W-:Y:S01]  /*2d80*/  @!PT LDS RZ, [RZ] ;  /* 0x00000000fffff984 */ /* 0x000fe20000000800 */
[----:B------:R-:W-:Y:S01]  /*2d90*/  @!PT LDS RZ, [RZ] ;  /* 0x00000000fffff984 */ /* 0x000fe20000000800 */
[----:B------:R-:W-:Y:S01]  /*2da0*/  @!PT LDS RZ, [RZ] ;  /* 0x00000000fffff984 */ /* 0x000fe20000000800 */
[----:B------:R3:W-:Y:S01]  /*2db0*/  @P0 LDGSTS.E.BYPASS.LTC128B.128 [R228+0x8100], [R8.64], !P5 ;  /* 0x0810000008e40fae */ /* 0x0007e2000e901d48 */
[----:B------:R-:W-:-:S03]  /*2dc0*/  IMAD.WIDE.U32 R18, R82, c[0x0][0x280], R76 ;  /* 0x0000a00052127a25 */ /* 0x000fc600078e004c */
[----:B------:R3:W-:Y:S01]  /*2dd0*/  @P0 LDGSTS.E.BYPASS.LTC128B.128 [R228+0xb900], [R8.64+0x80], !P4 ;  /* 0x0b90008008e40fae */ /* 0x0007e2000e101d48 */
[----:B------:R-:W-:Y:S01]  /*2de0*/  @P2 IMAD.X R10, R5, 0x1, R157, P1 ;  /* 0x00000001050a2824 */ /* 0x000fe200008e069d */
[----:B------:R-:W-:Y:S01]  /*2df0*/  ISETP.GE.AND P1, PT, R3, 0x41, PT ;  /* 0x000000410300780c */ /* 0x000fe20003f26270 */
[----:B------:R-:W-:Y:S01]  /*2e00*/  IMAD.WIDE.U32 R144, R30, 0x60, RZ ;  /* 0x000000601e907825 */ /* 0x000fe200078e00ff */
[----:B------:R-:W-:-:S03]  /*2e10*/  IADD3 R19, R15, R19, RZ ;  /* 0x000000130f137210 */ /* 0x000fc60007ffe0ff */
[----:B------:R-:W-:Y:S01]  /*2e20*/  IMAD.MOV.U32 R147, RZ, RZ, c[0x0][0x280] ;  /* 0x0000a000ff937624 */ /* 0x000fe200078e00ff */
[----:B------:R-:W-:Y:S01]  /*2e30*/  IADD3 R156, R145, UR5, RZ ;  /* 0x00000005919c7c10 */ /* 0x000fe2000fffe0ff */
[C---:B------:R-:W-:Y:S02]  /*2e40*/  IMAD R154, R140.reuse, c[0x0][0x284], RZ ;  /* 0x0000a1008c9a7a24 */ /* 0x040fe400078e02ff */
[C---:B------:R-:W-:Y:S01]  /*2e50*/  IMAD R155, R140.reuse, c[0x0][0x294], RZ ;  /* 0x0000a5008c9b7a24 */ /* 0x040fe200078e02ff */
[-C--:B------:R-:W-:Y:S01]  /*2e60*/  SHF.L.U64.HI R149, R147, R150.reuse, c[0x0][0x284] ;  /* 0x0000a10093957619 */ /* 0x080fe20000010296 */
[----:B------:R-:W-:Y:S01]  /*2e70*/  IMAD.WIDE.U32 R142, R140, c[0x0][0x280], RZ ;  /* 0x0000a0008c8e7a25 */ /* 0x000fe200078e00ff */
[----:B------:R-:W-:Y:S02]  /*2e80*/  SHF.L.U64.HI R150, R159, R150, c[0x0][0x294] ;  /* 0x0000a5009f967619 */ /* 0x000fe40000010296 */
[----:B------:R-:W-:Y:S01]  /*2e90*/  SHF.L.U32 R160, R147, 0x5, RZ ;  /* 0x0000000593a07819 */ /* 0x000fe200000006ff */
[----:B-----5:R-:W-:Y:S01]  /*2ea0*/  IMAD.WIDE.U32 R102, R137, c[0x0][0x280], R18 ;  /* 0x0000a00089667a25 */ /* 0x020fe200078e0012 */
[----:B------:R-:W-:-:S03]  /*2eb0*/  IADD3 R154, R143, R154, RZ ;  /* 0x0000009a8f9a7210 */ /* 0x000fc60007ffe0ff */
[----:B------:R-:W-:-:S04]  /*2ec0*/  IMAD.WIDE.U32 R140, R140, c[0x0][0x290], RZ ;  /* 0x0000a4008c8c7a25 */ /* 0x000fc800078e00ff */
[----:B------:R-:W-:Y:S01]  /*2ed0*/  IMAD.WIDE.U32 R126, R29, c[0x0][0x1e8], RZ ;  /* 0x00007a001d7e7a25 */ /* 0x000fe200078e00ff */
[----:B---3--:R-:W-:-:S03]  /*2ee0*/  @P2 LEA R8, P0, R6, c[0x0][0x220], 0x1 ;  /* 0x0000880006082a11 */ /* 0x008fc600078008ff */
[----:B------:R-:W-:Y:S01]  /*2ef0*/  IMAD.WIDE.U32 R124, R29, c[0x0][0x210], RZ ;  /* 0x000084001d7c7a25 */ /* 0x000fe200078e00ff */
[----:B------:R-:W-:Y:S02]  /*2f00*/  @P2 LEA.HI.X R9, R6, c[0x0][0x224], R10, 0x1, P0 ;  /* 0x0000890006092a11 */ /* 0x000fe400000f0c0a */
[----:B------:R-:W-:Y:S01]  /*2f10*/  ISETP.GT.AND P0, PT, R3, 0x60, PT ;  /* 0x000000600300780c */ /* 0x000fe20003f04270 */
[--C-:B------:R-:W-:Y:S02]  /*2f20*/  IMAD.WIDE.U32 R10, R82, c[0x0][0x280], R78.reuse ;  /* 0x0000a000520a7a25 */ /* 0x100fe400078e004e */
[----:B------:R3:W-:Y:S02]  /*2f30*/  @P2 LDGSTS.E.BYPASS.LTC128B.128 [R229+0x9100], [R8.64], !P5 ;  /* 0x0910000008e52fae */ /* 0x0007e4000e901d48 */
[----:B------:R-:W-:Y:S01]  /*2f40*/  IMAD R3, R16, c[0x0][0x290], RZ ;  /* 0x0000a40010037a24 */ /* 0x000fe200078e02ff */
[----:B------:R-:W-:Y:S01]  /*2f50*/  MOV R22, R10 ;  /* 0x0000000a00167202 */ /* 0x000fe20000000f00 */
[----:B------:R3:W-:Y:S01]  /*2f60*/  @P2 LDGSTS.E.BYPASS.LTC128B.128 [R229+0xc900], [R8.64+0x80], !P4 ;  /* 0x0c90008008e52fae */ /* 0x0007e2000e101d48 */
[----:B------:R-:W-:Y:S01]  /*2f70*/  @P1 IADD3 R6, P2, R4, R20, RZ ;  /* 0x0000001404061210 */ /* 0x000fe20007f5e0ff */
[----:B------:R-:W-:Y:S01]  /*2f80*/  IMAD.WIDE.U32 R16, R82, c[0x0][0x290], R78 ;  /* 0x0000a40052107a25 */ /* 0x000fe200078e004e */
[----:B------:R-:W-:-:S03]  /*2f90*/  IADD3 R23, R11, R15, RZ ;  /* 0x0000000f0b177210 */ /* 0x000fc60007ffe0ff */
[----:B------:R-:W-:Y:S01]  /*2fa0*/  IMAD R3, R82, c[0x0][0x294], R3 ;  /* 0x0000a50052037a24 */ /* 0x000fe200078e0203 */
[----:B------:R-:W-:Y:S01]  /*2fb0*/  MOV R20, R16 ;  /* 0x0000001000147202 */ /* 0x000fe20000000f00 */
[----:B------:R-:W-:Y:S02]  /*2fc0*/  IMAD.MOV.U32 R16, RZ, RZ, R24 ;  /* 0x000000ffff107224 */ /* 0x000fe400078e0018 */
[----:B------:R-:W-:-:S04]  /*2fd0*/  IMAD.WIDE.U32 R106, R137, c[0x0][0x280], R22 ;  /* 0x0000a000896a7a25 */ /* 0x000fc800078e0016 */
[----:B------:R-:W-:Y:S02]  /*2fe0*/  IMAD.SHL.U32 R161, R159, 0x20, RZ ;  /* 0x000000209fa17824 */ /* 0x000fe400078e00ff */
[----:B------:R-:W-:Y:S02]  /*2ff0*/  IMAD.IADD R155, R141, 0x1, R155 ;  /* 0x000000018d9b7824 */ /* 0x000fe400078e029b */
[C---:B------:R-:W-:Y:S02]  /*3000*/  IMAD R134, R29.reuse, c[0x0][0x1ec], R127 ;  /* 0x00007b001d867a24 */ /* 0x040fe400078e027f */
[----:B------:R-:W-:Y:S01]  /*3010*/  IMAD R133, R29, c[0x0][0x214], R125 ;  /* 0x000085001d857a24 */ /* 0x000fe200078e027d */
[----:B---3--:R-:W-:Y:S01]  /*3020*/  @P1 IADD3.X R8, R5, UR12, R21, P2, !PT ;  /* 0x0000000c05081c10 */ /* 0x008fe200097fe415 */
[----:B------:R-:W-:Y:S01]  /*3030*/  @P0 IMAD.WIDE.U32 R4, R30, 0x60, R4 ;  /* 0x000000601e040825 */ /* 0x000fe200078e0004 */
[----:B------:R-:W-:-:S03]  /*3040*/  @P1 LEA R10, P2, R6, c[0x0][0x220], 0x1 ;  /* 0x00008800060a1a11 */ /* 0x000fc600078408ff */
[----:B------:R-:W-:Y:S01]  /*3050*/  IMAD.IADD R21, R17, 0x1, R3 ;  /* 0x0000000111157824 */ /* 0x000fe200078e0203 */
[----:B------:R-:W-:Y:S01]  /*3060*/  @P1 LEA.HI.X R11, R6, c[0x0][0x224], R8, 0x1, P2 ;  /* 0x00008900060b1a11 */ /* 0x000fe200010f0c08 */
[----:B------:R-:W-:Y:S01]  /*3070*/  IMAD.IADD R17, R3, 0x1, R25 ;  /* 0x0000000103117824 */ /* 0x000fe200078e0219 */
[----:B------:R-:W-:Y:S01]  /*3080*/  @P0 IADD3 R3, R5, UR5, RZ ;  /* 0x0000000505030c10 */ /* 0x000fe2000fffe0ff */
[C---:B------:R-:W-:Y:S01]  /*3090*/  IMAD.WIDE.U32 R104, R137.reuse, c[0x0][0x290], R20 ;  /* 0x0000a40089687a25 */ /* 0x040fe200078e0014 */
[C---:B------:R-:W-:Y:S01]  /*30a0*/  @P0 LEA R8, P2, R4.reuse, c[0x0][0x220], 0x1 ;  /* 0x0000880004080a11 */ /* 0x040fe200078408ff */
[----:B------:R1:W-:Y:S02]  /*30b0*/  @P1 LDGSTS.E.BYPASS.LTC128B.128 [R229+0xa100], [R10.64], !P5 ;  /* 0x0a1000000ae51fae */ /* 0x0003e4000e901d48 */
[----:B------:R-:W-:Y:S01]  /*30c0*/  IMAD.WIDE.U32 R100, R137, c[0x0][0x290], R16 ;  /* 0x0000a40089647a25 */ /* 0x000fe200078e0010 */
[----:B------:R-:W-:Y:S01]  /*30d0*/  @P0 LEA.HI.X R9, R4, c[0x0][0x224], R3, 0x1, P2 ;  /* 0x0000890004090a11 */ /* 0x000fe200010f0c03 */
[----:B------:R1:W-:Y:S01]  /*30e0*/  @P1 LDGSTS.E.BYPASS.LTC128B.128 [R229+0xd900], [R10.64+0x80], !P4 ;  /* 0x0d9000800ae51fae */ /* 0x0003e2000e101d48 */
[----:B------:R-:W-:-:S02]  /*30f0*/  SHF.R.S32.HI R4, RZ, 0x1f, R137 ;  /* 0x0000001fff047819 */ /* 0x000fc40000011489 */
[----:B------:R-:W-:Y:S01]  /*3100*/  MOV R3, c[0x0][0x27c] ;  /* 0x00009f0000037a02 */ /* 0x000fe20000000f00 */
[----:B------:R1:W-:Y:S02]  /*3110*/  @P0 LDGSTS.E.BYPASS.LTC128B.128 [R229+0xb100], [R8.64], !P5 ;  /* 0x0b10000008e50fae */ /* 0x0003e4000e901d48 */
[C---:B------:R-:W-:Y:S02]  /*3120*/  IMAD R5, R4.reuse, c[0x0][0x290], RZ ;  /* 0x0000a40004057a24 */ /* 0x040fe400078e02ff */
[----:B------:R-:W-:Y:S01]  /*3130*/  IMAD.SHL.U32 R73, R3, 0x2, RZ ;  /* 0x0000000203497824 */ /* 0x000fe200078e00ff */
[----:B------:R1:W-:Y:S01]  /*3140*/  @P0 LDGSTS.E.BYPASS.LTC128B.128 [R229+0xe900], [R8.64+0x80], !P4 ;  /* 0x0e90008008e50fae */ /* 0x0003e2000e101d48 */
[----:B------:R-:W-:Y:S02]  /*3150*/  IMAD R3, R137, c[0x0][0x294], R5 ;  /* 0x0000a50089037a24 */ /* 0x000fe400078e0205 */
[----:B------:R-:W-:Y:S01]  /*3160*/  IMAD R6, R4, c[0x0][0x280], RZ ;  /* 0x0000a00004067a24 */ /* 0x000fe200078e02ff */
[----:B------:R-:W0:Y:S01]  /*3170*/  LDGDEPBAR ;  /* 0x00000000000079af */ /* 0x000e220000000000 */
[----:B------:R-:W-:Y:S01]  /*3180*/  WARPSYNC 0xffffffff ;  /* 0xffffffff00007948 */ /* 0x000fe20003800000 */
[----:B------:R-:W-:Y:S01]  /*3190*/  IMAD.IADD R111, R105, 0x1, R3 ;  /* 0x00000001696f7824 */ /* 0x000fe200078e0203 */
[----:B------:R-:W-:Y:S01]  /*31a0*/  IADD3 R109, R3, R101, RZ ;  /* 0x00000065036d7210 */ /* 0x000fe20007ffe0ff */
[----:B------:R-:W-:-:S05]  /*31b0*/  IMAD R4, R137, c[0x0][0x284], R6 ;  /* 0x0000a10089047a24 */ /* 0x000fca00078e0206 */
[----:B------:R-:W-:Y:S02]  /*31c0*/  IADD3 R112, R107, R4, RZ ;  /* 0x000000046b707210 */ /* 0x000fe40007ffe0ff */
[----:B------:R-:W-:Y:S02]  /*31d0*/  IADD3 R110, R4, R103, RZ ;  /* 0x00000067046e7210 */ /* 0x000fe40007ffe0ff */
[----:B--2---:R-:W-:Y:S01]  /*31e0*/  @P3 SHF.R.S32.HI R5, RZ, 0x1f, R26 ;  /* 0x0000001fff053819 */ /* 0x004fe2000001141a */
[----:B------:R-:W-:Y:S01]  /*31f0*/  @!P3 IMAD.MOV.U32 R26, RZ, RZ, R32 ;  /* 0x000000ffff1ab224 */ /* 0x000fe200078e0020 */
[----:B------:R-:W-:-:S03]  /*3200*/  @!P3 MOV R5, R33 ;  /* 0x000000210005b202 */ /* 0x000fc60000000f00 */
[----:B------:R-:W-:-:S04]  /*3210*/  IMAD.WIDE.U32 R122, R26, c[0x0][0x2b0], RZ ;  /* 0x0000ac001a7a7a25 */ /* 0x000fc800078e00ff */
[----:B------:R-:W-:-:S04]  /*3220*/  IMAD R5, R5, c[0x0][0x2b0], RZ ;  /* 0x0000ac0005057a24 */ /* 0x000fc800078e02ff */
[----:B------:R-:W-:-:S05]  /*3230*/  IMAD R5, R26, c[0x0][0x2b4], R5 ;  /* 0x0000ad001a057a24 */ /* 0x000fca00078e0205 */
[----:B------:R-:W-:Y:S02]  /*3240*/  IADD3 R132, R123, R5, RZ ;  /* 0x000000057b847210 */ /* 0x000fe40007ffe0ff */
[----:B-1----:R-:W-:Y:S01]  /*3250*/  ISETP.GE.AND P2, PT, R76, c[0x0][0x27c], PT ;  /* 0x00009f004c007a0c */ /* 0x002fe20003f46270 */
[C---:B------:R-:W-:Y:S01]  /*3260*/  IMAD.WIDE.U32 R4, R29.reuse, c[0x0][0x260], R76 ;  /* 0x000098001d047a25 */ /* 0x040fe200078e004c */
[C---:B------:R-:W-:Y:S01]  /*3270*/  IADD3 R11, R82.reuse, 0x20, RZ ;  /* 0x00000020520b7810 */ /* 0x040fe20007ffe0ff */
        /* <DEDUP_REMOVED lines=12> */
[----:B------:R-:W-:Y:S01]  /*3340*/  IMAD.MOV.U32 R165, RZ, RZ, c[0x0][0x2b8] ;  /* 0x0000ae00ffa57624 */ /* 0x000fe200078e00ff */
[----:B------:R-:W-:Y:S01]  /*3350*/  LOP3.LUT R11, R11, 0x1c0, RZ, 0xc0, !PT ;  /* 0x000001c00b0b7812 */ /* 0x000fe200078ec0ff */
[----:B------:R-:W-:Y:S01]  /*3360*/  IMAD.WIDE.U32 R98, R28, c[0x0][0x268], R8 ;  /* 0x00009a001c627a25 */ /* 0x000fe200078e0008 */
[CC--:B------:R-:W-:Y:S01]  /*3370*/  LEA.HI R10, R5.reuse, R3.reuse, RZ, 0x6 ;  /* 0x00000003050a7211 */ /* 0x0c0fe200078f30ff */
[----:B------:R-:W-:Y:S01]  /*3380*/  ULDC.64 UR4, c[0x0][0x280] ;  /* 0x0000a00000047ab9 */ /* 0x000fe20000000a00 */
[----:B------:R-:W-:Y:S01]  /*3390*/  LEA.HI R3, R5, R3, RZ, 0x3 ;  /* 0x0000000305037211 */ /* 0x000fe200078f18ff */
[----:B------:R-:W-:Y:S01]  /*33a0*/  IMAD.MOV.U32 R164, RZ, RZ, c[0x0][0x27c] ;  /* 0x00009f00ffa47624 */ /* 0x000fe200078e00ff */
[----:B------:R-:W-:Y:S01]  /*33b0*/  ISETP.NE.AND P1, PT, R165, 0x1, PT ;  /* 0x00000001a500780c */ /* 0x000fe20003f25270 */
[----:B------:R-:W-:Y:S01]  /*33c0*/  IMAD R6, R27, c[0x0][0x268], RZ ;  /* 0x00009a001b067a24 */ /* 0x000fe200078e02ff */
[--C-:B------:R-:W-:Y:S01]  /*33d0*/  LOP3.LUT R5, R22, 0x38, R3.reuse, 0xf8, !PT ;  /* 0x0000003816057812 */ /* 0x100fe200078ef803 */
[C---:B------:R-:W-:Y:S01]  /*33e0*/  IMAD.SHL.U32 R22, R82.reuse, 0x40, RZ ;  /* 0x0000004052167824 */ /* 0x040fe200078e00ff */
[----:B------:R-:W-:Y:S01]  /*33f0*/  LOP3.LUT R8, R11, 0x38, R3, 0xf8, !PT ;  /* 0x000000380b087812 */ /* 0x000fe200078ef803 */
[----:B------:R-:W-:Y:S01]  /*3400*/  IMAD.SHL.U32 R23, R23, 0x40, RZ ;  /* 0x0000004017177824 */ /* 0x000fe200078e00ff */
[----:B------:R-:W-:Y:S01]  /*3410*/  IADD3 R11, R82, 0x20, RZ ;  /* 0x00000020520b7810 */ /* 0x000fe20007ffe0ff */
[----:B------:R-:W-:Y:S01]  /*3420*/  IMAD R15, R28, c[0x0][0x26c], R6 ;  /* 0x00009b001c0f7a24 */ /* 0x000fe200078e0206 */
[----:B------:R-:W-:Y:S01]  /*3430*/  LOP3.LUT R22, R22, 0x1c0, RZ, 0xc0, !PT ;  /* 0x000001c016167812 */ /* 0x000fe200078ec0ff */
[----:B------:R-:W-:Y:S01]  /*3440*/  IMAD.MOV.U32 R148, RZ, RZ, 0x6 ;  /* 0x00000006ff947424 */ /* 0x000fe200078e00ff */
[----:B------:R-:W-:Y:S01]  /*3450*/  SHF.R.S32.HI R4, RZ, 0x6, R10 ;  /* 0x00000006ff047819 */ /* 0x000fe2000001140a */
[----:B------:R-:W-:Y:S01]  /*3460*/  IMAD.SHL.U32 R11, R11, 0x40, RZ ;  /* 0x000000400b0b7824 */ /* 0x000fe200078e00ff */
[----:B------:R-:W-:Y:S01]  /*3470*/  SHF.R.U32.HI R22, RZ, 0x3, R22 ;  /* 0x00000003ff167819 */ /* 0x000fe20000011616 */
[----:B------:R-:W-:Y:S01]  /*3480*/  UIMAD.WIDE.U32 UR10, UR4, 0x60, URZ ;  /* 0x00000060040a78a5 */ /* 0x000fe2000f8e003f */
[----:B------:R-:W-:Y:S01]  /*3490*/  ISETP.GE.AND P0, PT, R164, 0x1, PT ;  /* 0x00000001a400780c */ /* 0x000fe20003f06270 */
[C---:B------:R-:W-:Y:S01]  /*34a0*/  IMAD R10, R4.reuse, 0x1c00, R7 ;  /* 0x00001c00040a7824 */ /* 0x040fe200078e0207 */
[----:B------:R-:W-:Y:S01]  /*34b0*/  LOP3.LUT R11, R11, 0x1c0, RZ, 0xc0, !PT ;  /* 0x000001c00b0b7812 */ /* 0x000fe200078ec0ff */
[----:B------:R-:W-:Y:S01]  /*34c0*/  IMAD R6, R4, 0x1c00, R12 ;  /* 0x00001c0004067824 */ /* 0x000fe200078e020c */
[----:B------:R-:W-:Y:S01]  /*34d0*/  LOP3.LUT R9, R5, R22, RZ, 0x3c, !PT ;  /* 0x0000001605097212 */ /* 0x000fe200078e3cff */
[----:B------:R-:W-:Y:S01]  /*34e0*/  UIMAD UR13, UR12, UR5, URZ ;  /* 0x000000050c0d72a4 */ /* 0x000fe2000f8e023f */
[----:B------:R-:W-:Y:S01]  /*34f0*/  IADD3 R22, R82, 0x60, RZ ;  /* 0x0000006052167810 */ /* 0x000fe20007ffe0ff */
[----:B------:R-:W-:Y:S01]  /*3500*/  IMAD.SHL.U32 R158, R147, 0x40, RZ ;  /* 0x00000040939e7824 */ /* 0x000fe200078e00ff */
[----:B------:R-:W-:Y:S01]  /*3510*/  SHF.R.U32.HI R11, RZ, 0x3, R11 ;  /* 0x00000003ff0b7819 */ /* 0x000fe2000001160b */
[----:B------:R-:W-:Y:S01]  /*3520*/  ULDC.64 UR4, c[0x0][0x290] ;  /* 0x0000a40000047ab9 */ /* 0x000fe20000000a00 */
[----:B------:R-:W-:Y:S01]  /*3530*/  LOP3.LUT R23, R23, 0x1c0, RZ, 0xc0, !PT ;  /* 0x000001c017177812 */ /* 0x000fe200078ec0ff */
        /* <DEDUP_REMOVED lines=9> */
[----:B------:R-:W-:Y:S01]  /*35d0*/  IADD3 R23, R82, 0x40, RZ ;  /* 0x0000004052177810 */ /* 0x000fe20007ffe0ff */
[----:B------:R-:W-:Y:S01]  /*35e0*/  UIMAD UR5, UR12, UR5, URZ ;  /* 0x000000050c0572a4 */ /* 0x000fe2000f8e023f */
[----:B------:R-:W-:Y:S01]  /*35f0*/  @P1 LOP3.LUT R31, R31, 0x8, RZ, 0xfc, !PT ;  /* 0x000000081f1f1812 */ /* 0x000fe200078efcff */
[----:B------:R-:W-:Y:S01]  /*3600*/  ULDC UR4, c[0x0][0x238] ;  /* 0x00008e0000047ab9 */ /* 0x000fe20000000800 */
[----:B------:R-:W-:Y:S01]  /*3610*/  LOP3.LUT R6, R22, 0x38, R3, 0xf8, !PT ;  /* 0x0000003816067812 */ /* 0x000fe200078ef803 */
[----:B------:R-:W-:Y:S01]  /*3620*/  IMAD.SHL.U32 R23, R23, 0x40, RZ ;  /* 0x0000004017177824 */ /* 0x000fe200078e00ff */
[----:B------:R-:W-:Y:S01]  /*3630*/  IADD3 R22, R82, 0x60, RZ ;  /* 0x0000006052167810 */ /* 0x000fe20007ffe0ff */
[----:B------:R-:W-:Y:S01]  /*3640*/  UMOV UR12, 0x6 ;  /* 0x00000006000c7882 */ /* 0x000fe20000000000 */
[----:B------:R-:W-:Y:S01]  /*3650*/  @P0 LOP3.LUT R31, R31, 0x10, RZ, 0xfc, !PT ;  /* 0x000000101f1f0812 */ /* 0x000fe200078efcff */
[----:B------:R-:W-:Y:S01]  /*3660*/  ULDC UR15, c[0x0][0x23c] ;  /* 0x00008f00000f7ab9 */ /* 0x000fe20000000800 */
[----:B------:R-:W-:Y:S01]  /*3670*/  LOP3.LUT R23, R23, 0x1c0, RZ, 0xc0, !PT ;  /* 0x000001c017177812 */ /* 0x000fe200078ec0ff */
[----:B------:R-:W-:Y:S01]  /*3680*/  IMAD.SHL.U32 R22, R22, 0x40, RZ ;  /* 0x0000004016167824 */ /* 0x000fe200078e00ff */
[----:B------:R-:W-:Y:S01]  /*3690*/  LOP3.LUT R94, R3, 0xfffffff8, RZ, 0xc0, !PT ;  /* 0xfffffff8035e7812 */ /* 0x000fe200078ec0ff */
[----:B------:R1:W-:Y:S01]  /*36a0*/  STL [R1+0x8], R31 ;  /* 0x0000081f01007387 */ /* 0x0003e20000100800 */
[----:B------:R-:W-:Y:S01]  /*36b0*/  SHF.R.U32.HI R23, RZ, 0x3, R23 ;  /* 0x00000003ff177819 */ /* 0x000fe20000011617 */
[----:B------:R-:W-:Y:S01]  /*36c0*/  IMAD.SHL.U32 R163, R30, 0x40, RZ ;  /* 0x000000401ea37824 */ /* 0x000fe200078e00ff */
[----:B------:R-:W-:Y:S01]  /*36d0*/  LOP3.LUT R22, R22, 0x1c0, RZ, 0xc0, !PT ;  /* 0x000001c016167812 */ /* 0x000fe200078ec0ff */
[----:B------:R-:W-:Y:S01]  /*36e0*/  IMAD.IADD R97, R99, 0x1, R15 ;  /* 0x0000000163617824 */ /* 0x000fe200078e020f */
[----:B------:R-:W-:Y:S01]  /*36f0*/  LOP3.LUT R8, R5, R23, RZ, 0x3c, !PT ;  /* 0x0000001705087212 */ /* 0x000fe200078e3cff */
[----:B------:R-:W-:Y:S01]  /*3700*/  IMAD R5, R4, 0x1c00, R14 ;  /* 0x00001c0004057824 */ /* 0x000fe200078e020e */
[----:B------:R-:W-:Y:S01]  /*3710*/  SHF.R.U32.HI R22, RZ, 0x3, R22 ;  /* 0x00000003ff167819 */ /* 0x000fe20000011616 */
[----:B------:R-:W-:Y:S01]  /*3720*/  IMAD.SHL.U32 R131, R11, 0x2, RZ ;  /* 0x000000020b837824 */ /* 0x000fe200078e00ff */
[----:B------:R-:W-:Y:S01]  /*3730*/  SHF.L.U64.HI R147, R147, R148, c[0x0][0x284] ;  /* 0x0000a10093937619 */ /* 0x000fe20000010294 */
[----:B------:R-:W-:Y:S01]  /*3740*/  IMAD.SHL.U32 R130, R10, 0x2, RZ ;  /* 0x000000020a827824 */ /* 0x000fe200078e00ff */
[----:B------:R-:W-:Y:S01]  /*3750*/  LOP3.LUT R4, R6, R22, RZ, 0x3c, !PT ;  /* 0x0000001606047212 */ /* 0x000fe200078e3cff */
[----:B------:R-:W-:Y:S01]  /*3760*/  IMAD.IADD R6, R9, 0x1, R8 ;  /* 0x0000000109067824 */ /* 0x000fe200078e0208 */
[C---:B------:R-:W-:Y:S01]  /*3770*/  SHF.L.U64.HI R148, R159.reuse, R148, c[0x0][0x294] ;  /* 0x0000a5009f947619 */ /* 0x040fe20000010294 */
[----:B------:R-:W-:Y:S01]  /*3780*/  IMAD.SHL.U32 R159, R159, 0x40, RZ ;  /* 0x000000409f9f7824 */ /* 0x000fe200078e00ff */
[----:B------:R-:W-:Y:S01]  /*3790*/  ISETP.GE.AND P6, PT, R76, c[0x0][0x1d4], PT ;  /* 0x000075004c007a0c */ /* 0x000fe20003fc6270 */
[----:B------:R-:W-:Y:S01]  /*37a0*/  IMAD.IADD R4, R5, 0x1, R4 ;  /* 0x0000000105047824 */ /* 0x000fe200078e0204 */
[----:B------:R-:W-:Y:S01]  /*37b0*/  SHF.R.S32.HI R71, RZ, 0x3, R3 ;  /* 0x00000003ff477819 */ /* 0x000fe20000011403 */
[----:B------:R-:W-:Y:S01]  /*37c0*/  IMAD.SHL.U32 R129, R6, 0x2, RZ ;  /* 0x0000000206817824 */ /* 0x000fe200078e00ff */
[----:B------:R-:W-:Y:S01]  /*37d0*/  SHF.R.S32.HI R108, RZ, 0x1f, R94 ;  /* 0x0000001fff6c7819 */ /* 0x000fe2000001145e */
[----:B------:R-:W-:Y:S01]  /*37e0*/  IMAD.SHL.U32 R128, R4, 0x2, RZ ;  /* 0x0000000204807824 */ /* 0x000fe200078e00ff */
[----:B------:R-:W-:-:S02]  /*37f0*/  USHF.L.U64.HI UR15, UR4, UR12, UR15 ;  /* 0x0000000c040f7299 */ /* 0x000fc4000801020f */
[----:B------:R-:W-:Y:S02]  /*3800*/  UIADD3 UR13, UR11, UR13, URZ ;  /* 0x0000000d0b0d7290 */ /* 0x000fe4000fffe03f */
[----:B------:R-:W-:Y:S02]  /*3810*/  UIADD3 UR14, UR17, UR5, URZ ;  /* 0x00000005110e7290 */ /* 0x000fe4000fffe03f */
[----:B-1----:R-:W-:Y:S02]  /*3820*/  ULDC.U8 UR4, c[0x0][0x298] ;  /* 0x0000a60000047ab9 */ /* 0x002fe40000000000 */
.L_x_1569:
[----:B------:R-:W-:Y:S01]  /*3830*/  IMAD R3, R39, 0x70, R0 ;  /* 0x0000007027037824 */ /* 0x000fe200078e0200 */
[----:B------:R-:W-:Y:S01]  /*3840*/  ISETP.NE.AND P1, PT, R165, 0x1, PT ;  /* 0x00000001a500780c */ /* 0x000fe20003f25270 */
[----:B------:R-:W-:Y:S01]  /*3850*/  IMAD.MOV.U32 R95, RZ, RZ, RZ ;  /* 0x000000ffff5f7224 */ /* 0x000fe200078e00ff */
[----:B-1----:R1:W5:Y:S01]  /*3860*/  LDL R167, [R1+0x4] ;  /* 0x0000040001a77983 */ /* 0x0023620000100800 */
[----:B------:R-:W-:Y:S01]  /*3870*/  IMAD.IADD R4, R135, 0x1, R3 ;  /* 0x0000000187047824 */ /* 0x000fe200078e0203 */
[----:B------:R-:W-:Y:S01]  /*3880*/  ISETP.GE.AND P0, PT, R3, R2, PT ;  /* 0x000000020300720c */ /* 0x000fe20003f06270 */
[----:B------:R-:W-:Y:S04]  /*3890*/  DEPBAR.LE SB0, 0x0 ;  /* 0x000080000000791a */ /* 0x000fe80000000000 */
[--C-:B------:R-:W-:Y:S01]  /*38a0*/  IMAD.MOV.U32 R3, RZ, RZ, R4.reuse ;  /* 0x000000ffff037224 */ /* 0x100fe200078e0004 */
[----:B------:R-:W-:Y:S01]  /*38b0*/  ISETP.GT.OR P0, PT, R0, 0x6f, P0 ;  /* 0x0000006f0000780c */ /* 0x000fe20000704670 */
[----:B------:R1:W5:Y:S01]  /*38c0*/  LDL R166, [R1+0x8] ;  /* 0x0000080001a67983 */ /* 0x0003620000100800 */
[----:B------:R-:W-:Y:S01]  /*38d0*/  WARPSYNC 0xffffffff ;  /* 0xffffffff00007948 */ /* 0x000fe20003800000 */
[----:B----4-:R-:W-:Y:S01]  /*38e0*/  @P1 IMAD.HI.U32 R5, R4, c[0x0][0x2bc], RZ ;  /* 0x0000af0004051a27 */ /* 0x010fe200078e00ff */
[----:B------:R-:W-:Y:S01]  /*38f0*/  ISETP.GE.AND P3, PT, R164, 0x1, PT ;  /* 0x00000001a400780c */ /* 0x000fe20003f66270 */
[----:B------:R-:W-:Y:S03]  /*3900*/  BSSY B2, `(.L_x_1521) ;  /* 0x0000563000027945 */ /* 0x000fe60003800000 */
[----:B------:R-:W-:Y:S05]  /*3910*/  @P1 SHF.R.U32.HI R3, RZ, c[0x0][0x2c0], R5 ;  /* 0x0000b000ff031a19 */ /* 0x000fea0000011605 */
[C---:B------:R-:W-:Y:S04]  /*3920*/  @!P0 IADD3 R5, P1, R3.reuse, R122, RZ ;  /* 0x0000007a03058210 */ /* 0x040fe80007f3e0ff */
[----:B------:R-:W-:Y:S01]  /*3930*/  @!P0 LEA.HI.X.SX32 R6, R3, R132, 0x1, P1 ;  /* 0x0000008403068211 */ /* 0x000fe200008f0eff */
[----:B------:R-:W-:Y:S01]  /*3940*/  IMAD.MOV R3, RZ, RZ, -R3 ;  /* 0x000000ffff037224 */ /* 0x000fe200078e0a03 */
[----:B------:R-:W-:Y:S03]  /*3950*/  @!P0 LEA R8, P1, R5, c[0x0][0x2a0], 0x2 ;  /* 0x0000a80005088a11 */ /* 0x000fe600078210ff */
        /* <DEDUP_REMOVED lines=17> */
[----:B------:R-:W-:-:S05]  /*3a70*/  @!P3 BRA `(.L_x_1522) ;  /* 0x000050900000b947 */ /* 0x000fca0003800000 */
[-C--:B-1----:R-:W-:Y:S01]  /*3a80*/  IMAD R6, R154, R39.reuse, RZ ;  /* 0x000000279a067224 */ /* 0x082fe200078e02ff */
[----:B------:R-:W-:Y:S01]  /*3a90*/  ISETP.NE.AND P0, PT, RZ, UR4, PT ;  /* 0x00000004ff007c0c */ /* 0x000fe2000bf05270 */
[-C--:B------:R-:W-:Y:S01]  /*3aa0*/  IMAD R5, R155, R39.reuse, RZ ;  /* 0x000000279b057224 */ /* 0x080fe200078e02ff */
[----:B------:R-:W-:Y:S01]  /*3ab0*/  SHF.R.S32.HI R4, RZ, 0x1f, R39 ;  /* 0x0000001fff047819 */ /* 0x000fe20000011427 */
[----:B------:R-:W-:Y:S02]  /*3ac0*/  IMAD R3, R39, -0x70, R2 ;  /* 0xffffff9027037824 */ /* 0x000fe400078e0202 */
[-C--:B------:R-:W-:Y:S03]  /*3ad0*/  IMAD.WIDE.U32 R42, R142, R39.reuse, RZ ;  /* 0x000000278e2a7225 */ /* 0x080fe600078e00ff */
        /* <DEDUP_REMOVED lines=35> */
.L_x_1525:
[----:B------:R-:W-:Y:S05]  /*3d10*/  BSYNC B0 ;  /* 0x0000000000007941 */ /* 0x000fea0003800000 */
.L_x_1524:
        /* <DEDUP_REMOVED lines=19> */
[----:B------:R-:W-:Y:S03]  /*3e50*/  PRMT R38, R6, 0x5410, R3 ;  /* 0x0000541006267816 */ /* 0x000fe60000000003 */
[----:B------:R1:W-:Y:S01]  /*3e60*/  STL [R1+0x8], R166 ;  /* 0x000008a601007387 */ /* 0x0003e20000100800 */
        /* <DEDUP_REMOVED lines=21> */
.L_x_1527:
[----:B------:R-:W-:Y:S05]  /*3fc0*/  BSYNC B0 ;  /* 0x0000000000007941 */ /* 0x000fea0003800000 */
.L_x_1526:
[----:B--2---:R-:W-:Y:S01]  /*3fd0*/  IADD3 R10, R82, 0x40, RZ ;  /* 0x00000040520a7810 */ /* 0x004fe20007ffe0ff */
        /* <DEDUP_REMOVED lines=40> */
.L_x_1529:
[----:B------:R-:W-:Y:S05]  /*4260*/  BSYNC B0 ;  /* 0x0000000000007941 */ /* 0x000fea0003800000 */
.L_x_1528:
        /* <DEDUP_REMOVED lines=39> */
.L_x_1531:
[----:B------:R-:W-:Y:S05]  /*44e0*/  BSYNC B0 ;  /* 0x0000000000007941 */ /* 0x000fea0003800000 */
.L_x_1530:
[----:B-----5:R-:W-:Y:S01]  /*44f0*/  MOV R6, R26 ;  /* 0x0000001a00067202 */ /* 0x020fe20000000f00 */
[----:B------:R3:W4:Y:S01]  /*4500*/  SHFL.IDX PT, R69, R92, RZ, 0x181f ;  /* 0x00181fff5c457589 */ /* 0x00072200000e0000 */
[----:B--2---:R-:W-:Y:S01]  /*4510*/  IMAD.MOV.U32 R9, RZ, RZ, R30 ;  /* 0x000000ffff097224 */ /* 0x004fe200078e001e */
[----:B------:R-:W-:Y:S01]  /*4520*/  BSSY B1, `(.L_x_1532) ;  /* 0x000007f000017945 */ /* 0x000fe20003800000 */
[----:B------:R-:W-:Y:S02]  /*4530*/  IMAD.MOV.U32 R8, RZ, RZ, R31 ;  /* 0x000000ffff087224 */ /* 0x000fe400078e001f */
[----:B------:R-:W-:Y:S01]  /*4540*/  IMAD.MOV.U32 R3, RZ, RZ, R27 ;  /* 0x000000ffff037224 */ /* 0x000fe200078e001b */
[----:B------:R3:W2:Y:S02]  /*4550*/  SHFL.IDX PT, R68, R93, RZ, 0x181f ;  /* 0x00181fff5d447589 */ /* 0x0006a400000e0000 */
        /* <DEDUP_REMOVED lines=65> */
.L_x_1535:
[----:B------:R-:W-:Y:S05]  /*4970*/  BSYNC B0 ;  /* 0x0000000000007941 */ /* 0x000fea0003800000 */
.L_x_1534:
        /* <DEDUP_REMOVED lines=57> */
.L_x_1533:
[----:B------:R-:W-:Y:S05]  /*4d10*/  BSYNC B1 ;  /* 0x0000000000017941 */ /* 0x000fea0003800000 */
.L_x_1532:
[----:B--2---:R2:W1:Y:S01]  /*4d20*/  SHFL.IDX PT, R42, R92, 0x1, 0x181f ;  /* 0x00381f005c2a7f89 */ /* 0x00446200000e0000 */
[----:B------:R-:W-:Y:S01]  /*4d30*/  LOP3.LUT P0, RZ, R166, 0x1, RZ, 0xc0, !PT ;  /* 0x00000001a6ff7812 */ /* 0x000fe2000780c0ff */
[----:B------:R-:W-:Y:S02]  /*4d40*/  BSSY B1, `(.L_x_1536) ;  /* 0x0000075000017945 */ /* 0x000fe40003800000 */
[----:B------:R2:W3:Y:S10]  /*4d50*/  SHFL.IDX PT, R38, R93, 0x1, 0x181f ;  /* 0x00381f005d267f89 */ /* 0x0004f400000e0000 */
[----:B------:R-:W-:-:S05]  /*4d60*/  @P0 BRA `(.L_x_1537) ;  /* 0x0000072000000947 */ /* 0x000fca0003800000 */
[----:B------:R-:W-:Y:S01]  /*4d70*/  BSSY B0, `(.L_x_1538) ;  /* 0x0000038000007945 */ /* 0x000fe20003800000 */
[----:B------:R-:W-:-:S05]  /*4d80*/  @P6 BRA `(.L_x_1539) ;  /* 0x0000036000006947 */ /* 0x000fca0003800000 */
[C---:B---3--:R-:W-:Y:S01]  /*4d90*/  LEA R40, P0, R76.reuse, R38, 0x1 ;  /* 0x000000264c287211 */ /* 0x048fe200078008ff */
[----:B------:R-:W3:Y:S03]  /*4da0*/  LDS.128 R8, [R228+0x9100] ;  /* 0x00910000e4087984 */ /* 0x000ee60000000c00 */
        /* <DEDUP_REMOVED lines=15> */
[C---:B---3--:R-:W-:Y:S01]  /*4ea0*/  @!P0 IMAD.U32 R18, R8.reuse, 0x10000, RZ ;  /* 0x0001000008128824 */ /* 0x048fe200078e00ff */
        /* <DEDUP_REMOVED lines=36> */
.L_x_1539:
[----:B------:R-:W-:Y:S05]  /*50f0*/  BSYNC B0 ;  /* 0x0000000000007941 */ /* 0x000fea0003800000 */
.L_x_1538:
[----:B------:R-:W-:Y:S11]  /*5100*/  ISETP.GE.AND P0, PT, R227, c[0x0][0x1d4], PT ;  /* 0x00007500e3007a0c */ /* 0x000ff60003f06270 */
[----:B------:R-:W-:Y:S02]  /*5110*/  @!UPT UIADD3 URZ, URZ, URZ, URZ ;  /* 0x0000003f3f3ff290 */ /* 0x000fe4000fffe03f */
[----:B------:R-:W-:-:S05]  /*5120*/  @P0 BRA `(.L_x_1537) ;  /* 0x0000036000000947 */ /* 0x000fca0003800000 */
[C---:B-1-3--:R-:W-:Y:S01]  /*5130*/  LEA R40, P0, R227.reuse, R38, 0x1 ;  /* 0x00000026e3287211 */ /* 0x04afe200078008ff */
[----:B------:R-:W1:Y:S03]  /*5140*/  LDS.128 R8, [R228+0xc900] ;  /* 0x00c90000e4087984 */ /* 0x000e660000000c00 */
        /* <DEDUP_REMOVED lines=52> */
.L_x_1537:
[----:B------:R-:W-:Y:S05]  /*5490*/  BSYNC B1 ;  /* 0x0000000000017941 */ /* 0x000fea0003800000 */
.L_x_1536:
[----:B------:R2:W4:Y:S01]  /*54a0*/  SHFL.IDX PT, R33, R92, 0x2, 0x181f ;  /* 0x00581f005c217f89 */ /* 0x00052200000e0000 */
[----:B------:R-:W-:Y:S03]  /*54b0*/  BSSY B1, `(.L_x_1540) ;  /* 0x0000075000017945 */ /* 0x000fe60003800000 */
[----:B------:R2:W3:Y:S01]  /*54c0*/  SHFL.IDX PT, R32, R93, 0x2, 0x181f ;  /* 0x00581f005d207f89 */ /* 0x0004e200000e0000 */
[----:B------:R-:W-:-:S05]  /*54d0*/  @P4 BRA `(.L_x_1541) ;  /* 0x0000072000004947 */ /* 0x000fca0003800000 */
[----:B------:R-:W-:Y:S01]  /*54e0*/  BSSY B0, `(.L_x_1542) ;  /* 0x0000038000007945 */ /* 0x000fe20003800000 */
[----:B------:R-:W-:-:S05]  /*54f0*/  @P6 BRA `(.L_x_1543) ;  /* 0x0000036000006947 */ /* 0x000fca0003800000 */
[C---:B---3--:R-:W-:Y:S01]  /*5500*/  LEA R28, P0, R76.reuse, R32, 0x1 ;  /* 0x000000204c1c7211 */ /* 0x048fe200078008ff */
[----:B-1----:R-:W1:Y:S03]  /*5510*/  LDS.128 R8, [R228+0xa100] ;  /* 0x00a10000e4087984 */ /* 0x002e660000000c00 */
        /* <DEDUP_REMOVED lines=52> */
.L_x_1543:
[----:B------:R-:W-:Y:S05]  /*5860*/  BSYNC B0 ;  /* 0x0000000000007941 */ /* 0x000fea0003800000 */
.L_x_1542:
[----:B------:R-:W-:Y:S11]  /*5870*/  ISETP.GE.AND P0, PT, R227, c[0x0][0x1d4], PT ;  /* 0x00007500e3007a0c */ /* 0x000ff60003f06270 */
[----:B------:R-:W-:Y:S02]  /*5880*/  @!UPT UIADD3 URZ, URZ, URZ, URZ ;  /* 0x0000003f3f3ff290 */ /* 0x000fe4000fffe03f */
[----:B------:R-:W-:-:S05]  /*5890*/  @P0 BRA `(.L_x_1541) ;  /* 0x0000036000000947 */ /* 0x000fca0003800000 */
[C---:B-1-3--:R-:W-:Y:S01]  /*58a0*/  LEA R28, P0, R227.reuse, R32, 0x1 ;  /* 0x00000020e31c7211 */ /* 0x04afe200078008ff */
        /* <DEDUP_REMOVED lines=53> */
.L_x_1541:
[----:B------:R-:W-:Y:S05]  /*5c00*/  BSYNC B1 ;  /* 0x0000000000017941 */ /* 0x000fea0003800000 */
.L_x_1540:
[----:B-1----:R1:W2:Y:S04]  /*5c10*/  SHFL.IDX PT, R29, R92, 0x3, 0x181f ;  /* 0x00781f005c1d7f89 */ /* 0x0022a800000e0000 */
[----:B------:R1:W4:Y:S01]  /*5c20*/  SHFL.IDX PT, R28, R93, 0x3, 0x181f ;  /* 0x00781f005d1c7f89 */ /* 0x00032200000e0000 */
[----:B------:R-:W-:-:S05]  /*5c30*/  @P3 BRA `(.L_x_1544) ;  /* 0x000032f000003947 */ /* 0x000fca0003800000 */
[----:B------:R-:W-:Y:S01]  /*5c40*/  BSSY B0, `(.L_x_1545) ;  /* 0x0000038000007945 */ /* 0x000fe20003800000 */
[----:B------:R-:W-:-:S05]  /*5c50*/  @P6 BRA `(.L_x_1546) ;  /* 0x0000036000006947 */ /* 0x000fca0003800000 */
[C---:B----4-:R-:W-:Y:S01]  /*5c60*/  LEA R24, P0, R76.reuse, R28, 0x1 ;  /* 0x0000001c4c187211 */ /* 0x050fe200078008ff */
[----:B------:R-:W4:Y:S03]  /*5c70*/  LDS.128 R8, [R228+0xb100] ;  /* 0x00b10000e4087984 */ /* 0x000f260000000c00 */
        /* <DEDUP_REMOVED lines=52> */
.L_x_1546:
[----:B------:R-:W-:Y:S05]  /*5fc0*/  BSYNC B0 ;  /* 0x0000000000007941 */ /* 0x000fea0003800000 */
.L_x_1545:
[----:B------:R-:W-:Y:S11]  /*5fd0*/  ISETP.GE.AND P0, PT, R227, c[0x0][0x1d4], PT ;  /* 0x00007500e3007a0c */ /* 0x000ff60003f06270 */
[----:B------:R-:W-:Y:S02]  /*5fe0*/  @!UPT UIADD3 URZ, URZ, URZ, URZ ;  /* 0x0000003f3f3ff290 */ /* 0x000fe4000fffe03f */
[----:B------:R-:W-:-:S05]  /*5ff0*/  @P0 BRA `(.L_x_1544) ;  /* 0x00002f3000000947 */ /* 0x000fca0003800000 */
[C---:B----4-:R-:W-:Y:S01]  /*6000*/  LEA R26, P0, R227.reuse, R28, 0x1 ;  /* 0x0000001ce31a7211 */ /* 0x050fe200078008ff */
[----:B--2---:R-:W2:Y:S03]  /*6010*/  LDS.128 R8, [R228+0xe900] ;  /* 0x00e90000e4087984 */ /* 0x004ea60000000c00 */
        /* <DEDUP_REMOVED lines=53> */
.L_x_1523:
        /* <DEDUP_REMOVED lines=24> */
[----:B------:R-:W-:Y:S02]  /*64f0*/  @!P3 IADD3.X R10, R109, R68, R150, P1, P0 ;  /* 0x000000446d0ab210 */ /* 0x000fe40000fe0496 */
[----:B------:R-:W-:Y:S04]  /*6500*/  ISETP.GE.AND P1, PT, R169, R91, PT ;  /* 0x0000005ba900720c */ /* 0x000fe80003f26270 */
[----:B------:R-:W-:Y:S11]  /*6510*/  ISETP.GE.OR P1, PT, R76, c[0x0][0x27c], P1 ;  /* 0x00009f004c007a0c */ /* 0x000ff60000f26670 */
[----:B------:R-:W-:Y:S02]  /*6520*/  @!UPT UIADD3 URZ, URZ, URZ, URZ ;  /* 0x0000003f3f3ff290 */ /* 0x000fe4000fffe03f */
[----:B------:R-:W-:Y:S04]  /*6530*/  @!P1 IADD3 R6, P4, P0, R102, R158, R42 ;  /* 0x0000009e66069210 */ /* 0x000fe8000789e02a */
[----:B------:R-:W-:Y:S02]  /*6540*/  @!P1 IADD3.X R17, R110, R147, R44, P4, P0 ;  /* 0x000000936e119210 */ /* 0x000fe400027e042c */
[----:B------:R-:W-:Y:S04]  /*6550*/  @!P1 IADD3 R11, P4, P0, R100, R159, R36 ;  /* 0x0000009f640b9210 */ /* 0x000fe8000789e024 */
[C---:B------:R-:W-:Y:S02]  /*6560*/  @!P1 IADD3.X R18, R109.reuse, R148, R68, P4, P0 ;  /* 0x000000946d129210 */ /* 0x040fe400027e0444 */
        /* <DEDUP_REMOVED lines=101> */
[----:B------:R-:W-:Y:S01]  /*6bc0*/  IMAD.MOV.U32 R46, RZ, RZ, R41 ;  /* 0x000000ffff2e7224 */ /* 0x000fe200078e0029 */
[----:B------:R-:W-:Y:S01]  /*6bd0*/  @!P1 SHF.R.U64 R8, R10, 0x10, R11 ;  /* 0x000000100a089819 */ /* 0x000fe2000000120b */
[----:B------:R-:W-:Y:S01]  /*6be0*/  IMAD R3, R3, 0x1c00, R7 ;  /* 0x00001c0003037824 */ /* 0x000fe200078e0207 */
[----:B------:R-:W-:Y:S02]  /*6bf0*/  LOP3.LUT R4, R4, R45, RZ, 0x3c, !PT ;  /* 0x0000002d04047212 */ /* 0x000fe400078e3cff */
[--C-:B------:R-:W-:Y:S01]  /*6c00*/  @!P1 SHF.R.U64 R45, R40, 0x10, R41.reuse ;  /* 0x00000010282d9819 */ /* 0x100fe20000001229 */
[----:B------:R-:W-:Y:S01]  /*6c10*/  IMAD.MOV.U32 R40, RZ, RZ, R42 ;  /* 0x000000ffff287224 */ /* 0x000fe200078e002a */
[----:B------:R-:W-:Y:S01]  /*6c20*/  MOV R24, R11 ;  /* 0x0000000b00187202 */ /* 0x000fe20000000f00 */
[----:B------:R-:W-:Y:S01]  /*6c30*/  IMAD.IADD R3, R3, 0x1, R4 ;  /* 0x0000000103037824 */ /* 0x000fe200078e0204 */
[----:B------:R-:W-:Y:S01]  /*6c40*/  @!P1 SHF.R.U32.HI R41, RZ, 0x10, R41 ;  /* 0x00000010ff299819 */ /* 0x000fe20000011629 */
[----:B------:R-:W-:Y:S01]  /*6c50*/  IMAD.MOV.U32 R4, RZ, RZ, R10 ;  /* 0x000000ffff047224 */ /* 0x000fe200078e000a */
[--C-:B------:R-:W-:Y:S02]  /*6c60*/  @!P1 SHF.R.U64 R42, R42, 0x10, R43.reuse ;  /* 0x000000102a2a9819 */ /* 0x100fe4000000122b */
[----:B------:R-:W-:Y:S02]  /*6c70*/  SHF.L.U32 R3, R3, 0x1, RZ ;  /* 0x0000000103037819 */ /* 0x000fe400000006ff */
[----:B------:R-:W-:Y:S02]  /*6c80*/  @!P1 PRMT R47, R40, 0x5410, R42 ;  /* 0x00005410282f9816 */ /* 0x000fe4000000002a */
[----:B------:R-:W-:Y:S01]  /*6c90*/  @!P1 SHF.R.U32.HI R43, RZ, 0x10, R43 ;  /* 0x00000010ff2b9819 */ /* 0x000fe2000001162b */
[----:B------:R1:W2:Y:S03]  /*6ca0*/  LDS.128 R16, [R3+0x8100] ;  /* 0x0081000003107984 */ /* 0x0002a60000000c00 */
[----:B------:R-:W-:Y:S02]  /*6cb0*/  @!P1 PRMT R56, R56, 0x5410, R43 ;  /* 0x0000541038389816 */ /* 0x000fe4000000002b */
[----:B-1----:R-:W-:Y:S02]  /*6cc0*/  @!P1 SHF.R.U32.HI R3, RZ, 0x10, R9 ;  /* 0x00000010ff039819 */ /* 0x002fe40000011609 */
[----:B------:R-:W-:Y:S02]  /*6cd0*/  @!P1 SHF.R.U32.HI R9, RZ, 0x10, R11 ;  /* 0x00000010ff099819 */ /* 0x000fe4000001160b */
[----:B------:R-:W-:Y:S02]  /*6ce0*/  @!P1 PRMT R11, R44, 0x5410, R45 ;  /* 0x000054102c0b9816 */ /* 0x000fe4000000002d */
[----:B------:R-:W-:Y:S02]  /*6cf0*/  @!P1 PRMT R10, R15, 0x5410, R3 ;  /* 0x000054100f0a9816 */ /* 0x000fe40000000003 */
[----:B------:R-:W-:Y:S02]  /*6d00*/  @!P1 PRMT R24, R24, 0x5410, R9 ;  /* 0x0000541018189816 */ /* 0x000fe40000000009 */
[C---:B------:R-:W-:Y:S02]  /*6d10*/  @!P1 LOP3.LUT R40, R11.reuse, 0xffff0000, RZ, 0xc0, !PT ;  /* 0xffff00000b289812 */ /* 0x040fe400078ec0ff */
[----:B------:R-:W-:Y:S01]  /*6d20*/  @!P1 PRMT R15, R4, 0x5410, R8 ;  /* 0x00005410040f9816 */ /* 0x000fe20000000008 */
[----:B------:R-:W-:Y:S01]  /*6d30*/  @!P1 IMAD.U32 R8, R11, 0x10000, RZ ;  /* 0x000100000b089824 */ /* 0x000fe200078e00ff */
[----:B------:R-:W-:Y:S01]  /*6d40*/  @!P1 PRMT R44, R46, 0x5410, R41 ;  /* 0x000054102e2c9816 */ /* 0x000fe20000000029 */
[C---:B------:R-:W-:Y:S01]  /*6d50*/  @!P1 IMAD.U32 R4, R5.reuse, 0x10000, RZ ;  /* 0x0001000005049824 */ /* 0x040fe200078e00ff */
[----:B------:R-:W-:Y:S01]  /*6d60*/  @!P1 LOP3.LUT R5, R5, 0xffff0000, RZ, 0xc0, !PT ;  /* 0xffff000005059812 */ /* 0x000fe200078ec0ff */
[----:B--2---:R-:W-:Y:S01]  /*6d70*/  @!P1 IMAD.U32 R3, R16, 0x10000, RZ ;  /* 0x0001000010039824 */ /* 0x004fe200078e00ff */
[----:B------:R-:W-:Y:S01]  /*6d80*/  @!P1 SHF.L.U32 R9, R48, 0x10, RZ ;  /* 0x0000001030099819 */ /* 0x000fe200000006ff */
[----:B------:R-:W-:Y:S01]  /*6d90*/  @!P1 IMAD.U32 R42, R44, 0x10000, RZ ;  /* 0x000100002c2a9824 */ /* 0x000fe200078e00ff */
[----:B------:R-:W-:Y:S01]  /*6da0*/  @!P1 LOP3.LUT R6, R16, 0xffff0000, RZ, 0xc0, !PT ;  /* 0xffff000010069812 */ /* 0x000fe200078ec0ff */
[----:B------:R-:W-:Y:S01]  /*6db0*/  @!P1 FMUL.FTZ R41, R3, R8 ;  /* 0x0000000803299220 */ /* 0x000fe20000410000 */
[----:B------:R-:W-:Y:S01]  /*6dc0*/  @!P1 SHF.L.U32 R43, R49, 0x10, RZ ;  /* 0x00000010312b9819 */ /* 0x000fe200000006ff */
[-C--:B------:R-:W-:Y:S01]  /*6dd0*/  @!P1 FMUL.FTZ R3, R3, R4.reuse ;  /* 0x0000000403039220 */ /* 0x080fe20000410000 */
[----:B------:R-:W-:Y:S01]  /*6de0*/  @!P1 LOP3.LUT R45, R49, 0xffff0000, RZ, 0xc0, !PT ;  /* 0xffff0000312d9812 */ /* 0x000fe200078ec0ff */
[----:B------:R-:W-:Y:S01]  /*6df0*/  @!P1 FFMA.FTZ R90, R9, R4, -R41 ;  /* 0x00000004095a9223 */ /* 0x000fe20000010829 */
[----:B------:R-:W-:Y:S01]  /*6e00*/  @!P1 LOP3.LUT R41, R48, 0xffff0000, RZ, 0xc0, !PT ;  /* 0xffff000030299812 */ /* 0x000fe200078ec0ff */
[----:B------:R-:W-:Y:S01]  /*6e10*/  @!P1 FFMA.FTZ R3, R8, R9, R3 ;  /* 0x0000000908039223 */ /* 0x000fe20000010003 */
[----:B------:R-:W-:Y:S01]  /*6e20*/  @!P1 LOP3.LUT R44, R44, 0xffff0000, RZ, 0xc0, !PT ;  /* 0xffff00002c2c9812 */ /* 0x000fe200078ec0ff */
[C---:B------:R-:W-:Y:S02]  /*6e30*/  @!P1 FMUL.FTZ R9, R6.reuse, R40 ;  /* 0x0000002806099220 */ /* 0x040fe40000410000 */
[----:B------:R-:W-:Y:S02]  /*6e40*/  @!P1 IMAD.U32 R8, R17, 0x10000, RZ ;  /* 0x0001000011089824 */ /* 0x000fe400078e00ff */
        /* <DEDUP_REMOVED lines=8> */
[----:B------:R-:W-:Y:S02]  /*6ed0*/  @!P1 FFMA.FTZ R89, R43, R6, -R11 ;  /* 0x000000062b599223 */ /* 0x000fe4000001080b */
[----:B------:R-:W-:Y:S02]  /*6ee0*/  @!P1 FMUL.FTZ R10, R9, R44 ;  /* 0x0000002c090a9220 */ /* 0x000fe40000410000 */
[----:B------:R-:W-:Y:S02]  /*6ef0*/  @!P1 IMAD.U32 R46, R47, 0x10000, RZ ;  /* 0x000100002f2e9824 */ /* 0x000fe400078e00ff */
[----:B------:R-:W-:Y:S02]  /*6f00*/  @!P1 IMAD.U32 R11, R18, 0x10000, RZ ;  /* 0x00010000120b9824 */ /* 0x000fe400078e00ff */
[----:B------:R-:W-:Y:S01]  /*6f10*/  @!P1 FFMA.FTZ R4, R40, R41, R4 ;  /* 0x0000002928049223 */ /* 0x000fe20000010004 */
[----:B------:R-:W-:Y:S01]  /*6f20*/  @!P1 SHF.L.U32 R40, R50, 0x10, RZ ;  /* 0x0000001032289819 */ /* 0x000fe200000006ff */
[-C--:B------:R-:W-:Y:S01]  /*6f30*/  @!P1 FMUL.FTZ R6, R9, R8.reuse ;  /* 0x0000000809069220 */ /* 0x080fe20000410000 */
[----:B------:R-:W-:Y:S01]  /*6f40*/  @!P1 LOP3.LUT R41, R47, 0xffff0000, RZ, 0xc0, !PT ;  /* 0xffff00002f299812 */ /* 0x000fe200078ec0ff */
[----:B------:R-:W-:Y:S01]  /*6f50*/  @!P1 FFMA.FTZ R80, R45, R8, -R10 ;  /* 0x000000082d509223 */ /* 0x000fe2000001080a */
[----:B------:R-:W-:Y:S01]  /*6f60*/  @!P1 LOP3.LUT R10, R18, 0xffff0000, RZ, 0xc0, !PT ;  /* 0xffff0000120a9812 */ /* 0x000fe200078ec0ff */
[----:B------:R-:W-:Y:S01]  /*6f70*/  @!P1 IMAD.U32 R9, R15, 0x10000, RZ ;  /* 0x000100000f099824 */ /* 0x000fe200078e00ff */
[----:B------:R-:W-:Y:S01]  /*6f80*/  @!P1 LOP3.LUT R47, R50, 0xffff0000, RZ, 0xc0, !PT ;  /* 0xffff0000322f9812 */ /* 0x000fe200078ec0ff */
[C---:B------:R-:W-:Y:S02]  /*6f90*/  @!P1 FMUL.FTZ R74, R11.reuse, R46 ;  /* 0x0000002e0b4a9220 */ /* 0x040fe40000410000 */
[-C--:B------:R-:W-:Y:S02]  /*6fa0*/  @!P1 FMUL.FTZ R8, R11, R9.reuse ;  /* 0x000000090b089220 */ /* 0x080fe40000410000 */
[----:B------:R-:W-:Y:S01]  /*6fb0*/  @!P1 FFMA.FTZ R74, R40, R9, -R74 ;  /* 0x00000009284a9223 */ /* 0x000fe2000001084a */
[----:B------:R-:W-:Y:S01]  /*6fc0*/  @!P1 LOP3.LUT R9, R15, 0xffff0000, RZ, 0xc0, !PT ;  /* 0xffff00000f099812 */ /* 0x000fe200078ec0ff */
[----:B------:R-:W-:Y:S02]  /*6fd0*/  @!P1 FMUL.FTZ R11, R10, R41 ;  /* 0x000000290a0b9220 */ /* 0x000fe40000410000 */
[----:B------:R-:W-:Y:S02]  /*6fe0*/  @!P1 FFMA.FTZ R5, R42, R43, R5 ;  /* 0x0000002b2a059223 */ /* 0x000fe40000010005 */
[-C--:B------:R-:W-:Y:S02]  /*6ff0*/  @!P1 FFMA.FTZ R75, R47, R9.reuse, -R11 ;  /* 0x000000092f4b9223 */ /* 0x080fe4000001080b */
[----:B------:R-:W-:Y:S02]  /*7000*/  @!P1 IMAD.U32 R42, R56, 0x10000, RZ ;  /* 0x00010000382a9824 */ /* 0x000fe400078e00ff */
[----:B------:R-:W-:Y:S02]  /*7010*/  @!P1 IMAD.U32 R11, R19, 0x10000, RZ ;  /* 0x00010000130b9824 */ /* 0x000fe400078e00ff */
[----:B------:R-:W-:Y:S01]  /*7020*/  @!P1 FMUL.FTZ R9, R10, R9 ;  /* 0x000000090a099220 */ /* 0x000fe20000410000 */
[----:B------:R-:W-:Y:S01]  /*7030*/  @!P1 SHF.L.U32 R10, R24, 0x10, RZ ;  /* 0x00000010180a9819 */ /* 0x000fe200000006ff */
[----:B------:R-:W-:Y:S02]  /*7040*/  @!P1 IMAD.U32 R43, R51, 0x10000, RZ ;  /* 0x00010000332b9824 */ /* 0x000fe400078e00ff */
[----:B------:R-:W-:Y:S02]  /*7050*/  @!P1 FMUL.FTZ R15, R11, R42 ;  /* 0x0000002a0b0f9220 */ /* 0x000fe40000410000 */
[----:B------:R-:W-:Y:S01]  /*7060*/  @!P1 FFMA.FTZ R6, R44, R45, R6 ;  /* 0x0000002d2c069223 */ /* 0x000fe20000010006 */
[----:B------:R-:W-:Y:S01]  /*7070*/  @!P1 LOP3.LUT R45, R51, 0xffff0000, RZ, 0xc0, !PT ;  /* 0xffff0000332d9812 */ /* 0x000fe200078ec0ff */
[-C--:B------:R-:W-:Y:S01]  /*7080*/  @!P1 FFMA.FTZ R88, R43, R10.reuse, -R15 ;  /* 0x0000000a2b589223 */ /* 0x080fe2000001080f */
[----:B------:R-:W-:Y:S01]  /*7090*/  @!P1 LOP3.LUT R15, R19, 0xffff0000, RZ, 0xc0, !PT ;  /* 0xffff0000130f9812 */ /* 0x000fe200078ec0ff */
[----:B------:R-:W-:Y:S01]  /*70a0*/  @!P1 FMUL.FTZ R10, R11, R10 ;  /* 0x0000000a0b0a9220 */ /* 0x000fe20000410000 */
[----:B------:R-:W-:Y:S01]  /*70b0*/  @!P1 LOP3.LUT R44, R56, 0xffff0000, RZ, 0xc0, !PT ;  /* 0xffff0000382c9812 */ /* 0x000fe200078ec0ff */
[----:B------:R-:W-:Y:S01]  /*70c0*/  @!P1 FFMA.FTZ R8, R46, R40, R8 ;  /* 0x000000282e089223 */ /* 0x000fe20000010008 */
[----:B------:R-:W-:Y:S01]  /*70d0*/  @!P1 LOP3.LUT R11, R24, 0xffff0000, RZ, 0xc0, !PT ;  /* 0xffff0000180b9812 */ /* 0x000fe200078ec0ff */
[----:B------:R-:W-:Y:S01]  /*70e0*/  @!P1 FFMA.FTZ R9, R41, R47, R9 ;  /* 0x0000002f29099223 */ /* 0x000fe20000010009 */
[----:B------:R-:W-:Y:S01]  /*70f0*/  @!P1 F2FP.BF16.PACK_AB R56, R80, R89 ;  /* 0x000000595038923e */ /* 0x000fe200000010ff */
[----:B------:R-:W-:Y:S01]  /*7100*/  @!P1 FMUL.FTZ R24, R15, R44 ;  /* 0x0000002c0f189220 */ /* 0x000fe20000410000 */
[----:B------:R-:W-:Y:S01]  /*7110*/  @!P1 F2FP.BF16.PACK_AB R80, R75, R74 ;  /* 0x0000004a4b50923e */ /* 0x000fe200000010ff */
[----:B------:R-:W-:Y:S01]  /*7120*/  @!P1 FFMA.FTZ R10, R42, R43, R10 ;  /* 0x0000002b2a0a9223 */ /* 0x000fe2000001000a */
[----:B------:R-:W-:Y:S01]  /*7130*/  LEA R74, P0, R94, R84, 0x1 ;  /* 0x000000545e4a7211 */ /* 0x000fe200078008ff */
[----:B------:R-:W-:Y:S01]  /*7140*/  @!P1 FFMA.FTZ R24, R45, R11, -R24 ;  /* 0x0000000b2d189223 */ /* 0x000fe20000010818 */
[----:B------:R-:W-:Y:S01]  /*7150*/  @!P1 F2FP.BF16.PACK_AB R5, R6, R5 ;  /* 0x000000050605923e */ /* 0x000fe200000010ff */
[----:B------:R-:W-:Y:S01]  /*7160*/  @!P1 FMUL.FTZ R11, R15, R11 ;  /* 0x0000000b0f0b9220 */ /* 0x000fe20000410000 */
[----:B------:R-:W-:Y:S01]  /*7170*/  LEA.HI.X R75, R94, R85, R108, 0x1, P0 ;  /* 0x000000555e4b7211 */ /* 0x000fe200000f0c6c */
[----:B------:R-:W-:Y:S01]  /*7180*/  @!P1 IMAD.MOV.U32 R48, RZ, RZ, R86 ;  /* 0x000000ffff309224 */ /* 0x000fe200078e0056 */
[----:B------:R-:W-:Y:S01]  /*7190*/  ISETP.GE.AND P0, PT, R87, c[0x0][0x1d4], PT ;  /* 0x0000750057007a0c */ /* 0x000fe20003f06270 */
[----:B------:R-:W-:Y:S01]  /*71a0*/  @!P1 FFMA.FTZ R11, R44, R45, R11 ;  /* 0x0000002d2c0b9223 */ /* 0x000fe2000001000b */
[----:B------:R-:W-:Y:S01]  /*71b0*/  @!P1 F2FP.BF16.PACK_AB R24, R24, R88 ;  /* 0x000000581818923e */ /* 0x000fe200000010ff */
[----:B------:R-:W-:Y:S01]  /*71c0*/  @!P1 IMAD.MOV.U32 R49, RZ, RZ, R56 ;  /* 0x000000ffff319224 */ /* 0x000fe200078e0038 */
[----:B------:R-:W-:Y:S01]  /*71d0*/  @!P1 F2FP.BF16.PACK_AB R15, R4, R3 ;  /* 0x00000003040f923e */ /* 0x000fe200000010ff */
[----:B------:R-:W-:Y:S01]  /*71e0*/  @!P1 IMAD.MOV.U32 R50, RZ, RZ, R80 ;  /* 0x000000ffff329224 */ /* 0x000fe200078e0050 */
[----:B------:R-:W-:Y:S01]  /*71f0*/  @!P1 MOV R51, R24 ;  /* 0x0000001800339202 */ /* 0x000fe20000000f00 */
[----:B------:R-:W-:Y:S01]  /*7200*/  @!P1 IMAD.MOV.U32 R17, RZ, RZ, R5 ;  /* 0x000000ffff119224 */ /* 0x000fe200078e0005 */
[----:B------:R-:W-:Y:S01]  /*7210*/  @!P1 F2FP.BF16.PACK_AB R3, R11, R10 ;  /* 0x0000000a0b03923e */ /* 0x000fe200000010ff */
[----:B------:R-:W-:Y:S01]  /*7220*/  @!P1 IMAD.MOV.U32 R16, RZ, RZ, R15 ;  /* 0x000000ffff109224 */ /* 0x000fe200078e000f */
[----:B------:R-:W-:Y:S01]  /*7230*/  @!P1 F2FP.BF16.PACK_AB R4, R9, R8 ;  /* 0x000000080904923e */ /* 0x000fe200000010ff */
[----:B------:R1:W-:Y:S02]  /*7240*/  ST.E.128 [R74.64], R48 ;  /* 0x000000304a007985 */ /* 0x0003e4000c101d08 */
[----:B------:R-:W-:Y:S01]  /*7250*/  @!P0 IMAD.WIDE R84, R87, 0x2, R84 ;  /* 0x0000000257548825 */ /* 0x000fe200078e0254 */
[----:B------:R-:W-:Y:S03]  /*7260*/  @!P1 MOV R18, R4 ;  /* 0x0000000400129202 */ /* 0x000fe60000000f00 */
[----:B------:R-:W-:Y:S05]  /*7270*/  @!P1 IMAD.MOV.U32 R19, RZ, RZ, R3 ;  /* 0x000000ffff139224 */ /* 0x000fea00078e0003 */
[----:B------:R1:W-:Y:S02]  /*7280*/  @!P0 ST.E.128 [R84.64], R16 ;  /* 0x0000001054008985 */ /* 0x0003e4000c101d08 */
.L_x_1548:
[----:B-1----:R-:W-:Y:S05]  /*7290*/  BSYNC B0 ;  /* 0x0000000000007941 */ /* 0x002fea0003800000 */
.L_x_1547:
        /* <DEDUP_REMOVED lines=27> */
[----:B------:R-:W-:Y:S02]  /*7450*/  @!P1 SHF.R.U64 R5, R20, 0x10, R21 ;  /* 0x0000001014059819 */ /* 0x000fe40000001215 */
[----:B-----5:R-:W-:Y:S01]  /*7460*/  @!P1 SHF.R.U64 R11, R54, 0x10, R55 ;  /* 0x00000010360b9819 */ /* 0x020fe20000001237 */
[----:B------:R-:W-:Y:S01]  /*7470*/  IMAD.IADD R3, R3, 0x1, R4 ;  /* 0x0000000103037824 */ /* 0x000fe200078e0204 */
[----:B------:R-:W-:Y:S02]  /*7480*/  @!P1 PRMT R10, R25, 0x5432, R5 ;  /* 0x00005432190a9816 */ /* 0x000fe40000000005 */
[----:B------:R-:W-:Y:S01]  /*7490*/  @!P1 PRMT R42, R58, 0x5432, R11 ;  /* 0x000054323a2a9816 */ /* 0x000fe2000000000b */
[----:B------:R-:W-:Y:S01]  /*74a0*/  IMAD.SHL.U32 R3, R3, 0x2, RZ ;  /* 0x0000000203037824 */ /* 0x000fe200078e00ff */
[C---:B----4-:R-:W-:Y:S01]  /*74b0*/  @!P1 LOP3.LUT R47, R51.reuse, 0xffff0000, RZ, 0xc0, !PT ;  /* 0xffff0000332f9812 */ /* 0x050fe200078ec0ff */
[----:B------:R-:W-:Y:S01]  /*74c0*/  @!P1 IMAD.U32 R11, R48, 0x10000, RZ ;  /* 0x00010000300b9824 */ /* 0x000fe200078e00ff */
[----:B------:R-:W-:Y:S01]  /*74d0*/  @!P1 LOP3.LUT R43, R50, 0xffff0000, RZ, 0xc0, !PT ;  /* 0xffff0000322b9812 */ /* 0x000fe200078ec0ff */
[----:B------:R-:W-:Y:S01]  /*74e0*/  @!P0 IMAD.WIDE R84, R24, 0x2, R44 ;  /* 0x0000000218548825 */ /* 0x000fe200078e022c */
[----:B------:R2:W3:Y:S01]  /*74f0*/  LDS.128 R16, [R3+0x8100] ;  /* 0x0081000003107984 */ /* 0x0004e20000000c00 */
[----:B------:R-:W-:Y:S02]  /*7500*/  @!P1 SHF.L.U32 R45, R51, 0x10, RZ ;  /* 0x00000010332d9819 */ /* 0x000fe400000006ff */
[----:B------:R-:W-:Y:S01]  /*7510*/  @!P1 IMAD.U32 R24, R49, 0x10000, RZ ;  /* 0x0001000031189824 */ /* 0x000fe200078e00ff */
[--C-:B------:R-:W-:Y:S01]  /*7520*/  @!P1 SHF.R.U64 R8, R52, 0x10, R53.reuse ;  /* 0x0000001034089819 */ /* 0x100fe20000001235 */
[----:B------:R-:W-:Y:S01]  /*7530*/  @!P1 IMAD.U32 R41, R50, 0x10000, RZ ;  /* 0x0001000032299824 */ /* 0x000fe200078e00ff */
[----:B------:R-:W-:Y:S02]  /*7540*/  @!P1 SHF.R.U32.HI R9, RZ, 0x10, R53 ;  /* 0x00000010ff099819 */ /* 0x000fe40000011635 */
[----:B------:R-:W-:Y:S02]  /*7550*/  @!P1 SHF.R.U32.HI R15, RZ, 0x10, R55 ;  /* 0x00000010ff0f9819 */ /* 0x000fe40000011637 */
[----:B------:R-:W-:Y:S02]  /*7560*/  @!P1 SHF.R.U32.HI R6, RZ, 0x10, R23 ;  /* 0x00000010ff069819 */ /* 0x000fe40000011617 */
[----:B------:R-:W-:Y:S02]  /*7570*/  @!P1 PRMT R40, R58, 0x5410, R15 ;  /* 0x000054103a289816 */ /* 0x000fe4000000000f */
[----:B------:R-:W-:Y:S02]  /*7580*/  @!P1 PRMT R15, R26, 0x5410, R6 ;  /* 0x000054101a0f9816 */ /* 0x000fe40000000006 */
[C---:B------:R-:W-:Y:S01]  /*7590*/  @!P1 LOP3.LUT R46, R40.reuse, 0xffff0000, RZ, 0xc0, !PT ;  /* 0xffff0000282e9812 */ /* 0x040fe200078ec0ff */
[----:B------:R-:W-:Y:S01]  /*75a0*/  @!P1 IMAD.U32 R44, R40, 0x10000, RZ ;  /* 0x00010000282c9824 */ /* 0x000fe200078e00ff */
[----:B------:R-:W-:Y:S02]  /*75b0*/  @!P1 SHF.R.U32.HI R4, RZ, 0x10, R21 ;  /* 0x00000010ff049819 */ /* 0x000fe40000011615 */
[----:B------:R-:W-:Y:S02]  /*75c0*/  @!P1 PRMT R21, R57, 0x5432, R9 ;  /* 0x0000543239159816 */ /* 0x000fe40000000009 */
[----:B------:R-:W-:Y:S01]  /*75d0*/  @!P1 PRMT R9, R25, 0x5410, R4 ;  /* 0x0000541019099816 */ /* 0x000fe20000000004 */
[----:B------:R-:W-:Y:S01]  /*75e0*/  @!P1 IMAD.U32 R4, R10, 0x10000, RZ ;  /* 0x000100000a049824 */ /* 0x000fe200078e00ff */
[----:B--2---:R-:W-:Y:S01]  /*75f0*/  @!P1 SHF.R.U64 R3, R22, 0x10, R23 ;  /* 0x0000001016039819 */ /* 0x004fe20000001217 */
[----:B------:R-:W-:Y:S01]  /*7600*/  @!P1 IMAD.U32 R23, R21, 0x10000, RZ ;  /* 0x0001000015179824 */ /* 0x000fe200078e00ff */
[----:B------:R-:W-:Y:S01]  /*7610*/  @!P1 PRMT R22, R57, 0x5410, R8 ;  /* 0x0000541039169816 */ /* 0x000fe20000000008 */
[----:B------:R-:W-:Y:S01]  /*7620*/  @!P1 IMAD.U32 R6, R9, 0x10000, RZ ;  /* 0x0001000009069824 */ /* 0x000fe200078e00ff */
[----:B------:R-:W-:Y:S03]  /*7630*/  @!P1 PRMT R20, R26, 0x5432, R3 ;  /* 0x000054321a149816 */ /* 0x000fe60000000003 */
        /* <DEDUP_REMOVED lines=47> */
[----:B------:R-:W-:Y:S01]  /*7930*/  @!P1 FMUL.FTZ R9, R15, R20 ;  /* 0x000000140f099220 */ /* 0x000fe20000410000 */
        /* <DEDUP_REMOVED lines=23> */
.L_x_1550:
[----:B------:R-:W-:Y:S05]  /*7ab0*/  BSYNC B0 ;  /* 0x0000000000007941 */ /* 0x000fea0003800000 */
.L_x_1549:
        /* <DEDUP_REMOVED lines=38> */
[C---:B------:R-:W-:Y:S02]  /*7d20*/  @!P1 PRMT R22, R59.reuse, 0x5410, R8 ;  /* 0x000054103b169816 */ /* 0x040fe40000000008 */
        /* <DEDUP_REMOVED lines=90> */
.L_x_1552:
[----:B------:R-:W-:Y:S05]  /*82d0*/  BSYNC B0 ;  /* 0x0000000000007941 */ /* 0x000fea0003800000 */
.L_x_1551:
        /* <DEDUP_REMOVED lines=26> */
[----:B------:R-:W-:Y:S02]  /*8480*/  @!P1 SHF.R.U64 R5, R34, 0x10, R35 ;  /* 0x0000001022059819 */ /* 0x000fe40000001223 */
[----:B------:R-:W-:Y:S01]  /*8490*/  @!P1 PRMT R27, R70, 0x5410, R11 ;  /* 0x00005410461b9816 */ /* 0x000fe2000000000b */
[----:B------:R-:W-:Y:S01]  /*84a0*/  IMAD.IADD R3, R3, 0x1, R4 ;  /* 0x0000000103037824 */ /* 0x000fe200078e0204 */
[----:B------:R-:W-:Y:S02]  /*84b0*/  @!P1 SHF.R.U64 R8, R64, 0x10, R65 ;  /* 0x0000001040089819 */ /* 0x000fe40000001241 */
[----:B------:R-:W-:Y:S01]  /*84c0*/  @!P1 SHF.R.U32.HI R6, RZ, 0x10, R35 ;  /* 0x00000010ff069819 */ /* 0x000fe20000011623 */
[----:B------:R-:W-:Y:S01]  /*84d0*/  IMAD.SHL.U32 R3, R3, 0x2, RZ ;  /* 0x0000000203037824 */ /* 0x000fe200078e00ff */
[----:B-1----:R-:W-:Y:S01]  /*84e0*/  @!P1 LOP3.LUT R34, R43, 0xffff0000, RZ, 0xc0, !PT ;  /* 0xffff00002b229812 */ /* 0x002fe200078ec0ff */
[----:B------:R-:W-:Y:S01]  /*84f0*/  @!P1 IMAD.U32 R11, R40, 0x10000, RZ ;  /* 0x00010000280b9824 */ /* 0x000fe200078e00ff */
[C---:B------:R-:W-:Y:S01]  /*8500*/  @!P1 LOP3.LUT R30, R42.reuse, 0xffff0000, RZ, 0xc0, !PT ;  /* 0xffff00002a1e9812 */ /* 0x040fe200078ec0ff */
[----:B------:R-:W-:Y:S01]  /*8510*/  @!P1 IMAD.U32 R24, R41, 0x10000, RZ ;  /* 0x0001000029189824 */ /* 0x000fe200078e00ff */
[----:B------:R1:W2:Y:S01]  /*8520*/  LDS.128 R16, [R3+0x8100] ;  /* 0x0081000003107984 */ /* 0x0002a20000000c00 */
[----:B------:R-:W-:Y:S01]  /*8530*/  @!P1 IMAD.U32 R31, R27, 0x10000, RZ ;  /* 0x000100001b1f9824 */ /* 0x000fe200078e00ff */
[C---:B------:R-:W-:Y:S01]  /*8540*/  @!P1 PRMT R22, R69.reuse, 0x5410, R8 ;  /* 0x0000541045169816 */ /* 0x040fe20000000008 */
[----:B------:R-:W-:Y:S01]  /*8550*/  @!P1 IMAD.U32 R28, R42, 0x10000, RZ ;  /* 0x000100002a1c9824 */ /* 0x000fe200078e00ff */
[----:B------:R-:W-:Y:S02]  /*8560*/  @!P1 PRMT R15, R38, 0x5410, R6 ;  /* 0x00005410260f9816 */ /* 0x000fe40000000006 */
[----:B------:R-:W-:Y:S01]  /*8570*/  @!P1 SHF.R.U32.HI R9, RZ, 0x10, R65 ;  /* 0x00000010ff099819 */ /* 0x000fe20000011641 */
[----:B------:R-:W-:Y:S01]  /*8580*/  @!P1 IMAD.U32 R8, R22, 0x10000, RZ ;  /* 0x0001000016089824 */ /* 0x000fe200078e00ff */
[----:B------:R-:W-:Y:S02]  /*8590*/  @!P1 SHF.R.U32.HI R4, RZ, 0x10, R33 ;  /* 0x00000010ff049819 */ /* 0x000fe40000011621 */
[----:B------:R-:W-:Y:S02]  /*85a0*/  @!P1 PRMT R21, R69, 0x5432, R9 ;  /* 0x0000543245159816 */ /* 0x000fe40000000009 */
[----:B------:R-:W-:Y:S02]  /*85b0*/  @!P1 SHF.R.U64 R20, R66, 0x10, R67 ;  /* 0x0000001042149819 */ /* 0x000fe40000001243 */
[----:B------:R-:W-:Y:S01]  /*85c0*/  @!P1 PRMT R9, R37, 0x5410, R4 ;  /* 0x0000541025099816 */ /* 0x000fe20000000004 */
[----:B------:R-:W-:Y:S01]  /*85d0*/  @!P1 IMAD.U32 R23, R21, 0x10000, RZ ;  /* 0x0001000015179824 */ /* 0x000fe200078e00ff */
[----:B------:R-:W-:Y:S02]  /*85e0*/  @!P1 PRMT R29, R70, 0x5432, R20 ;  /* 0x00005432461d9816 */ /* 0x000fe40000000014 */
[----:B------:R-:W-:Y:S01]  /*85f0*/  @!P1 PRMT R20, R38, 0x5432, R5 ;  /* 0x0000543226149816 */ /* 0x000fe20000000005 */
[----:B------:R-:W-:Y:S01]  /*8600*/  @!P1 IMAD.U32 R6, R9, 0x10000, RZ ;  /* 0x0001000009069824 */ /* 0x000fe200078e00ff */
[----:B------:R-:W-:Y:S02]  /*8610*/  ISETP.GE.AND P0, PT, R36, c[0x0][0x1d4], PT ;  /* 0x0000750024007a0c */ /* 0x000fe40003f06270 */
[----:B-1----:R-:W-:Y:S02]  /*8620*/  @!P1 SHF.R.U64 R3, R32, 0x10, R33 ;  /* 0x0000001020039819 */ /* 0x002fe40000001221 */
[----:B------:R-:W-:Y:S02]  /*8630*/  @!P1 SHF.L.U32 R32, R43, 0x10, RZ ;  /* 0x000000102b209819 */ /* 0x000fe400000006ff */
[----:B------:R-:W-:Y:S02]  /*8640*/  @!P1 PRMT R10, R37, 0x5432, R3 ;  /* 0x00005432250a9816 */ /* 0x000fe40000000003 */
[----:B------:R-:W-:Y:S03]  /*8650*/  @!P1 LOP3.LUT R33, R27, 0xffff0000, RZ, 0xc0, !PT ;  /* 0xffff00001b219812 */ /* 0x000fe600078ec0ff */
        /* <DEDUP_REMOVED lines=19> */
[----:B------:R-:W-:Y:S01]  /*8790*/  @!P1 FFMA.FTZ R48, R22, R9, -R11 ;  /* 0x0000000916309223 */ /* 0x000fe2000001080b */
[C---:B------:R-:W-:Y:S01]  /*87a0*/  @!P1 LOP3.LUT R11, R19.reuse, 0xffff0000, RZ, 0xc0, !PT ;  /* 0xffff0000130b9812 */ /* 0x040fe200078ec0ff */
        /* <DEDUP_REMOVED lines=21> */
[-C--:B------:R-:W-:Y:S01]  /*8900*/  @!P1 FFMA.FTZ R46, R28, R9.reuse, -R35 ;  /* 0x000000091c2e9223 */ /* 0x080fe20000010823 */
[----:B------:R-:W-:Y:S01]  /*8910*/  @!P1 F2FP.BF16.PACK_AB R35, R49, R50 ;  /* 0x000000323123923e */ /* 0x000fe200000010ff */
[-C--:B------:R-:W-:Y:S02]  /*8920*/  @!P1 FFMA.FTZ R37, R30, R20.reuse, -R37 ;  /* 0x000000141e259223 */ /* 0x080fe40000010825 */
        /* <DEDUP_REMOVED lines=30> */
.L_x_1522:
[----:B-1----:R1:W2:Y:S01]  /*8b10*/  SHFL.IDX PT, R5, R92, RZ, 0x181f ;  /* 0x00181fff5c057589 */ /* 0x0022a200000e0000 */
        /* <DEDUP_REMOVED lines=14> */
[----:B-----5:R-:W-:Y:S01]  /*8c00*/  @!P0 LEA.HI.X R5, R227, R5, R167, 0x1, P1 ;  /* 0x00000005e3058211 */ /* 0x020fe200008f0ca7 */
[----:B-1----:R-:W-:Y:S04]  /*8c10*/  @!P6 ST.E.128 [R8.64], R16 ;  /* 0x000000100800e985 */ /* 0x002fe8000c101d08 */
[----:B------:R-:W1:Y:S04]  /*8c20*/  @!P0 LDS.128 R8, [R228+0xb900] ;  /* 0x00b90000e4088984 */ /* 0x000e680000000c00 */
[----:B-1----:R1:W-:Y:S02]  /*8c30*/  @!P0 ST.E.128 [R4.64], R8 ;  /* 0x0000000804008985 */ /* 0x0023e4000c101d08 */
.L_x_1554:
[----:B-12---:R-:W-:Y:S05]  /*8c40*/  BSYNC B0 ;  /* 0x0000000000007941 */ /* 0x006fea0003800000 */
.L_x_1553:
        /* <DEDUP_REMOVED lines=11> */
[----:B-----5:R-:W-:Y:S01]  /*8d00*/  @!P0 LEA.HI.X R5, R227, R5, R167, 0x1, P1 ;  /* 0x00000005e3058211 */ /* 0x020fe200008f0ca7 */
[----:B----4-:R-:W-:Y:S04]  /*8d10*/  @!P6 ST.E.128 [R8.64], R16 ;  /* 0x000000100800e985 */ /* 0x010fe8000c101d08 */
[----:B------:R-:W2:Y:S04]  /*8d20*/  @!P0 LDS.128 R8, [R228+0xc900] ;  /* 0x00c90000e4088984 */ /* 0x000ea80000000c00 */
[----:B--2---:R2:W-:Y:S02]  /*8d30*/  @!P0 ST.E.128 [R4.64], R8 ;  /* 0x0000000804008985 */ /* 0x0045e4000c101d08 */
.L_x_1556:
[----:B------:R-:W-:Y:S05]  /*8d40*/  BSYNC B0 ;  /* 0x0000000000007941 */ /* 0x000fea0003800000 */
.L_x_1555:
[----:B--2---:R2:W4:Y:S01]  /*8d50*/  SHFL.IDX PT, R5, R92, 0x2, 0x181f ;  /* 0x00581f005c057f89 */ /* 0x00452200000e0000 */
[----:B------:R-:W-:Y:S01]  /*8d60*/  ISETP.GE.AND P0, PT, R3, 0x41, PT ;  /* 0x000000410300780c */ /* 0x000fe20003f06270 */
[----:B------:R-:W-:Y:S02]  /*8d70*/  BSSY B0, `(.L_x_1557) ;  /* 0x000000d000007945 */ /* 0x000fe40003800000 */
[----:B---3--:R2:W3:Y:S10]  /*8d80*/  SHFL.IDX PT, R4, R93, 0x2, 0x181f ;  /* 0x00581f005d047f89 */ /* 0x0084f400000e0000 */
[----:B------:R-:W-:-:S05]  /*8d90*/  @!P0 BRA `(.L_x_1558) ;  /* 0x000000a000008947 */ /* 0x000fca0003800000 */
[----:B------:R-:W1:Y:S01]  /*8da0*/  @!P6 LDS.128 R16, [R228+0xa100] ;  /* 0x00a10000e410e984 */ /* 0x000e620000000c00 */
[CC--:B---3--:R-:W-:Y:S04]  /*8db0*/  @!P6 LEA R8, P0, R76.reuse, R4.reuse, 0x1 ;  /* 0x000000044c08e211 */ /* 0x0c8fe800078008ff */
[-C--:B----4-:R-:W-:Y:S02]  /*8dc0*/  @!P6 LEA.HI.X R9, R76, R5.reuse, R77, 0x1, P0 ;  /* 0x000000054c09e211 */ /* 0x090fe400000f0c4d */
[C---:B------:R-:W-:Y:S11]  /*8dd0*/  ISETP.GE.AND P0, PT, R227.reuse, c[0x0][0x1d4], PT ;  /* 0x00007500e3007a0c */ /* 0x040ff60003f06270 */
[----:B------:R-:W-:Y:S02]  /*8de0*/  @!UPT UIADD3 URZ, URZ, URZ, URZ ;  /* 0x0000003f3f3ff290 */ /* 0x000fe4000fffe03f */
[C---:B------:R-:W-:Y:S04]  /*8df0*/  @!P0 LEA R4, P1, R227.reuse, R4, 0x1 ;  /* 0x00000004e3048211 */ /* 0x040fe800078208ff */
[----:B-----5:R-:W-:Y:S01]  /*8e00*/  @!P0 LEA.HI.X R5, R227, R5, R167, 0x1, P1 ;  /* 0x00000005e3058211 */ /* 0x020fe200008f0ca7 */
[----:B-1----:R-:W-:Y:S04]  /*8e10*/  @!P6 ST.E.128 [R8.64], R16 ;  /* 0x000000100800e985 */ /* 0x002fe8000c101d08 */
[----:B------:R-:W1:Y:S04]  /*8e20*/  @!P0 LDS.128 R8, [R228+0xd900] ;  /* 0x00d90000e4088984 */ /* 0x000e680000000c00 */
[----:B-1----:R1:W-:Y:S02]  /*8e30*/  @!P0 ST.E.128 [R4.64], R8 ;  /* 0x0000000804008985 */ /* 0x0023e4000c101d08 */
.L_x_1558:
[----:B------:R-:W-:Y:S05]  /*8e40*/  BSYNC B0 ;  /* 0x0000000000007941 */ /* 0x000fea0003800000 */
.L_x_1557:
[----:B-1--4-:R1:W4:Y:S01]  /*8e50*/  SHFL.IDX PT, R5, R92, 0x3, 0x181f ;  /* 0x00781f005c057f89 */ /* 0x01232200000e0000 */
[----:B------:R-:W-:Y:S03]  /*8e60*/  ISETP.GE.AND P0, PT, R3, 0x61, PT ;  /* 0x000000610300780c */ /* 0x000fe60003f06270 */
        /* <DEDUP_REMOVED lines=12> */
.L_x_1544:
[----:B------:R-:W-:Y:S05]  /*8f30*/  BSYNC B2 ;  /* 0x0000000000027941 */ /* 0x000fea0003800000 */
.L_x_1521:
[----:B------:R-:W-:Y:S01]  /*8f40*/  IMAD.IADD R3, R91, 0x1, -R82 ;  /* 0x000000015b037824 */ /* 0x000fe200078e0a52 */
[----:B--2---:R-:W-:Y:S01]  /*8f50*/  P2R R24, PR, RZ, 0x4 ;  /* 0x00000004ff187803 */ /* 0x004fe20000000000 */
[----:B-1---5:R-:W-:Y:S01]  /*8f60*/  IMAD.WIDE R8, R39, 0x70, R116 ;  /* 0x0000007027087825 */ /* 0x022fe200078e0274 */
        /* <DEDUP_REMOVED lines=14> */
[----:B---3--:R-:W-:Y:S01]  /*9050*/  @P0 MOV R4, R98 ;  /* 0x0000006200040202 */ /* 0x008fe20000000f00 */
        /* <DEDUP_REMOVED lines=47> */
[----:B------:R1:W3:Y:S10]  /*9350*/  SHFL.IDX PT, R5, R6, RZ, 0x181f ;  /* 0x00181fff06057589 */ /* 0x0002f400000e0000 */
        /* <DEDUP_REMOVED lines=12> */
[----:B-123--:R-:W1:Y:S01]  /*9420*/  @!P6 LDS.128 R16, [R228+0x100] ;  /* 0x00010000e410e984 */ /* 0x00ee620000000c00 */
        /* <DEDUP_REMOVED lines=9> */
.L_x_1560:
[----:B-123--:R-:W-:Y:S05]  /*94c0*/  BSYNC B0 ;  /* 0x0000000000007941 */ /* 0x00efea0003800000 */
.L_x_1559:
[----:B------:R1:W2:Y:S01]  /*94d0*/  SHFL.IDX PT, R5, R6, 0x1, 0x181f ;  /* 0x00381f0006057f89 */ /* 0x0002a200000e0000 */
[----:B------:R-:W-:Y:S03]  /*94e0*/  BSSY B0, `(.L_x_1561) ;  /* 0x000000d000007945 */ /* 0x000fe60003800000 */
[----:B------:R1:W3:Y:S01]  /*94f0*/  SHFL.IDX PT, R3, R15, 0x1, 0x181f ;  /* 0x00381f000f037f89 */ /* 0x0002e200000e0000 */
[----:B------:R-:W-:-:S05]  /*9500*/  @!P1 BRA `(.L_x_1562) ;  /* 0x000000a000009947 */ /* 0x000fca0003800000 */
[----:B------:R-:W4:Y:S01]  /*9510*/  @!P6 LDS.128 R16, [R228+0x1100] ;  /* 0x00110000e410e984 */ /* 0x000f220000000c00 */
[C---:B---3--:R-:W-:Y:S04]  /*9520*/  @!P6 LEA R8, P0, R76.reuse, R3, 0x1 ;  /* 0x000000034c08e211 */ /* 0x048fe800078008ff */
[----:B--2---:R-:W-:Y:S02]  /*9530*/  @!P6 LEA.HI.X R9, R76, R5, R77, 0x1, P0 ;  /* 0x000000054c09e211 */ /* 0x004fe400000f0c4d */
[C---:B------:R-:W-:Y:S11]  /*9540*/  ISETP.GE.AND P0, PT, R227.reuse, c[0x0][0x1d4], PT ;  /* 0x00007500e3007a0c */ /* 0x040ff60003f06270 */
[----:B------:R-:W-:Y:S02]  /*9550*/  @!UPT UIADD3 URZ, URZ, URZ, URZ ;  /* 0x0000003f3f3ff290 */ /* 0x000fe4000fffe03f */
[C---:B------:R-:W-:Y:S04]  /*9560*/  @!P0 LEA R4, P1, R227.reuse, R3, 0x1 ;  /* 0x00000003e3048211 */ /* 0x040fe800078208ff */
[----:B------:R-:W-:Y:S01]  /*9570*/  @!P0 LEA.HI.X R5, R227, R5, R167, 0x1, P1 ;  /* 0x00000005e3058211 */ /* 0x000fe200008f0ca7 */
[----:B----4-:R-:W-:Y:S04]  /*9580*/  @!P6 ST.E.128 [R8.64], R16 ;  /* 0x000000100800e985 */ /* 0x010fe8000c101d08 */
[----:B------:R-:W2:Y:S04]  /*9590*/  @!P0 LDS.128 R8, [R228+0x4900] ;  /* 0x00490000e4088984 */ /* 0x000ea80000000c00 */
[----:B--2---:R2:W-:Y:S02]  /*95a0*/  @!P0 ST.E.128 [R4.64], R8 ;  /* 0x0000000804008985 */ /* 0x0045e4000c101d08 */
.L_x_1562:
[----:B------:R-:W-:Y:S05]  /*95b0*/  BSYNC B0 ;  /* 0x0000000000007941 */ /* 0x000fea0003800000 */
.L_x_1561:
[----:B--2---:R2:W4:Y:S01]  /*95c0*/  SHFL.IDX PT, R5, R6, 0x2, 0x181f ;  /* 0x00581f0006057f89 */ /* 0x00452200000e0000 */
[----:B------:R-:W-:Y:S03]  /*95d0*/  BSSY B0, `(.L_x_1563) ;  /* 0x000000d000007945 */ /* 0x000fe60003800000 */
[----:B---3--:R2:W3:Y:S01]  /*95e0*/  SHFL.IDX PT, R3, R15, 0x2, 0x181f ;  /* 0x00581f000f037f89 */ /* 0x0084e200000e0000 */
[----:B------:R-:W-:-:S05]  /*95f0*/  @!P3 BRA `(.L_x_1564) ;  /* 0x000000a00000b947 */ /* 0x000fca0003800000 */
[----:B------:R-:W5:Y:S01]  /*9600*/  @!P6 LDS.128 R16, [R228+0x2100] ;  /* 0x00210000e410e984 */ /* 0x000f620000000c00 */
[C---:B---3--:R-:W-:Y:S04]  /*9610*/  @!P6 LEA R8, P0, R76.reuse, R3, 0x1 ;  /* 0x000000034c08e211 */ /* 0x048fe800078008ff */
[----:B----4-:R-:W-:Y:S02]  /*9620*/  @!P6 LEA.HI.X R9, R76, R5, R77, 0x1, P0 ;  /* 0x000000054c09e211 */ /* 0x010fe400000f0c4d */
[C---:B------:R-:W-:Y:S11]  /*9630*/  ISETP.GE.AND P0, PT, R227.reuse, c[0x0][0x1d4], PT ;  /* 0x00007500e3007a0c */ /* 0x040ff60003f06270 */
[----:B------:R-:W-:Y:S02]  /*9640*/  @!UPT UIADD3 URZ, URZ, URZ, URZ ;  /* 0x0000003f3f3ff290 */ /* 0x000fe4000fffe03f */
[C---:B------:R-:W-:Y:S04]  /*9650*/  @!P0 LEA R4, P1, R227.reuse, R3, 0x1 ;  /* 0x00000003e3048211 */ /* 0x040fe800078208ff */
[----:B------:R-:W-:Y:S01]  /*9660*/  @!P0 LEA.HI.X R5, R227, R5, R167, 0x1, P1 ;  /* 0x00000005e3058211 */ /* 0x000fe200008f0ca7 */
[----:B-----5:R-:W-:Y:S04]  /*9670*/  @!P6 ST.E.128 [R8.64], R16 ;  /* 0x000000100800e985 */ /* 0x020fe8000c101d08 */
[----:B------:R-:W3:Y:S04]  /*9680*/  @!P0 LDS.128 R8, [R228+0x5900] ;  /* 0x00590000e4088984 */ /* 0x000ee80000000c00 */
[----:B---3--:R3:W-:Y:S02]  /*9690*/  @!P0 ST.E.128 [R4.64], R8 ;  /* 0x0000000804008985 */ /* 0x0087e4000c101d08 */
.L_x_1564:
[----:B------:R-:W-:Y:S05]  /*96a0*/  BSYNC B0 ;  /* 0x0000000000007941 */ /* 0x000fea0003800000 */
.L_x_1563:
[----:B---34-:R3:W4:Y:S01]  /*96b0*/  SHFL.IDX PT, R5, R6, 0x3, 0x181f ;  /* 0x00781f0006057f89 */ /* 0x01872200000e0000 */
[----:B------:R-:W-:Y:S03]  /*96c0*/  BSSY B0, `(.L_x_1565) ;  /* 0x000000d000007945 */ /* 0x000fe60003800000 */
[----:B------:R3:W1:Y:S01]  /*96d0*/  SHFL.IDX PT, R3, R15, 0x3, 0x181f ;  /* 0x00781f000f037f89 */ /* 0x00066200000e0000 */
[----:B------:R-:W-:-:S05]  /*96e0*/  @!P4 BRA `(.L_x_1566) ;  /* 0x000000a00000c947 */ /* 0x000fca0003800000 */
[----:B------:R-:W5:Y:S01]  /*96f0*/  @!P6 LDS.128 R16, [R228+0x3100] ;  /* 0x00310000e410e984 */ /* 0x000f620000000c00 */
[C---:B-1----:R-:W-:Y:S04]  /*9700*/  @!P6 LEA R8, P0, R76.reuse, R3, 0x1 ;  /* 0x000000034c08e211 */ /* 0x042fe800078008ff */
[----:B----4-:R-:W-:Y:S02]  /*9710*/  @!P6 LEA.HI.X R9, R76, R5, R77, 0x1, P0 ;  /* 0x000000054c09e211 */ /* 0x010fe400000f0c4d */
[C---:B------:R-:W-:Y:S11]  /*9720*/  ISETP.GE.AND P0, PT, R227.reuse, c[0x0][0x1d4], PT ;  /* 0x00007500e3007a0c */ /* 0x040ff60003f06270 */
[----:B------:R-:W-:Y:S02]  /*9730*/  @!UPT UIADD3 URZ, URZ, URZ, URZ ;  /* 0x0000003f3f3ff290 */ /* 0x000fe4000fffe03f */
[C---:B------:R-:W-:Y:S04]  /*9740*/  @!P0 LEA R4, P1, R227.reuse, R3, 0x1 ;  /* 0x00000003e3048211 */ /* 0x040fe800078208ff */
[----:B------:R-:W-:Y:S01]  /*9750*/  @!P0 LEA.HI.X R5, R227, R5, R167, 0x1, P1 ;  /* 0x00000005e3058211 */ /* 0x000fe200008f0ca7 */
[----:B-----5:R-:W-:Y:S04]  /*9760*/  @!P6 ST.E.128 [R8.64], R16 ;  /* 0x000000100800e985 */ /* 0x020fe8000c101d08 */
[----:B------:R-:W1:Y:S04]  /*9770*/  @!P0 LDS.128 R8, [R228+0x6900] ;  /* 0x00690000e4088984 */ /* 0x000e680000000c00 */
[----:B-1----:R1:W-:Y:S02]  /*9780*/  @!P0 ST.E.128 [R4.64], R8 ;  /* 0x0000000804008985 */ /* 0x0023e4000c101d08 */
.L_x_1566:
[----:B------:R-:W-:Y:S05]  /*9790*/  BSYNC B0 ;  /* 0x0000000000007941 */ /* 0x000fea0003800000 */
.L_x_1565:
[----:B------:R-:W-:Y:S01]  /*97a0*/  ISETP.GT.AND P0, PT, R39, R115, PT ;  /* 0x000000732700720c */ /* 0x000fe20003f04270 */
[----:B------:R-:W-:Y:S03]  /*97b0*/  BSSY B0, `(.L_x_1567) ;  /* 0x0000030000007945 */ /* 0x000fe60003800000 */
[----:B-123--:R-:W-:Y:S09]  /*97c0*/  P2R R15, PR, RZ, 0x1 ;  /* 0x00000001ff0f7803 */ /* 0x00eff20000000000 */
[----:B------:R-:W-:-:S05]  /*97d0*/  @!P0 BRA `(.L_x_1568) ;  /* 0x000002d000008947 */ /* 0x000fca0003800000 */
[----:B------:R-:W-:Y:S01]  /*97e0*/  IADD3 R3, R39, -0x1, RZ ;  /* 0xffffffff27037810 */ /* 0x000fe20007ffe0ff */
[----:B------:R-:W-:Y:S01]  /*97f0*/  IMAD.MOV.U32 R4, RZ, RZ, R120 ;  /* 0x000000ffff047224 */ /* 0x000fe200078e0078 */
[C---:B------:R-:W-:Y:S01]  /*9800*/  ISETP.GE.AND P3, PT, R236.reuse, 0x21, PT ;  /* 0x00000021ec00780c */ /* 0x040fe20003f66270 */
[----:B----4-:R-:W-:Y:S01]  /*9810*/  IMAD.MOV.U32 R5, RZ, RZ, R119 ;  /* 0x000000ffff057224 */ /* 0x010fe200078e0077 */
[----:B------:R-:W-:Y:S01]  /*9820*/  SHF.R.S32.HI R8, RZ, 0x1f, R3 ;  /* 0x0000001fff087819 */ /* 0x000fe20000011403 */
[----:B------:R-:W-:Y:S01]  /*9830*/  IMAD R6, R153, R3, RZ ;  /* 0x0000000399067224 */ /* 0x000fe200078e02ff */
[C---:B------:R-:W-:Y:S01]  /*9840*/  ISETP.GE.AND P1, PT, R236.reuse, 0x41, PT ;  /* 0x00000041ec00780c */ /* 0x040fe20003f26270 */
[-C--:B------:R-:W-:Y:S01]  /*9850*/  IMAD.WIDE.U32 R4, R3, R138.reuse, R4 ;  /* 0x0000008a03047225 */ /* 0x080fe200078e0004 */
[----:B------:R-:W-:Y:S02]  /*9860*/  ISETP.GE.AND P4, PT, R236, 0x1, PT ;  /* 0x00000001ec00780c */ /* 0x000fe40003f86270 */
[----:B------:R-:W-:Y:S01]  /*9870*/  P2R R18, PR, RZ, 0x4 ;  /* 0x00000004ff127803 */ /* 0x000fe20000000000 */
[----:B------:R-:W-:Y:S01]  /*9880*/  IMAD R3, R8, R138, R6 ;  /* 0x0000008a08037224 */ /* 0x000fe200078e0206 */
[----:B------:R-:W-:Y:S03]  /*9890*/  LOP3.LUT P2, RZ, R166, 0x4, RZ, 0xc0, !PT ;  /* 0x00000004a6ff7812 */ /* 0x000fe6000784c0ff */
[----:B------:R-:W-:Y:S01]  /*98a0*/  IMAD.IADD R3, R5, 0x1, R3 ;  /* 0x0000000105037824 */ /* 0x000fe200078e0203 */
[-C--:B------:R-:W-:Y:S05]  /*98b0*/  @P3 IADD3 R5, P0, R162, R4.reuse, RZ ;  /* 0x00000004a2053210 */ /* 0x080fea0007f1e0ff */
[----:B------:R-:W-:Y:S01]  /*98c0*/  @P3 IMAD.X R8, R3, 0x1, R157, P0 ;  /* 0x0000000103083824 */ /* 0x000fe200000e069d */
        /* <DEDUP_REMOVED lines=30> */
.L_x_1568:
[----:B------:R-:W-:Y:S05]  /*9ab0*/  BSYNC B0 ;  /* 0x0000000000007941 */ /* 0x000fea0003800000 */
.L_x_1567:
[----:B------:R-:W0:Y:S01]  /*9ac0*/  LDGDEPBAR ;  /* 0x00000000000079af */ /* 0x000e220000000000 */
[----:B------:R-:W-:Y:S02]  /*9ad0*/  ISETP.NE.AND P0, PT, R15, RZ, PT ;  /* 0x000000ff0f00720c */ /* 0x000fe40003f05270 */
[----:B------:R-:W-:Y:S11]  /*9ae0*/  IADD3 R39, R39, -0x1, RZ ;  /* 0xffffffff27277810 */ /* 0x000ff60007ffe0ff */
[----:B------:R-:W-:-:S05]  /*9af0*/  @P0 BRA `(.L_x_1569) ;  /* 0xffff9d3000000947 */ /* 0x000fca000383ffff */
[----:B------:R-:W-:Y:S01]  /*9b00*/  WARPSYNC 0xffffffff ;  /* 0xffffffff00007948 */ /* 0x000fe20003800000 */
[----:B------:R-:W-:Y:S06]  /*9b10*/  BAR.SYNC.DEFER_BLOCKING 0x0 ;  /* 0x0000000000007b1d */ /* 0x000fec0000010000 */
.L_x_1520:
[----:B------:R-:W2:Y:S01]  /*9b20*/  LDL R98, [R1+0x40] ;  /* 0x0000400001627983 */ /* 0x000ea20000100800 */
[----:B------:R-:W-:-:S05]  /*9b30*/  IMAD.MOV.U32 R74, RZ, RZ, c[0x0][0x2c4] ;  /* 0x0000b100ff4a7624 */ /* 0x000fca00078e00ff */
[----:B------:R-:W-:Y:S01]  /*9b40*/  ISETP.NE.AND P3, PT, R74, 0x1, PT ;  /* 0x000000014a00780c */ /* 0x000fe20003f65270 */
[----:B------:R-:W-:Y:S01]  /*9b50*/  BSSY B0, `(.L_x_1570) ;  /* 0x0000029000007945 */ /* 0x000fe20003800000 */
[----:B--2---:R-:W-:-:S11]  /*9b60*/  IADD3 R2, R98, 0x7f, RZ ;  /* 0x0000007f62027810 */ /* 0x004fd60007ffe0ff */
[----:B------:R-:W-:-:S05]  /*9b70*/  @P3 IMAD.HI.U32 R3, R2, c[0x0][0x2c8], RZ ;  /* 0x0000b20002033a27 */ /* 0x000fca00078e00ff */
[----:B------:R-:W-:-:S05]  /*9b80*/  @P3 SHF.R.U32.HI R2, RZ, c[0x0][0x2cc], R3 ;  /* 0x0000b300ff023a19 */ /* 0x000fca0000011603 */
[----:B------:R-:W-:Y:S02]  /*9b90*/  IMAD.IADD R3, R152, 0x1, R2 ;  /* 0x0000000198037824 */ /* 0x000fe400078e0202 */
[----:B------:R-:W-:-:S04]  /*9ba0*/  IMAD.MOV.U32 R2, RZ, RZ, RZ ;  /* 0x000000ffff027224 */ /* 0x000fc800078e00ff */
[----:B------:R-:W-:-:S05]  /*9bb0*/  IMAD.HI R2, R3, -0x6db6db6d, R2 ;  /* 0x9249249303027827 */ /* 0x000fca00078e0202 */
[----:B------:R-:W-:-:S04]  /*9bc0*/  SHF.R.U32.HI R3, RZ, 0x1f, R2 ;  /* 0x0000001fff037819 */ /* 0x000fc80000011602 */
[----:B------:R-:W-:-:S04]  /*9bd0*/  LEA.HI.SX32 R2, R2, R3, 0x1a ;  /* 0x0000000302027211 */ /* 0x000fc800078fd2ff */
[----:B------:R-:W-:-:S04]  /*9be0*/  IMNMX R6, R151, R2, PT ;  /* 0x0000000297067217 */ /* 0x000fc80003800200 */
[----:B------:R-:W-:Y:S01]  /*9bf0*/  ISETP.GE.AND P0, PT, R6, 0x1, PT ;  /* 0x000000010600780c */ /* 0x000fe20003f06270 */
[----:B------:R-:W-:-:S12]  /*9c00*/  IMAD.MOV.U32 R2, RZ, RZ, RZ ;  /* 0x000000ffff027224 */ /* 0x000fd800078e00ff */
[----:B------:R-:W-:Y:S05]  /*9c10*/  @!P0 BRA `(.L_x_1571) ;  /* 0x000001c000008947 */ /* 0x000fea0003800000 */
[----:B------:R-:W-:Y:S02]  /*9c20*/  IABS R3, R136 ;  /* 0x0000008800037213 */ /* 0x000fe40000000000 */
[----:B-1----:R-:W-:Y:S02]  /*9c30*/  IADD3 R8, R136, -0x1, R6 ;  /* 0xffffffff88087810 */ /* 0x002fe40007ffe006 */
[----:B------:R-:W1:Y:S02]  /*9c40*/  I2F.RP R2, R3 ;  /* 0x0000000300027306 */ /* 0x000e640000209400 */
[----:B------:R-:W-:-:S06]  /*9c50*/  IABS R11, R8 ;  /* 0x00000008000b7213 */ /* 0x000fcc0000000000 */
[----:B-1----:R-:W1:Y:S02]  /*9c60*/  MUFU.RCP R2, R2 ;  /* 0x0000000200027308 */ /* 0x002e640000001000 */
[----:B-1----:R-:W-:-:S06]  /*9c70*/  IADD3 R2, R2, 0xffffffe, RZ ;  /* 0x0ffffffe02027810 */ /* 0x002fcc0007ffe0ff */
[----:B----4-:R-:W1:Y:S02]  /*9c80*/  F2I.FTZ.U32.TRUNC.NTZ R5, R2 ;  /* 0x0000000200057305 */ /* 0x010e64000021f000 */
        /* <DEDUP_REMOVED lines=21> */
.L_x_1571:
[----:B------:R-:W-:Y:S05]  /*9de0*/  BSYNC B0 ;  /* 0x0000000000007941 */ /* 0x000fea0003800000 */
.L_x_1570:
        /* <DEDUP_REMOVED lines=34> */
[----:B-12---:R-:W-:-:S04]  /*a010*/  IMAD R4, R3, R2, RZ ;  /* 0x0000000203047224 */ /* 0x006fc800078e02ff */
[--C-:B------:R-:W-:Y:S01]  /*a020*/  IMAD.IADD R3, R4, 0x1, R2.reuse ;  /* 0x0000000104037824 */ /* 0x100fe200078e0202 */
[----:B------:R1:W-:Y:S01]  /*a030*/  STL [R1+0xc], R4 ;  /* 0x00000c0401007387 */ /* 0x0003e20000100800 */
[----:B------:R-:W-:-:S03]  /*a040*/  PRMT R2, RZ, 0x7610, R2 ;  /* 0x00007610ff027816 */ /* 0x000fc60000000002 */
[----:B------:R-:W-:-:S04]  /*a050*/  IMNMX R235, R6, R3, PT ;  /* 0x0000000306eb7217 */ /* 0x000fc80003800200 */
[----:B------:R-:W-:-:S13]  /*a060*/  ISETP.GT.AND P0, PT, R235, R4, PT ;  /* 0x00000004eb00720c */ /* 0x000fda0003f04270 */
[----:B------:R-:W-:Y:S05]  /*a070*/  @!P0 BRA `(.L_x_1572) ;  /* 0x0001159000008947 */ /* 0x000fea0003800000 */
[----:B----4-:R-:W2:Y:S04]  /*a080*/  LDL R5, [R1+0x68] ;  /* 0x0000680001057983 */ /* 0x010ea80000100800 */
[----:B-1----:R-:W3:Y:S01]  /*a090*/  LDL R4, [R1+0x6c] ;  /* 0x00006c0001047983 */ /* 0x002ee20000100800 */
[----:B------:R-:W-:-:S03]  /*a0a0*/  ISETP.NE.U32.AND P0, PT, RZ, c[0x0][0x340], PT ;  /* 0x0000d000ff007a0c */ /* 0x000fc60003f05070 */
[----:B------:R-:W4:Y:S01]  /*a0b0*/  LDL R8, [R1+0x58] ;  /* 0x0000580001087983 */ /* 0x000f220000100800 */
[----:B------:R-:W-:-:S03]  /*a0c0*/  ISETP.NE.AND.EX P1, PT, RZ, c[0x0][0x344], PT, P0 ;  /* 0x0000d100ff007a0c */ /* 0x000fc60003f25300 */
[----:B------:R-:W4:Y:S04]  /*a0d0*/  LDL R10, [R1+0x74] ;  /* 0x00007400010a7983 */ /* 0x000f280000100800 */
[----:B------:R-:W4:Y:S06]  /*a0e0*/  LDL R9, [R1+0x70] ;  /* 0x0000700001097983 */ /* 0x000f2c0000100800 */
[----:B--2---:R-:W-:-:S04]  /*a0f0*/  @P1 IADD3 R2, P0, R5, c[0x0][0x340], RZ ;  /* 0x0000d00005021a10 */ /* 0x004fc80007f1e0ff */
[----:B---3--:R-:W-:-:S05]  /*a100*/  @P1 IADD3.X R3, R4, c[0x0][0x344], RZ, P0, !PT ;  /* 0x0000d10004031a10 */ /* 0x008fca00007fe4ff */
[----:B------:R1:W5:Y:S01]  /*a110*/  @P1 LDG.E R2, [R2.64] ;  /* 0x0000000802021981 */ /* 0x000362000c1e1900 */
[----:B------:R-:W-:Y:S01]  /*a120*/  ISETP.NE.U32.AND P0, PT, RZ, c[0x0][0x348], PT ;  /* 0x0000d200ff007a0c */ /* 0x000fe20003f05070 */
[----:B------:R-:W-:Y:S01]  /*a130*/  IMAD.WIDE.U32 R4, R146, c[0x0][0x178], RZ ;  /* 0x00005e0092047a25 */ /* 0x000fe200078e00ff */
[----:B------:R-:W-:Y:S01]  /*a140*/  WARPSYNC 0xffffffff ;  /* 0xffffffff00007948 */ /* 0x000fe20003800000 */
[----:B----4-:R-:W-:Y:S02]  /*a150*/  LOP3.LUT R72, R8, 0xffff, RZ, 0xc0, !PT ;  /* 0x0000ffff08487812 */ /* 0x010fe400078ec0ff */
[----:B------:R-:W-:Y:S02]  /*a160*/  ISETP.NE.AND.EX P0, PT, RZ, c[0x0][0x34c], PT, P0 ;  /* 0x0000d300ff007a0c */ /* 0x000fe40003f05300 */
[----:B------:R-:W-:Y:S02]  /*a170*/  IADD3 R122, R235, -0x1, RZ ;  /* 0xffffffffeb7a7810 */ /* 0x000fe40007ffe0ff */
[----:B------:R-:W-:-:S02]  /*a180*/  SEL R11, R10, RZ, !P0 ;  /* 0x000000ff0a0b7207 */ /* 0x000fc40004000000 */
[----:B------:R-:W-:Y:S02]  /*a190*/  SEL R8, R9, RZ, !P0 ;  /* 0x000000ff09087207 */ /* 0x000fe40004000000 */
[----:B-1----:R-:W-:-:S05]  /*a1a0*/  SHF.R.S32.HI R3, RZ, 0x1f, R146 ;  /* 0x0000001fff037819 */ /* 0x002fca0000011492 */
[----:B------:R-:W-:-:S04]  /*a1b0*/  IMAD R3, R3, c[0x0][0x178], RZ ;  /* 0x00005e0003037a24 */ /* 0x000fc800078e02ff */
[----:B------:R-:W-:-:S04]  /*a1c0*/  IMAD R3, R146, c[0x0][0x17c], R3 ;  /* 0x00005f0092037a24 */ /* 0x000fc800078e0203 */
[----:B------:R-:W-:Y:S02]  /*a1d0*/  IMAD.IADD R10, R5, 0x1, R3 ;  /* 0x00000001050a7824 */ /* 0x000fe400078e0203 */
[----:B------:R-:W-:Y:S02]  /*a1e0*/  @!P1 IMAD.MOV.U32 R2, RZ, RZ, R9 ;  /* 0x000000ffff029224 */ /* 0x000fe400078e0009 */
[----:B------:R-:W2:Y:S04]  /*a1f0*/  LDL R15, [R1+0x4] ;  /* 0x00000400010f7983 */ /* 0x000ea80000100800 */
[----:B------:R-:W3:Y:S04]  /*a200*/  LDL.LU R9, [R1+0x8] ;  /* 0x0000080001097983 */ /* 0x000ee80000300800 */
[----:B------:R-:W4:Y:S04]  /*a210*/  LDL R75, [R1+0x48] ;  /* 0x00004800014b7983 */ /* 0x000f280000100800 */
[----:B------:R-:W2:Y:S01]  /*a220*/  LDL R6, [R1+0x3c] ;  /* 0x00003c0001067983 */ /* 0x000ea20000100800 */
[----:B------:R-:W-:-:S02]  /*a230*/  IMAD.MOV.U32 R3, RZ, RZ, c[0x0][0x2b8] ;  /* 0x0000ae00ff037624 */ /* 0x000fc400078e00ff */
[----:B------:R-:W-:-:S03]  /*a240*/  IMAD.MOV.U32 R121, RZ, RZ, 0x70 ;  /* 0x00000070ff797424 */ /* 0x000fc600078e00ff */
[----:B------:R-:W-:Y:S01]  /*a250*/  ISETP.NE.AND P1, PT, R3, 0x1, PT ;  /* 0x000000010300780c */ /* 0x000fe20003f25270 */
[----:B------:R-:W-:-:S04]  /*a260*/  IMAD R121, R235, R121, -0x70 ;  /* 0xffffff90eb797424 */ /* 0x000fc800078e0279 */
[----:B------:R-:W-:Y:S01]  /*a270*/  IMAD.IADD R3, R0, 0x1, R121 ;  /* 0x0000000100037824 */ /* 0x000fe200078e0279 */
[----:B-----5:R-:W-:Y:S01]  /*a280*/  SHF.R.S32.HI R5, RZ, 0x1f, R2 ;  /* 0x0000001fff057819 */ /* 0x020fe20000011402 */
[----:B------:R-:W-:-:S04]  /*a290*/  IMAD.WIDE.U32 R18, R2, c[0x0][0x2b0], RZ ;  /* 0x0000ac0002127a25 */ /* 0x000fc800078e00ff */
[----:B------:R-:W-:Y:S01]  /*a2a0*/  IMAD.MOV.U32 R234, RZ, RZ, RZ ;  /* 0x000000ffffea7224 */ /* 0x000fe200078e00ff */
[----:B------:R-:W-:Y:S01]  /*a2b0*/  BAR.SYNC.DEFER_BLOCKING 0x0 ;  /* 0x0000000000007b1d */ /* 0x000fe20000010000 */
[----:B---3--:R-:W-:-:S04]  /*a2c0*/  LOP3.LUT R9, R9, 0xfffffffd, RZ, 0xc0, !PT ;  /* 0xfffffffd09097812 */ /* 0x008fc800078ec0ff */
[----:B------:R-:W-:Y:S02]  /*a2d0*/  @P1 LOP3.LUT R9, R9, 0x2, RZ, 0xfc, !PT ;  /* 0x0000000209091812 */ /* 0x000fe400078efcff */
[----:B----4-:R-:W-:-:S03]  /*a2e0*/  ISETP.GE.AND P0, PT, R3, R75, PT ;  /* 0x0000004b0300720c */ /* 0x010fc60003f06270 */
[----:B------:R2:W-:Y:S01]  /*a2f0*/  STL [R1+0x8], R9 ;  /* 0x0000080901007387 */ /* 0x0005e20000100800 */
[----:B------:R-:W-:-:S03]  /*a300*/  ISETP.GT.OR P0, PT, R0, 0x6f, P0 ;  /* 0x0000006f0000780c */ /* 0x000fc60000704670 */
[----:B------:R-:W-:Y:S01]  /*a310*/  STL.64 [R1+0x30], R18 ;  /* 0x0000301201007387 */ /* 0x000fe20000100a00 */
        /* <DEDUP_REMOVED lines=8> */
[----:B------:R1:W-:Y:S01]  /*a3a0*/  STL [R1+0x38], R16 ;  /* 0x0000381001007387 */ /* 0x0003e20000100800 */
[----:B------:R-:W-:Y:S02]  /*a3b0*/  @!P0 LEA.HI.X.SX32 R5, R6, R16, 0x1, P1 ;  /* 0x0000001006058211 */ /* 0x000fe400008f0eff */
[----:B------:R-:W-:-:S04]  /*a3c0*/  @!P0 LEA R2, P1, R3, c[0x0][0x2a0], 0x2 ;  /* 0x0000a80003028a11 */ /* 0x000fc800078210ff */
[----:B------:R-:W-:-:S05]  /*a3d0*/  @!P0 LEA.HI.X R3, R3, c[0x0][0x2a4], R5, 0x2, P1 ;  /* 0x0000a90003038a11 */ /* 0x000fca00008f1405 */
[----:B------:R2:W3:Y:S04]  /*a3e0*/  @!P0 LDG.E R234, [R2.64] ;  /* 0x0000000802ea8981 */ /* 0x0004e8000c1e1900 */
[----:B-1----:R-:W4:Y:S01]  /*a3f0*/  LDL R16, [R1+0x44] ;  /* 0x0000440001107983 */ /* 0x002f220000100800 */
[----:B------:R-:W-:-:S04]  /*a400*/  IMAD.MOV.U32 R5, RZ, RZ, R10 ;  /* 0x000000ffff057224 */ /* 0x000fc800078e000a */
[----:B------:R-:W-:-:S04]  /*a410*/  IMAD.WIDE.U32 R4, R72, c[0x0][0x1b8], R4 ;  /* 0x00006e0048047a25 */ /* 0x000fc800078e0004 */
[----:B--2---:R-:W-:-:S04]  /*a420*/  IMAD.IADD R3, R0, 0x1, R98 ;  /* 0x0000000100037824 */ /* 0x004fc800078e0262 */
[----:B------:R-:W-:-:S04]  /*a430*/  @P3 IMAD.HI.U32 R10, R3, c[0x0][0x2c8], RZ ;  /* 0x0000b200030a3a27 */ /* 0x000fc800078e00ff */
        /* <DEDUP_REMOVED lines=8> */
[----:B------:R-:W-:Y:S02]  /*a4c0*/  IMAD R10, R10, c[0x0][0x1b0], RZ ;  /* 0x00006c000a0a7a24 */ /* 0x000fe400078e02ff */
[----:B------:R-:W-:Y:S02]  /*a4d0*/  IMAD.IADD R5, R5, 0x1, R11 ;  /* 0x0000000105057824 */ /* 0x000fe400078e020b */
[----:B------:R-:W-:Y:S02]  /*a4e0*/  IMAD R8, R8, c[0x0][0x2c4], R3 ;  /* 0x0000b10008087a24 */ /* 0x000fe400078e0203 */
[----:B------:R-:W-:-:S02]  /*a4f0*/  IMAD R10, R2, c[0x0][0x1b4], R10 ;  /* 0x00006d00020a7a24 */ /* 0x000fc400078e020a */
[----:B------:R-:W-:Y:S01]  /*a500*/  IMAD.WIDE.U32 R2, R2, c[0x0][0x1b0], R4 ;  /* 0x00006c0002027a25 */ /* 0x000fe200078e0004 */
[----:B------:R-:W-:-:S03]  /*a510*/  SHF.R.S32.HI R4, RZ, 0x1f, R8 ;  /* 0x0000001fff047819 */ /* 0x000fc60000011408 */
[----:B------:R-:W-:Y:S02]  /*a520*/  IMAD.IADD R3, R3, 0x1, R10 ;  /* 0x0000000103037824 */ /* 0x000fe400078e020a */
[----:B------:R-:W-:Y:S02]  /*a530*/  IMAD R5, R4, c[0x0][0x1a8], RZ ;  /* 0x00006a0004057a24 */ /* 0x000fe400078e02ff */
[----:B------:R-:W-:Y:S02]  /*a540*/  IMAD.MOV R4, RZ, RZ, -R6 ;  /* 0x000000ffff047224 */ /* 0x000fe400078e0a06 */
[C---:B------:R-:W-:Y:S02]  /*a550*/  IMAD R5, R8.reuse, c[0x0][0x1ac], R5 ;  /* 0x00006b0008057a24 */ /* 0x040fe400078e0205 */
[----:B------:R-:W-:-:S04]  /*a560*/  IMAD.WIDE.U32 R2, R8, c[0x0][0x1a8], R2 ;  /* 0x00006a0008027a25 */ /* 0x000fc800078e0002 */
[----:B------:R-:W-:Y:S02]  /*a570*/  IMAD R237, R4, c[0x0][0x2b8], R9 ;  /* 0x0000ae0004ed7a24 */ /* 0x000fe400078e0209 */
[----:B------:R-:W-:Y:S01]  /*a580*/  IMAD.IADD R4, R3, 0x1, R5 ;  /* 0x0000000103047824 */ /* 0x000fe200078e0205 */
[C---:B------:R-:W-:Y:S02]  /*a590*/  LEA R3, P0, R2.reuse, c[0x0][0x160], 0x1 ;  /* 0x0000580002037a11 */ /* 0x040fe400078008ff */
[----:B------:R-:W-:Y:S02]  /*a5a0*/  SHF.R.S32.HI R85, RZ, 0x1f, R237 ;  /* 0x0000001fff557819 */ /* 0x000fe400000114ed */
[----:B------:R-:W-:Y:S01]  /*a5b0*/  LEA.HI.X R2, R2, c[0x0][0x164], R4, 0x1, P0 ;  /* 0x0000590002027a11 */ /* 0x000fe200000f0c04 */
[----:B------:R-:W1:Y:S02]  /*a5c0*/  SHFL.IDX PT, R8, R3, RZ, 0x181f ;  /* 0x00181fff03087589 */ /* 0x000e6400000e0000 */
[----:B------:R-:W-:-:S02]  /*a5d0*/  IMAD R10, R85, c[0x0][0x1e0], RZ ;  /* 0x00007800550a7a24 */ /* 0x000fc400078e02ff */
[----:B------:R-:W2:Y:S01]  /*a5e0*/  SHFL.IDX PT, R9, R2, RZ, 0x181f ;  /* 0x00181fff02097589 */ /* 0x000ea200000e0000 */
[----:B------:R-:W-:Y:S02]  /*a5f0*/  IMAD.MOV.U32 R102, RZ, RZ, R15 ;  /* 0x000000ffff667224 */ /* 0x000fe400078e000f */
[----:B------:R-:W-:Y:S01]  /*a600*/  IMAD.IADD R15, R82, 0x1, R98 ;  /* 0x00000001520f7824 */ /* 0x000fe200078e0262 */
[----:B------:R-:W1:Y:S04]  /*a610*/  SHFL.IDX PT, R6, R3, 0x1, 0x181f ;  /* 0x00381f0003067f89 */ /* 0x000e6800000e0000 */
[----:B------:R-:W1:Y:S01]  /*a620*/  SHFL.IDX PT, R11, R2, 0x1, 0x181f ;  /* 0x00381f00020b7f89 */ /* 0x000e6200000e0000 */
[----:B------:R-:W-:-:S03]  /*a630*/  IADD3 R19, R15, 0x20, RZ ;  /* 0x000000200f137810 */ /* 0x000fc60007ffe0ff */
[----:B------:R-:W-:Y:S01]  /*a640*/  SHFL.IDX PT, R17, R2, 0x2, 0x181f ;  /* 0x00581f0002117f89 */ /* 0x000fe200000e0000 */
[----:B------:R-:W-:Y:S01]  /*a650*/  IADD3 R18, R15, 0x40, RZ ;  /* 0x000000400f127810 */ /* 0x000fe20007ffe0ff */
[----:B------:R-:W-:Y:S02]  /*a660*/  IMAD.WIDE.U32 R4, R237, c[0x0][0x1e0], RZ ;  /* 0x00007800ed047a25 */ /* 0x000fe400078e00ff */
[----:B------:R-:W-:Y:S02]  /*a670*/  SHFL.IDX PT, R29, R3, 0x3, 0x181f ;  /* 0x00781f00031d7f89 */ /* 0x000fe400000e0000 */
[----:B------:R-:W-:-:S04]  /*a680*/  IMAD.WIDE.U32 R32, R72, c[0x0][0x1e8], RZ ;  /* 0x00007a0048207a25 */ /* 0x000fc800078e00ff */
[----:B------:R-:W-:Y:S01]  /*a690*/  IMAD R31, R72, c[0x0][0x1ec], R33 ;  /* 0x00007b00481f7a24 */ /* 0x000fe200078e0221 */
[----:B------:R-:W-:Y:S01]  /*a6a0*/  IADD3 R30, R15, 0x60, RZ ;  /* 0x000000600f1e7810 */ /* 0x000fe20007ffe0ff */
[----:B------:R-:W-:Y:S02]  /*a6b0*/  IMAD R120, R122, -0x70, R75 ;  /* 0xffffff907a787824 */ /* 0x000fe400078e024b */
[----:B----4-:R-:W-:Y:S02]  /*a6c0*/  IMAD R60, R16, c[0x0][0x2c4], RZ ;  /* 0x0000b100103c7a24 */ /* 0x010fe400078e02ff */
[----:B------:R-:W-:Y:S02]  /*a6d0*/  IMAD R16, R237, c[0x0][0x1e4], R10 ;  /* 0x00007900ed107a24 */ /* 0x000fe400078e020a */
[----:B------:R-:W4:Y:S01]  /*a6e0*/  SHFL.IDX PT, R10, R3, 0x2, 0x181f ;  /* 0x00581f00030a7f89 */ /* 0x000f2200000e0000 */
[-C--:B------:R-:W-:Y:S02]  /*a6f0*/  ISETP.GE.AND P3, PT, R15, R60.reuse, PT ;  /* 0x0000003c0f00720c */ /* 0x080fe40003f66270 */
[----:B------:R-:W-:-:S02]  /*a700*/  ISETP.GE.AND P4, PT, R19, R60, PT ;  /* 0x0000003c1300720c */ /* 0x000fc40003f86270 */
[----:B------:R-:W-:Y:S01]  /*a710*/  ISETP.GE.AND P6, PT, R18, R60, PT ;  /* 0x0000003c1200720c */ /* 0x000fe20003fc6270 */
[----:B------:R-:W-:Y:S01]  /*a720*/  IMAD.IADD R5, R5, 0x1, R16 ;  /* 0x0000000105057824 */ /* 0x000fe200078e0210 */
[----:B---3--:R-:W-:-:S07]  /*a730*/  SHF.R.S32.HI R84, RZ, 0x1f, R234 ;  /* 0x0000001fff547819 */ /* 0x008fce00000114ea */
[CC--:B-1----:R-:W-:Y:S02]  /*a740*/  @!P3 LEA R26, P0, R76.reuse, R8.reuse, 0x1 ;  /* 0x000000084c1ab211 */ /* 0x0c2fe400078008ff */
[C---:B------:R-:W-:Y:S02]  /*a750*/  @!P3 LEA R24, P1, R227.reuse, R8, 0x1 ;  /* 0x00000008e318b211 */ /* 0x040fe400078208ff */
[CCC-:B--2---:R-:W-:Y:S02]  /*a760*/  @!P3 LEA.HI.X R27, R76.reuse, R9.reuse, R77.reuse, 0x1, P0 ;  /* 0x000000094c1bb211 */ /* 0x1c4fe400000f0c4d */
[----:B------:R-:W-:Y:S01]  /*a770*/  @!P4 LEA R22, P0, R76, R6, 0x1 ;  /* 0x000000064c16c211 */ /* 0x000fe200078008ff */
[----:B------:R1:W2:Y:S01]  /*a780*/  SHFL.IDX PT, R8, R2, 0x3, 0x181f ;  /* 0x00781f0002087f89 */ /* 0x0002a200000e0000 */
[----:B------:R-:W-:Y:S01]  /*a790*/  @!P3 LEA.HI.X R25, R227, R9, R102, 0x1, P1 ;  /* 0x00000009e319b211 */ /* 0x000fe200008f0c66 */
[----:B------:R-:W-:Y:S01]  /*a7a0*/  IMAD R28, R84, c[0x0][0x1f0], RZ ;  /* 0x00007c00541c7a24 */ /* 0x000fe200078e02ff */
[----:B------:R-:W-:-:S02]  /*a7b0*/  @!P4 LEA.HI.X R23, R76, R11, R77, 0x1, P0 ;  /* 0x0000000b4c17c211 */ /* 0x000fc400000f0c4d */
[CC--:B----4-:R-:W-:Y:S02]  /*a7c0*/  @!P6 LEA R18, P1, R76.reuse, R10.reuse, 0x1 ;  /* 0x0000000a4c12e211 */ /* 0x0d0fe400078208ff */
[C---:B------:R-:W-:Y:S02]  /*a7d0*/  @!P6 LEA R16, P0, R227.reuse, R10, 0x1 ;  /* 0x0000000ae310e211 */ /* 0x040fe400078008ff */
[-C--:B------:R-:W-:Y:S02]  /*a7e0*/  @!P6 LEA.HI.X R19, R76, R17.reuse, R77, 0x1, P1 ;  /* 0x000000114c13e211 */ /* 0x080fe400008f0c4d */
[----:B------:R-:W-:Y:S01]  /*a7f0*/  @!P6 LEA.HI.X R17, R227, R17, R102, 0x1, P0 ;  /* 0x00000011e311e211 */ /* 0x000fe200000f0c66 */
[----:B-1----:R-:W-:-:S04]  /*a800*/  IMAD.WIDE.U32 R2, R234, c[0x0][0x1f0], R4 ;  /* 0x00007c00ea027a25 */ /* 0x002fc800078e0004 */
[----:B------:R-:W-:Y:S01]  /*a810*/  IMAD R4, R234, c[0x0][0x1f4], R28 ;  /* 0x00007d00ea047a24 */ /* 0x000fe200078e021c */
[----:B------:R-:W-:-:S04]  /*a820*/  IADD3 R2, P0, R2, R32, RZ ;  /* 0x0000002002027210 */ /* 0x000fc80007f1e0ff */
[----:B------:R-:W-:Y:S02]  /*a830*/  IADD3.X R4, R31, R3, R4, P0, !PT ;  /* 0x000000031f047210 */ /* 0x000fe400007fe404 */
[----:B------:R-:W-:Y:S02]  /*a840*/  LEA R3, P0, R2, c[0x0][0x1c8], 0x1 ;  /* 0x0000720002037a11 */ /* 0x000fe400078008ff */
[----:B------:R-:W-:Y:S02]  /*a850*/  ISETP.GE.AND P5, PT, R30, R60, PT ;  /* 0x0000003c1e00720c */ /* 0x000fe40003fa6270 */
[----:B------:R-:W-:Y:S02]  /*a860*/  @!P4 LEA R20, P2, R227, R6, 0x1 ;  /* 0x00000006e314c211 */ /* 0x000fe400078408ff */
[----:B------:R-:W-:Y:S01]  /*a870*/  LEA.HI.X R30, R2, c[0x0][0x1cc], R4, 0x1, P0 ;  /* 0x00007300021e7a11 */ /* 0x000fe200000f0c04 */
[----:B------:R-:W1:Y:S01]  /*a880*/  SHFL.IDX PT, R6, R3, RZ, 0x181f ;  /* 0x00181fff03067589 */ /* 0x000e6200000e0000 */
[----:B------:R-:W-:-:S03]  /*a890*/  IMNMX R2, R120, 0x70, PT ;  /* 0x0000007078027817 */ /* 0x000fc60003800200 */
[----:B------:R-:W3:Y:S02]  /*a8a0*/  SHFL.IDX PT, R28, R30, RZ, 0x181f ;  /* 0x00181fff1e1c7589 */ /* 0x000ee400000e0000 */
[----:B------:R-:W-:Y:S01]  /*a8b0*/  IMAD.IADD R2, R2, 0x1, -R82 ;  /* 0x0000000102027824 */ /* 0x000fe200078e0a52 */
[----:B------:R-:W-:-:S04]  /*a8c0*/  @!P4 LEA.HI.X R21, R227, R11, R102, 0x1, P2 ;  /* 0x0000000be315c211 */ /* 0x000fc800010f0c66 */
[----:B------:R-:W-:Y:S02]  /*a8d0*/  ISETP.GE.AND P2, PT, R2, 0x1, PT ;  /* 0x000000010200780c */ /* 0x000fe40003f46270 */
[----:B------:R-:W-:-:S04]  /*a8e0*/  @!P5 LEA R4, P0, R76, R29, 0x1 ;  /* 0x0000001d4c04d211 */ /* 0x000fc800078008ff */
[----:B--2---:R-:W-:Y:S02]  /*a8f0*/  @!P5 LEA.HI.X R5, R76, R8, R77, 0x1, P0 ;  /* 0x000000084c05d211 */ /* 0x004fe400000f0c4d */
[----:B------:R-:W-:-:S04]  /*a900*/  @!P5 LEA R10, P0, R227, R29, 0x1 ;  /* 0x0000001de30ad211 */ /* 0x000fc800078008ff */
[C---:B------:R-:W-:Y:S02]  /*a910*/  @!P5 LEA.HI.X R11, R227.reuse, R8, R102, 0x1, P0 ;  /* 0x00000008e30bd211 */ /* 0x040fe400000f0c66 */
[C---:B-1----:R-:W-:Y:S02]  /*a920*/  @P2 LEA R8, P0, R76.reuse, R6, 0x1 ;  /* 0x000000064c082211 */ /* 0x042fe400078008ff */
[C---:B------:R-:W-:Y:S02]  /*a930*/  ISETP.GE.AND P1, PT, R76.reuse, c[0x0][0x198], PT ;  /* 0x000066004c007a0c */ /* 0x040fe40003f26270 */
[----:B---3--:R-:W-:Y:S02]  /*a940*/  @P2 LEA.HI.X R9, R76, R28, R77, 0x1, P0 ;  /* 0x0000001c4c092211 */ /* 0x008fe400000f0c4d */
[----:B------:R-:W-:-:S09]  /*a950*/  ISETP.GE.AND P0, PT, R227, c[0x0][0x198], PT ;  /* 0x00006600e3007a0c */ /* 0x000fd20003f06270 */
[----:B------:R1:W-:Y:S04]  /*a960*/  @!P3 LDGSTS.E.BYPASS.LTC128B.128 [R228+0x100], [R26.64], !P1 ;  /* 0x001000001ae4bfae */ /* 0x0003e8000c901d48 */
        /* <DEDUP_REMOVED lines=12> */
[----:B------:R-:W-:-:S07]  /*aa30*/  @P2 LEA.HI.X R5, R227, R28, R102, 0x1, P1 ;  /* 0x0000001ce3052211 */ /* 0x000fce00008f0c66 */
[----:B------:R2:W-:Y:S01]  /*aa40*/  @P2 LDGSTS.E.BYPASS.LTC128B.128 [R228+0xb900], [R4.64], !P0 ;  /* 0x0b90000004e42fae */ /* 0x0005e2000c101d48 */
[----:B------:R-:W-:-:S03]  /*aa50*/  ISETP.GE.AND P0, PT, R2, 0x21, PT ;  /* 0x000000210200780c */ /* 0x000fc60003f06270 */
[----:B--2---:R-:W3:Y:S04]  /*aa60*/  SHFL.IDX PT, R4, R3, 0x1, 0x181f ;  /* 0x00381f0003047f89 */ /* 0x004ee800000e0000 */
[----:B------:R-:W2:Y:S06]  /*aa70*/  SHFL.IDX PT, R5, R30, 0x1, 0x181f ;  /* 0x00381f001e057f89 */ /* 0x000eac00000e0000 */
        /* <DEDUP_REMOVED lines=14> */
[C---:B------:R-:W-:Y:S02]  /*ab60*/  @P0 LEA.HI.X R5, R227.reuse, R5, R102, 0x1, P1 ;  /* 0x00000005e3050211 */ /* 0x040fe400008f0c66 */
[----:B------:R-:W-:Y:S01]  /*ab70*/  @P0 ISETP.GE.AND P1, PT, R76, c[0x0][0x1d4], PT ;  /* 0x000075004c000a0c */ /* 0x000fe20003f26270 */
[----:B------:R-:W2:Y:S04]  /*ab80*/  SHFL.IDX PT, R3, R3, 0x3, 0x181f ;  /* 0x00781f0003037f89 */ /* 0x000ea800000e0000 */
[----:B------:R-:W3:Y:S08]  /*ab90*/  SHFL.IDX PT, R6, R30, 0x3, 0x181f ;  /* 0x00781f001e067f89 */ /* 0x000ef000000e0000 */
[----:B------:R1:W-:Y:S01]  /*aba0*/  @P0 LDGSTS.E.BYPASS.LTC128B.128 [R229+0xa100], [R8.64], !P1 ;  /* 0x0a10000008e50fae */ /* 0x0003e2000c901d48 */
[----:B------:R-:W-:-:S13]  /*abb0*/  @P0 ISETP.GE.AND P1, PT, R227, c[0x0][0x1d4], PT ;  /* 0x00007500e3000a0c */ /* 0x000fda0003f26270 */
[----:B------:R2:W-:Y:S01]  /*abc0*/  @P0 LDGSTS.E.BYPASS.LTC128B.128 [R229+0xd900], [R4.64], !P1 ;  /* 0x0d90000004e50fae */ /* 0x0005e2000c901d48 */
[----:B------:R-:W-:-:S13]  /*abd0*/  ISETP.GE.AND P0, PT, R2, 0x61, PT ;  /* 0x000000610200780c */ /* 0x000fda0003f06270 */
[----:B--2---:R-:W-:-:S04]  /*abe0*/  @P0 LEA R4, P1, R76, R3, 0x1 ;  /* 0x000000034c040211 */ /* 0x004fc800078208ff */
[----:B---3--:R-:W-:Y:S02]  /*abf0*/  @P0 LEA.HI.X R5, R76, R6, R77, 0x1, P1 ;  /* 0x000000064c050211 */ /* 0x008fe400008f0c4d */
[----:B------:R-:W-:-:S04]  /*ac00*/  @P0 LEA R2, P1, R227, R3, 0x1 ;  /* 0x00000003e3020211 */ /* 0x000fc800078208ff */
[----:B------:R-:W-:Y:S02]  /*ac10*/  @P0 LEA.HI.X R3, R227, R6, R102, 0x1, P1 ;  /* 0x00000006e3030211 */ /* 0x000fe400008f0c66 */
[----:B------:R-:W-:Y:S01]  /*ac20*/  @P0 ISETP.GE.AND P1, PT, R76, c[0x0][0x1d4], PT ;  /* 0x000075004c000a0c */ /* 0x000fe20003f26270 */
[----:B------:R1:W-:-:S12]  /*ac30*/  STL.64 [R1+0x28], R32 ;  /* 0x0000282001007387 */ /* 0x0003d80000100a00 */
[----:B------:R1:W-:Y:S01]  /*ac40*/  @P0 LDGSTS.E.BYPASS.LTC128B.128 [R229+0xb100], [R4.64], !P1 ;  /* 0x0b10000004e50fae */ /* 0x0003e2000c901d48 */
[----:B------:R-:W-:-:S03]  /*ac50*/  @P0 ISETP.GE.AND P1, PT, R227, c[0x0][0x1d4], PT ;  /* 0x00007500e3000a0c */ /* 0x000fc60003f26270 */
[----:B------:R1:W-:Y:S10]  /*ac60*/  STL [R1+0x24], R31 ;  /* 0x0000241f01007387 */ /* 0x0003f40000100800 */
[----:B------:R1:W-:Y:S01]  /*ac70*/  @P0 LDGSTS.E.BYPASS.LTC128B.128 [R229+0xe900], [R2.64], !P1 ;  /* 0x0e90000002e50fae */ /* 0x0003e2000c901d48 */
[----:B------:R-:W-:-:S03]  /*ac80*/  ISETP.LT.AND P0, PT, RZ, c[0x0][0x27c], PT ;  /* 0x00009f00ff007a0c */ /* 0x000fc60003f01270 */
[----:B------:R-:W0:Y:S01]  /*ac90*/  LDGDEPBAR ;  /* 0x00000000000079af */ /* 0x000e220000000000 */
[----:B------:R-:W-:Y:S02]  /*aca0*/  P2R R46, PR, RZ, 0x20 ;  /* 0x00000020ff2e7803 */ /* 0x000fe40000000000 */
[----:B------:R-:W-:-:S07]  /*acb0*/  ISETP.GT.AND P5, PT, R0, 0x6f, PT ;  /* 0x0000006f0000780c */ /* 0x000fce0003fa4270 */
[----:B------:R-:W-:Y:S05]  /*acc0*/  @P0 BRA `(.L_x_1573) ;  /* 0x0000002000000947 */ /* 0x000fea0003800000 */
[----:B------:R-:W-:-:S04]  /*acd0*/  DEPBAR.LE SB0, 0x1 ;  /* 0x000080400000791a */ /* 0x000fc80000000000 */
[----:B------:R-:W-:Y:S05]  /*ace0*/  BRA `(.L_x_1574) ;  /* 0x00004d9000007947 */ /* 0x000fea0003800000 */
.L_x_1573:
        /* <DEDUP_REMOVED lines=8> */
[----:B------:R-:W-:Y:S01]  /*ad70*/  IMAD R6, R137, c[0x0][0x294], R2 ;  /* 0x0000a50089067a24 */ /* 0x000fe200078e0202 */
        /* <DEDUP_REMOVED lines=57> */
.L_x_1577:
[----:B--2---:R-:W-:Y:S05]  /*b110*/  BSYNC B0 ;  /* 0x0000000000007941 */ /* 0x004fea0003800000 */
.L_x_1576:
        /* <DEDUP_REMOVED lines=15> */
[----:B---3--:R2:W3:Y:S01]  /*b210*/  SHFL.IDX PT, R21, R28, 0x1, 0x181f ;  /* 0x00381f001c157f89 */ /* 0x0084e200000e0000 */
        /* <DEDUP_REMOVED lines=9> */
[----:B-1----:R-:W-:-:S05]  /*b2b0*/  @!P1 IADD3 R24, P0, R6, R2, RZ ;  /* 0x0000000206189210 */ /* 0x002fca0007f1e0ff */
[----:B----4-:R-:W-:Y:S01]  /*b2c0*/  @!P1 IMAD.X R25, R20, 0x1, R3, P0 ;  /* 0x0000000114199824 */ /* 0x010fe200000e0603 */
[----:B------:R-:W-:-:S05]  /*b2d0*/  @!P1 IADD3 R22, P0, R15, R2, RZ ;  /* 0x000000020f169210 */ /* 0x000fca0007f1e0ff */
[----:B---3--:R-:W-:Y:S01]  /*b2e0*/  @!P1 IMAD.X R23, R21, 0x1, R3, P0 ;  /* 0x0000000115179824 */ /* 0x008fe200000e0603 */
[----:B------:R-:W-:-:S13]  /*b2f0*/  ISETP.GE.AND P0, PT, R81, c[0x0][0x27c], PT ;  /* 0x00009f0051007a0c */ /* 0x000fda0003f06270 */
[C---:B------:R-:W-:Y:S01]  /*b300*/  @!P0 IMAD.SHL.U32 R4, R81.reuse, 0x2, RZ ;  /* 0x0000000251048824 */ /* 0x040fe200078e00ff */
[----:B------:R-:W-:-:S04]  /*b310*/  @!P0 SHF.L.U64.HI R5, R81, 0x1, R65 ;  /* 0x0000000151058819 */ /* 0x000fc80000010241 */
[----:B------:R-:W-:-:S05]  /*b320*/  @!P0 IADD3 R2, P2, R6, R4, RZ ;  /* 0x0000000406028210 */ /* 0x000fca0007f5e0ff */
[----:B------:R-:W-:Y:S01]  /*b330*/  @!P0 IMAD.X R3, R20, 0x1, R5, P2 ;  /* 0x0000000114038824 */ /* 0x000fe200010e0605 */
[----:B------:R-:W-:Y:S01]  /*b340*/  @!P0 IADD3 R20, P2, R15, R4, RZ ;  /* 0x000000040f148210 */ /* 0x000fe20007f5e0ff */
[----:B------:R-:W-:-:S03]  /*b350*/  CS2R R34, SRZ ;  /* 0x0000000000227805 */ /* 0x000fc6000001ff00 */
[----:B------:R1:W5:Y:S01]  /*b360*/  @!P0 LD.E.64 R40, [R2.64] ;  /* 0x0000000802288980 */ /* 0x000362000c101b00 */
[----:B------:R-:W-:Y:S02]  /*b370*/  @!P0 IMAD.X R21, R21, 0x1, R5, P2 ;  /* 0x0000000115158824 */ /* 0x000fe400010e0605 */
[----:B------:R-:W-:-:S03]  /*b380*/  CS2R R4, SRZ ;  /* 0x0000000000047805 */ /* 0x000fc6000001ff00 */
[----:B------:R3:W5:Y:S04]  /*b390*/  @!P0 LD.E.64 R34, [R20.64] ;  /* 0x0000000814228980 */ /* 0x000768000c101b00 */
[----:B------:R3:W5:Y:S01]  /*b3a0*/  @!P1 LD.E.64 R4, [R24.64] ;  /* 0x0000000818049980 */ /* 0x000762000c101b00 */
[----:B-1----:R-:W-:-:S06]  /*b3b0*/  CS2R R2, SRZ ;  /* 0x0000000000027805 */ /* 0x002fcc000001ff00 */
[----:B------:R3:W5:Y:S02]  /*b3c0*/  @!P1 LD.E.64 R2, [R22.64] ;  /* 0x0000000816029980 */ /* 0x000764000c101b00 */
.L_x_1579:
[----:B------:R-:W-:Y:S05]  /*b3d0*/  BSYNC B0 ;  /* 0x0000000000007941 */ /* 0x000fea0003800000 */
.L_x_1578:
[----:B-1-3-5:R-:W-:Y:S01]  /*b3e0*/  IMAD.MOV.U32 R24, RZ, RZ, R40 ;  /* 0x000000ffff187224 */ /* 0x02afe200078e0028 */
[----:B------:R-:W-:Y:S01]  /*b3f0*/  MOV R15, R4 ;  /* 0x00000004000f7202 */ /* 0x000fe20000000f00 */
[----:B------:R-:W-:Y:S01]  /*b400*/  IMAD.MOV.U32 R23, RZ, RZ, R41 ;  /* 0x000000ffff177224 */ /* 0x000fe200078e0029 */
[----:B------:R1:W3:Y:S01]  /*b410*/  SHFL.IDX PT, R21, R32, 0x2, 0x181f ;  /* 0x00581f0020157f89 */ /* 0x0002e200000e0000 */
        /* <DEDUP_REMOVED lines=8> */
[----:B------:R1:W2:Y:S01]  /*b4a0*/  SHFL.IDX PT, R22, R33, 0x2, 0x181f ;  /* 0x00581f0021167f89 */ /* 0x0002a200000e0000 */
[----:B------:R-:W-:Y:S01]  /*b4b0*/  MOV R6, R3 ;  /* 0x0000000300067202 */ /* 0x000fe20000000f00 */
[----:B------:R-:W-:Y:S01]  /*b4c0*/  CS2R R44, SRZ ;  /* 0x00000000002c7805 */ /* 0x000fe2000001ff00 */
[----:B------:R-:W-:Y:S01]  /*b4d0*/  PRMT R58, R23, 0x5410, R24 ;  /* 0x00005410173a7816 */ /* 0x000fe20000000018 */
[----:B------:R1:W4:Y:S01]  /*b4e0*/  SHFL.IDX PT, R30, R28, 0x2, 0x181f ;  /* 0x00581f001c1e7f89 */ /* 0x00032200000e0000 */
[----:B------:R-:W-:Y:S01]  /*b4f0*/  PRMT R56, R6, 0x5410, R15 ;  /* 0x0000541006387816 */ /* 0x000fe2000000000f */
[----:B------:R-:W-:Y:S01]  /*b500*/  CS2R R36, SRZ ;  /* 0x0000000000247805 */ /* 0x000fe2000001ff00 */
[----:B------:R-:W-:Y:S01]  /*b510*/  CS2R R42, SRZ ;  /* 0x00000000002a7805 */ /* 0x000fe2000001ff00 */
[----:B----4-:R1:W4:Y:S01]  /*b520*/  SHFL.IDX PT, R20, R31, 0x2, 0x181f ;  /* 0x00581f001f147f89 */ /* 0x01032200000e0000 */
[----:B------:R-:W-:Y:S01]  /*b530*/  CS2R R38, SRZ ;  /* 0x0000000000267805 */ /* 0x000fe2000001ff00 */
[----:B------:R-:W-:Y:S05]  /*b540*/  @P6 BRA `(.L_x_1581) ;  /* 0x0000016000006947 */ /* 0x000fea0003800000 */
[----:B------:R-:W-:Y:S01]  /*b550*/  ISETP.GE.AND P1, PT, R78, c[0x0][0x27c], PT ;  /* 0x00009f004e007a0c */ /* 0x000fe20003f26270 */
[----:B------:R-:W-:Y:S01]  /*b560*/  CS2R R44, SRZ ;  /* 0x00000000002c7805 */ /* 0x000fe2000001ff00 */
[----:B------:R-:W-:Y:S01]  /*b570*/  ISETP.GE.AND P0, PT, R81, c[0x0][0x27c], PT ;  /* 0x00009f0051007a0c */ /* 0x000fe20003f06270 */
[----:B------:R-:W-:-:S10]  /*b580*/  CS2R R36, SRZ ;  /* 0x0000000000247805 */ /* 0x000fd4000001ff00 */
[C---:B------:R-:W-:Y:S01]  /*b590*/  @!P1 IMAD.SHL.U32 R6, R78.reuse, 0x2, RZ ;  /* 0x000000024e069824 */ /* 0x040fe200078e00ff */
[----:B------:R-:W-:Y:S02]  /*b5a0*/  @!P1 SHF.L.U64.HI R15, R78, 0x1, R79 ;  /* 0x000000014e0f9819 */ /* 0x000fe4000001024f */
[----:B------:R-:W-:Y:S02]  /*b5b0*/  @!P0 SHF.L.U64.HI R29, R81, 0x1, R65 ;  /* 0x00000001511d8819 */ /* 0x000fe40000010241 */
[----:B--2---:R-:W-:-:S05]  /*b5c0*/  @!P1 IADD3 R26, P2, R22, R6, RZ ;  /* 0x00000006161a9210 */ /* 0x004fca0007f5e0ff */
[--C-:B---3--:R-:W-:Y:S01]  /*b5d0*/  @!P1 IMAD.X R27, R21, 0x1, R15.reuse, P2 ;  /* 0x00000001151b9824 */ /* 0x108fe200010e060f */
[----:B----4-:R-:W-:Y:S01]  /*b5e0*/  @!P1 IADD3 R24, P2, R20, R6, RZ ;  /* 0x0000000614189210 */ /* 0x010fe20007f5e0ff */
        /* <DEDUP_REMOVED lines=12> */
.L_x_1581:
[----:B------:R-:W-:Y:S05]  /*b6b0*/  BSYNC B0 ;  /* 0x0000000000007941 */ /* 0x000fea0003800000 */
.L_x_1580:
[----:B------:R-:W-:Y:S01]  /*b6c0*/  ISETP.NE.AND P0, PT, R46, RZ, PT ;  /* 0x000000ff2e00720c */ /* 0x000fe20003f05270 */
[----:B--2--5:R-:W-:Y:S01]  /*b6d0*/  IMAD.MOV.U32 R22, RZ, RZ, R44 ;  /* 0x000000ffff167224 */ /* 0x024fe200078e002c */
[----:B----4-:R-:W-:Y:S01]  /*b6e0*/  MOV R20, R36 ;  /* 0x0000002400147202 */ /* 0x010fe20000000f00 */
[----:B---3--:R-:W-:Y:S01]  /*b6f0*/  IMAD.MOV.U32 R21, RZ, RZ, R45 ;  /* 0x000000ffff157224 */ /* 0x008fe200078e002d */
[----:B------:R-:W2:Y:S01]  /*b700*/  SHFL.IDX PT, R30, R32, 0x3, 0x181f ;  /* 0x00781f00201e7f89 */ /* 0x000ea200000e0000 */
        /* <DEDUP_REMOVED lines=8> */
[----:B------:R3:W4:Y:S01]  /*b790*/  SHFL.IDX PT, R15, R33, 0x3, 0x181f ;  /* 0x00781f00210f7f89 */ /* 0x00072200000e0000 */
[----:B------:R-:W-:Y:S01]  /*b7a0*/  MOV R6, R39 ;  /* 0x0000002700067202 */ /* 0x000fe20000000f00 */
[----:B------:R-:W-:Y:S01]  /*b7b0*/  CS2R R46, SRZ ;  /* 0x00000000002e7805 */ /* 0x000fe2000001ff00 */
[----:B------:R-:W-:Y:S01]  /*b7c0*/  PRMT R63, R21, 0x5410, R22 ;  /* 0x00005410153f7816 */ /* 0x000fe20000000016 */
[----:B------:R1:W1:Y:S01]  /*b7d0*/  SHFL.IDX PT, R29, R28, 0x3, 0x181f ;  /* 0x00781f001c1d7f89 */ /* 0x00026200000e0000 */
[----:B------:R-:W-:-:S03]  /*b7e0*/  PRMT R61, R6, 0x5410, R20 ;  /* 0x00005410063d7816 */ /* 0x000fc60000000014 */
[----:B------:R1:W1:Y:S02]  /*b7f0*/  SHFL.IDX PT, R23, R31, 0x3, 0x181f ;  /* 0x00781f001f177f89 */ /* 0x00026400000e0000 */
[----:B-1-3--:R-:W-:Y:S01]  /*b800*/  CS2R R32, SRZ ;  /* 0x0000000000207805 */ /* 0x00afe2000001ff00 */
[----:B------:R-:W-:Y:S05]  /*b810*/  @P0 BRA `(.L_x_1583) ;  /* 0x0000016000000947 */ /* 0x000fea0003800000 */
[----:B--2-4-:R-:W-:Y:S01]  /*b820*/  ISETP.GE.AND P1, PT, R78, c[0x0][0x27c], PT ;  /* 0x00009f004e007a0c */ /* 0x014fe20003f26270 */
[----:B------:R-:W-:Y:S01]  /*b830*/  CS2R R50, SRZ ;  /* 0x0000000000327805 */ /* 0x000fe2000001ff00 */
[----:B------:R-:W-:Y:S01]  /*b840*/  ISETP.GE.AND P0, PT, R81, c[0x0][0x27c], PT ;  /* 0x00009f0051007a0c */ /* 0x000fe20003f06270 */
[----:B------:R-:W-:-:S10]  /*b850*/  CS2R R32, SRZ ;  /* 0x0000000000207805 */ /* 0x000fd4000001ff00 */
[C---:B------:R-:W-:Y:S01]  /*b860*/  @!P1 IMAD.SHL.U32 R6, R78.reuse, 0x2, RZ ;  /* 0x000000024e069824 */ /* 0x040fe200078e00ff */
[----:B------:R-:W-:Y:S01]  /*b870*/  @!P1 SHF.L.U64.HI R21, R78, 0x1, R79 ;  /* 0x000000014e159819 */ /* 0x000fe2000001024f */
[C---:B------:R-:W-:Y:S01]  /*b880*/  @!P0 IMAD.SHL.U32 R20, R81.reuse, 0x2, RZ ;  /* 0x0000000251148824 */ /* 0x040fe200078e00ff */
[----:B------:R-:W-:Y:S02]  /*b890*/  @!P0 SHF.L.U64.HI R28, R81, 0x1, R65 ;  /* 0x00000001511c8819 */ /* 0x000fe40000010241 */
[-C--:B------:R-:W-:Y:S02]  /*b8a0*/  @!P1 IADD3 R26, P2, R15, R6.reuse, RZ ;  /* 0x000000060f1a9210 */ /* 0x080fe40007f5e0ff */
[----:B------:R-:W-:Y:S02]  /*b8b0*/  @!P1 IADD3 R24, P4, R23, R6, RZ ;  /* 0x0000000617189210 */ /* 0x000fe40007f9e0ff */
[-C--:B------:R-:W-:Y:S01]  /*b8c0*/  @!P0 IADD3 R22, P3, R15, R20.reuse, RZ ;  /* 0x000000140f168210 */ /* 0x080fe20007f7e0ff */
[C-C-:B------:R-:W-:Y:S01]  /*b8d0*/  @!P1 IMAD.X R27, R30.reuse, 0x1, R21.reuse, P2 ;  /* 0x000000011e1b9824 */ /* 0x140fe200010e0615 */
[----:B------:R-:W-:Y:S01]  /*b8e0*/  @!P0 IADD3 R20, P2, R23, R20, RZ ;  /* 0x0000001417148210 */ /* 0x000fe20007f5e0ff */
[C---:B------:R-:W-:Y:S01]  /*b8f0*/  @!P1 IMAD.X R25, R29.reuse, 0x1, R21, P4 ;  /* 0x000000011d199824 */ /* 0x040fe200020e0615 */
[----:B------:R-:W-:Y:S01]  /*b900*/  CS2R R46, SRZ ;  /* 0x00000000002e7805 */ /* 0x000fe2000001ff00 */
[----:B------:R-:W-:Y:S01]  /*b910*/  CS2R R48, SRZ ;  /* 0x0000000000307805 */ /* 0x000fe2000001ff00 */
[--C-:B------:R-:W-:Y:S01]  /*b920*/  @!P0 IMAD.X R23, R30, 0x1, R28.reuse, P3 ;  /* 0x000000011e178824 */ /* 0x100fe200018e061c */
[----:B------:R1:W5:Y:S01]  /*b930*/  @!P1 LD.E.64 R32, [R26.64] ;  /* 0x000000081a209980 */ /* 0x000362000c101b00 */
[----:B------:R-:W-:-:S03]  /*b940*/  @!P0 IMAD.X R21, R29, 0x1, R28, P2 ;  /* 0x000000011d158824 */ /* 0x000fc600010e061c */
[----:B------:R1:W5:Y:S04]  /*b950*/  @!P0 LD.E.64 R50, [R22.64] ;  /* 0x0000000816328980 */ /* 0x000368000c101b00 */
[----:B------:R1:W5:Y:S04]  /*b960*/  @!P1 LD.E.64 R46, [R24.64] ;  /* 0x00000008182e9980 */ /* 0x000368000c101b00 */
[----:B------:R1:W5:Y:S02]  /*b970*/  @!P0 LD.E.64 R48, [R20.64] ;  /* 0x0000000814308980 */ /* 0x000364000c101b00 */
.L_x_1583:
[----:B--2-4-:R-:W-:Y:S05]  /*b980*/  BSYNC B0 ;  /* 0x0000000000007941 */ /* 0x014fea0003800000 */
.L_x_1582:
        /* <DEDUP_REMOVED lines=41> */
[C---:B------:R-:W-:Y:S01]  /*bc20*/  FMUL.FTZ R20, R22.reuse, R28 ;  /* 0x0000001c16147220 */ /* 0x040fe20000410000 */
[C---:B------:R-:W-:Y:S01]  /*bc30*/  SHF.L.U32 R9, R21.reuse, 0x10, RZ ;  /* 0x0000001015097819 */ /* 0x040fe200000006ff */
[-C--:B------:R-:W-:Y:S01]  /*bc40*/  FMUL.FTZ R22, R22, R23.reuse ;  /* 0x0000001716167220 */ /* 0x080fe20000410000 */
[----:B------:R-:W-:Y:S01]  /*bc50*/  LOP3.LUT R6, R21, 0xffff0000, RZ, 0xc0, !PT ;  /* 0xffff000015067812 */ /* 0x000fe200078ec0ff */
[----:B------:R-:W-:Y:S02]  /*bc60*/  FMUL.FTZ R17, R8, R30 ;  /* 0x0000001e08117220 */ /* 0x000fe40000410000 */
[C---:B------:R-:W-:Y:S02]  /*bc70*/  FFMA.FTZ R22, R27.reuse, R28, R22 ;  /* 0x0000001c1b167223 */ /* 0x040fe40000010016 */
[----:B------:R-:W-:Y:S01]  /*bc80*/  FFMA.FTZ R21, R27, R23, -R20 ;  /* 0x000000171b157223 */ /* 0x000fe20000010814 */
[C---:B------:R-:W-:Y:S01]  /*bc90*/  SHF.L.U32 R27, R25.reuse, 0x10, RZ ;  /* 0x00000010191b7819 */ /* 0x040fe200000006ff */
[C---:B------:R-:W-:Y:S01]  /*bca0*/  IMAD.U32 R28, R24.reuse, 0x10000, RZ ;  /* 0x00010000181c7824 */ /* 0x040fe200078e00ff */
[----:B------:R-:W-:Y:S01]  /*bcb0*/  LOP3.LUT R24, R24, 0xffff0000, RZ, 0xc0, !PT ;  /* 0xffff000018187812 */ /* 0x000fe200078ec0ff */
[-C--:B------:R-:W-:Y:S01]  /*bcc0*/  FMUL.FTZ R8, R8, R29.reuse ;  /* 0x0000001d08087220 */ /* 0x080fe20000410000 */
[----:B------:R-:W-:Y:S01]  /*bcd0*/  LOP3.LUT R25, R25, 0xffff0000, RZ, 0xc0, !PT ;  /* 0xffff000019197812 */ /* 0x000fe200078ec0ff */
[----:B------:R-:W-:Y:S01]  /*bce0*/  FFMA.FTZ R20, R26, R29, -R17 ;  /* 0x0000001d1a147223 */ /* 0x000fe20000010811 */
[----:B------:R-:W-:Y:S01]  /*bcf0*/  F2FP.BF16.PACK_AB R22, R22, R21 ;  /* 0x000000151616723e */ /* 0x000fe200000010ff */
[----:B------:R-:W-:-:S02]  /*bd00*/  FFMA.FTZ R23, R26, R30, R8 ;  /* 0x0000001e1a177223 */ /* 0x000fc40000010008 */
[----:B------:R-:W-:Y:S02]  /*bd10*/  FMUL.FTZ R17, R15, R28 ;  /* 0x0000001c0f117220 */ /* 0x000fe40000410000 */
[C---:B------:R-:W-:Y:S01]  /*bd20*/  FMUL.FTZ R8, R6.reuse, R24 ;  /* 0x0000001806087220 */ /* 0x040fe20000410000 */
[----:B------:R-:W-:Y:S01]  /*bd30*/  F2FP.BF16.PACK_AB R23, R23, R20 ;  /* 0x000000141717723e */ /* 0x000fe200000010ff */
[----:B------:R-:W-:Y:S02]  /*bd40*/  FMUL.FTZ R15, R15, R27 ;  /* 0x0000001b0f0f7220 */ /* 0x000fe40000410000 */
        /* <DEDUP_REMOVED lines=8> */
.L_x_1587:
[----:B------:R-:W-:Y:S05]  /*bdd0*/  BSYNC B0 ;  /* 0x0000000000007941 */ /* 0x000fea0003800000 */
.L_x_1586:
        /* <DEDUP_REMOVED lines=21> */
[C---:B------:R-:W-:Y:S01]  /*bf30*/  SHF.L.U32 R9, R21.reuse, 0x10, RZ ;  /* 0x0000001015097819 */ /* 0x040fe200000006ff */
[C---:B------:R-:W-:Y:S01]  /*bf40*/  FMUL.FTZ R20, R16.reuse, R23 ;  /* 0x0000001710147220 */ /* 0x040fe20000410000 */
[----:B------:R-:W-:Y:S01]  /*bf50*/  LOP3.LUT R6, R21, 0xffff0000, RZ, 0xc0, !PT ;  /* 0xffff000015067812 */ /* 0x000fe200078ec0ff */
[----:B------:R-:W-:-:S02]  /*bf60*/  FMUL.FTZ R16, R16, R22 ;  /* 0x0000001610107220 */ /* 0x000fc40000410000 */
[----:B------:R-:W-:Y:S02]  /*bf70*/  FMUL.FTZ R15, R8, R26 ;  /* 0x0000001a080f7220 */ /* 0x000fe40000410000 */
[C---:B------:R-:W-:Y:S02]  /*bf80*/  FFMA.FTZ R22, R24.reuse, R22, -R20 ;  /* 0x0000001618167223 */ /* 0x040fe40000010814 */
[----:B------:R-:W-:Y:S01]  /*bf90*/  FFMA.FTZ R21, R24, R23, R16 ;  /* 0x0000001718157223 */ /* 0x000fe20000010010 */
[----:B------:R-:W-:Y:S01]  /*bfa0*/  SHF.L.U32 R16, R18, 0x10, RZ ;  /* 0x0000001012107819 */ /* 0x000fe200000006ff */
        /* <DEDUP_REMOVED lines=13> */
[----:B------:R-:W-:Y:S01]  /*c080*/  FFMA.FTZ R15, R9, R18, -R8 ;  /* 0x00000012090f7223 */ /* 0x000fe20000010808 */
[----:B------:R-:W-:Y:S01]  /*c090*/  F2FP.BF16.PACK_AB R11, R19, R20 ;  /* 0x00000014130b723e */ /* 0x000fe200000010ff */
[----:B------:R-:W-:Y:S01]  /*c0a0*/  FFMA.FTZ R6, R9, R24, R6 ;  /* 0x0000001809067223 */ /* 0x000fe20000010006 */
[----:B------:R-:W-:-:S04]  /*c0b0*/  F2FP.BF16.PACK_AB R8, R16, R17 ;  /* 0x000000111008723e */ /* 0x000fc800000010ff */
[----:B------:R-:W-:-:S05]  /*c0c0*/  F2FP.BF16.PACK_AB R9, R6, R15 ;  /* 0x0000000f0609723e */ /* 0x000fca00000010ff */
[----:B------:R1:W-:Y:S02]  /*c0d0*/  STS.128 [R228+0x4100], R8 ;  /* 0x00410008e4007388 */ /* 0x0003e40000000c00 */
.L_x_1585:
[----:B------:R-:W-:Y:S05]  /*c0e0*/  BSYNC B1 ;  /* 0x0000000000017941 */ /* 0x000fea0003800000 */
.L_x_1584:
        /* <DEDUP_REMOVED lines=15> */
[C---:B------:R-:W-:Y:S01]  /*c1e0*/  IMAD.U32 R20, R15.reuse, 0x10000, RZ ;  /* 0x000100000f147824 */ /* 0x040fe200078e00ff */
        /* <DEDUP_REMOVED lines=13> */
[----:B------:R-:W-:Y:S01]  /*c2c0*/  FFMA.FTZ R15, R19, R20, -R11 ;  /* 0x00000014130f7223 */ /* 0x000fe2000001080b */
[----:B------:R-:W-:Y:S01]  /*c2d0*/  SHF.L.U32 R4, R9, 0x10, RZ ;  /* 0x0000001009047819 */ /* 0x000fe200000006ff */
[----:B------:R-:W-:Y:S02]  /*c2e0*/  FMUL.FTZ R8, R3, R23 ;  /* 0x0000001703087220 */ /* 0x000fe40000410000 */
[----:B------:R-:W-:Y:S01]  /*c2f0*/  FFMA.FTZ R10, R19, R21, R10 ;  /* 0x00000015130a7223 */ /* 0x000fe2000001000a */
[----:B------:R-:W-:Y:S01]  /*c300*/  SHF.L.U32 R19, R17, 0x10, RZ ;  /* 0x0000001011137819 */ /* 0x000fe200000006ff */
        /* <DEDUP_REMOVED lines=19> */
.L_x_1591:
[----:B------:R-:W-:Y:S05]  /*c440*/  BSYNC B0 ;  /* 0x0000000000007941 */ /* 0x000fea0003800000 */
.L_x_1590:
        /* <DEDUP_REMOVED lines=48> */
.L_x_1589:
[----:B------:R-:W-:Y:S05]  /*c750*/  BSYNC B1 ;  /* 0x0000000000017941 */ /* 0x000fea0003800000 */
.L_x_1588:
        /* <DEDUP_REMOVED lines=53> */
.L_x_1595:
[----:B------:R-:W-:Y:S05]  /*cab0*/  BSYNC B0 ;  /* 0x0000000000007941 */ /* 0x000fea0003800000 */
.L_x_1594:
        /* <DEDUP_REMOVED lines=48> */
.L_x_1593:
[----:B------:R-:W-:Y:S05]  /*cdc0*/  BSYNC B1 ;  /* 0x0000000000017941 */ /* 0x000fea0003800000 */
.L_x_1592:
        /* <DEDUP_REMOVED lines=52> */
.L_x_1598:
[----:B------:R-:W-:Y:S05]  /*d110*/  BSYNC B0 ;  /* 0x0000000000007941 */ /* 0x000fea0003800000 */
.L_x_1597:
        /* <DEDUP_REMOVED lines=49> */
.L_x_1575:
        /* <DEDUP_REMOVED lines=34> */
[----:B------:R1:W2:Y:S01]  /*d650*/  @!P0 LD.E.128 R20, [R4.64] ;  /* 0x0000000804148980 */ /* 0x0002a2000c101d00 */
[----:B------:R-:W-:Y:S03]  /*d660*/  BSSY B0, `(.L_x_1599) ;  /* 0x0000025000007945 */ /* 0x000fe60003800000 */
[----:B------:R4:W1:Y:S01]  /*d670*/  SHFL.IDX PT, R30, R29, 0x1, 0x181f ;  /* 0x00381f001d1e7f89 */ /* 0x00086200000e0000 */
[----:B------:R-:W-:-:S03]  /*d680*/  ISETP.GE.AND P2, PT, R76, c[0x0][0x27c], PT ;  /* 0x00009f004c007a0c */ /* 0x000fc60003f46270 */
[----:B------:R4:W1:Y:S01]  /*d690*/  SHFL.IDX PT, R31, R15, 0x1, 0x181f ;  /* 0x00381f000f1f7f89 */ /* 0x00086200000e0000 */
[----:B------:R-:W-:-:S03]  /*d6a0*/  CS2R R18, SRZ ;  /* 0x0000000000127805 */ /* 0x000fc6000001ff00 */
[----:B------:R4:W1:Y:S01]  /*d6b0*/  SHFL.IDX PT, R32, R28, 0x1, 0x181f ;  /* 0x00381f001c207f89 */ /* 0x00086200000e0000 */
[----:B------:R-:W-:-:S03]  /*d6c0*/  CS2R R16, SRZ ;  /* 0x0000000000107805 */ /* 0x000fc6000001ff00 */
[----:B------:R4:W1:Y:S01]  /*d6d0*/  SHFL.IDX PT, R33, R6, 0x1, 0x181f ;  /* 0x00381f0006217f89 */ /* 0x00086200000e0000 */
[----:B------:R-:W-:Y:S01]  /*d6e0*/  CS2R R10, SRZ ;  /* 0x00000000000a7805 */ /* 0x000fe2000001ff00 */
[----:B---3--:R-:W-:Y:S01]  /*d6f0*/  IMAD.MOV.U32 R8, RZ, RZ, R26 ;  /* 0x000000ffff087224 */ /* 0x008fe200078e001a */
[----:B-1----:R-:W-:Y:S01]  /*d700*/  MOV R4, R24 ;  /* 0x0000001800047202 */ /* 0x002fe20000000f00 */
[----:B------:R-:W-:-:S03]  /*d710*/  IMAD.MOV.U32 R3, RZ, RZ, R25 ;  /* 0x000000ffff037224 */ /* 0x000fc600078e0019 */
[----:B------:R-:W-:Y:S01]  /*d720*/  PRMT R42, R8, 0x7610, R42 ;  /* 0x00007610082a7816 */ /* 0x000fe2000000002a */
[----:B--2---:R-:W-:Y:S02]  /*d730*/  IMAD.MOV.U32 R2, RZ, RZ, R22 ;  /* 0x000000ffff027224 */ /* 0x004fe400078e0016 */
[----:B------:R-:W-:Y:S01]  /*d740*/  IMAD.MOV.U32 R8, RZ, RZ, R27 ;  /* 0x000000ffff087224 */ /* 0x000fe200078e001b */
[----:B------:R-:W-:Y:S01]  /*d750*/  PRMT R36, R4, 0x7610, R36 ;  /* 0x0000761004247816 */ /* 0x000fe20000000024 */
[----:B------:R-:W-:Y:S01]  /*d760*/  IMAD.MOV.U32 R4, RZ, RZ, R23 ;  /* 0x000000ffff047224 */ /* 0x000fe200078e0017 */
[----:B------:R-:W-:Y:S01]  /*d770*/  PRMT R38, R3, 0x5410, R2 ;  /* 0x0000541003267816 */ /* 0x000fe20000000002 */
[----:B------:R-:W-:Y:S01]  /*d780*/  IMAD.MOV.U32 R2, RZ, RZ, R21 ;  /* 0x000000ffff027224 */ /* 0x000fe200078e0015 */
[----:B------:R-:W-:Y:S02]  /*d790*/  PRMT R39, R39, 0x5410, R8 ;  /* 0x0000541027277816 */ /* 0x000fe40000000008 */
[----:B------:R-:W-:Y:S01]  /*d7a0*/  MOV R3, R20 ;  /* 0x0000001400037202 */ /* 0x000fe20000000f00 */
[----:B------:R-:W-:Y:S01]  /*d7b0*/  CS2R R8, SRZ ;  /* 0x0000000000087805 */ /* 0x000fe2000001ff00 */
[----:B------:R-:W-:-:S02]  /*d7c0*/  PRMT R39, R4, 0x7610, R39 ;  /* 0x0000761004277816 */ /* 0x000fc40000000027 */
[----:B------:R-:W-:Y:S01]  /*d7d0*/  PRMT R37, R2, 0x5410, R3 ;  /* 0x0000541002257816 */ /* 0x000fe20000000003 */
[----:B------:R-:W-:Y:S05]  /*d7e0*/  @P4 BRA `(.L_x_1600) ;  /* 0x000000c000004947 */ /* 0x000fea0003800000 */
[----:B----4-:R-:W-:Y:S01]  /*d7f0*/  CS2R R16, SRZ ;  /* 0x0000000000107805 */ /* 0x010fe2000001ff00 */
        /* <DEDUP_REMOVED lines=11> */
.L_x_1600:
[----:B----4-:R-:W-:Y:S05]  /*d8b0*/  BSYNC B0 ;  /* 0x0000000000007941 */ /* 0x010fea0003800000 */
.L_x_1599:
[----:B-1----:R-:W1:Y:S01]  /*d8c0*/  SHFL.IDX PT, R4, R29, 0x2, 0x181f ;  /* 0x00581f001d047f89 */ /* 0x002e6200000e0000 */
[----:B------:R-:W-:Y:S01]  /*d8d0*/  ISETP.GE.OR P0, PT, R76, c[0x0][0x27c], P6 ;  /* 0x00009f004c007a0c */ /* 0x000fe20003706670 */
[----:B------:R-:W-:Y:S01]  /*d8e0*/  CS2R R50, SRZ ;  /* 0x0000000000327805 */ /* 0x000fe2000001ff00 */
[----:B------:R-:W-:Y:S01]  /*d8f0*/  CS2R R48, SRZ ;  /* 0x0000000000307805 */ /* 0x000fe2000001ff00 */
[----:B------:R-:W2:Y:S01]  /*d900*/  SHFL.IDX PT, R5, R28, 0x2, 0x181f ;  /* 0x00581f001c057f89 */ /* 0x000ea200000e0000 */
[----:B------:R-:W-:-:S03]  /*d910*/  ISETP.NE.AND P3, PT, R46, RZ, PT ;  /* 0x000000ff2e00720c */ /* 0x000fc60003f65270 */
        /* <DEDUP_REMOVED lines=12> */
[----:B------:R-:W-:Y:S01]  /*d9e0*/  BSSY B0, `(.L_x_1601) ;  /* 0x000002e000007945 */ /* 0x000fe20003800000 */
[----:B------:R-:W-:Y:S01]  /*d9f0*/  CS2R R58, SRZ ;  /* 0x00000000003a7805 */ /* 0x000fe2000001ff00 */
[----:B------:R-:W-:Y:S01]  /*da00*/  CS2R R56, SRZ ;  /* 0x0000000000387805 */ /* 0x000fe2000001ff00 */
[----:B------:R-:W2:Y:S01]  /*da10*/  SHFL.IDX PT, R28, R28, 0x3, 0x181f ;  /* 0x00781f001c1c7f89 */ /* 0x000ea200000e0000 */
[----:B------:R-:W-:Y:S01]  /*da20*/  CS2R R54, SRZ ;  /* 0x0000000000367805 */ /* 0x000fe2000001ff00 */
[----:B------:R-:W-:Y:S02]  /*da30*/  CS2R R52, SRZ ;  /* 0x0000000000347805 */ /* 0x000fe4000001ff00 */
[----:B------:R-:W2:Y:S04]  /*da40*/  SHFL.IDX PT, R29, R29, 0x3, 0x181f ;  /* 0x00781f001d1d7f89 */ /* 0x000ea800000e0000 */
[----:B------:R-:W2:Y:S04]  /*da50*/  SHFL.IDX PT, R15, R15, 0x3, 0x181f ;  /* 0x00781f000f0f7f89 */ /* 0x000ea800000e0000 */
[----:B------:R-:W2:Y:S01]  /*da60*/  SHFL.IDX PT, R6, R6, 0x3, 0x181f ;  /* 0x00781f0006067f89 */ /* 0x000ea200000e0000 */
[----:B-1---5:R-:W-:Y:S01]  /*da70*/  IMAD.MOV.U32 R5, RZ, RZ, R18 ;  /* 0x000000ffff057224 */ /* 0x022fe200078e0012 */
[----:B------:R-:W-:-:S04]  /*da80*/  MOV R4, R19 ;  /* 0x0000001300047202 */ /* 0x000fc80000000f00 */
[----:B------:R-:W-:Y:S01]  /*da90*/  PRMT R67, R4, 0x5410, R5 ;  /* 0x0000541004437816 */ /* 0x000fe20000000005 */
[----:B------:R-:W-:Y:S01]  /*daa0*/  IMAD.MOV.U32 R5, RZ, RZ, R10 ;  /* 0x000000ffff057224 */ /* 0x000fe200078e000a */
[----:B------:R-:W-:Y:S01]  /*dab0*/  MOV R4, R11 ;  /* 0x0000000b00047202 */ /* 0x000fe20000000f00 */
[----:B---3--:R-:W-:Y:S02]  /*dac0*/  IMAD.MOV.U32 R3, RZ, RZ, R16 ;  /* 0x000000ffff037224 */ /* 0x008fe400078e0010 */
[----:B------:R-:W-:Y:S01]  /*dad0*/  IMAD.MOV.U32 R2, RZ, RZ, R17 ;  /* 0x000000ffff027224 */ /* 0x000fe200078e0011 */
[----:B------:R-:W-:-:S04]  /*dae0*/  PRMT R66, R4, 0x5410, R5 ;  /* 0x0000541004427816 */ /* 0x000fc80000000005 */
[----:B------:R-:W-:Y:S01]  /*daf0*/  PRMT R65, R2, 0x5410, R3 ;  /* 0x0000541002417816 */ /* 0x000fe20000000003 */
[----:B------:R-:W-:Y:S02]  /*db00*/  IMAD.MOV.U32 R3, RZ, RZ, R8 ;  /* 0x000000ffff037224 */ /* 0x000fe400078e0008 */
[----:B------:R-:W-:-:S05]  /*db10*/  IMAD.MOV.U32 R2, RZ, RZ, R9 ;  /* 0x000000ffff027224 */ /* 0x000fca00078e0009 */
[----:B------:R-:W-:Y:S01]  /*db20*/  PRMT R64, R2, 0x5410, R3 ;  /* 0x0000541002407816 */ /* 0x000fe20000000003 */
[----:B--2---:R-:W-:Y:S01]  /*db30*/  IMAD.MOV.U32 R5, RZ, RZ, R50 ;  /* 0x000000ffff057224 */ /* 0x004fe200078e0032 */
[----:B------:R-:W-:Y:S01]  /*db40*/  MOV R4, R51 ;  /* 0x0000003300047202 */ /* 0x000fe20000000f00 */
[----:B------:R-:W-:Y:S02]  /*db50*/  IMAD.MOV.U32 R3, RZ, RZ, R48 ;  /* 0x000000ffff037224 */ /* 0x000fe400078e0030 */
[----:B------:R-:W-:Y:S01]  /*db60*/  IMAD.MOV.U32 R2, RZ, RZ, R49 ;  /* 0x000000ffff027224 */ /* 0x000fe200078e0031 */
[----:B------:R-:W-:Y:S01]  /*db70*/  PRMT R71, R4, 0x5410, R5 ;  /* 0x0000541004477816 */ /* 0x000fe20000000005 */
[----:B----4-:R-:W-:-:S03]  /*db80*/  IMAD.MOV.U32 R5, RZ, RZ, R46 ;  /* 0x000000ffff057224 */ /* 0x010fc600078e002e */
[----:B------:R-:W-:Y:S01]  /*db90*/  PRMT R69, R2, 0x5410, R3 ;  /* 0x0000541002457816 */ /* 0x000fe20000000003 */
[----:B------:R-:W-:Y:S01]  /*dba0*/  IMAD.MOV.U32 R3, RZ, RZ, R44 ;  /* 0x000000ffff037224 */ /* 0x000fe200078e002c */
[----:B------:R-:W-:Y:S01]  /*dbb0*/  MOV R4, R47 ;  /* 0x0000002f00047202 */ /* 0x000fe20000000f00 */
[----:B------:R-:W-:-:S03]  /*dbc0*/  IMAD.MOV.U32 R2, RZ, RZ, R45 ;  /* 0x000000ffff027224 */ /* 0x000fc600078e002d */
[----:B------:R-:W-:Y:S02]  /*dbd0*/  PRMT R70, R4, 0x5410, R5 ;  /* 0x0000541004467816 */ /* 0x000fe40000000005 */
[----:B------:R-:W-:Y:S01]  /*dbe0*/  PRMT R68, R2, 0x5410, R3 ;  /* 0x0000541002447816 */ /* 0x000fe20000000003 */
[----:B------:R-:W-:Y:S05]  /*dbf0*/  @P3 BRA `(.L_x_1602) ;  /* 0x000000c000003947 */ /* 0x000fea0003800000 */
[----:B------:R-:W-:Y:S01]  /*dc00*/  CS2R R56, SRZ ;  /* 0x0000000000387805 */ /* 0x000fe2000001ff00 */
        /* <DEDUP_REMOVED lines=11> */
.L_x_1602:
[----:B------:R-:W-:Y:S05]  /*dcc0*/  BSYNC B0 ;  /* 0x0000000000007941 */ /* 0x000fea0003800000 */
.L_x_1601:
        /* <DEDUP_REMOVED lines=21> */
[----:B------:R-:W-:Y:S01]  /*de20*/  IMAD.SHL.U32 R6, R82, 0x40, RZ ;  /* 0x0000004052067824 */ /* 0x000fe200078e00ff */
        /* <DEDUP_REMOVED lines=16> */
[----:B------:R-:W-:Y:S02]  /*df30*/  SHF.R.U64 R15, R26, 0x10, R27 ;  /* 0x000000101a0f7819 */ /* 0x000fe4000000121b */
[----:B------:R-:W-:Y:S01]  /*df40*/  SHF.R.U64 R21, R22, 0x10, R23 ;  /* 0x0000001016157819 */ /* 0x000fe20000001217 */
[----:B------:R-:W-:Y:S01]  /*df50*/  IMAD.SHL.U32 R43, R2, 0x2, RZ ;  /* 0x00000002022b7824 */ /* 0x000fe200078e00ff */
[----:B------:R-:W-:-:S02]  /*df60*/  SHF.R.U32.HI R2, RZ, 0x10, R25 ;  /* 0x00000010ff027819 */ /* 0x000fc40000011619 */
[C---:B------:R-:W-:Y:S02]  /*df70*/  PRMT R26, R37.reuse, 0x5432, R20 ;  /* 0x00005432251a7816 */ /* 0x040fe40000000014 */
[----:B------:R-:W2:Y:S01]  /*df80*/  LDS.128 R28, [R43+0x100] ;  /* 0x000100002b1c7984 */ /* 0x000ea20000000c00 */
[----:B------:R-:W-:Y:S02]  /*df90*/  PRMT R36, R36, 0x5410, R6 ;  /* 0x0000541024247816 */ /* 0x000fe40000000006 */
[----:B------:R-:W-:Y:S01]  /*dfa0*/  PRMT R25, R37, 0x5410, R4 ;  /* 0x0000541025197816 */ /* 0x000fe20000000004 */
[----:B-1----:R-:W-:Y:S01]  /*dfb0*/  IMAD.U32 R22, R35, 0x10000, RZ ;  /* 0x0001000023167824 */ /* 0x002fe200078e00ff */
[----:B------:R-:W-:Y:S02]  /*dfc0*/  SHF.R.U32.HI R3, RZ, 0x10, R27 ;  /* 0x00000010ff037819 */ /* 0x000fe4000001161b */
[----:B------:R-:W-:Y:S01]  /*dfd0*/  SHF.R.U32.HI R5, RZ, 0x10, R23 ;  /* 0x00000010ff057819 */ /* 0x000fe20000011617 */
[----:B------:R-:W-:Y:S01]  /*dfe0*/  IMAD.U32 R23, R34, 0x10000, RZ ;  /* 0x0001000022177824 */ /* 0x000fe200078e00ff */
[----:B------:R-:W-:Y:S01]  /*dff0*/  SHF.L.U32 R37, R33, 0x10, RZ ;  /* 0x0000001021257819 */ /* 0x000fe200000006ff */
[----:B------:R-:W-:Y:S01]  /*e000*/  IMAD.U32 R63, R25, 0x10000, RZ ;  /* 0x00010000193f7824 */ /* 0x000fe200078e00ff */
[----:B------:R-:W-:-:S02]  /*e010*/  LOP3.LUT R24, R33, 0xffff0000, RZ, 0xc0, !PT ;  /* 0xffff000021187812 */ /* 0x000fc400078ec0ff */
[----:B------:R-:W-:Y:S02]  /*e020*/  PRMT R42, R42, 0x5410, R15 ;  /* 0x000054102a2a7816 */ /* 0x000fe4000000000f */
        /* <DEDUP_REMOVED lines=12> */
[----:B------:R-:W-:Y:S01]  /*e0f0*/  IMAD.U32 R21, R28, 0x10000, RZ ;  /* 0x000100001c157824 */ /* 0x000fe200078e00ff */
[----:B------:R-:W-:Y:S01]  /*e100*/  SHF.L.U32 R29, R36, 0x10, RZ ;  /* 0x00000010241d7819 */ /* 0x000fe200000006ff */
[----:B------:R-:W-:Y:S01]  /*e110*/  IMAD.U32 R3, R31, 0x10000, RZ ;  /* 0x000100001f037824 */ /* 0x000fe200078e00ff */
[----:B------:R-:W-:Y:S01]  /*e120*/  LOP3.LUT R20, R28, 0xffff0000, RZ, 0xc0, !PT ;  /* 0xffff00001c147812 */ /* 0x000fe200078ec0ff */
[----:B------:R-:W-:Y:S01]  /*e130*/  FMUL.FTZ R28, R21, R35 ;  /* 0x00000023151c7220 */ /* 0x000fe20000410000 */
        /* <DEDUP_REMOVED lines=13> */
[C---:B------:R-:W-:Y:S02]  /*e210*/  FFMA.FTZ R31, R37.reuse, R31, -R28 ;  /* 0x0000001f251f7223 */ /* 0x040fe4000001081c */
[----:B------:R-:W-:Y:S01]  /*e220*/  FFMA.FTZ R29, R37, R63, R21 ;  /* 0x0000003f251d7223 */ /* 0x000fe20000010015 */
[----:B------:R-:W-:Y:S01]  /*e230*/  LOP3.LUT R21, R36, 0xffff0000, RZ, 0xc0, !PT ;  /* 0xffff000024157812 */ /* 0x000fe200078ec0ff */
[C---:B------:R-:W-:Y:S01]  /*e240*/  FFMA.FTZ R30, R22.reuse, R30, -R15 ;  /* 0x0000001e161e7223 */ /* 0x040fe2000001080f */
[----:B------:R-:W-:Y:S01]  /*e250*/  LOP3.LUT R36, R25, 0xffff0000, RZ, 0xc0, !PT ;  /* 0xffff000019247812 */ /* 0x000fe200078ec0ff */
[----:B------:R-:W-:Y:S01]  /*e260*/  FFMA.FTZ R28, R22, R61, R3 ;  /* 0x0000003d161c7223 */ /* 0x000fe20000010003 */
[----:B------:R-:W-:Y:S01]  /*e270*/  LOP3.LUT R22, R27, 0xffff0000, RZ, 0xc0, !PT ;  /* 0xffff00001b167812 */ /* 0x000fe200078ec0ff */
[----:B------:R-:W-:-:S02]  /*e280*/  FMUL.FTZ R3, R20, R38 ;  /* 0x0000002614037220 */ /* 0x000fc40000410000 */
[----:B------:R-:W-:Y:S02]  /*e290*/  IMAD.U32 R37, R40, 0x10000, RZ ;  /* 0x0001000028257824 */ /* 0x000fe400078e00ff */
[-C--:B------:R-:W-:Y:S02]  /*e2a0*/  FMUL.FTZ R15, R20, R21.reuse ;  /* 0x00000015140f7220 */ /* 0x080fe40000410000 */
[----:B------:R-:W-:Y:S02]  /*e2b0*/  FFMA.FTZ R26, R32, R21, -R3 ;  /* 0x00000015201a7223 */ /* 0x000fe40000010803 */
[C---:B------:R-:W-:Y:S02]  /*e2c0*/  FMUL.FTZ R20, R6.reuse, R36 ;  /* 0x0000002406147220 */ /* 0x040fe40000410000 */
[----:B------:R-:W-:Y:S02]  /*e2d0*/  FMUL.FTZ R3, R6, R22 ;  /* 0x0000001606037220 */ /* 0x000fe40000410000 */
[----:B------:R-:W-:-:S02]  /*e2e0*/  IMAD.U32 R27, R42, 0x10000, RZ ;  /* 0x000100002a1b7824 */ /* 0x000fc400078e00ff */
[C---:B------:R-:W-:Y:S02]  /*e2f0*/  FMUL.FTZ R6, R5.reuse, R37 ;  /* 0x0000002505067220 */ /* 0x040fe40000410000 */
[----:B------:R-:W-:Y:S01]  /*e300*/  FFMA.FTZ R25, R32, R38, R15 ;  /* 0x0000002620197223 */ /* 0x000fe2000001000f */
[----:B------:R-:W-:Y:S01]  /*e310*/  LOP3.LUT R32, R40, 0xffff0000, RZ, 0xc0, !PT ;  /* 0xffff000028207812 */ /* 0x000fe200078ec0ff */
[C---:B------:R-:W-:Y:S02]  /*e320*/  FFMA.FTZ R21, R24.reuse, R36, R3 ;  /* 0x0000002418157223 */ /* 0x040fe40000010003 */
[-C--:B------:R-:W-:Y:S02]  /*e330*/  FMUL.FTZ R3, R5, R27.reuse ;  /* 0x0000001b05037220 */ /* 0x080fe40000410000 */
[----:B------:R-:W-:Y:S01]  /*e340*/  FFMA.FTZ R15, R23, R27, -R6 ;  /* 0x0000001b170f7223 */ /* 0x000fe20000010806 */
[----:B------:R-:W-:Y:S01]  /*e350*/  LOP3.LUT R27, R39, 0xffff0000, RZ, 0xc0, !PT ;  /* 0xffff0000271b7812 */ /* 0x000fe200078ec0ff */
[----:B------:R-:W-:Y:S01]  /*e360*/  FFMA.FTZ R22, R24, R22, -R20 ;  /* 0x0000001618167223 */ /* 0x000fe20000010814 */
[----:B------:R-:W-:Y:S01]  /*e370*/  LOP3.LUT R24, R42, 0xffff0000, RZ, 0xc0, !PT ;  /* 0xffff00002a187812 */ /* 0x000fe200078ec0ff */
[----:B------:R-:W-:Y:S01]  /*e380*/  FFMA.FTZ R6, R23, R37, R3 ;  /* 0x0000002517067223 */ /* 0x000fe20000010003 */
[----:B------:R-:W-:Y:S01]  /*e390*/  LOP3.LUT R20, R41, 0xffff0000, RZ, 0xc0, !PT ;  /* 0xffff000029147812 */ /* 0x000fe200078ec0ff */
[----:B------:R-:W-:Y:S01]  /*e3a0*/  FMUL.FTZ R5, R4, R32 ;  /* 0x0000002004057220 */ /* 0x000fe20000410000 */
[----:B------:R-:W-:Y:S01]  /*e3b0*/  F2FP.BF16.PACK_AB R21, R21, R29 ;  /* 0x0000001d1515723e */ /* 0x000fe200000010ff */
[----:B------:R-:W-:-:S02]  /*e3c0*/  FMUL.FTZ R3, R2, R27 ;  /* 0x0000001b02037220 */ /* 0x000fc40000410000 */
        /* <DEDUP_REMOVED lines=13> */
[----:B------:R1:W-:Y:S04]  /*e4a0*/  STS.128 [R228+0x100], R24 ;  /* 0x00010018e4007388 */ /* 0x0003e80000000c00 */
[----:B------:R1:W-:Y:S02]  /*e4b0*/  STS.128 [R43+0x100], R20 ;  /* 0x000100142b007388 */ /* 0x0003e40000000c00 */
.L_x_1604:
[----:B------:R-:W-:Y:S05]  /*e4c0*/  BSYNC B0 ;  /* 0x0000000000007941 */ /* 0x000fea0003800000 */
.L_x_1603:
        /* <DEDUP_REMOVED lines=23> */
[----:B------:R-:W-:Y:S02]  /*e640*/  PRMT R16, R64, 0x5432, R8 ;  /* 0x0000543240107816 */ /* 0x000fe40000000008 */
[----:B------:R-:W-:Y:S02]  /*e650*/  IADD3 R2, R3, R2, R12 ;  /* 0x0000000203027210 */ /* 0x000fe40007ffe00c */
[----:B------:R-:W-:Y:S01]  /*e660*/  SHF.R.U64 R15, R18, 0x10, R19 ;  /* 0x00000010120f7819 */ /* 0x000fe20000001213 */
[----:B------:R-:W-:Y:S01]  /*e670*/  IMAD.U32 R36, R16, 0x10000, RZ ;  /* 0x0001000010247824 */ /* 0x000fe200078e00ff */
[----:B------:R-:W-:Y:S01]  /*e680*/  SHF.R.U32.HI R4, RZ, 0x10, R9 ;  /* 0x00000010ff047819 */ /* 0x000fe20000011609 */
[----:B------:R-:W-:Y:S01]  /*e690*/  IMAD.SHL.U32 R35, R2, 0x2, RZ ;  /* 0x0000000202237824 */ /* 0x000fe200078e00ff */
[----:B------:R-:W-:-:S02]  /*e6a0*/  PRMT R18, R65, 0x5432, R6 ;  /* 0x0000543241127816 */ /* 0x000fc40000000006 */
[----:B------:R-:W-:Y:S02]  /*e6b0*/  SHF.R.U32.HI R2, RZ, 0x10, R17 ;  /* 0x00000010ff027819 */ /* 0x000fe40000011611 */
[----:B-1----:R-:W1:Y:S01]  /*e6c0*/  LDS.128 R20, [R35+0x100] ;  /* 0x0001000023147984 */ /* 0x002e620000000c00 */
[--C-:B------:R-:W-:Y:S02]  /*e6d0*/  SHF.R.U64 R9, R10, 0x10, R11.reuse ;  /* 0x000000100a097819 */ /* 0x100fe4000000120b */
[----:B------:R-:W-:Y:S02]  /*e6e0*/  SHF.R.U32.HI R5, RZ, 0x10, R11 ;  /* 0x00000010ff057819 */ /* 0x000fe4000001160b */
[----:B------:R-:W-:Y:S02]  /*e6f0*/  SHF.R.U32.HI R3, RZ, 0x10, R19 ;  /* 0x00000010ff037819 */ /* 0x000fe40000011613 */
[----:B------:R-:W-:Y:S02]  /*e700*/  PRMT R33, R67, 0x5432, R15 ;  /* 0x0000543243217816 */ /* 0x000fe4000000000f */
[----:B------:R-:W-:-:S02]  /*e710*/  PRMT R17, R65, 0x5410, R2 ;  /* 0x0000541041117816 */ /* 0x000fc40000000002 */
[----:B------:R-:W-:Y:S02]  /*e720*/  PRMT R15, R64, 0x5410, R4 ;  /* 0x00005410400f7816 */ /* 0x000fe40000000004 */
[C---:B------:R-:W-:Y:S02]  /*e730*/  PRMT R31, R66.reuse, 0x5432, R9 ;  /* 0x00005432421f7816 */ /* 0x040fe40000000009 */
[----:B------:R-:W-:Y:S01]  /*e740*/  PRMT R30, R66, 0x5410, R5 ;  /* 0x00005410421e7816 */ /* 0x000fe20000000005 */
[----:B------:R-:W-:Y:S01]  /*e750*/  IMAD.U32 R38, R15, 0x10000, RZ ;  /* 0x000100000f267824 */ /* 0x000fe200078e00ff */
[----:B------:R-:W-:-:S03]  /*e760*/  PRMT R32, R67, 0x5410, R3 ;  /* 0x0000541043207816 */ /* 0x000fc60000000003 */
[----:B------:R-:W-:Y:S02]  /*e770*/  IMAD.U32 R37, R30, 0x10000, RZ ;  /* 0x000100001e257824 */ /* 0x000fe400078e00ff */
[----:B-1----:R-:W-:Y:S01]  /*e780*/  IMAD.U32 R10, R20, 0x10000, RZ ;  /* 0x00010000140a7824 */ /* 0x002fe200078e00ff */
[C---:B------:R-:W-:Y:S01]  /*e790*/  SHF.L.U32 R8, R21.reuse, 0x10, RZ ;  /* 0x0000001015087819 */ /* 0x040fe200000006ff */
[----:B------:R-:W-:Y:S01]  /*e7a0*/  IMAD.U32 R5, R22, 0x10000, RZ ;  /* 0x0001000016057824 */ /* 0x000fe200078e00ff */
[----:B------:R-:W-:Y:S01]  /*e7b0*/  LOP3.LUT R6, R21, 0xffff0000, RZ, 0xc0, !PT ;  /* 0xffff000015067812 */ /* 0x000fe200078ec0ff */
[----:B------:R-:W-:Y:S01]  /*e7c0*/  IMAD.U32 R21, R18, 0x10000, RZ ;  /* 0x0001000012157824 */ /* 0x000fe200078e00ff */
[----:B------:R-:W-:Y:S01]  /*e7d0*/  LOP3.LUT R9, R20, 0xffff0000, RZ, 0xc0, !PT ;  /* 0xffff000014097812 */ /* 0x000fe200078ec0ff */
[----:B------:R-:W-:Y:S01]  /*e7e0*/  FMUL.FTZ R20, R10, R36 ;  /* 0x000000240a147220 */ /* 0x000fe20000410000 */
[----:B------:R-:W-:Y:S01]  /*e7f0*/  LOP3.LUT R4, R22, 0xffff0000, RZ, 0xc0, !PT ;  /* 0xffff000016047812 */ /* 0x000fe200078ec0ff */
[-C--:B------:R-:W-:Y:S01]  /*e800*/  FMUL.FTZ R10, R10, R21.reuse ;  /* 0x000000150a0a7220 */ /* 0x080fe20000410000 */
[----:B------:R-:W-:Y:S01]  /*e810*/  SHF.L.U32 R22, R17, 0x10, RZ ;  /* 0x0000001011167819 */ /* 0x000fe200000006ff */
[C---:B------:R-:W-:Y:S01]  /*e820*/  IMAD.U32 R3, R23.reuse, 0x10000, RZ ;  /* 0x0001000017037824 */ /* 0x040fe200078e00ff */
        /* <DEDUP_REMOVED lines=10> */
[----:B------:R-:W-:-:S02]  /*e8d0*/  FFMA.FTZ R27, R28, R21, -R20 ;  /* 0x000000151c1b7223 */ /* 0x000fc40000010814 */
[----:B------:R-:W-:Y:S02]  /*e8e0*/  IMAD.U32 R21, R32, 0x10000, RZ ;  /* 0x0001000020157824 */ /* 0x000fe400078e00ff */
[----:B------:R-:W-:Y:S01]  /*e8f0*/  FFMA.FTZ R23, R28, R36, R10 ;  /* 0x000000241c177223 */ /* 0x000fe2000001000a */
[----:B------:R-:W-:Y:S01]  /*e900*/  LOP3.LUT R36, R16, 0xffff0000, RZ, 0xc0, !PT ;  /* 0xffff000010247812 */ /* 0x000fe200078ec0ff */
[C---:B------:R-:W-:Y:S02]  /*e910*/  FMUL.FTZ R20, R8.reuse, R38 ;  /* 0x0000002608147220 */ /* 0x040fe40000410000 */
[----:B------:R-:W-:Y:S02]  /*e920*/  FMUL.FTZ R10, R8, R22 ;  /* 0x00000016080a7220 */ /* 0x000fe40000410000 */
[C---:B------:R-:W-:Y:S02]  /*e930*/  FMUL.FTZ R8, R3.reuse, R37 ;  /* 0x0000002503087220 */ /* 0x040fe40000410000 */
[----:B------:R-:W-:-:S02]  /*e940*/  FMUL.FTZ R3, R3, R21 ;  /* 0x0000001503037220 */ /* 0x000fc40000410000 */
[----:B------:R-:W-:Y:S02]  /*e950*/  FFMA.FTZ R22, R19, R22, -R20 ;  /* 0x0000001613167223 */ /* 0x000fe40000010814 */
[C---:B------:R-:W-:Y:S01]  /*e960*/  FFMA.FTZ R21, R11.reuse, R21, -R8 ;  /* 0x000000150b157223 */ /* 0x040fe20000010808 */
[----:B------:R-:W-:Y:S01]  /*e970*/  LOP3.LUT R8, R18, 0xffff0000, RZ, 0xc0, !PT ;  /* 0xffff000012087812 */ /* 0x000fe200078ec0ff */
[----:B------:R-:W-:Y:S01]  /*e980*/  FFMA.FTZ R20, R11, R37, R3 ;  /* 0x000000250b147223 */ /* 0x000fe20000010003 */
[----:B------:R-:W-:Y:S01]  /*e990*/  LOP3.LUT R11, R17, 0xffff0000, RZ, 0xc0, !PT ;  /* 0xffff0000110b7812 */ /* 0x000fe200078ec0ff */
[----:B------:R-:W-:Y:S01]  /*e9a0*/  FMUL.FTZ R3, R9, R36 ;  /* 0x0000002409037220 */ /* 0x000fe20000410000 */
[----:B------:R-:W-:Y:S01]  /*e9b0*/  LOP3.LUT R17, R15, 0xffff0000, RZ, 0xc0, !PT ;  /* 0xffff00000f117812 */ /* 0x000fe200078ec0ff */
[-C--:B------:R-:W-:Y:S01]  /*e9c0*/  FMUL.FTZ R9, R9, R8.reuse ;  /* 0x0000000809097220 */ /* 0x080fe20000410000 */
[----:B------:R-:W-:Y:S01]  /*e9d0*/  LOP3.LUT R18, R30, 0xffff0000, RZ, 0xc0, !PT ;  /* 0xffff00001e127812 */ /* 0x000fe200078ec0ff */
[----:B------:R-:W-:-:S02]  /*e9e0*/  FFMA.FTZ R16, R29, R8, -R3 ;  /* 0x000000081d107223 */ /* 0x000fc40000010803 */
[----:B------:R-:W-:Y:S02]  /*e9f0*/  FFMA.FTZ R19, R19, R38, R10 ;  /* 0x0000002613137223 */ /* 0x000fe4000001000a */
[----:B------:R-:W-:Y:S01]  /*ea00*/  IMAD.U32 R28, R31, 0x10000, RZ ;  /* 0x000100001f1c7824 */ /* 0x000fe200078e00ff */
[----:B------:R-:W-:Y:S01]  /*ea10*/  F2FP.BF16.PACK_AB R16, R16, R27 ;  /* 0x0000001b1010723e */ /* 0x000fe200000010ff */
[C---:B------:R-:W-:Y:S02]  /*ea20*/  FMUL.FTZ R8, R6.reuse, R17 ;  /* 0x0000001106087220 */ /* 0x040fe40000410000 */
[----:B------:R-:W-:Y:S02]  /*ea30*/  FMUL.FTZ R3, R6, R11 ;  /* 0x0000000b06037220 */ /* 0x000fe40000410000 */
[----:B------:R-:W-:Y:S02]  /*ea40*/  IMAD.U32 R10, R33, 0x10000, RZ ;  /* 0x00010000210a7824 */ /* 0x000fe400078e00ff */
[----:B------:R-:W-:-:S02]  /*ea50*/  FFMA.FTZ R15, R29, R36, R9 ;  /* 0x000000241d0f7223 */ /* 0x000fc40000010009 */
[----:B------:R-:W-:Y:S02]  /*ea60*/  FMUL.FTZ R6, R5, R28 ;  /* 0x0000001c05067220 */ /* 0x000fe40000410000 */
[----:B------:R-:W-:Y:S01]  /*ea70*/  FFMA.FTZ R11, R24, R11, -R8 ;  /* 0x0000000b180b7223 */ /* 0x000fe20000010808 */
        /* <DEDUP_REMOVED lines=10> */
[-C--:B------:R-:W-:Y:S02]  /*eb20*/  FMUL.FTZ R4, R4, R17.reuse ;  /* 0x0000001104047220 */ /* 0x080fe40000410000 */
        /* <DEDUP_REMOVED lines=11> */
[----:B------:R1:W-:Y:S04]  /*ebe0*/  STS.128 [R39], R16 ;  /* 0x0000001027007388 */ /* 0x0003e80000000c00 */
[----:B------:R1:W-:Y:S02]  /*ebf0*/  STS.128 [R35+0x100], R8 ;  /* 0x0001000823007388 */ /* 0x0003e40000000c00 */
.L_x_1606:
[----:B------:R-:W-:Y:S05]  /*ec00*/  BSYNC B0 ;  /* 0x0000000000007941 */ /* 0x000fea0003800000 */
.L_x_1605:
        /* <DEDUP_REMOVED lines=10> */
[----:B-1----:R-:W-:Y:S01]  /*ecb0*/  SHF.R.U32.HI R25, RZ, 0x10, R47 ;  /* 0x00000010ff197819 */ /* 0x002fe2000001162f */
        /* <DEDUP_REMOVED lines=16> */
[----:B------:R-:W-:Y:S01]  /*edc0*/  SHF.R.U64 R4, R50, 0x10, R51 ;  /* 0x0000001032047819 */ /* 0x000fe20000001233 */
[----:B------:R-:W-:Y:S01]  /*edd0*/  IMAD.SHL.U32 R34, R2, 0x2, RZ ;  /* 0x0000000202227824 */ /* 0x000fe200078e00ff */
[----:B------:R-:W-:-:S02]  /*ede0*/  SHF.R.U64 R2, R48, 0x10, R49 ;  /* 0x0000001030027819 */ /* 0x000fc40000001231 */
[----:B------:R-:W-:Y:S02]  /*edf0*/  SHF.R.U32.HI R5, RZ, 0x10, R51 ;  /* 0x00000010ff057819 */ /* 0x000fe40000011633 */
[----:B------:R-:W1:Y:S01]  /*ee00*/  LDS.128 R8, [R34+0x100] ;  /* 0x0001000022087984 */ /* 0x000e620000000c00 */
[----:B------:R-:W-:Y:S02]  /*ee10*/  PRMT R23, R69, 0x5432, R2 ;  /* 0x0000543245177816 */ /* 0x000fe40000000002 */
[C---:B------:R-:W-:Y:S02]  /*ee20*/  PRMT R29, R70.reuse, 0x5410, R25 ;  /* 0x00005410461d7816 */ /* 0x040fe40000000019 */
[----:B------:R-:W-:Y:S02]  /*ee30*/  SHF.R.U32.HI R15, RZ, 0x10, R45 ;  /* 0x00000010ff0f7819 */ /* 0x000fe4000001162d */
[----:B------:R-:W-:Y:S01]  /*ee40*/  PRMT R30, R70, 0x5432, R24 ;  /* 0x00005432461e7816 */ /* 0x000fe20000000018 */
[----:B------:R-:W-:Y:S01]  /*ee50*/  IMAD.U32 R37, R29, 0x10000, RZ ;  /* 0x000100001d257824 */ /* 0x000fe200078e00ff */
[----:B------:R-:W-:-:S02]  /*ee60*/  SHF.R.U32.HI R3, RZ, 0x10, R49 ;  /* 0x00000010ff037819 */ /* 0x000fc40000011631 */
[C---:B------:R-:W-:Y:S02]  /*ee70*/  PRMT R32, R71.reuse, 0x5432, R4 ;  /* 0x0000543247207816 */ /* 0x040fe40000000004 */
[----:B------:R-:W-:Y:S02]  /*ee80*/  PRMT R31, R71, 0x5410, R5 ;  /* 0x00005410471f7816 */ /* 0x000fe40000000005 */
[----:B------:R-:W-:Y:S02]  /*ee90*/  PRMT R20, R68, 0x5410, R15 ;  /* 0x0000541044147816 */ /* 0x000fe4000000000f */
[----:B------:R-:W-:Y:S01]  /*eea0*/  PRMT R22, R69, 0x5410, R3 ;  /* 0x0000541045167816 */ /* 0x000fe20000000003 */
[----:B------:R-:W-:Y:S01]  /*eeb0*/  IMAD.U32 R36, R31, 0x10000, RZ ;  /* 0x000100001f247824 */ /* 0x000fe200078e00ff */
[----:B------:R-:W-:Y:S01]  /*eec0*/  LOP3.LUT R39, R21, 0xffff0000, RZ, 0xc0, !PT ;  /* 0xffff000015277812 */ /* 0x000fe200078ec0ff */
[----:B------:R-:W-:Y:S02]  /*eed0*/  IMAD.U32 R38, R20, 0x10000, RZ ;  /* 0x0001000014267824 */ /* 0x000fe400078e00ff */
[C---:B-1----:R-:W-:Y:S01]  /*eee0*/  IMAD.U32 R5, R10.reuse, 0x10000, RZ ;  /* 0x000100000a057824 */ /* 0x042fe200078e00ff */
[----:B------:R-:W-:Y:S01]  /*eef0*/  LOP3.LUT R4, R10, 0xffff0000, RZ, 0xc0, !PT ;  /* 0xffff00000a047812 */ /* 0x000fe200078ec0ff */
[----:B------:R-:W-:Y:S01]  /*ef00*/  IMAD.U32 R3, R11, 0x10000, RZ ;  /* 0x000100000b037824 */ /* 0x000fe200078e00ff */
[----:B------:R-:W-:-:S02]  /*ef10*/  SHF.L.U32 R15, R9, 0x10, RZ ;  /* 0x00000010090f7819 */ /* 0x000fc400000006ff */
[----:B------:R-:W-:Y:S02]  /*ef20*/  LOP3.LUT R6, R9, 0xffff0000, RZ, 0xc0, !PT ;  /* 0xffff000009067812 */ /* 0x000fe400078ec0ff */
[----:B------:R-:W-:Y:S01]  /*ef30*/  LOP3.LUT R2, R11, 0xffff0000, RZ, 0xc0, !PT ;  /* 0xffff00000b027812 */ /* 0x000fe200078ec0ff */
[----:B------:R-:W-:Y:S01]  /*ef40*/  FMUL.FTZ R11, R15, R38 ;  /* 0x000000260f0b7220 */ /* 0x000fe20000410000 */
[----:B--2---:R-:W1:Y:S02]  /*ef50*/  LDS.128 R16, [R40] ;  /* 0x0000000028107984 */ /* 0x004e640000000c00 */
[C---:B-1----:R-:W-:Y:S01]  /*ef60*/  IMAD.U32 R25, R16.reuse, 0x10000, RZ ;  /* 0x0001000010197824 */ /* 0x042fe200078e00ff */
[----:B------:R-:W-:Y:S01]  /*ef70*/  LOP3.LUT R28, R16, 0xffff0000, RZ, 0xc0, !PT ;  /* 0xffff0000101c7812 */ /* 0x000fe200078ec0ff */
[----:B------:R-:W-:Y:S01]  /*ef80*/  IMAD.U32 R16, R8, 0x10000, RZ ;  /* 0x0001000008107824 */ /* 0x000fe200078e00ff */
[C---:B------:R-:W-:Y:S01]  /*ef90*/  LOP3.LUT R26, R17.reuse, 0xffff0000, RZ, 0xc0, !PT ;  /* 0xffff0000111a7812 */ /* 0x040fe200078ec0ff */
[----:B------:R-:W-:Y:S01]  /*efa0*/  IMAD.U32 R24, R17, 0x10000, RZ ;  /* 0x0001000011187824 */ /* 0x000fe200078e00ff */
[C---:B------:R-:W-:Y:S01]  /*efb0*/  LOP3.LUT R33, R18.reuse, 0xffff0000, RZ, 0xc0, !PT ;  /* 0xffff000012217812 */ /* 0x040fe200078ec0ff */
[----:B------:R-:W-:Y:S01]  /*efc0*/  IMAD.U32 R27, R18, 0x10000, RZ ;  /* 0x00010000121b7824 */ /* 0x000fe200078e00ff */
[C---:B------:R-:W-:Y:S01]  /*efd0*/  LOP3.LUT R18, R19.reuse, 0xffff0000, RZ, 0xc0, !PT ;  /* 0xffff000013127812 */ /* 0x040fe200078ec0ff */
[----:B------:R-:W-:Y:S01]  /*efe0*/  IMAD.U32 R17, R19, 0x10000, RZ ;  /* 0x0001000013117824 */ /* 0x000fe200078e00ff */
[----:B------:R-:W-:Y:S01]  /*eff0*/  LOP3.LUT R8, R8, 0xffff0000, RZ, 0xc0, !PT ;  /* 0xffff000008087812 */ /* 0x000fe200078ec0ff */
[----:B------:R-:W-:-:S02]  /*f000*/  IMAD.U32 R19, R23, 0x10000, RZ ;  /* 0x0001000017137824 */ /* 0x000fc400078e00ff */
[C---:B------:R-:W-:Y:S02]  /*f010*/  FMUL.FTZ R10, R16.reuse, R35 ;  /* 0x00000023100a7220 */ /* 0x040fe40000410000 */
[-C--:B------:R-:W-:Y:S02]  /*f020*/  FMUL.FTZ R9, R16, R19.reuse ;  /* 0x0000001310097220 */ /* 0x080fe40000410000 */
[C---:B------:R-:W-:Y:S01]  /*f030*/  FFMA.FTZ R16, R25.reuse, R19, -R10 ;  /* 0x0000001319107223 */ /* 0x040fe2000001080a */
[----:B------:R-:W-:Y:S01]  /*f040*/  SHF.L.U32 R19, R22, 0x10, RZ ;  /* 0x0000001016137819 */ /* 0x000fe200000006ff */
[----:B------:R-:W-:Y:S02]  /*f050*/  FFMA.FTZ R35, R25, R35, R9 ;  /* 0x0000002319237223 */ /* 0x000fe40000010009 */
[----:B------:R-:W-:Y:S02]  /*f060*/  FMUL.FTZ R9, R3, R37 ;  /* 0x0000002503097220 */ /* 0x000fe40000410000 */
[----:B------:R-:W-:-:S02]  /*f070*/  FMUL.FTZ R10, R15, R19 ;  /* 0x000000130f0a7220 */ /* 0x000fc40000410000 */
[----:B------:R-:W-:Y:S02]  /*f080*/  FMUL.FTZ R3, R3, R36 ;  /* 0x0000002403037220 */ /* 0x000fe40000410000 */
[----:B------:R-:W-:Y:S01]  /*f090*/  FFMA.FTZ R25, R24, R19, -R11 ;  /* 0x0000001318197223 */ /* 0x000fe2000001080b */
[----:B------:R-:W-:Y:S01]  /*f0a0*/  LOP3.LUT R11, R22, 0xffff0000, RZ, 0xc0, !PT ;  /* 0xffff0000160b7812 */ /* 0x000fe200078ec0ff */
[----:B------:R-:W-:Y:S01]  /*f0b0*/  FFMA.FTZ R19, R24, R38, R10 ;  /* 0x0000002618137223 */ /* 0x000fe2000001000a */
[----:B------:R-:W-:Y:S01]  /*f0c0*/  LOP3.LUT R22, R29, 0xffff0000, RZ, 0xc0, !PT ;  /* 0xffff00001d167812 */ /* 0x000fe200078ec0ff */
[----:B------:R-:W-:Y:S01]  /*f0d0*/  FFMA.FTZ R24, R17, R36, -R9 ;  /* 0x0000002411187223 */ /* 0x000fe20000010809 */
        /* <DEDUP_REMOVED lines=8> */
[----:B------:R-:W-:Y:S02]  /*f160*/  FMUL.FTZ R9, R6, R17 ;  /* 0x0000001106097220 */ /* 0x000fe40000410000 */
[----:B------:R-:W-:Y:S01]  /*f170*/  IMAD.U32 R36, R30, 0x10000, RZ ;  /* 0x000100001e247824 */ /* 0x000fe200078e00ff */
[----:B------:R-:W-:Y:S01]  /*f180*/  F2FP.BF16.PACK_AB R16, R15, R16 ;  /* 0x000000100f10723e */ /* 0x000fe200000010ff */
[-C--:B------:R-:W-:Y:S02]  /*f190*/  FMUL.FTZ R3, R6, R11.reuse ;  /* 0x0000000b06037220 */ /* 0x080fe40000410000 */
[----:B------:R-:W-:Y:S02]  /*f1a0*/  IMAD.U32 R10, R32, 0x10000, RZ ;  /* 0x00010000200a7824 */ /* 0x000fe400078e00ff */
[----:B------:R-:W-:Y:S02]  /*f1b0*/  FFMA.FTZ R11, R26, R11, -R9 ;  /* 0x0000000b1a0b7223 */ /* 0x000fe40000010809 */
[----:B------:R-:W-:-:S02]  /*f1c0*/  FMUL.FTZ R6, R5, R36 ;  /* 0x0000002405067220 */ /* 0x000fc40000410000 */
[----:B------:R-:W-:Y:S01]  /*f1d0*/  FFMA.FTZ R9, R26, R17, R3 ;  /* 0x000000111a097223 */ /* 0x000fe20000010003 */
[----:B------:R-:W-:Y:S01]  /*f1e0*/  LOP3.LUT R17, R31, 0xffff0000, RZ, 0xc0, !PT ;  /* 0xffff00001f117812 */ /* 0x000fe200078ec0ff */
[-C--:B------:R-:W-:Y:S02]  /*f1f0*/  FMUL.FTZ R3, R5, R10.reuse ;  /* 0x0000000a05037220 */ /* 0x080fe40000410000 */
[----:B------:R-:W-:Y:S01]  /*f200*/  FFMA.FTZ R10, R27, R10, -R6 ;  /* 0x0000000a1b0a7223 */ /* 0x000fe20000010806 */
[----:B------:R-:W-:Y:S01]  /*f210*/  F2FP.BF16.PACK_AB R9, R9, R19 ;  /* 0x000000130909723e */ /* 0x000fe200000010ff */
[----:B------:R-:W-:Y:S02]  /*f220*/  FFMA.FTZ R6, R27, R36, R3 ;  /* 0x000000241b067223 */ /* 0x000fe40000010003 */
[----:B------:R-:W-:Y:S02]  /*f230*/  FMUL.FTZ R5, R4, R23 ;  /* 0x0000001704057220 */ /* 0x000fe40000410000 */
[----:B------:R-:W-:-:S02]  /*f240*/  FMUL.FTZ R3, R2, R22 ;  /* 0x0000001602037220 */ /* 0x000fc40000410000 */
[-C--:B------:R-:W-:Y:S02]  /*f250*/  FMUL.FTZ R4, R4, R20.reuse ;  /* 0x0000001404047220 */ /* 0x080fe40000410000 */
[-C--:B------:R-:W-:Y:S02]  /*f260*/  FMUL.FTZ R2, R2, R17.reuse ;  /* 0x0000001102027220 */ /* 0x080fe40000410000 */
[----:B------:R-:W-:Y:S02]  /*f270*/  FFMA.FTZ R5, R33, R20, -R5 ;  /* 0x0000001421057223 */ /* 0x000fe40000010805 */
[----:B------:R-:W-:Y:S01]  /*f280*/  FFMA.FTZ R3, R18, R17, -R3 ;  /* 0x0000001112037223 */ /* 0x000fe20000010803 */
[----:B------:R-:W-:Y:S01]  /*f290*/  F2FP.BF16.PACK_AB R17, R11, R25 ;  /* 0x000000190b11723e */ /* 0x000fe200000010ff */
[----:B------:R-:W-:Y:S02]  /*f2a0*/  FFMA.FTZ R8, R28, R39, R8 ;  /* 0x000000271c087223 */ /* 0x000fe40000010008 */
[----:B------:R-:W-:Y:S01]  /*f2b0*/  FFMA.FTZ R4, R33, R23, R4 ;  /* 0x0000001721047223 */ /* 0x000fe20000010004 */
[----:B------:R-:W-:Y:S01]  /*f2c0*/  F2FP.BF16.PACK_AB R19, R3, R24 ;  /* 0x000000180313723e */ /* 0x000fe200000010ff */
[----:B------:R-:W-:Y:S01]  /*f2d0*/  FFMA.FTZ R2, R18, R22, R2 ;  /* 0x0000001612027223 */ /* 0x000fe20000010002 */
[----:B------:R-:W-:-:S02]  /*f2e0*/  F2FP.BF16.PACK_AB R18, R5, R10 ;  /* 0x0000000a0512723e */ /* 0x000fc400000010ff */
[----:B------:R-:W-:Y:S02]  /*f2f0*/  F2FP.BF16.PACK_AB R8, R8, R35 ;  /* 0x000000230808723e */ /* 0x000fe400000010ff */
[----:B------:R-:W-:Y:S01]  /*f300*/  F2FP.BF16.PACK_AB R10, R4, R6 ;  /* 0x00000006040a723e */ /* 0x000fe200000010ff */
[----:B------:R1:W-:Y:S01]  /*f310*/  STS.128 [R40], R16 ;  /* 0x0000001028007388 */ /* 0x0003e20000000c00 */
[----:B------:R-:W-:-:S05]  /*f320*/  F2FP.BF16.PACK_AB R11, R2, R21 ;  /* 0x00000015020b723e */ /* 0x000fca00000010ff */
[----:B------:R1:W-:Y:S02]  /*f330*/  STS.128 [R34+0x100], R8 ;  /* 0x0001000822007388 */ /* 0x0003e40000000c00 */
.L_x_1608:
[----:B------:R-:W-:Y:S05]  /*f340*/  BSYNC B0 ;  /* 0x0000000000007941 */ /* 0x000fea0003800000 */
.L_x_1607:
[----:B------:R-:W-:-:S04]  /*f350*/  IADD3 R2, R82, 0x60, RZ ;  /* 0x0000006052027810 */ /* 0x000fc80007ffe0ff */
        /* <DEDUP_REMOVED lines=8> */
[----:B------:R-:W-:Y:S01]  /*f3e0*/  SHF.R.U32.HI R25, RZ, 0x10, R55 ;  /* 0x00000010ff197819 */ /* 0x000fe20000011637 */
        /* <DEDUP_REMOVED lines=104> */
.L_x_1596:
[----:B------:R-:W-:Y:S05]  /*fa70*/  BSYNC B2 ;  /* 0x0000000000027941 */ /* 0x000fea0003800000 */
.L_x_1574:
[----:B------:R-:W-:Y:S01]  /*fa80*/  BAR.SYNC.DEFER_BLOCKING 0x0 ;  /* 0x0000000000007b1d */ /* 0x000fe20000010000 */
[----:B-1----:R-:W-:Y:S01]  /*fa90*/  IMAD R4, R85, c[0x0][0x208], RZ ;  /* 0x0000820055047a24 */ /* 0x002fe200078e02ff */
[----:B------:R-:W-:Y:S01]  /*faa0*/  ISETP.GE.AND P1, PT, R76, c[0x0][0x1d4], PT ;  /* 0x000075004c007a0c */ /* 0x000fe20003f26270 */
[C---:B------:R-:W-:Y:S01]  /*fab0*/  IMAD.WIDE.U32 R2, R237.reuse, c[0x0][0x208], RZ ;  /* 0x00008200ed027a25 */ /* 0x040fe200078e00ff */
[----:B------:R-:W-:Y:S02]  /*fac0*/  IADD3 R207, R202, 0x20, RZ ;  /* 0x00000020cacf7810 */ /* 0x000fe40007ffe0ff */
[----:B------:R-:W-:Y:S01]  /*fad0*/  SHF.L.U64.HI R231, R76, 0x1, R77 ;  /* 0x000000014ce77819 */ /* 0x000fe2000001024d */
[----:B------:R-:W-:Y:S01]  /*fae0*/  IMAD R4, R237, c[0x0][0x20c], R4 ;  /* 0x00008300ed047a24 */ /* 0x000fe200078e0204 */
[C---:B------:R-:W-:Y:S01]  /*faf0*/  ISETP.GE.AND P2, PT, R227.reuse, c[0x0][0x1d4], PT ;  /* 0x00007500e3007a0c */ /* 0x040fe20003f46270 */
[----:B------:R-:W-:Y:S01]  /*fb00*/  IMAD.WIDE.U32 R8, R72, c[0x0][0x210], RZ ;  /* 0x0000840048087a25 */ /* 0x000fe200078e00ff */
[----:B------:R-:W-:Y:S01]  /*fb10*/  SHF.L.U64.HI R232, R227, 0x1, R102 ;  /* 0x00000001e3e87819 */ /* 0x000fe20000010266 */
[----:B------:R-:W1:Y:S01]  /*fb20*/  S2R R15, SR_TID.X ;  /* 0x00000000000f7919 */ /* 0x000e620000002100 */
[----:B------:R-:W-:Y:S01]  /*fb30*/  BSSY B0, `(.L_x_1609) ;  /* 0x0000061000007945 */ /* 0x000fe20003800000 */
[----:B------:R-:W-:-:S02]  /*fb40*/  IMAD.IADD R3, R3, 0x1, R4 ;  /* 0x0000000103037824 */ /* 0x000fc400078e0204 */
[----:B------:R-:W-:Y:S01]  /*fb50*/  IMAD R4, R84, c[0x0][0x218], RZ ;  /* 0x0000860054047a24 */ /* 0x000fe200078e02ff */
[----:B------:R-:W-:Y:S01]  /*fb60*/  STL.64 [R1+0x18], R8 ;  /* 0x0000180801007387 */ /* 0x000fe20000100a00 */
        /* <DEDUP_REMOVED lines=23> */
[----:B------:R-:W-:Y:S01]  /*fce0*/  SHFL.IDX PT, R10, R5, 0x1, 0x181f ;  /* 0x00381f00050a7f89 */ /* 0x000fe200000e0000 */
[----:B------:R-:W-:-:S03]  /*fcf0*/  LOP3.LUT P0, RZ, R83, 0x2, RZ, 0xc0, !PT ;  /* 0x0000000253ff7812 */ /* 0x000fc6000780c0ff */
[----:B------:R-:W2:Y:S04]  /*fd00*/  SHFL.IDX PT, R2, R5, RZ, 0x181f ;  /* 0x00181fff05027589 */ /* 0x000ea800000e0000 */
[----:B------:R-:W3:Y:S04]  /*fd10*/  SHFL.IDX PT, R6, R3, RZ, 0x181f ;  /* 0x00181fff03067589 */ /* 0x000ee800000e0000 */
[----:B------:R-:W4:Y:S02]  /*fd20*/  SHFL.IDX PT, R11, R3, 0x1, 0x181f ;  /* 0x00381f00030b7f89 */ /* 0x000f2400000e0000 */
[----:B------:R-:W-:-:S02]  /*fd30*/  @P0 IADD3 R207, R202, -0x20, RZ ;  /* 0xffffffe0cacf0810 */ /* 0x000fc40007ffe0ff */
[----:B------:R-:W-:Y:S01]  /*fd40*/  ISETP.LT.OR P0, PT, R4, 0x1, P1 ;  /* 0x000000010400780c */ /* 0x000fe20000f01670 */
        /* <DEDUP_REMOVED lines=8> */
[----:B--2---:R-:W-:Y:S01]  /*fdd0*/  IADD3 R8, P3, R2, R230, RZ ;  /* 0x000000e602087210 */ /* 0x004fe20007f7e0ff */
[----:B------:R-:W-:Y:S01]  /*fde0*/  LDSM.16.M88.4 R48, [R202+0x1800] ;  /* 0x00180000ca30783b */ /* 0x000fe20000000200 */
[----:B------:R-:W-:-:S03]  /*fdf0*/  IADD3 R215, R207, 0x800, RZ ;  /* 0x00000800cfd77810 */ /* 0x000fc60007ffe0ff */
[----:B---3--:R-:W-:Y:S01]  /*fe00*/  IMAD.X R9, R6, 0x1, R231, P3 ;  /* 0x0000000106097824 */ /* 0x008fe200018e06e7 */
[----:B------:R-:W-:Y:S01]  /*fe10*/  LDSM.16.M88.4 R60, [R202+0x2000] ;  /* 0x00200000ca3c783b */ /* 0x000fe20000000200 */
[----:B------:R-:W-:-:S03]  /*fe20*/  ISETP.LT.OR P3, PT, R4, 0x21, P1 ;  /* 0x000000210400780c */ /* 0x000fc60000f61670 */
[----:B------:R-:W-:Y:S04]  /*fe30*/  LDSM.16.M88.4 R68, [R202+0x2800] ;  /* 0x00280000ca44783b */ /* 0x000fe80000000200 */
[----:B------:R-:W-:Y:S04]  /*fe40*/  LDSM.16.M88.4 R112, [R202+0x3000] ;  /* 0x00300000ca70783b */ /* 0x000fe80000000200 */
[----:B------:R-:W-:Y:S04]  /*fe50*/  LDSM.16.M88.4 R24, [R207] ;  /* 0x00000000cf18783b */ /* 0x000fe80000000200 */
[----:B------:R-:W-:Y:S04]  /*fe60*/  LDSM.16.M88.4 R96, [R207+0x800] ;  /* 0x00080000cf60783b */ /* 0x000fe80000000200 */
[----:B------:R-:W-:Y:S04]  /*fe70*/  LDSM.16.M88.4 R88, [R207+0x1000] ;  /* 0x00100000cf58783b */ /* 0x000fe80000000200 */
[----:B------:R-:W-:Y:S04]  /*fe80*/  LDSM.16.M88.4 R72, [R207+0x1800] ;  /* 0x00180000cf48783b */ /* 0x000fe80000000200 */
[----:B------:R-:W-:Y:S04]  /*fe90*/  LDSM.16.M88.4 R104, [R207+0x2000] ;  /* 0x00200000cf68783b */ /* 0x000fe80000000200 */
[----:B------:R-:W-:Y:S04]  /*fea0*/  LDSM.16.M88.4 R108, [R207+0x2800] ;  /* 0x00280000cf6c783b */ /* 0x000fe80000000200 */
[----:B------:R-:W-:Y:S04]  /*feb0*/  LDSM.16.M88.4 R116, [R207+0x3000] ;  /* 0x00300000cf74783b */ /* 0x000fe80000000200 */
[----:B------:R-:W-:Y:S01]  /*fec0*/  @!PT LDS RZ, [RZ] ;  /* 0x00000000fffff984 */ /* 0x000fe20000000800 */
[----:B------:R-:W-:Y:S01]  /*fed0*/  @!PT LDS RZ, [RZ] ;  /* 0x00000000fffff984 */ /* 0x000fe20000000800 */
[----:B------:R-:W-:Y:S01]  /*fee0*/  @!PT LDS RZ, [RZ] ;  /* 0x00000000fffff984 */ /* 0x000fe20000000800 */
[----:B------:R2:W-:Y:S02]  /*fef0*/  LDGSTS.E.BYPASS.LTC128B.128 [R228+0x100], [R8.64], !P0 ;  /* 0x0010000008e47fae */ /* 0x0005e4000c101d48 */
[----:B--2---:R-:W-:-:S02]  /*ff00*/  IADD3 R8, P0, R2, R233, RZ ;  /* 0x000000e902087210 */ /* 0x004fc40007f1e0ff */
[----:B------:R-:W2:Y:S03]  /*ff10*/  SHFL.IDX PT, R2, R5, 0x2, 0x181f ;  /* 0x00581f0005027f89 */ /* 0x000ea600000e0000 */
[----:B------:R-:W-:Y:S02]  /*ff20*/  IMAD.X R9, R6, 0x1, R232, P0 ;  /* 0x0000000106097824 */ /* 0x000fe400000e06e8 */
[----:B------:R-:W3:Y:S04]  /*ff30*/  SHFL.IDX PT, R6, R3, 0x2, 0x181f ;  /* 0x00581f0003067f89 */ /* 0x000ee800000e0000 */
[----:B------:R5:W-:Y:S01]  /*ff40*/  LDGSTS.E.BYPASS.LTC128B.128 [R228+0x3900], [R8.64], !P4 ;  /* 0x0390000008e47fae */ /* 0x000be2000e101d48 */
[----:B------:R-:W-:-:S02]  /*ff50*/  ISETP.LT.OR P4, PT, R4, 0x21, P2 ;  /* 0x000000210400780c */ /* 0x000fc40001781670 */
[----:B-----5:R-:W-:-:S05]  /*ff60*/  IADD3 R8, P0, R10, R230, RZ ;  /* 0x000000e60a087210 */ /* 0x020fca0007f1e0ff */
[----:B----4-:R-:W-:-:S05]  /*ff70*/  IMAD.X R9, R11, 0x1, R231, P0 ;  /* 0x000000010b097824 */ /* 0x010fca00000e06e7 */
[----:B------:R4:W-:Y:S02]  /*ff80*/  LDGSTS.E.BYPASS.LTC128B.128 [R228+0x1100], [R8.64], !P3 ;  /* 0x0110000008e47fae */ /* 0x0009e4000d901d48 */
[----:B----4-:R-:W-:Y:S02]  /*ff90*/  IADD3 R8, P0, R10, R233, RZ ;  /* 0x000000e90a087210 */ /* 0x010fe40007f1e0ff */
[----:B--2---:R-:W-:-:S03]  /*ffa0*/  IADD3 R10, P3, R2, R230, RZ ;  /* 0x000000e6020a7210 */ /* 0x004fc60007f7e0ff */
[----:B------:R-:W-:Y:S02]  /*ffb0*/  IMAD.X R9, R11, 0x1, R232, P0 ;  /* 0x000000010b097824 */ /* 0x000fe400000e06e8 */
[----:B---3--:R-:W-:Y:S01]  /*ffc0*/  IMAD.X R11, R6, 0x1, R231, P3 ;  /* 0x00000001060b7824 */ /* 0x008fe200018e06e7 */
[----:B------:R-:W-:Y:S02]  /*ffd0*/  ISETP.LT.OR P3, PT, R4, 0x41, P1 ;  /* 0x000000410400780c */ /* 0x000fe40000f61670 */
[----:B------:R2:W-:Y:S11]  /*ffe0*/  LDGSTS.E.BYPASS.LTC128B.128 [R228+0x4900], [R8.64], !P4 ;  /* 0x0490000008e47fae */ /* 0x0005f6000e101d48 */
[----:B------:R3:W-:Y:S01]  /*fff0*/  LDGSTS.E.BYPASS.LTC128B.128 [R228+0x2100], [R10.64], !P3 ;  /* 0x021000000ae47fae */ /* 0x0007e2000d901d48 */
[----:B--2---:R-:W-:-:S05]  /*10000*/  IADD3 R8, P0, R2, R233, RZ ;  /* 0x000000e902087210 */ /* 0x004fca0007f1e0ff */
[----:B------:R-:W-:Y:S01]  /*10010*/  IMAD.X R9, R6, 0x1, R232, P0 ;  /* 0x0000000106097824 */ /* 0x000fe200000e06e8 */
[----:B------:R-:W-:-:S13]  /*10020*/  ISETP.LT.OR P0, PT, R4, 0x41, P2 ;  /* 0x000000410400780c */ /* 0x000fda0001701670 */
[----:B------:R3:W-:Y:S01]  /*10030*/  LDGSTS.E.BYPASS.LTC128B.128 [R228+0x5900], [R8.64], !P0 ;  /* 0x0590000008e47fae */ /* 0x0007e2000c101d48 */
[----:B-1----:R-:W-:-:S13]  /*10040*/  ISETP.GT.AND P0, PT, R15, 0x7f, PT ;  /* 0x0000007f0f00780c */ /* 0x002fda0003f04270 */
[----:B------:R-:W-:Y:S05]  /*10050*/  @P0 BRA `(.L_x_1610) ;  /* 0x000000e000000947 */ /* 0x000fea0003800000 */
[----:B------:R-:W-:Y:S05]  /*10060*/  BRA.DIV ~URZ, `(.L_x_1611) ;  /* 0x0000f8527f007947 */ /* 0x000fea000b800000 */
[----:B------:R1:W2:Y:S04]  /*10070*/  SHFL.IDX PT, R6, R3, 0x3, 0x181f ;  /* 0x00781f0003067f89 */ /* 0x0002a800000e0000 */
[----:B------:R1:W4:Y:S02]  /*10080*/  SHFL.IDX PT, R2, R5, 0x3, 0x181f ;  /* 0x00781f0005027f89 */ /* 0x00032400000e0000 */
.L_x_1728:
[C---:B------:R-:W-:Y:S02]  /*10090*/  ISETP.LT.OR P3, PT, R4.reuse, 0x61, P1 ;  /* 0x000000610400780c */ /* 0x040fe40000f61670 */
[----:B------:R-:W-:Y:S02]  /*100a0*/  ISETP.LT.OR P2, PT, R4, 0x61, P2 ;  /* 0x000000610400780c */ /* 0x000fe40001741670 */
[C---:B----4-:R-:W-:Y:S02]  /*100b0*/  IADD3 R4, P1, R2.reuse, R230, RZ ;  /* 0x000000e602047210 */ /* 0x050fe40007f3e0ff */
[----:B------:R-:W-:-:S03]  /*100c0*/  IADD3 R2, P0, R2, R233, RZ ;  /* 0x000000e902027210 */ /* 0x000fc60007f1e0ff */
[C---:B-12---:R-:W-:Y:S02]  /*100d0*/  IMAD.X R5, R6.reuse, 0x1, R231, P1 ;  /* 0x0000000106057824 */ /* 0x046fe400008e06e7 */
[----:B------:R-:W-:-:S03]  /*100e0*/  IMAD.X R3, R6, 0x1, R232, P0 ;  /* 0x0000000106037824 */ /* 0x000fc600000e06e8 */
[----:B------:R-:W-:Y:S01]  /*100f0*/  @!PT LDS RZ, [RZ] ;  /* 0x00000000fffff984 */ /* 0x000fe20000000800 */
[----:B------:R-:W-:Y:S01]  /*10100*/  @!PT LDS RZ, [RZ] ;  /* 0x00000000fffff984 */ /* 0x000fe20000000800 */
[----:B------:R-:W-:Y:S01]  /*10110*/  @!PT LDS RZ, [RZ] ;  /* 0x00000000fffff984 */ /* 0x000fe20000000800 */
[----:B------:R1:W-:Y:S04]  /*10120*/  LDGSTS.E.BYPASS.LTC128B.128 [R229+0x3100], [R4.64], !P3 ;  /* 0x0310000004e57fae */ /* 0x0003e8000d901d48 */
[----:B------:R1:W-:Y:S02]  /*10130*/  LDGSTS.E.BYPASS.LTC128B.128 [R229+0x6900], [R2.64], !P2 ;  /* 0x0690000002e57fae */ /* 0x0003e4000d101d48 */
.L_x_1610:
[----:B------:R-:W-:Y:S05]  /*10140*/  BSYNC B0 ;  /* 0x0000000000007941 */ /* 0x000fea0003800000 */
.L_x_1609:
[----:B-1----:R-:W2:Y:S01]  /*10150*/  LDL R3, [R1+0xc] ;  /* 0x00000c0001037983 */ /* 0x002ea20000100800 */
[----:B------:R-:W-:Y:S01]  /*10160*/  IMAD.MOV.U32 R2, RZ, RZ, 0x40 ;  /* 0x00000040ff027424 */ /* 0x000fe200078e00ff */
[----:B------:R-:W-:Y:S02]  /*10170*/  LOP3.LUT P0, RZ, R83, 0x4, RZ, 0xc0, !PT ;  /* 0x0000000453ff7812 */ /* 0x000fe4000780c0ff */
[----:B------:R-:W0:Y:S01]  /*10180*/  LDGDEPBAR ;  /* 0x00000000000079af */ /* 0x000e220000000000 */
[----:B------:R-:W-:Y:S01]  /*10190*/  WARPSYNC 0xffffffff ;  /* 0xffffffff00007948 */ /* 0x000fe20003800000 */
[----:B---3--:R-:W-:Y:S01]  /*101a0*/  HMMA.16816.F32.BF16 R8, R140, R22, RZ ;  /* 0x000000168c08723c */ /* 0x008fe200000418ff */
[----:B------:R-:W-:Y:S01]  /*101b0*/  SEL R2, R2, 0xffffffc0, !P0 ;  /* 0xffffffc002027807 */ /* 0x000fe20004000000 */
[----:B------:R-:W-:Y:S01]  /*101c0*/  BSSY B1, `(.L_x_1612) ;  /* 0x0000111000017945 */ /* 0x000fe20003800000 */
[----:B------:R-:W-:-:S02]  /*101d0*/  IADD3 R214, R207, 0x3800, RZ ;  /* 0x00003800cfd67810 */ /* 0x000fc40007ffe0ff */
[C---:B------:R-:W-:Y:S01]  /*101e0*/  IADD3 R213, R207.reuse, 0x6800, RZ ;  /* 0x00006800cfd57810 */ /* 0x040fe20007ffe0ff */
[--C-:B------:R-:W-:Y:S01]  /*101f0*/  IMAD.IADD R201, R202, 0x1, R2.reuse ;  /* 0x00000001cac97824 */ /* 0x100fe200078e0202 */
[C---:B------:R-:W-:Y:S01]  /*10200*/  IADD3 R212, R207.reuse, 0x6000, RZ ;  /* 0x00006000cfd47810 */ /* 0x040fe20007ffe0ff */
[C---:B------:R-:W-:Y:S01]  /*10210*/  HMMA.16816.F32.BF16 R16, R140.reuse, R20, RZ ;  /* 0x000000148c10723c */ /* 0x040fe200000418ff */
[C---:B------:R-:W-:Y:S01]  /*10220*/  IMAD.IADD R200, R207.reuse, 0x1, R2 ;  /* 0x00000001cfc87824 */ /* 0x040fe200078e0202 */
[C---:B------:R-:W-:Y:S01]  /*10230*/  IADD3 R211, R207.reuse, 0x5800, RZ ;  /* 0x00005800cfd37810 */ /* 0x040fe20007ffe0ff */
[----:B------:R-:W-:Y:S01]  /*10240*/  LDSM.16.M88.4 R56, [R201] ;  /* 0x00000000c938783b */ /* 0x000fe20000000200 */
[C---:B------:R-:W-:Y:S02]  /*10250*/  IADD3 R210, R207.reuse, 0x5000, RZ ;  /* 0x00005000cfd27810 */ /* 0x040fe40007ffe0ff */
[C---:B------:R-:W-:Y:S02]  /*10260*/  IADD3 R209, R207.reuse, 0x4800, RZ ;  /* 0x00004800cfd17810 */ /* 0x040fe40007ffe0ff */
[----:B------:R-:W-:Y:S01]  /*10270*/  HMMA.16816.F32.BF16 R20, R140, R60, RZ ;  /* 0x0000003c8c14723c */ /* 0x000fe200000418ff */
[----:B------:R-:W-:-:S07]  /*10280*/  IADD3 R208, R207, 0x4000, RZ ;  /* 0x00004000cfd07810 */ /* 0x000fce0007ffe0ff */
[----:B------:R-:W-:Y:S08]  /*10290*/  HMMA.16816.F32.BF16 R52, R144, R26, R8 ;  /* 0x0000001a9034723c */ /* 0x000ff00000041808 */
[C---:B------:R-:W-:Y:S08]  /*102a0*/  HMMA.16816.F32.BF16 R8, R140.reuse, R68, RZ ;  /* 0x000000448c08723c */ /* 0x040ff000000418ff */
[----:B------:R-:W-:Y:S08]  /*102b0*/  HMMA.16816.F32.BF16 R44, R140, R40, RZ ;  /* 0x000000288c2c723c */ /* 0x000ff000000418ff */
[----:B------:R-:W-:Y:S08]  /*102c0*/  HMMA.16816.F32.BF16 R64, R144, R24, R16 ;  /* 0x000000189040723c */ /* 0x000ff00000041810 */
        /* <DEDUP_REMOVED lines=8> */
[C---:B------:R-:W-:Y:S08]  /*10350*/  HMMA.16816.F32.BF16 R20, R144.reuse, R108, R8 ;  /* 0x0000006c9014723c */ /* 0x040ff00000041808 */
[----:B------:R-:W-:Y:S08]  /*10360*/  HMMA.16816.F32.BF16 R100, R144, R96, R44 ;  /* 0x000000609064723c */ /* 0x000ff0000004182c */
[C---:B------:R-:W-:Y:S08]  /*10370*/  HMMA.16816.F32.BF16 R8, R140.reuse, R112, RZ ;  /* 0x000000708c08723c */ /* 0x040ff000000418ff */
[----:B------:R-:W-:Y:S08]  /*10380*/  HMMA.16816.F32.BF16 R44, R140, R114, RZ ;  /* 0x000000728c2c723c */ /* 0x000ff000000418ff */
[C---:B------:R-:W-:Y:S01]  /*10390*/  HMMA.16816.F32.BF16 R96, R144.reuse, R98, R40 ;  /* 0x000000629060723c */ /* 0x040fe20000041828 */
[----:B------:R-:W1:Y:S07]  /*103a0*/  LDSM.16.M88.4 R40, [R201+0x800] ;  /* 0x00080000c928783b */ /* 0x000e6e0000000200 */
[C---:B------:R-:W-:Y:S01]  /*103b0*/  HMMA.16816.F32.BF16 R84, R144.reuse, R72, R28 ;  /* 0x000000489054723c */ /* 0x040fe2000004181c */
[----:B------:R-:W-:Y:S07]  /*103c0*/  LDSM.16.M88.4 R28, [R201+0x2000] ;  /* 0x00200000c91c783b */ /* 0x000fee0000000200 */
[C---:B------:R-:W-:Y:S01]  /*103d0*/  HMMA.16816.F32.BF16 R92, R144.reuse, R88, R36 ;  /* 0x00000058905c723c */ /* 0x040fe20000041824 */
[----:B------:R-:W3:Y:S07]  /*103e0*/  LDSM.16.M88.4 R36, [R201+0x1000] ;  /* 0x00100000c924783b */ /* 0x000eee0000000200 */
[C---:B------:R-:W-:Y:S01]  /*103f0*/  HMMA.16816.F32.BF16 R72, R144.reuse, R74, R24 ;  /* 0x0000004a9048723c */ /* 0x040fe20000041818 */
[----:B------:R-:W4:Y:S07]  /*10400*/  LDSM.16.M88.4 R24, [R201+0x2800] ;  /* 0x00280000c918783b */ /* 0x000f2e0000000200 */
[C---:B------:R-:W-:Y:S08]  /*10410*/  HMMA.16816.F32.BF16 R60, R144.reuse, R106, R16 ;  /* 0x0000006a903c723c */ /* 0x040ff00000041810 */
[C---:B------:R-:W-:Y:S01]  /*10420*/  HMMA.16816.F32.BF16 R16, R144.reuse, R110, R48 ;  /* 0x0000006e9010723c */ /* 0x040fe20000041830 */
[----:B------:R-:W5:Y:S07]  /*10430*/  LDSM.16.M88.4 R48, [R201+0x3000] ;  /* 0x00300000c930783b */ /* 0x000f6e0000000200 */
[C---:B------:R-:W-:Y:S01]  /*10440*/  HMMA.16816.F32.BF16 R88, R144.reuse, R90, R32 ;  /* 0x0000005a9058723c */ /* 0x040fe20000041820 */
[----:B------:R-:W2:Y:S07]  /*10450*/  LDSM.16.M88.4 R32, [R201+0x1800] ;  /* 0x00180000c920783b */ /* 0x000eae0000000200 */
[C---:B------:R-:W-:Y:S08]  /*10460*/  HMMA.16816.F32.BF16 R8, R144.reuse, R116, R8 ;  /* 0x000000749008723c */ /* 0x040ff00000041808 */
[----:B------:R-:W-:Y:S08]  /*10470*/  HMMA.16816.F32.BF16 R44, R144, R118, R44 ;  /* 0x00000076902c723c */ /* 0x000ff0000004182c */
[C---:B-1----:R-:W-:Y:S08]  /*10480*/  HMMA.16816.F32.BF16 R100, R176.reuse, R40, R100 ;  /* 0x00000028b064723c */ /* 0x042ff00000041864 */
[C---:B------:R-:W-:Y:S08]  /*10490*/  HMMA.16816.F32.BF16 R96, R176.reuse, R42, R96 ;  /* 0x0000002ab060723c */ /* 0x040ff00000041860 */
[C---:B------:R-:W-:Y:S08]  /*104a0*/  HMMA.16816.F32.BF16 R108, R176.reuse, R56, R64 ;  /* 0x00000038b06c723c */ /* 0x040ff00000041840 */
[C---:B---3--:R-:W-:Y:S08]  /*104b0*/  HMMA.16816.F32.BF16 R92, R176.reuse, R36, R92 ;  /* 0x00000024b05c723c */ /* 0x048ff0000004185c */
[C---:B------:R-:W-:Y:S08]  /*104c0*/  HMMA.16816.F32.BF16 R88, R176.reuse, R38, R88 ;  /* 0x00000026b058723c */ /* 0x040ff00000041858 */
[C---:B----4-:R-:W-:Y:S01]  /*104d0*/  HMMA.16816.F32.BF16 R40, R176.reuse, R26, R16 ;  /* 0x0000001ab028723c */ /* 0x050fe20000041810 */
[----:B------:R-:W1:Y:S07]  /*104e0*/  LDSM.16.M88.4 R16, [R200+0x2000] ;  /* 0x00200000c810783b */ /* 0x000e6e0000000200 */
[C---:B------:R-:W-:Y:S08]  /*104f0*/  HMMA.16816.F32.BF16 R64, R176.reuse, R30, R60 ;  /* 0x0000001eb040723c */ /* 0x040ff0000004183c */
[C---:B-----5:R-:W-:Y:S01]  /*10500*/  HMMA.16816.F32.BF16 R36, R176.reuse, R48, R8 ;  /* 0x00000030b024723c */ /* 0x060fe20000041808 */
[----:B------:R-:W3:Y:S07]  /*10510*/  LDSM.16.M88.4 R8, [R200+0x2800] ;  /* 0x00280000c808783b */ /* 0x000eee0000000200 */
[----:B------:R-:W-:Y:S01]  /*10520*/  HMMA.16816.F32.BF16 R60, R176, R50, R44 ;  /* 0x00000032b03c723c */ /* 0x000fe2000004182c */
[----:B------:R-:W4:Y:S01]  /*10530*/  LDSM.16.M88.4 R48, [R200+0x3000] ;  /* 0x00300000c830783b */ /* 0x000f220000000200 */
[----:B--2---:R-:W-:-:S06]  /*10540*/  ISETP.GT.AND P0, PT, R122, R3, PT ;  /* 0x000000037a00720c */ /* 0x004fcc0003f04270 */
[C---:B------:R-:W-:Y:S08]  /*10550*/  HMMA.16816.F32.BF16 R104, R176.reuse, R58, R52 ;  /* 0x0000003ab068723c */ /* 0x040ff00000041834 */
[C---:B------:R-:W-:Y:S08]  /*10560*/  HMMA.16816.F32.BF16 R84, R176.reuse, R32, R84 ;  /* 0x00000020b054723c */ /* 0x040ff00000041854 */
[C---:B------:R-:W-:Y:S01]  /*10570*/  HMMA.16816.F32.BF16 R72, R176.reuse, R34, R72 ;  /* 0x00000022b048723c */ /* 0x040fe20000041848 */
[----:B------:R-:W2:Y:S07]  /*10580*/  LDSM.16.M88.4 R32, [R200] ;  /* 0x00000000c820783b */ /* 0x000eae0000000200 */
[C---:B------:R-:W-:Y:S01]  /*10590*/  HMMA.16816.F32.BF16 R68, R176.reuse, R28, R68 ;  /* 0x0000001cb044723c */ /* 0x040fe20000041844 */
[----:B------:R-:W5:Y:S07]  /*105a0*/  LDSM.16.M88.4 R28, [R200+0x800] ;  /* 0x00080000c81c783b */ /* 0x000f6e0000000200 */
[----:B------:R-:W-:Y:S01]  /*105b0*/  HMMA.16816.F32.BF16 R52, R176, R24, R20 ;  /* 0x00000018b034723c */ /* 0x000fe20000041814 */
[----:B------:R-:W2:Y:S04]  /*105c0*/  LDSM.16.M88.4 R24, [R200+0x1000] ;  /* 0x00100000c818783b */ /* 0x000ea80000000200 */
[----:B------:R-:W2:Y:S03]  /*105d0*/  LDSM.16.M88.4 R20, [R200+0x1800] ;  /* 0x00180000c814783b */ /* 0x000ea60000000200 */
[C---:B-1----:R-:W-:Y:S08]  /*105e0*/  HMMA.16816.F32.BF16 R64, R180.reuse, R18, R64 ;  /* 0x00000012b440723c */ /* 0x042ff00000041840 */
[C---:B------:R-:W-:Y:S01]  /*105f0*/  HMMA.16816.F32.BF16 R68, R180.reuse, R16, R68 ;  /* 0x00000010b444723c */ /* 0x040fe20000041844 */
[----:B------:R-:W1:Y:S07]  /*10600*/  LDSM.16.M88.4 R16, [R202+0x6000] ;  /* 0x00600000ca10783b */ /* 0x000e6e0000000200 */
[C---:B---3--:R-:W-:Y:S01]  /*10610*/  HMMA.16816.F32.BF16 R44, R180.reuse, R8, R52 ;  /* 0x00000008b42c723c */ /* 0x048fe20000041834 */
[----:B------:R-:W-:Y:S07]  /*10620*/  LDSM.16.M88.4 R52, [R201+0x6800] ;  /* 0x00680000c934783b */ /* 0x000fee0000000200 */
[C---:B------:R-:W-:Y:S08]  /*10630*/  HMMA.16816.F32.BF16 R40, R180.reuse, R10, R40 ;  /* 0x0000000ab428723c */ /* 0x040ff00000041828 */
[C---:B----4-:R-:W-:Y:S01]  /*10640*/  HMMA.16816.F32.BF16 R8, R180.reuse, R48, R36 ;  /* 0x00000030b408723c */ /* 0x050fe20000041824 */
[----:B------:R-:W3:Y:S07]  /*10650*/  LDSM.16.M88.4 R36, [R202+0x3800] ;  /* 0x00380000ca24783b */ /* 0x000eee0000000200 */
[C---:B--2---:R-:W-:Y:S08]  /*10660*/  HMMA.16816.F32.BF16 R56, R180.reuse, R32, R108 ;  /* 0x00000020b438723c */ /* 0x044ff0000004186c */
[C---:B------:R-:W-:Y:S01]  /*10670*/  HMMA.16816.F32.BF16 R104, R180.reuse, R34, R104 ;  /* 0x00000022b468723c */ /* 0x040fe20000041868 */
[----:B------:R-:W2:Y:S07]  /*10680*/  LDSM.16.M88.4 R32, [R202+0x4000] ;  /* 0x00400000ca20783b */ /* 0x000eae0000000200 */
[C---:B-----5:R-:W-:Y:S08]  /*10690*/  HMMA.16816.F32.BF16 R100, R180.reuse, R28, R100 ;  /* 0x0000001cb464723c */ /* 0x060ff00000041864 */
        /* <DEDUP_REMOVED lines=8> */
[----:B------:R-:W-:Y:S01]  /*10720*/  HMMA.16816.F32.BF16 R60, R180, R50, R60 ;  /* 0x00000032b43c723c */ /* 0x000fe2000004183c */
[----:B------:R-:W4:Y:S07]  /*10730*/  LDSM.16.M88.4 R48, [R202+0x6800] ;  /* 0x00680000ca30783b */ /* 0x000f2e0000000200 */
[C---:B-1----:R-:W-:Y:S08]  /*10740*/  HMMA.16816.F32.BF16 R44, R184.reuse, R16, R44 ;  /* 0x00000010b82c723c */ /* 0x042ff0000004182c */
[C---:B------:R-:W-:Y:S01]  /*10750*/  HMMA.16816.F32.BF16 R40, R184.reuse, R18, R40 ;  /* 0x00000012b828723c */ /* 0x040fe20000041828 */
[----:B------:R-:W1:Y:S07]  /*10760*/  LDSM.16.M88.4 R16, [R207+0x6000] ;  /* 0x00600000cf10783b */ /* 0x000e6e0000000200 */
[C---:B---3--:R-:W-:Y:S08]  /*10770*/  HMMA.16816.F32.BF16 R56, R184.reuse, R36, R56 ;  /* 0x00000024b838723c */ /* 0x048ff00000041838 */
[C---:B------:R-:W-:Y:S01]  /*10780*/  HMMA.16816.F32.BF16 R104, R184.reuse, R38, R104 ;  /* 0x00000026b868723c */ /* 0x040fe20000041868 */
[----:B------:R-:W3:Y:S07]  /*10790*/  LDSM.16.M88.4 R36, [R207+0x3800] ;  /* 0x00380000cf24783b */ /* 0x000eee0000000200 */
        /* <DEDUP_REMOVED lines=34> */
[----:B------:R-:W-:Y:S08]  /*109c0*/  HMMA.16816.F32.BF16 R60, R188, R50, R60 ;  /* 0x00000032bc3c723c */ /* 0x000ff0000004183c */
[C---:B-1----:R-:W-:Y:S01]  /*109d0*/  HMMA.16816.F32.BF16 R56, R192.reuse, R16, R44 ;  /* 0x00000010c038723c */ /* 0x042fe2000004182c */
[----:B------:R-:W1:Y:S07]  /*109e0*/  LDSM.16.M88.4 R44, [R200+0x3800] ;  /* 0x00380000c82c783b */ /* 0x000e6e0000000200 */
        /* <DEDUP_REMOVED lines=23> */
[C---:B------:R-:W-:Y:S08]  /*10b60*/  HMMA.16816.F32.BF16 R104, R196.reuse, R42, R96 ;  /* 0x0000002ac468723c */ /* 0x040ff00000041860 */
[C---:B---3--:R-:W-:Y:S08]  /*10b70*/  HMMA.16816.F32.BF16 R60, R196.reuse, R36, R92 ;  /* 0x00000024c43c723c */ /* 0x048ff0000004185c */
[C---:B------:R-:W-:Y:S08]  /*10b80*/  HMMA.16816.F32.BF16 R100, R196.reuse, R38, R88 ;  /* 0x00000026c464723c */ /* 0x040ff00000041858 */
[C---:B--2---:R-:W-:Y:S08]  /*10b90*/  HMMA.16816.F32.BF16 R96, R196.reuse, R32, R84 ;  /* 0x00000020c460723c */ /* 0x044ff00000041854 */
[C---:B------:R-:W-:Y:S08]  /*10ba0*/  HMMA.16816.F32.BF16 R92, R196.reuse, R34, R72 ;  /* 0x00000022c45c723c */ /* 0x040ff00000041848 */
[C---:B----4-:R-:W-:Y:S08]  /*10bb0*/  HMMA.16816.F32.BF16 R52, R196.reuse, R28, R68 ;  /* 0x0000001cc434723c */ /* 0x050ff00000041844 */
[C---:B------:R-:W-:Y:S08]  /*10bc0*/  HMMA.16816.F32.BF16 R88, R196.reuse, R30, R64 ;  /* 0x0000001ec458723c */ /* 0x040ff00000041840 */
[C---:B-----5:R-:W-:Y:S08]  /*10bd0*/  HMMA.16816.F32.BF16 R84, R196.reuse, R24, R56 ;  /* 0x00000018c454723c */ /* 0x060ff00000041838 */
[C---:B------:R-:W-:Y:S08]  /*10be0*/  HMMA.16816.F32.BF16 R32, R196.reuse, R26, R48 ;  /* 0x0000001ac420723c */ /* 0x040ff00000041830 */
[C---:B------:R-:W-:Y:S08]  /*10bf0*/  HMMA.16816.F32.BF16 R44, R196.reuse, R20, R16 ;  /* 0x00000014c42c723c */ /* 0x040ff00000041810 */
[----:B------:R-:W-:Y:S01]  /*10c00*/  HMMA.16816.F32.BF16 R28, R196, R22, R8 ;  /* 0x00000016c41c723c */ /* 0x000fe20000041808 */
[----:B------:R-:W-:Y:S06]  /*10c10*/  BAR.SYNC.DEFER_BLOCKING 0x0 ;  /* 0x0000000000007b1d */ /* 0x000fec0000010000 */
[----:B------:R-:W-:Y:S01]  /*10c20*/  @!UPT UIADD3 URZ, URZ, URZ, URZ ;  /* 0x0000003f3f3ff290 */ /* 0x000fe2000fffe03f */
[----:B------:R-:W-:Y:S11]  /*10c30*/  @!P0 BRA `(.L_x_1613) ;  /* 0x0000069000008947 */ /* 0x000ff60003800000 */
[----:B------:R-:W2:Y:S04]  /*10c40*/  LDL R3, [R1+0x3c] ;  /* 0x00003c0001037983 */ /* 0x000ea80000100800 */
[----:B------:R-:W3:Y:S01]  /*10c50*/  LDL.64 R124, [R1+0x30] ;  /* 0x00003000017c7983 */ /* 0x000ee20000100a00 */
[----:B------:R-:W-:-:S03]  /*10c60*/  IMAD.MOV.U32 R4, RZ, RZ, c[0x0][0x2b8] ;  /* 0x0000ae00ff047624 */ /* 0x000fc600078e00ff */
[----:B------:R-:W4:Y:S02]  /*10c70*/  LDL R6, [R1+0x38] ;  /* 0x0000380001067983 */ /* 0x000f240000100800 */
[----:B------:R-:W-:Y:S01]  /*10c80*/  ISETP.NE.AND P1, PT, R4, 0x1, PT ;  /* 0x000000010400780c */ /* 0x000fe20003f25270 */
[----:B------:R-:W-:Y:S01]  /*10c90*/  IMAD.MOV.U32 R234, RZ, RZ, RZ ;  /* 0x000000ffffea7224 */ /* 0x000fe200078e00ff */
        /* <DEDUP_REMOVED lines=29> */
.L_x_1729:
[----:B------:R-:W-:Y:S05]  /*10e70*/  BRA.DIV ~URZ, `(.L_x_1615) ;  /* 0x0000eb827f007947 */ /* 0x000fea000b800000 */
[----:B------:R3:W4:Y:S02]  /*10e80*/  SHFL.IDX PT, R2, R5, RZ, 0x181f ;  /* 0x00181fff05027589 */ /* 0x00072400000e0000 */
.L_x_1730:
[----:B------:R-:W-:Y:S01]  /*10e90*/  ISETP.GE.AND P0, PT, R236, 0x1, PT ;  /* 0x00000001ec00780c */ /* 0x000fe20003f06270 */
[----:B------:R-:W-:-:S12]  /*10ea0*/  BSSY B0, `(.L_x_1616) ;  /* 0x000000d000007945 */ /* 0x000fd80003800000 */
[----:B------:R-:W-:Y:S05]  /*10eb0*/  @!P0 BRA `(.L_x_1617) ;  /* 0x000000b000008947 */ /* 0x000fea0003800000 */
[----:B------:R-:W-:Y:S02]  /*10ec0*/  ISETP.GE.AND P1, PT, R76, c[0x0][0x1d4], PT ;  /* 0x000075004c007a0c */ /* 0x000fe40003f26270 */
        /* <DEDUP_REMOVED lines=10> */
.L_x_1617:
[----:B------:R-:W-:Y:S05]  /*10f70*/  BSYNC B0 ;  /* 0x0000000000007941 */ /* 0x000fea0003800000 */
.L_x_1616:
[----:B------:R-:W-:Y:S05]  /*10f80*/  BRA.DIV ~URZ, `(.L_x_1618) ;  /* 0x0000eae27f007947 */ /* 0x000fea000b800000 */
[----:B--2---:R2:W1:Y:S04]  /*10f90*/  SHFL.IDX PT, R6, R4, 0x1, 0x181f ;  /* 0x00381f0004067f89 */ /* 0x00446800000e0000 */
[----:B----4-:R2:W4:Y:S02]  /*10fa0*/  SHFL.IDX PT, R2, R5, 0x1, 0x181f ;  /* 0x00381f0005027f89 */ /* 0x01052400000e0000 */
.L_x_1731:
[----:B------:R-:W-:Y:S01]  /*10fb0*/  ISETP.GE.AND P0, PT, R236, 0x21, PT ;  /* 0x00000021ec00780c */ /* 0x000fe20003f06270 */
[----:B------:R-:W-:-:S12]  /*10fc0*/  BSSY B0, `(.L_x_1619) ;  /* 0x000000d000007945 */ /* 0x000fd80003800000 */
[----:B------:R-:W-:Y:S05]  /*10fd0*/  @!P0 BRA `(.L_x_1620) ;  /* 0x000000b000008947 */ /* 0x000fea0003800000 */
[----:B------:R-:W-:Y:S02]  /*10fe0*/  ISETP.GE.AND P1, PT, R76, c[0x0][0x1d4], PT ;  /* 0x000075004c007a0c */ /* 0x000fe40003f26270 */
        /* <DEDUP_REMOVED lines=10> */
.L_x_1620:
[----:B------:R-:W-:Y:S05]  /*11090*/  BSYNC B0 ;  /* 0x0000000000007941 */ /* 0x000fea0003800000 */
.L_x_1619:
[----:B------:R-:W-:Y:S05]  /*110a0*/  BRA.DIV ~URZ, `(.L_x_1621) ;  /* 0x0000ea927f007947 */ /* 0x000fea000b800000 */
[----:B-1----:R1:W2:Y:S02]  /*110b0*/  SHFL.IDX PT, R6, R4, 0x2, 0x181f ;  /* 0x00581f0004067f89 */ /* 0x0022a400000e0000 */
.L_x_1732:
[----:B------:R-:W-:Y:S05]  /*110c0*/  BRA.DIV ~URZ, `(.L_x_1622) ;  /* 0x0000eae27f007947 */ /* 0x000fea000b800000 */
[----:B----4-:R4:W1:Y:S02]  /*110d0*/  SHFL.IDX PT, R2, R5, 0x2, 0x181f ;  /* 0x00581f0005027f89 */ /* 0x01086400000e0000 */
.L_x_1733:
[----:B------:R-:W-:Y:S01]  /*110e0*/  ISETP.GE.AND P0, PT, R236, 0x41, PT ;  /* 0x00000041ec00780c */ /* 0x000fe20003f06270 */
[----:B------:R-:W-:-:S12]  /*110f0*/  BSSY B0, `(.L_x_1623) ;  /* 0x000000d000007945 */ /* 0x000fd80003800000 */
[----:B------:R-:W-:Y:S05]  /*11100*/  @!P0 BRA `(.L_x_1624) ;  /* 0x000000b000008947 */ /* 0x000fea0003800000 */
[----:B------:R-:W-:Y:S02]  /*11110*/  ISETP.GE.AND P1, PT, R76, c[0x0][0x1d4], PT ;  /* 0x000075004c007a0c */ /* 0x000fe40003f26270 */
        /* <DEDUP_REMOVED lines=10> */
.L_x_1624:
[----:B------:R-:W-:Y:S05]  /*111c0*/  BSYNC B0 ;  /* 0x0000000000007941 */ /* 0x000fea0003800000 */
.L_x_1623:
[----:B------:R-:W-:Y:S05]  /*111d0*/  BRA.DIV ~URZ, `(.L_x_1625) ;  /* 0x0000ea427f007947 */ /* 0x000fea000b800000 */
[----:B--2---:R2:W3:Y:S04]  /*111e0*/  SHFL.IDX PT, R6, R4, 0x3, 0x181f ;  /* 0x00781f0004067f89 */ /* 0x0044e800000e0000 */
[----:B-1----:R2:W1:Y:S02]  /*111f0*/  SHFL.IDX PT, R2, R5, 0x3, 0x181f ;  /* 0x00781f0005027f89 */ /* 0x00246400000e0000 */
.L_x_1734:
[----:B------:R-:W-:-:S13]  /*11200*/  ISETP.GE.AND P0, PT, R236, 0x61, PT ;  /* 0x00000061ec00780c */ /* 0x000fda0003f06270 */
[----:B------:R-:W-:Y:S05]  /*11210*/  @!P0 BRA `(.L_x_1613) ;  /* 0x000000b000008947 */ /* 0x000fea0003800000 */
[----:B------:R-:W-:Y:S02]  /*11220*/  ISETP.GE.AND P1, PT, R76, c[0x0][0x1d4], PT ;  /* 0x000075004c007a0c */ /* 0x000fe40003f26270 */
[----:B------:R-:W-:Y:S02]  /*11230*/  ISETP.GE.AND P0, PT, R227, c[0x0][0x1d4], PT ;  /* 0x00007500e3007a0c */ /* 0x000fe40003f06270 */
        /* <DEDUP_REMOVED lines=9> */
.L_x_1613:
[----:B------:R-:W-:Y:S05]  /*112d0*/  BSYNC B1 ;  /* 0x0000000000017941 */ /* 0x000fea0003800000 */
.L_x_1612:
[----:B-1----:R-:W5:Y:S01]  /*112e0*/  LDL R3, [R1+0x40] ;  /* 0x0000400001037983 */ /* 0x002f620000100800 */
[----:B--2---:R-:W-:-:S03]  /*112f0*/  IMAD.MOV.U32 R4, RZ, RZ, c[0x0][0x2c4] ;  /* 0x0000b100ff047624 */ /* 0x004fc600078e00ff */
[----:B------:R-:W5:Y:S04]  /*11300*/  LDL R2, [R1+0x64] ;  /* 0x0000640001027983 */ /* 0x000f680000100800 */
[----:B---3--:R-:W2:Y:S04]  /*11310*/  LDL R6, [R1+0x60] ;  /* 0x0000600001067983 */ /* 0x008ea80000100800 */
[----:B----4-:R-:W3:Y:S01]  /*11320*/  LDL R5, [R1+0x44] ;  /* 0x0000440001057983 */ /* 0x010ee20000100800 */
[----:B------:R-:W-:-:S03]  /*11330*/  ISETP.NE.AND P0, PT, R4, 0x1, PT ;  /* 0x000000010400780c */ /* 0x000fc60003f05270 */
[----:B------:R-:W0:Y:S01]  /*11340*/  LDGDEPBAR ;  /* 0x00000000000079af */ /* 0x000e220000000000 */
[----:B-----5:R-:W-:-:S09]  /*11350*/  IADD3 R2, R2, R3, RZ ;  /* 0x0000000302027210 */ /* 0x020fd20007ffe0ff */
[----:B------:R-:W-:-:S04]  /*11360*/  @P0 IMAD.HI.U32 R3, R2, c[0x0][0x2c8], RZ ;  /* 0x0000b20002030a27 */ /* 0x000fc800078e00ff */
[----:B------:R-:W-:Y:S01]  /*11370*/  IMAD.MOV.U32 R4, RZ, RZ, R2 ;  /* 0x000000ffff047224 */ /* 0x000fe200078e0002 */
[C---:B--2---:R-:W-:Y:S02]  /*11380*/  IADD3 R2, -R6.reuse, 0x1, R120 ;  /* 0x0000000106027810 */ /* 0x044fe40007ffe178 */
[----:B------:R-:W-:Y:S02]  /*11390*/  @P0 SHF.R.U32.HI R4, RZ, c[0x0][0x2cc], R3 ;  /* 0x0000b300ff040a19 */ /* 0x000fe40000011603 */
[----:B------:R-:W-:Y:S01]  /*113a0*/  IADD3 R6, -R6, R120, RZ ;  /* 0x0000007806067210 */ /* 0x000fe20007ffe1ff */
[----:B---3--:R-:W-:Y:S01]  /*113b0*/  IMAD.IADD R5, R2, 0x1, -R5 ;  /* 0x0000000102057824 */ /* 0x008fe200078e0a05 */
[----:B------:R-:W-:Y:S05]  /*113c0*/  BRA.DIV ~URZ, `(.L_x_1626) ;  /* 0x0000e9227f007947 */ /* 0x000fea000b800000 */
[----:B------:R1:W2:Y:S02]  /*113d0*/  SHFL.IDX PT, R2, R4, RZ, 0x1c1f ;  /* 0x001c1fff04027589 */ /* 0x0002a400000e0000 */
.L_x_1735:
[----:B--2---:R-:W-:-:S05]  /*113e0*/  IMAD.IADD R2, R5, 0x1, R2 ;  /* 0x0000000105027824 */ /* 0x004fca00078e0202 */
[----:B------:R-:W-:-:S04]  /*113f0*/  IMNMX R2, R6, R2, PT ;  /* 0x0000000206027217 */ /* 0x000fc80003800200 */
[C---:B------:R-:W-:Y:S02]  /*11400*/  ISETP.GT.AND P0, PT, R2.reuse, RZ, PT ;  /* 0x000000ff0200720c */ /* 0x040fe40003f04270 */
[----:B------:R-:W-:Y:S02]  /*11410*/  ISETP.GT.AND P1, PT, R2, 0x1, PT ;  /* 0x000000010200780c */ /* 0x000fe40003f24270 */
[----:B------:R-:W-:Y:S02]  /*11420*/  FSEL R9, R116, -INF , P0 ;  /* 0xff80000074097808 */ /* 0x000fe40000000000 */
[----:B------:R-:W-:Y:S02]  /*11430*/  ISETP.GT.AND P0, PT, R2, 0x10, PT ;  /* 0x000000100200780c */ /* 0x000fe40003f04270 */
[----:B------:R-:W-:Y:S02]  /*11440*/  FSEL R10, R117, -INF , P1 ;  /* 0xff800000750a7808 */ /* 0x000fe40000800000 */
[----:B------:R-:W-:-:S02]  /*11450*/  FSEL R21, R108, -INF , P0 ;  /* 0xff8000006c157808 */ /* 0x000fc40000000000 */
[C---:B------:R-:W-:Y:S02]  /*11460*/  ISETP.GT.AND P2, PT, R2.reuse, 0x8, PT ;  /* 0x000000080200780c */ /* 0x040fe40003f44270 */
[C---:B------:R-:W-:Y:S02]  /*11470*/  ISETP.GT.AND P3, PT, R2.reuse, 0x9, PT ;  /* 0x000000090200780c */ /* 0x040fe40003f64270 */
[C---:B------:R-:W-:Y:S02]  /*11480*/  ISETP.GT.AND P1, PT, R2.reuse, 0x11, PT ;  /* 0x000000110200780c */ /* 0x040fe40003f24270 */
[C---:B------:R-:W-:Y:S02]  /*11490*/  ISETP.GT.AND P4, PT, R2.reuse, 0x19, PT ;  /* 0x000000190200780c */ /* 0x040fe40003f84270 */
[----:B------:R-:W-:Y:S02]  /*114a0*/  ISETP.GT.AND P0, PT, R2, 0x20, PT ;  /* 0x000000200200780c */ /* 0x000fe40003f04270 */
[----:B------:R-:W-:-:S02]  /*114b0*/  FSEL R11, R112, -INF , P2 ;  /* 0xff800000700b7808 */ /* 0x000fc40001000000 */
[----:B------:R-:W-:Y:S02]  /*114c0*/  FSEL R20, R113, -INF , P3 ;  /* 0xff80000071147808 */ /* 0x000fe40001800000 */
[----:B------:R-:W-:Y:S02]  /*114d0*/  FSEL R22, R109, -INF , P1 ;  /* 0xff8000006d167808 */ /* 0x000fe40000800000 */
[----:B------:R-:W-:Y:S02]  /*114e0*/  FSEL R26, R105, -INF , P4 ;  /* 0xff800000691a7808 */ /* 0x000fe40002000000 */
[----:B------:R-:W-:Y:S02]  /*114f0*/  FSEL R39, R60, -INF , P0 ;  /* 0xff8000003c277808 */ /* 0x000fe40000000000 */
[C---:B------:R-:W-:Y:S02]  /*11500*/  ISETP.GT.AND P2, PT, R2.reuse, 0x18, PT ;  /* 0x000000180200780c */ /* 0x040fe40003f44270 */
[----:B------:R-:W-:-:S02]  /*11510*/  ISETP.GT.AND P1, PT, R2, 0x21, PT ;  /* 0x000000210200780c */ /* 0x000fc40003f24270 */
[C---:B------:R-:W-:Y:S02]  /*11520*/  ISETP.GT.AND P3, PT, R2.reuse, 0x28, PT ;  /* 0x000000280200780c */ /* 0x040fe40003f64270 */
[C---:B------:R-:W-:Y:S02]  /*11530*/  ISETP.GT.AND P4, PT, R2.reuse, 0x29, PT ;  /* 0x000000290200780c */ /* 0x040fe40003f84270 */
[----:B------:R-:W-:Y:S02]  /*11540*/  ISETP.GT.AND P0, PT, R2, 0x30, PT ;  /* 0x000000300200780c */ /* 0x000fe40003f04270 */
[----:B------:R-:W-:Y:S02]  /*11550*/  FSEL R23, R104, -INF , P2 ;  /* 0xff80000068177808 */ /* 0x000fe40001000000 */
        /* <DEDUP_REMOVED lines=8> */
[----:B------:R-:W-:Y:S02]  /*115e0*/  ISETP.GT.AND P0, PT, R2, 0x41, PT ;  /* 0x000000410200780c */ /* 0x000fe40003f04270 */
[----:B------:R-:W-:Y:S02]  /*115f0*/  FSEL R41, R97, -INF , P2 ;  /* 0xff80000061297808 */ /* 0x000fe40001000000 */
[----:B------:R-:W-:Y:S02]  /*11600*/  FSEL R42, R92, -INF , P3 ;  /* 0xff8000005c2a7808 */ /* 0x000fe40001800000 */
[----:B------:R-:W-:Y:S02]  /*11610*/  FSEL R43, R93, -INF , P4 ;  /* 0xff8000005d2b7808 */ /* 0x000fe40002000000 */
        /* <DEDUP_REMOVED lines=41> */
[----:B-1----:R-:W-:Y:S02]  /*118b0*/  FMNMX.FTZ R4, R8, R15, !PT ;  /* 0x0000000f08047209 */ /* 0x002fe40007810000 */
        /* <DEDUP_REMOVED lines=101> */
.L_x_1736:
[C---:B------:R-:W-:Y:S01]  /*11f10*/  FMUL.FTZ R3, R6.reuse, c[0x0][0x2d0] ;  /* 0x0000b40006037a20 */ /* 0x040fe20000410000 */
[----:B------:R-:W-:Y:S01]  /*11f20*/  FSETP.NEU.FTZ.AND P0, PT, R6, -INF , PT ;  /* 0xff8000000600780b */ /* 0x000fe20003f1d000 */
[----:B------:R-:W-:Y:S01]  /*11f30*/  WARPSYNC 0xffffffff ;  /* 0xffffffff00007948 */ /* 0x000fe20003800000 */
[----:B--23--:R-:W-:Y:S01]  /*11f40*/  FMNMX.FTZ R5, R4, R5, !PT ;  /* 0x0000000504057209 */ /* 0x00cfe20007810000 */
[----:B------:R-:W2:Y:S01]  /*11f50*/  LDL R149, [R1+0x40] ;  /* 0x0000400001957983 */ /* 0x000ea20000100800 */
[----:B------:R-:W-:Y:S02]  /*11f60*/  FSEL R3, R3, RZ, P0 ;  /* 0x000000ff03037208 */ /* 0x000fe40000000000 */
[----:B------:R-:W-:Y:S01]  /*11f70*/  FSETP.NEU.FTZ.AND P0, PT, R5, -INF , PT ;  /* 0xff8000000500780b */ /* 0x000fe20003f1d000 */
[----:B------:R-:W3:Y:S02]  /*11f80*/  LDL R148, [R1+0x44] ;  /* 0x0000440001947983 */ /* 0x000ee40000100800 */
        /* <DEDUP_REMOVED lines=11> */
[----:B------:R1:W5:Y:S01]  /*12040*/  MUFU.EX2 R86, R2 ;  /* 0x0000000200567308 */ /* 0x0003620000000800 */
[----:B----4-:R-:W-:-:S07]  /*12050*/  FFMA.FTZ R4, R26, c[0x0][0x2d0], -R3 ;  /* 0x0000b4001a047a23 */ /* 0x010fce0000010803 */
[----:B------:R-:W4:Y:S01]  /*12060*/  MUFU.EX2 R96, R4 ;  /* 0x0000000400607308 */ /* 0x000f220000000800 */
[----:B-1----:R-:W-:Y:S01]  /*12070*/  FFMA.FTZ R2, R11, c[0x0][0x2d0], -R3 ;  /* 0x0000b4000b027a23 */ /* 0x002fe20000010803 */
[----:B-----5:R-:W-:-:S06]  /*12080*/  F2FP.BF16.PACK_AB R32, R86, R87 ;  /* 0x000000575620723e */ /* 0x020fcc00000010ff */
[----:B------:R1:W-:Y:S01]  /*12090*/  MUFU.EX2 R89, R2 ;  /* 0x0000000200597308 */ /* 0x0003e20000000800 */
[----:B----4-:R-:W-:Y:S01]  /*120a0*/  F2FP.BF16.PACK_AB R30, R96, R94 ;  /* 0x0000005e601e723e */ /* 0x010fe200000010ff */
[----:B-1----:R-:W-:-:S06]  /*120b0*/  FFMA.FTZ R2, R20, c[0x0][0x2d0], -R3 ;  /* 0x0000b40014027a23 */ /* 0x002fcc0000010803 */
[----:B------:R1:W4:Y:S02]  /*120c0*/  MUFU.EX2 R88, R2 ;  /* 0x0000000200587308 */ /* 0x0003240000000800 */
[----:B-1----:R-:W-:Y:S01]  /*120d0*/  FFMA.FTZ R2, R21, c[0x0][0x2d0], -R3 ;  /* 0x0000b40015027a23 */ /* 0x002fe20000010803 */
[----:B----4-:R-:W-:-:S05]  /*120e0*/  F2FP.BF16.PACK_AB R34, R88, R89 ;  /* 0x000000595822723e */ /* 0x010fca00000010ff */
[----:B------:R1:W-:Y:S02]  /*120f0*/  MUFU.EX2 R91, R2 ;  /* 0x00000002005b7308 */ /* 0x0003e40000000800 */
[----:B-1----:R-:W-:Y:S02]  /*12100*/  FFMA.FTZ R2, R22, c[0x0][0x2d0], -R3 ;  /* 0x0000b40016027a23 */ /* 0x002fe40000010803 */
[----:B------:R-:W-:Y:S04]  /*12110*/  LDSM.16.MT88.4 R20, [R203+0x800] ;  /* 0x00080000cb14783b */ /* 0x000fe80000004200 */
[----:B------:R1:W4:Y:S02]  /*12120*/  MUFU.EX2 R92, R2 ;  /* 0x00000002005c7308 */ /* 0x0003240000000800 */
[----:B-1----:R-:W-:Y:S01]  /*12130*/  FMUL.FTZ R2, R5, c[0x0][0x2d0] ;  /* 0x0000b40005027a20 */ /* 0x002fe20000410000 */
[----:B----4-:R-:W-:-:S04]  /*12140*/  F2FP.BF16.PACK_AB R28, R92, R91 ;  /* 0x0000005b5c1c723e */ /* 0x010fc800000010ff */
[----:B------:R-:W-:-:S05]  /*12150*/  FSEL R2, R2, RZ, P0 ;  /* 0x000000ff02027208 */ /* 0x000fca0000000000 */
[--C-:B------:R-:W-:Y:S02]  /*12160*/  FFMA.FTZ R4, R8, c[0x0][0x2d0], -R2.reuse ;  /* 0x0000b40008047a23 */ /* 0x100fe40000010802 */
[----:B------:R-:W1:Y:S01]  /*12170*/  LDSM.16.MT88.4 R8, [R203] ;  /* 0x00000000cb08783b */ /* 0x000e620000004200 */
[--C-:B------:R-:W-:Y:S01]  /*12180*/  FFMA.FTZ R64, R64, c[0x0][0x2d0], -R2.reuse ;  /* 0x0000b40040407a23 */ /* 0x100fe20000010802 */
[----:B------:R4:W-:Y:S01]  /*12190*/  MUFU.EX2 R84, R4 ;  /* 0x0000000400547308 */ /* 0x0009e20000000800 */
[--C-:B------:R-:W-:Y:S02]  /*121a0*/  FFMA.FTZ R63, R63, c[0x0][0x2d0], -R2.reuse ;  /* 0x0000b4003f3f7a23 */ /* 0x100fe40000010802 */
[--C-:B------:R-:W-:Y:S02]  /*121b0*/  FFMA.FTZ R62, R62, c[0x0][0x2d0], -R2.reuse ;  /* 0x0000b4003e3e7a23 */ /* 0x100fe40000010802 */
[--C-:B------:R-:W-:Y:S02]  /*121c0*/  FFMA.FTZ R61, R61, c[0x0][0x2d0], -R2.reuse ;  /* 0x0000b4003d3d7a23 */ /* 0x100fe40000010802 */
[----:B------:R-:W-:-:S02]  /*121d0*/  FFMA.FTZ R60, R60, c[0x0][0x2d0], -R2 ;  /* 0x0000b4003c3c7a23 */ /* 0x000fc40000010802 */
[--C-:B------:R-:W-:Y:S02]  /*121e0*/  FFMA.FTZ R58, R58, c[0x0][0x2d0], -R2.reuse ;  /* 0x0000b4003a3a7a23 */ /* 0x100fe40000010802 */
[--C-:B------:R-:W-:Y:S02]  /*121f0*/  FFMA.FTZ R59, R59, c[0x0][0x2d0], -R2.reuse ;  /* 0x0000b4003b3b7a23 */ /* 0x100fe40000010802 */
[--C-:B------:R-:W-:Y:S02]  /*12200*/  FFMA.FTZ R57, R57, c[0x0][0x2d0], -R2.reuse ;  /* 0x0000b40039397a23 */ /* 0x100fe40000010802 */
[--C-:B------:R-:W-:Y:S02]  /*12210*/  FFMA.FTZ R56, R56, c[0x0][0x2d0], -R2.reuse ;  /* 0x0000b40038387a23 */ /* 0x100fe40000010802 */
[--C-:B----4-:R-:W-:Y:S02]  /*12220*/  FFMA.FTZ R4, R15, c[0x0][0x2d0], -R2.reuse ;  /* 0x0000b4000f047a23 */ /* 0x110fe40000010802 */
[----:B------:R-:W-:-:S02]  /*12230*/  FFMA.FTZ R55, R55, c[0x0][0x2d0], -R2 ;  /* 0x0000b40037377a23 */ /* 0x000fc40000010802 */
[----:B------:R4:W5:Y:S01]  /*12240*/  MUFU.EX2 R44, R4 ;  /* 0x00000004002c7308 */ /* 0x0009620000000800 */
[--C-:B------:R-:W-:Y:S02]  /*12250*/  FFMA.FTZ R54, R54, c[0x0][0x2d0], -R2.reuse ;  /* 0x0000b40036367a23 */ /* 0x100fe40000010802 */
[--C-:B------:R-:W-:Y:S02]  /*12260*/  FFMA.FTZ R53, R53, c[0x0][0x2d0], -R2.reuse ;  /* 0x0000b40035357a23 */ /* 0x100fe40000010802 */
[--C-:B------:R-:W-:Y:S02]  /*12270*/  FFMA.FTZ R52, R52, c[0x0][0x2d0], -R2.reuse ;  /* 0x0000b40034347a23 */ /* 0x100fe40000010802 */
[--C-:B------:R-:W-:Y:S02]  /*12280*/  FFMA.FTZ R51, R51, c[0x0][0x2d0], -R2.reuse ;  /* 0x0000b40033337a23 */ /* 0x100fe40000010802 */
[--C-:B------:R-:W-:Y:S02]  /*12290*/  FFMA.FTZ R50, R50, c[0x0][0x2d0], -R2.reuse ;  /* 0x0000b40032327a23 */ /* 0x100fe40000010802 */
[----:B------:R-:W-:-:S02]  /*122a0*/  FFMA.FTZ R49, R49, c[0x0][0x2d0], -R2 ;  /* 0x0000b40031317a23 */ /* 0x000fc40000010802 */
[--C-:B------:R-:W-:Y:S02]  /*122b0*/  FFMA.FTZ R48, R48, c[0x0][0x2d0], -R2.reuse ;  /* 0x0000b40030307a23 */ /* 0x100fe40000010802 */
[----:B----4-:R-:W-:Y:S01]  /*122c0*/  FFMA.FTZ R4, R19, c[0x0][0x2d0], -R2 ;  /* 0x0000b40013047a23 */ /* 0x010fe20000010802 */
[----:B-----5:R-:W-:-:S03]  /*122d0*/  F2FP.BF16.PACK_AB R33, R44, R84 ;  /* 0x000000542c21723e */ /* 0x020fc600000010ff */
[----:B------:R4:W-:Y:S02]  /*122e0*/  MUFU.EX2 R15, R4 ;  /* 0x00000004000f7308 */ /* 0x0009e40000000800 */
[----:B----4-:R-:W-:-:S06]  /*122f0*/  FFMA.FTZ R4, R18, c[0x0][0x2d0], -R2 ;  /* 0x0000b40012047a23 */ /* 0x010fcc0000010802 */
[----:B------:R4:W5:Y:S02]  /*12300*/  MUFU.EX2 R85, R4 ;  /* 0x0000000400557308 */ /* 0x0009640000000800 */
[----:B----4-:R-:W-:Y:S01]  /*12310*/  FFMA.FTZ R4, R17, c[0x0][0x2d0], -R2 ;  /* 0x0000b40011047a23 */ /* 0x010fe20000010802 */
[----:B-----5:R-:W-:-:S05]  /*12320*/  F2FP.BF16.PACK_AB R35, R85, R15 ;  /* 0x0000000f5523723e */ /* 0x020fca00000010ff */
[----:B------:R4:W-:Y:S02]  /*12330*/  MUFU.EX2 R90, R4 ;  /* 0x00000004005a7308 */ /* 0x0009e40000000800 */
[--C-:B----4-:R-:W-:Y:S02]  /*12340*/  FFMA.FTZ R4, R16, c[0x0][0x2d0], -R2.reuse ;  /* 0x0000b40010047a23 */ /* 0x110fe40000010802 */
[C---:B-1----:R-:W-:Y:S04]  /*12350*/  HMMA.16816.F32.BF16 R16, R32.reuse, R8, RZ ;  /* 0x000000082010723c */ /* 0x042fe800000418ff */
[----:B------:R1:W4:Y:S04]  /*12360*/  MUFU.EX2 R93, R4 ;  /* 0x00000004005d7308 */ /* 0x0003280000000800 */
[----:B------:R-:W-:Y:S01]  /*12370*/  HMMA.16816.F32.BF16 R8, R32, R10, RZ ;  /* 0x0000000a2008723c */ /* 0x000fe200000418ff */
[----:B-1----:R-:W-:Y:S01]  /*12380*/  FFMA.FTZ R4, R24, c[0x0][0x2d0], -R2 ;  /* 0x0000b40018047a23 */ /* 0x002fe20000010802 */
[----:B----4-:R-:W-:-:S03]  /*12390*/  F2FP.BF16.PACK_AB R29, R93, R90 ;  /* 0x0000005a5d1d723e */ /* 0x010fc600000010ff */
[----:B------:R1:W-:Y:S02]  /*123a0*/  MUFU.EX2 R95, R4 ;  /* 0x00000004005f7308 */ /* 0x0003e40000000800 */
[----:B-1----:R-:W-:Y:S02]  /*123b0*/  FFMA.FTZ R4, R25, c[0x0][0x2d0], -R2 ;  /* 0x0000b40019047a23 */ /* 0x002fe40000010802 */
[----:B------:R-:W1:Y:S04]  /*123c0*/  LDSM.16.MT88.4 R24, [R204] ;  /* 0x00000000cc18783b */ /* 0x000e680000004200 */
[----:B------:R-:W4:Y:S02]  /*123d0*/  MUFU.EX2 R97, R4 ;  /* 0x0000000400617308 */ /* 0x000f240000000800 */
[----:B----4-:R-:W-:Y:S01]  /*123e0*/  F2FP.BF16.PACK_AB R31, R97, R95 ;  /* 0x0000005f611f723e */ /* 0x010fe200000010ff */
[----:B------:R-:W-:-:S04]  /*123f0*/  FADD.FTZ R4, R87, R86 ;  /* 0x0000005657047221 */ /* 0x000fc80000010000 */
[----:B------:R-:W-:Y:S02]  /*12400*/  FADD.FTZ R4, R89, R4 ;  /* 0x0000000459047221 */ /* 0x000fe40000010000 */
[----:B------:R-:W-:Y:S02]  /*12410*/  HMMA.16816.F32.BF16 R136, R28, R20, R16 ;  /* 0x000000141c88723c */ /* 0x000fe40000041810 */
[----:B------:R-:W-:-:S04]  /*12420*/  FADD.FTZ R4, R88, R4 ;  /* 0x0000000458047221 */ /* 0x000fc80000010000 */
[----:B------:R-:W-:Y:S02]  /*12430*/  FADD.FTZ R4, R91, R4 ;  /* 0x000000045b047221 */ /* 0x000fe40000010000 */
[----:B------:R-:W-:Y:S01]  /*12440*/  HMMA.16816.F32.BF16 R132, R28, R22, R8 ;  /* 0x000000161c84723c */ /* 0x000fe20000041808 */
[----:B------:R-:W4:Y:S01]  /*12450*/  LDSM.16.MT88.4 R20, [R204+0x800] ;  /* 0x00080000cc14783b */ /* 0x000f220000004200 */
[----:B------:R-:W-:-:S06]  /*12460*/  FADD.FTZ R4, R92, R4 ;  /* 0x000000045c047221 */ /* 0x000fcc0000010000 */
[C---:B-1----:R-:W-:Y:S08]  /*12470*/  HMMA.16816.F32.BF16 R16, R32.reuse, R24, RZ ;  /* 0x000000182010723c */ /* 0x042ff000000418ff */
[----:B------:R-:W-:Y:S01]  /*12480*/  HMMA.16816.F32.BF16 R8, R32, R26, RZ ;  /* 0x0000001a2008723c */ /* 0x000fe200000418ff */
[----:B------:R-:W1:Y:S11]  /*12490*/  LDSM.16.MT88.4 R24, [R206] ;  /* 0x00000000ce18783b */ /* 0x000e760000004200 */
[----:B------:R-:W-:Y:S04]  /*124a0*/  @!UPT UIADD3 URZ, URZ, URZ, URZ ;  /* 0x0000003f3f3ff290 */ /* 0x000fe8000fffe03f */
[C---:B----4-:R-:W-:Y:S01]  /*124b0*/  HMMA.16816.F32.BF16 R128, R28.reuse, R20, R16 ;  /* 0x000000141c80723c */ /* 0x050fe20000041810 */
[----:B------:R-:W4:Y:S07]  /*124c0*/  LDSM.16.MT88.4 R16, [R206+0x800] ;  /* 0x00080000ce10783b */ /* 0x000f2e0000004200 */
[----:B------:R-:W-:Y:S01]  /*124d0*/  HMMA.16816.F32.BF16 R124, R28, R22, R8 ;  /* 0x000000161c7c723c */ /* 0x000fe20000041808 */
[----:B------:R-:W5:Y:S07]  /*124e0*/  LDSM.16.MT88.4 R20, [R205] ;  /* 0x00000000cd14783b */ /* 0x000f6e0000004200 */
[----:B-1----:R-:W-:Y:S07]  /*124f0*/  HMMA.16816.F32.BF16 R8, R32, R24, RZ ;  /* 0x000000182008723c */ /* 0x002fee00000418ff */
[----:B------:R-:W-:-:S02]  /*12500*/  FFMA.FTZ R25, R42, c[0x0][0x2d0], -R3 ;  /* 0x0000b4002a197a23 */ /* 0x000fc40000010803 */
[--C-:B------:R-:W-:Y:S02]  /*12510*/  FFMA.FTZ R24, R43, c[0x0][0x2d0], -R3.reuse ;  /* 0x0000b4002b187a23 */ /* 0x100fe40000010803 */
[--C-:B------:R-:W-:Y:S02]  /*12520*/  FFMA.FTZ R42, R68, c[0x0][0x2d0], -R3.reuse ;  /* 0x0000b400442a7a23 */ /* 0x100fe40000010803 */
[--C-:B------:R-:W-:Y:S01]  /*12530*/  FFMA.FTZ R43, R73, c[0x0][0x2d0], -R3.reuse ;  /* 0x0000b400492b7a23 */ /* 0x100fe20000010803 */
[----:B------:R-:W-:Y:S01]  /*12540*/  MUFU.EX2 R25, R25 ;  /* 0x0000001900197308 */ /* 0x000fe20000000800 */
[----:B------:R-:W-:Y:S02]  /*12550*/  FFMA.FTZ R68, R71, c[0x0][0x2d0], -R3 ;  /* 0x0000b40047447a23 */ /* 0x000fe40000010803 */
[----:B------:R-:W-:-:S07]  /*12560*/  FFMA.FTZ R71, R47, c[0x0][0x2d0], -R2 ;  /* 0x0000b4002f477a23 */ /* 0x000fce0000010802 */
[----:B----4-:R-:W-:Y:S07]  /*12570*/  HMMA.16816.F32.BF16 R120, R28, R16, R8 ;  /* 0x000000101c78723c */ /* 0x010fee0000041808 */
[----:B------:R-:W-:Y:S02]  /*12580*/  FADD.FTZ R8, R84, R44 ;  /* 0x0000002c54087221 */ /* 0x000fe40000010000 */
[----:B------:R-:W-:Y:S02]  /*12590*/  FFMA.FTZ R44, R80, c[0x0][0x2d0], -R3 ;  /* 0x0000b400502c7a23 */ /* 0x000fe40000010803 */
[----:B------:R-:W-:-:S02]  /*125a0*/  FADD.FTZ R15, R15, R8 ;  /* 0x000000080f0f7221 */ /* 0x000fc40000010000 */
[----:B------:R-:W-:Y:S01]  /*125b0*/  HMMA.16816.F32.BF16 R8, R32, R26, RZ ;  /* 0x0000001a2008723c */ /* 0x000fe200000418ff */
[----:B------:R-:W-:Y:S02]  /*125c0*/  FFMA.FTZ R80, R46, c[0x0][0x2d0], -R2 ;  /* 0x0000b4002e507a23 */ /* 0x000fe40000010802 */
[----:B------:R-:W-:-:S04]  /*125d0*/  FADD.FTZ R15, R85, R15 ;  /* 0x0000000f550f7221 */ /* 0x000fc80000010000 */
[--C-:B------:R-:W-:Y:S02]  /*125e0*/  FFMA.FTZ R27, R40, c[0x0][0x2d0], -R3.reuse ;  /* 0x0000b400281b7a23 */ /* 0x100fe40000010803 */
[--C-:B------:R-:W-:Y:S02]  /*125f0*/  FFMA.FTZ R26, R41, c[0x0][0x2d0], -R3.reuse ;  /* 0x0000b400291a7a23 */ /* 0x100fe40000010803 */
[--C-:B------:R-:W-:Y:S02]  /*12600*/  FFMA.FTZ R40, R66, c[0x0][0x2d0], -R3.reuse ;  /* 0x0000b40042287a23 */ /* 0x100fe40000010803 */
[--C-:B------:R-:W-:Y:S02]  /*12610*/  FFMA.FTZ R41, R67, c[0x0][0x2d0], -R3.reuse ;  /* 0x0000b40043297a23 */ /* 0x100fe40000010803 */
[--C-:B------:R-:W-:Y:S02]  /*12620*/  FFMA.FTZ R66, R74, c[0x0][0x2d0], -R3.reuse ;  /* 0x0000b4004a427a23 */ /* 0x100fe40000010803 */
[----:B------:R-:W-:-:S07]  /*12630*/  FFMA.FTZ R67, R72, c[0x0][0x2d0], -R3 ;  /* 0x0000b40048437a23 */ /* 0x000fce0000010803 */
[----:B------:R-:W-:Y:S01]  /*12640*/  HMMA.16816.F32.BF16 R116, R28, R18, R8 ;  /* 0x000000121c74723c */ /* 0x000fe20000041808 */
[----:B------:R-:W1:Y:S07]  /*12650*/  LDSM.16.MT88.4 R16, [R205+0x800] ;  /* 0x00080000cd10783b */ /* 0x000e6e0000004200 */
[----:B-----5:R-:W-:Y:S11]  /*12660*/  HMMA.16816.F32.BF16 R8, R32, R20, RZ ;  /* 0x000000142008723c */ /* 0x020ff600000418ff */
[----:B------:R-:W-:Y:S11]  /*12670*/  @!UPT UIADD3 URZ, URZ, URZ, URZ ;  /* 0x0000003f3f3ff290 */ /* 0x000ff6000fffe03f */
[----:B------:R-:W-:Y:S02]  /*12680*/  @!UPT UIADD3 URZ, URZ, URZ, URZ ;  /* 0x0000003f3f3ff290 */ /* 0x000fe4000fffe03f */
[----:B-1----:R-:W-:Y:S08]  /*12690*/  HMMA.16816.F32.BF16 R112, R28, R16, R8 ;  /* 0x000000101c70723c */ /* 0x002ff00000041808 */
[----:B------:R-:W-:Y:S01]  /*126a0*/  HMMA.16816.F32.BF16 R8, R32, R22, RZ ;  /* 0x000000162008723c */ /* 0x000fe200000418ff */
[----:B------:R-:W-:Y:S11]  /*126b0*/  LDSM.16.MT88.4 R20, [R203+0x4000] ;  /* 0x00400000cb14783b */ /* 0x000ff60000004200 */
[----:B------:R-:W-:Y:S11]  /*126c0*/  @!UPT UIADD3 URZ, URZ, URZ, URZ ;  /* 0x0000003f3f3ff290 */ /* 0x000ff6000fffe03f */
[----:B------:R-:W-:Y:S01]  /*126d0*/  @!UPT UIADD3 URZ, URZ, URZ, URZ ;  /* 0x0000003f3f3ff290 */ /* 0x000fe2000fffe03f */
[----:B------:R-:W-:Y:S01]  /*126e0*/  HMMA.16816.F32.BF16 R108, R28, R18, R8 ;  /* 0x000000121c6c723c */ /* 0x000fe20000041808 */
[----:B------:R-:W1:Y:S06]  /*126f0*/  LDSM.16.MT88.4 R16, [R203+0x3800] ;  /* 0x00380000cb10783b */ /* 0x000e6c0000004200 */
[----:B------:R-:W-:Y:S02]  /*12700*/  FADD.FTZ R8, R90, R15 ;  /* 0x0000000f5a087221 */ /* 0x000fe40000010000 */
[--C-:B------:R-:W-:Y:S02]  /*12710*/  FFMA.FTZ R15, R65, c[0x0][0x2d0], -R3.reuse ;  /* 0x0000b400410f7a23 */ /* 0x100fe40000010803 */
[----:B------:R-:W-:-:S02]  /*12720*/  FFMA.FTZ R65, R75, c[0x0][0x2d0], -R3 ;  /* 0x0000b4004b417a23 */ /* 0x000fc40000010803 */
[----:B------:R-:W-:Y:S02]  /*12730*/  FADD.FTZ R3, R94, R4 ;  /* 0x000000045e037221 */ /* 0x000fe40000010000 */
[----:B------:R-:W-:Y:S01]  /*12740*/  FADD.FTZ R4, R93, R8 ;  /* 0x000000085d047221 */ /* 0x000fe20000010000 */
[----:B------:R-:W-:Y:S01]  /*12750*/  MUFU.EX2 R15, R15 ;  /* 0x0000000f000f7308 */ /* 0x000fe20000000800 */
[----:B------:R-:W-:Y:S02]  /*12760*/  FFMA.FTZ R75, R45, c[0x0][0x2d0], -R2 ;  /* 0x0000b4002d4b7a23 */ /* 0x000fe40000010802 */
[----:B------:R-:W-:Y:S02]  /*12770*/  FADD.FTZ R2, R96, R3 ;  /* 0x0000000360027221 */ /* 0x000fe40000010000 */
[----:B------:R-:W-:-:S03]  /*12780*/  FADD.FTZ R3, R95, R4 ;  /* 0x000000045f037221 */ /* 0x000fc60000010000 */
[----:B------:R-:W-:Y:S01]  /*12790*/  MUFU.EX2 R4, R38 ;  /* 0x0000002600047308 */ /* 0x000fe20000000800 */
[----:B------:R-:W-:Y:S01]  /*127a0*/  FADD.FTZ R3, R97, R3 ;  /* 0x0000000361037221 */ /* 0x000fe20000010000 */
[----:B-1----:R-:W-:Y:S06]  /*127b0*/  HMMA.16816.F32.BF16 R8, R32, R16, RZ ;  /* 0x000000102008723c */ /* 0x002fec00000418ff */
[----:B------:R-:W1:Y:S08]  /*127c0*/  MUFU.EX2 R16, R39 ;  /* 0x0000002700107308 */ /* 0x000e700000000800 */
[----:B------:R-:W-:Y:S01]  /*127d0*/  MUFU.EX2 R17, R36 ;  /* 0x0000002400117308 */ /* 0x000fe20000000800 */
[----:B-1----:R-:W-:-:S04]  /*127e0*/  FADD.FTZ R2, R16, R2 ;  /* 0x0000000210027221 */ /* 0x002fc80000010000 */
[----:B------:R-:W-:-:S05]  /*127f0*/  FADD.FTZ R2, R4, R2 ;  /* 0x0000000204027221 */ /* 0x000fca0000010000 */
[----:B------:R-:W-:Y:S01]  /*12800*/  HMMA.16816.F32.BF16 R88, R28, R20, R8 ;  /* 0x000000141c58723c */ /* 0x000fe20000041808 */
[----:B------:R-:W-:Y:S07]  /*12810*/  MUFU.EX2 R20, R27 ;  /* 0x0000001b00147308 */ /* 0x000fee0000000800 */
[----:B------:R-:W-:Y:S01]  /*12820*/  HMMA.16816.F32.BF16 R8, R32, R18, RZ ;  /* 0x000000122008723c */ /* 0x000fe200000418ff */
[----:B------:R-:W1:Y:S08]  /*12830*/  MUFU.EX2 R18, R37 ;  /* 0x0000002500127308 */ /* 0x000e700000000800 */
[----:B------:R4:W5:Y:S08]  /*12840*/  MUFU.EX2 R21, R24 ;  /* 0x0000001800157308 */ /* 0x0009700000000800 */
[----:B------:R-:W2:Y:S01]  /*12850*/  MUFU.EX2 R19, R26 ;  /* 0x0000001a00137308 */ /* 0x000ea20000000800 */
[----:B-1----:R-:W-:-:S04]  /*12860*/  FADD.FTZ R2, R18, R2 ;  /* 0x0000000212027221 */ /* 0x002fc80000010000 */
[----:B------:R-:W-:Y:S02]  /*12870*/  FADD.FTZ R2, R17, R2 ;  /* 0x0000000211027221 */ /* 0x000fe40000010000 */
[----:B------:R-:W-:Y:S01]  /*12880*/  HMMA.16816.F32.BF16 R92, R28, R22, R8 ;  /* 0x000000161c5c723c */ /* 0x000fe20000041808 */
[----:B----4-:R-:W-:Y:S01]  /*12890*/  F2FP.BF16.PACK_AB R24, R4, R16 ;  /* 0x000000100418723e */ /* 0x010fe200000010ff */
[----:B------:R-:W-:Y:S01]  /*128a0*/  FADD.FTZ R2, R20, R2 ;  /* 0x0000000214027221 */ /* 0x000fe20000010000 */
[----:B------:R1:W-:Y:S04]  /*128b0*/  MUFU.EX2 R4, R44 ;  /* 0x0000002c00047308 */ /* 0x0003e80000000800 */
[----:B-----5:R-:W-:Y:S01]  /*128c0*/  F2FP.BF16.PACK_AB R22, R21, R25 ;  /* 0x000000191516723e */ /* 0x020fe200000010ff */
[----:B--2---:R-:W-:Y:S01]  /*128d0*/  FADD.FTZ R2, R19, R2 ;  /* 0x0000000213027221 */ /* 0x004fe20000010000 */
[----:B------:R-:W-:-:S02]  /*128e0*/  F2FP.BF16.PACK_AB R26, R17, R18 ;  /* 0x00000012111a723e */ /* 0x000fc400000010ff */
[----:B------:R-:W2:Y:S01]  /*128f0*/  MUFU.EX2 R11, R40 ;  /* 0x00000028000b7308 */ /* 0x000ea20000000800 */
[----:B------:R-:W-:Y:S01]  /*12900*/  F2FP.BF16.PACK_AB R20, R19, R20 ;  /* 0x000000141314723e */ /* 0x000fe200000010ff */
[----:B------:R-:W-:-:S04]  /*12910*/  FADD.FTZ R2, R25, R2 ;  /* 0x0000000219027221 */ /* 0x000fc80000010000 */
[----:B------:R-:W-:Y:S01]  /*12920*/  FADD.FTZ R2, R21, R2 ;  /* 0x0000000215027221 */ /* 0x000fe20000010000 */
[----:B-1----:R-:W1:Y:S01]  /*12930*/  LDSM.16.MT88.4 R44, [R204+0x3800] ;  /* 0x00380000cc2c783b */ /* 0x002e620000004200 */
[----:B------:R-:W4:Y:S02]  /*12940*/  MUFU.EX2 R10, R41 ;  /* 0x00000029000a7308 */ /* 0x000f240000000800 */
[----:B------:R-:W-:-:S04]  /*12950*/  FADD.FTZ R2, R15, R2 ;  /* 0x000000020f027221 */ /* 0x000fc80000010000 */
[C---:B--2---:R-:W-:Y:S02]  /*12960*/  FADD.FTZ R2, R11.reuse, R2 ;  /* 0x000000020b027221 */ /* 0x044fe40000010000 */
[----:B------:R-:W2:Y:S01]  /*12970*/  MUFU.EX2 R9, R42 ;  /* 0x0000002a00097308 */ /* 0x000ea20000000800 */
[----:B------:R-:W-:-:S07]  /*12980*/  F2FP.BF16.PACK_AB R16, R11, R15 ;  /* 0x0000000f0b10723e */ /* 0x000fce00000010ff */
[----:B------:R5:W3:Y:S01]  /*12990*/  MUFU.EX2 R8, R43 ;  /* 0x0000002b00087308 */ /* 0x000ae20000000800 */
[----:B----4-:R-:W-:-:S04]  /*129a0*/  FADD.FTZ R2, R10, R2 ;  /* 0x000000020a027221 */ /* 0x010fc80000010000 */
[C---:B--2---:R-:W-:Y:S01]  /*129b0*/  FADD.FTZ R2, R9.reuse, R2 ;  /* 0x0000000209027221 */ /* 0x044fe20000010000 */
[----:B------:R-:W-:Y:S02]  /*129c0*/  F2FP.BF16.PACK_AB R18, R9, R10 ;  /* 0x0000000a0912723e */ /* 0x000fe400000010ff */
[----:B------:R-:W-:Y:S01]  /*129d0*/  MUFU.EX2 R11, R67 ;  /* 0x00000043000b7308 */ /* 0x000fe20000000800 */
[----:B-----5:R-:W2:Y:S01]  /*129e0*/  LDSM.16.MT88.4 R40, [R204+0x4000] ;  /* 0x00400000cc28783b */ /* 0x020ea20000004200 */
[----:B---3--:R-:W-:-:S06]  /*129f0*/  FADD.FTZ R2, R8, R2 ;  /* 0x0000000208027221 */ /* 0x008fcc0000010000 */
[----:B------:R-:W3:Y:S01]  /*12a00*/  MUFU.EX2 R10, R65 ;  /* 0x00000041000a7308 */ /* 0x000ee20000000800 */
[C---:B------:R-:W-:Y:S01]  /*12a10*/  F2FP.BF16.PACK_AB R8, R4.reuse, R8 ;  /* 0x000000080408723e */ /* 0x040fe200000010ff */
[----:B------:R-:W-:Y:S01]  /*12a20*/  FADD.FTZ R2, R4, R2 ;  /* 0x0000000204027221 */ /* 0x000fe20000010000 */
[----:B-1----:R-:W-:Y:S05]  /*12a30*/  HMMA.16816.F32.BF16 R36, R32, R44, RZ ;  /* 0x0000002c2024723c */ /* 0x002fea00000418ff */
[----:B------:R-:W1:Y:S08]  /*12a40*/  MUFU.EX2 R4, R66 ;  /* 0x0000004200047308 */ /* 0x000e700000000800 */
[----:B------:R-:W4:Y:S01]  /*12a50*/  MUFU.EX2 R9, R69 ;  /* 0x0000004500097308 */ /* 0x000f220000000800 */
[----:B---3--:R-:W-:-:S07]  /*12a60*/  FADD.FTZ R2, R10, R2 ;  /* 0x000000020a027221 */ /* 0x008fce0000010000 */
[----:B------:R-:W3:Y:S01]  /*12a70*/  MUFU.EX2 R25, R64 ;  /* 0x0000004000197308 */ /* 0x000ee20000000800 */
[C---:B-1----:R-:W-:Y:S01]  /*12a80*/  FADD.FTZ R2, R4.reuse, R2 ;  /* 0x0000000204027221 */ /* 0x042fe20000010000 */
[----:B------:R-:W-:-:S03]  /*12a90*/  F2FP.BF16.PACK_AB R10, R4, R10 ;  /* 0x0000000a040a723e */ /* 0x000fc600000010ff */
[----:B------:R-:W-:-:S03]  /*12aa0*/  FADD.FTZ R2, R11, R2 ;  /* 0x000000020b027221 */ /* 0x000fc60000010000 */
[----:B------:R-:W1:Y:S01]  /*12ab0*/  MUFU.EX2 R19, R70 ;  /* 0x0000004600137308 */ /* 0x000e620000000800 */
[C---:B----4-:R-:W-:Y:S01]  /*12ac0*/  FADD.FTZ R2, R9.reuse, R2 ;  /* 0x0000000209027221 */ /* 0x050fe20000010000 */
[----:B------:R-:W-:Y:S01]  /*12ad0*/  F2FP.BF16.PACK_AB R72, R9, R11 ;  /* 0x0000000b0948723e */ /* 0x000fe200000010ff */
[----:B--2---:R-:W-:Y:S05]  /*12ae0*/  HMMA.16816.F32.BF16 R100, R28, R40, R36 ;  /* 0x000000281c64723c */ /* 0x004fea0000041824 */
[----:B------:R-:W2:Y:S01]  /*12af0*/  MUFU.EX2 R23, R63 ;  /* 0x0000003f00177308 */ /* 0x000ea20000000800 */
[----:B---3--:R-:W-:Y:S02]  /*12b00*/  FADD.FTZ R3, R25, R3 ;  /* 0x0000000319037221 */ /* 0x008fe40000010000 */
[----:B------:R-:W-:Y:S01]  /*12b10*/  HMMA.16816.F32.BF16 R36, R32, R46, RZ ;  /* 0x0000002e2024723c */ /* 0x000fe200000418ff */
[----:B------:R-:W3:Y:S04]  /*12b20*/  LDSM.16.MT88.4 R44, [R206+0x3800] ;  /* 0x00380000ce2c783b */ /* 0x000ee80000004200 */
[----:B------:R-:W4:Y:S01]  /*12b30*/  MUFU.EX2 R17, R68 ;  /* 0x0000004400117308 */ /* 0x000f220000000800 */
[----:B-1----:R-:W-:-:S07]  /*12b40*/  FADD.FTZ R2, R19, R2 ;  /* 0x0000000213027221 */ /* 0x002fce0000010000 */
[----:B------:R-:W1:Y:S01]  /*12b50*/  MUFU.EX2 R41, R62 ;  /* 0x0000003e00297308 */ /* 0x000e620000000800 */
[C---:B--2---:R-:W-:Y:S01]  /*12b60*/  FADD.FTZ R3, R23.reuse, R3 ;  /* 0x0000000317037221 */ /* 0x044fe20000010000 */
[----:B------:R-:W-:-:S06]  /*12b70*/  F2FP.BF16.PACK_AB R25, R23, R25 ;  /* 0x000000191719723e */ /* 0x000fcc00000010ff */
[----:B------:R-:W2:Y:S01]  /*12b80*/  MUFU.EX2 R27, R61 ;  /* 0x0000003d001b7308 */ /* 0x000ea20000000800 */
[C---:B----4-:R-:W-:Y:S01]  /*12b90*/  FADD.FTZ R240, R17.reuse, R2 ;  /* 0x0000000211f07221 */ /* 0x050fe20000010000 */
[----:B------:R-:W-:Y:S01]  /*12ba0*/  F2FP.BF16.PACK_AB R74, R17, R19 ;  /* 0x00000013114a723e */ /* 0x000fe200000010ff */
[----:B------:R-:W-:Y:S05]  /*12bb0*/  HMMA.16816.F32.BF16 R104, R28, R42, R36 ;  /* 0x0000002a1c68723c */ /* 0x000fea0000041824 */
[----:B------:R-:W4:Y:S01]  /*12bc0*/  MUFU.EX2 R40, R60 ;  /* 0x0000003c00287308 */ /* 0x000f220000000800 */
[----:B-1----:R-:W-:-:S07]  /*12bd0*/  FADD.FTZ R2, R41, R3 ;  /* 0x0000000329027221 */ /* 0x002fce0000010000 */
[----:B------:R-:W1:Y:S01]  /*12be0*/  MUFU.EX2 R21, R58 ;  /* 0x0000003a00157308 */ /* 0x000e620000000800 */
[C---:B--2---:R-:W-:Y:S01]  /*12bf0*/  FADD.FTZ R2, R27.reuse, R2 ;  /* 0x000000021b027221 */ /* 0x044fe20000010000 */
[----:B------:R-:W-:Y:S01]  /*12c00*/  F2FP.BF16.PACK_AB R27, R27, R41 ;  /* 0x000000291b1b723e */ /* 0x000fe200000010ff */
[----:B---3--:R-:W-:Y:S02]  /*12c10*/  HMMA.16816.F32.BF16 R36, R32, R44, RZ ;  /* 0x0000002c2024723c */ /* 0x008fe400000418ff */
[----:B----4-:R-:W-:-:S03]  /*12c20*/  FADD.FTZ R2, R40, R2 ;  /* 0x0000000228027221 */ /* 0x010fc60000010000 */
[----:B------:R-:W2:Y:S01]  /*12c30*/  MUFU.EX2 R15, R59 ;  /* 0x0000003b000f7308 */ /* 0x000ea20000000800 */
[C---:B-1----:R-:W-:Y:S01]  /*12c40*/  FADD.FTZ R2, R21.reuse, R2 ;  /* 0x0000000215027221 */ /* 0x042fe20000010000 */
[----:B------:R-:W-:-:S06]  /*12c50*/  F2FP.BF16.PACK_AB R21, R21, R40 ;  /* 0x000000281515723e */ /* 0x000fcc00000010ff */
[----:B------:R-:W1:Y:S01]  /*12c60*/  MUFU.EX2 R9, R57 ;  /* 0x0000003900097308 */ /* 0x000e620000000800 */
[----:B------:R-:W3:Y:S01]  /*12c70*/  LDSM.16.MT88.4 R40, [R206+0x4000] ;  /* 0x00400000ce28783b */ /* 0x000ee20000004200 */
[----:B--2---:R-:W-:-:S06]  /*12c80*/  FADD.FTZ R2, R15, R2 ;  /* 0x000000020f027221 */ /* 0x004fcc0000010000 */
[----:B------:R-:W2:Y:S08]  /*12c90*/  MUFU.EX2 R4, R56 ;  /* 0x0000003800047308 */ /* 0x000eb00000000800 */
[----:B------:R-:W4:Y:S01]  /*12ca0*/  MUFU.EX2 R3, R55 ;  /* 0x0000003700037308 */ /* 0x000f220000000800 */
[C---:B-1----:R-:W-:Y:S01]  /*12cb0*/  FADD.FTZ R2, R9.reuse, R2 ;  /* 0x0000000209027221 */ /* 0x042fe20000010000 */
[----:B------:R-:W-:-:S06]  /*12cc0*/  F2FP.BF16.PACK_AB R23, R9, R15 ;  /* 0x0000000f0917723e */ /* 0x000fcc00000010ff */
[----:B------:R-:W1:Y:S01]  /*12cd0*/  MUFU.EX2 R11, R54 ;  /* 0x00000036000b7308 */ /* 0x000e620000000800 */
[----:B--2---:R-:W-:-:S07]  /*12ce0*/  FADD.FTZ R2, R4, R2 ;  /* 0x0000000204027221 */ /* 0x004fce0000010000 */
[----:B------:R-:W2:Y:S01]  /*12cf0*/  MUFU.EX2 R9, R53 ;  /* 0x0000003500097308 */ /* 0x000ea20000000800 */
[C---:B----4-:R-:W-:Y:S01]  /*12d00*/  FADD.FTZ R2, R3.reuse, R2 ;  /* 0x0000000203027221 */ /* 0x050fe20000010000 */
[----:B------:R-:W-:-:S06]  /*12d10*/  F2FP.BF16.PACK_AB R17, R3, R4 ;  /* 0x000000040311723e */ /* 0x000fcc00000010ff */
[----:B------:R-:W-:Y:S01]  /*12d20*/  MUFU.EX2 R15, R51 ;  /* 0x00000033000f7308 */ /* 0x000fe20000000800 */
[----:B---3--:R-:W-:Y:S01]  /*12d30*/  HMMA.16816.F32.BF16 R96, R28, R40, R36 ;  /* 0x000000281c60723c */ /* 0x008fe20000041824 */
[----:B-1----:R-:W-:-:S06]  /*12d40*/  FADD.FTZ R2, R11, R2 ;  /* 0x000000020b027221 */ /* 0x002fcc0000010000 */
[----:B------:R-:W1:Y:S01]  /*12d50*/  MUFU.EX2 R40, R52 ;  /* 0x0000003400287308 */ /* 0x000e620000000800 */
[----:B------:R-:W-:Y:S01]  /*12d60*/  HMMA.16816.F32.BF16 R36, R32, R46, RZ ;  /* 0x0000002e2024723c */ /* 0x000fe200000418ff */
[C---:B--2---:R-:W-:Y:S01]  /*12d70*/  FADD.FTZ R2, R9.reuse, R2 ;  /* 0x0000000209027221 */ /* 0x044fe20000010000 */
[----:B------:R-:W-:-:S05]  /*12d80*/  F2FP.BF16.PACK_AB R19, R9, R11 ;  /* 0x0000000b0913723e */ /* 0x000fca00000010ff */
[----:B------:R-:W2:Y:S08]  /*12d90*/  MUFU.EX2 R44, R50 ;  /* 0x00000032002c7308 */ /* 0x000eb00000000800 */
[----:B------:R-:W3:Y:S01]  /*12da0*/  MUFU.EX2 R41, R49 ;  /* 0x0000003100297308 */ /* 0x000ee20000000800 */
[----:B-1----:R-:W-:Y:S01]  /*12db0*/  FADD.FTZ R2, R40, R2 ;  /* 0x0000000228027221 */ /* 0x002fe20000010000 */
[----:B------:R-:W-:-:S03]  /*12dc0*/  F2FP.BF16.PACK_AB R9, R15, R40 ;  /* 0x000000280f09723e */ /* 0x000fc600000010ff */
[----:B------:R-:W-:-:S03]  /*12dd0*/  FADD.FTZ R2, R15, R2 ;  /* 0x000000020f027221 */ /* 0x000fc60000010000 */
[----:B------:R-:W-:Y:S01]  /*12de0*/  MUFU.EX2 R3, R71 ;  /* 0x0000004700037308 */ /* 0x000fe20000000800 */
[----:B------:R-:W-:Y:S01]  /*12df0*/  HMMA.16816.F32.BF16 R84, R28, R42, R36 ;  /* 0x0000002a1c54723c */ /* 0x000fe20000041824 */
[----:B------:R-:W1:Y:S01]  /*12e00*/  LDSM.16.MT88.4 R36, [R205+0x3800] ;  /* 0x00380000cd24783b */ /* 0x000e620000004200 */
[----:B--2---:R-:W-:-:S04]  /*12e10*/  FADD.FTZ R2, R44, R2 ;  /* 0x000000022c027221 */ /* 0x004fc80000010000 */
[C---:B---3--:R-:W-:Y:S01]  /*12e20*/  FADD.FTZ R2, R41.reuse, R2 ;  /* 0x0000000229027221 */ /* 0x048fe20000010000 */
[----:B------:R-:W-:Y:S01]  /*12e30*/  F2FP.BF16.PACK_AB R11, R41, R44 ;  /* 0x0000002c290b723e */ /* 0x000fe200000010ff */
[----:B------:R-:W2:Y:S02]  /*12e40*/  MUFU.EX2 R4, R48 ;  /* 0x0000003000047308 */ /* 0x000ea40000000800 */
[----:B--2---:R-:W-:Y:S01]  /*12e50*/  FADD.FTZ R2, R4, R2 ;  /* 0x0000000204027221 */ /* 0x004fe20000010000 */
[----:B------:R-:W-:-:S05]  /*12e60*/  F2FP.BF16.PACK_AB R73, R3, R4 ;  /* 0x000000040349723e */ /* 0x000fca00000010ff */
[----:B------:R-:W2:Y:S01]  /*12e70*/  MUFU.EX2 R4, R80 ;  /* 0x0000005000047308 */ /* 0x000ea20000000800 */
[----:B------:R-:W-:-:S07]  /*12e80*/  FADD.FTZ R2, R3, R2 ;  /* 0x0000000203027221 */ /* 0x000fce0000010000 */
[----:B------:R-:W3:Y:S01]  /*12e90*/  MUFU.EX2 R3, R75 ;  /* 0x0000004b00037308 */ /* 0x000ee20000000800 */
[----:B-1----:R-:W-:Y:S01]  /*12ea0*/  HMMA.16816.F32.BF16 R40, R32, R36, RZ ;  /* 0x000000242028723c */ /* 0x002fe200000418ff */
[----:B--2---:R-:W-:-:S07]  /*12eb0*/  FADD.FTZ R2, R4, R2 ;  /* 0x0000000204027221 */ /* 0x004fce0000010000 */
[----:B------:R-:W-:Y:S01]  /*12ec0*/  HMMA.16816.F32.BF16 R32, R32, R38, RZ ;  /* 0x000000262020723c */ /* 0x000fe200000418ff */
[----:B------:R-:W1:Y:S01]  /*12ed0*/  LDSM.16.MT88.4 R36, [R205+0x4000] ;  /* 0x00400000cd24783b */ /* 0x000e620000004200 */
[----:B---3--:R-:W-:Y:S11]  /*12ee0*/  FADD.FTZ R2, R3, R2 ;  /* 0x0000000203027221 */ /* 0x008ff60000010000 */
[----:B------:R-:W-:Y:S03]  /*12ef0*/  @!UPT UIADD3 URZ, URZ, URZ, URZ ;  /* 0x0000003f3f3ff290 */ /* 0x000fe6000fffe03f */
        /* <DEDUP_REMOVED lines=39> */
[----:B------:R-:W2:Y:S04]  /*13170*/  LDSM.16.MT88.4 R28, [R203+0x5000] ;  /* 0x00500000cb1c783b */ /* 0x000ea80000004200 */
[----:B------:R-:W-:Y:S04]  /*13180*/  STL [R1], R2 ;  /* 0x0000000201007387 */ /* 0x000fe80000100800 */
[----:B------:R-:W3:Y:S04]  /*13190*/  LDL R80, [R1+0x48] ;  /* 0x0000480001507983 */ /* 0x000ee80000100800 */
[----:B------:R-:W4:Y:S01]  /*131a0*/  LDL R15, [R1+0xc] ;  /* 0x00000c00010f7983 */ /* 0x000f220000100800 */
[C---:B-1----:R-:W-:Y:S08]  /*131b0*/  HMMA.16816.F32.BF16 R64, R20.reuse, R24, R100 ;  /* 0x000000181440723c */ /* 0x042ff00000041864 */
[C---:B------:R-:W-:Y:S01]  /*131c0*/  HMMA.16816.F32.BF16 R56, R20.reuse, R26, R104 ;  /* 0x0000001a1438723c */ /* 0x040fe20000041868 */
[----:B------:R-:W1:Y:S07]  /*131d0*/  LDSM.16.MT88.4 R24, [R205+0x5000] ;  /* 0x00500000cd18783b */ /* 0x000e6e0000004200 */
[C---:B--2---:R-:W-:Y:S08]  /*131e0*/  HMMA.16816.F32.BF16 R36, R20.reuse, R28, R88 ;  /* 0x0000001c1424723c */ /* 0x044ff00000041858 */
[C---:B------:R-:W-:Y:S01]  /*131f0*/  HMMA.16816.F32.BF16 R32, R20.reuse, R30, R92 ;  /* 0x0000001e1420723c */ /* 0x040fe2000004185c */
[----:B------:R-:W2:Y:S07]  /*13200*/  LDSM.16.MT88.4 R28, [R206+0x5000] ;  /* 0x00500000ce1c783b */ /* 0x000eae0000004200 */
[C---:B-1----:R-:W-:Y:S01]  /*13210*/  HMMA.16816.F32.BF16 R60, R20.reuse, R24, R116 ;  /* 0x00000018143c723c */ /* 0x042fe20000041874 */
[----:B------:R-:W-:Y:S01]  /*13220*/  MOV R150, c[0x0][0x2c4] ;  /* 0x0000b10000967a02 */ /* 0x000fe20000000f00 */
[----:B------:R-:W-:Y:S06]  /*13230*/  LDSM.16.MT88.4 R116, [R206+0x3000] ;  /* 0x00300000ce74783b */ /* 0x000fec0000004200 */
[C---:B------:R-:W-:Y:S01]  /*13240*/  HMMA.16816.F32.BF16 R40, R20.reuse, R26, R40 ;  /* 0x0000001a1428723c */ /* 0x040fe20000041828 */
[----:B------:R-:W1:Y:S07]  /*13250*/  LDSM.16.MT88.4 R24, [R203+0x2000] ;  /* 0x00200000cb18783b */ /* 0x000e6e0000004200 */
[C---:B--2---:R-:W-:Y:S08]  /*13260*/  HMMA.16816.F32.BF16 R48, R20.reuse, R28, R132 ;  /* 0x0000001c1430723c */ /* 0x044ff00000041884 */
[----:B------:R-:W-:Y:S01]  /*13270*/  HMMA.16816.F32.BF16 R52, R20, R30, R120 ;  /* 0x0000001e1434723c */ /* 0x000fe20000041878 */
[----:B------:R-:W2:Y:S04]  /*13280*/  LDSM.16.MT88.4 R20, [R204+0x2000] ;  /* 0x00200000cc14783b */ /* 0x000ea80000004200 */
[----:B------:R-:W5:Y:S01]  /*13290*/  LDSM.16.MT88.4 R28, [R206+0x2000] ;  /* 0x00200000ce1c783b */ /* 0x000f620000004200 */
[----:B------:R-:W-:-:S02]  /*132a0*/  ISETP.NE.AND P1, PT, R150, 0x1, PT ;  /* 0x000000019600780c */ /* 0x000fc40003f25270 */
[----:B------:R-:W-:Y:S01]  /*132b0*/  F2FP.BF16.PACK_AB R75, R3, R4 ;  /* 0x00000004034b723e */ /* 0x000fe200000010ff */
[----:B------:R-:W-:Y:S01]  /*132c0*/  LDSM.16.MT88.4 R132, [R203+0x3000] ;  /* 0x00300000cb84783b */ /* 0x000fe20000004200 */
[C---:B-1----:R-:W-:Y:S08]  /*132d0*/  HMMA.16816.F32.BF16 R112, R16.reuse, R24, R112 ;  /* 0x000000181070723c */ /* 0x042ff00000041870 */
[C---:B------:R-:W-:Y:S01]  /*132e0*/  HMMA.16816.F32.BF16 R108, R16.reuse, R26, R108 ;  /* 0x0000001a106c723c */ /* 0x040fe2000004186c */
[----:B------:R-:W1:Y:S07]  /*132f0*/  LDSM.16.MT88.4 R24, [R205+0x2000] ;  /* 0x00200000cd18783b */ /* 0x000e6e0000004200 */
[C---:B--2---:R-:W-:Y:S08]  /*13300*/  HMMA.16816.F32.BF16 R96, R16.reuse, R20, R96 ;  /* 0x000000141060723c */ /* 0x044ff00000041860 */
[C---:B------:R-:W-:Y:S01]  /*13310*/  HMMA.16816.F32.BF16 R84, R16.reuse, R22, R84 ;  /* 0x000000161054723c */ /* 0x040fe20000041854 */
[----:B------:R-:W2:Y:S07]  /*13320*/  LDSM.16.MT88.4 R20, [R203+0x5800] ;  /* 0x00580000cb14783b */ /* 0x000eae0000004200 */
[C---:B-----5:R-:W-:Y:S08]  /*13330*/  HMMA.16816.F32.BF16 R120, R16.reuse, R28, R128 ;  /* 0x0000001c1078723c */ /* 0x060ff00000041880 */
[----:B------:R-:W-:Y:S01]  /*13340*/  HMMA.16816.F32.BF16 R88, R16, R30, R124 ;  /* 0x0000001e1058723c */ /* 0x000fe2000004187c */
[----:B------:R-:W5:Y:S01]  /*13350*/  LDSM.16.MT88.4 R28, [R204+0x5800] ;  /* 0x00580000cc1c783b */ /* 0x000f620000004200 */
[----:B------:R-:W-:Y:S01]  /*13360*/  @P1 IMAD.HI.U32 R3, R149, c[0x0][0x2c8], RZ ;  /* 0x0000b20095031a27 */ /* 0x000fe200078e00ff */
[----:B------:R-:W-:-:S02]  /*13370*/  MOV R2, R149 ;  /* 0x0000009500027202 */ /* 0x000fc40000000f00 */
[----:B------:R-:W-:Y:S03]  /*13380*/  LDSM.16.MT88.4 R124, [R204+0x3000] ;  /* 0x00300000cc7c783b */ /* 0x000fe60000004200 */
[C---:B-1----:R-:W-:Y:S08]  /*13390*/  HMMA.16816.F32.BF16 R104, R16.reuse, R24, R68 ;  /* 0x000000181068723c */ /* 0x042ff00000041844 */
[C---:B------:R-:W-:Y:S01]  /*133a0*/  HMMA.16816.F32.BF16 R100, R16.reuse, R26, R44 ;  /* 0x0000001a1064723c */ /* 0x040fe2000004182c */
[----:B------:R-:W1:Y:S07]  /*133b0*/  LDSM.16.MT88.4 R24, [R206+0x5800] ;  /* 0x00580000ce18783b */ /* 0x000e6e0000004200 */
[C---:B--2---:R-:W-:Y:S08]  /*133c0*/  HMMA.16816.F32.BF16 R92, R16.reuse, R20, R36 ;  /* 0x00000014105c723c */ /* 0x044ff00000041824 */
[C---:B------:R-:W-:Y:S01]  /*133d0*/  HMMA.16816.F32.BF16 R68, R16.reuse, R22, R32 ;  /* 0x000000161044723c */ /* 0x040fe20000041820 */
[----:B------:R-:W2:Y:S07]  /*133e0*/  LDSM.16.MT88.4 R20, [R205+0x5800] ;  /* 0x00580000cd14783b */ /* 0x000eae0000004200 */
[C---:B-----5:R-:W-:Y:S08]  /*133f0*/  HMMA.16816.F32.BF16 R64, R16.reuse, R28, R64 ;  /* 0x0000001c1040723c */ /* 0x060ff00000041840 */
[C---:B------:R-:W-:Y:S01]  /*13400*/  HMMA.16816.F32.BF16 R56, R16.reuse, R30, R56 ;  /* 0x0000001e1038723c */ /* 0x040fe20000041838 */
[----:B------:R-:W-:Y:S07]  /*13410*/  LDSM.16.MT88.4 R28, [R205+0x2800] ;  /* 0x00280000cd1c783b */ /* 0x000fee0000004200 */
[C---:B-1----:R-:W-:Y:S08]  /*13420*/  HMMA.16816.F32.BF16 R36, R16.reuse, R24, R48 ;  /* 0x000000181024723c */ /* 0x042ff00000041830 */
[C---:B------:R-:W-:Y:S01]  /*13430*/  HMMA.16816.F32.BF16 R32, R16.reuse, R26, R52 ;  /* 0x0000001a1020723c */ /* 0x040fe20000041834 */
[----:B------:R-:W-:Y:S07]  /*13440*/  LDSM.16.MT88.4 R24, [R203+0x2800] ;  /* 0x00280000cb18783b */ /* 0x000fee0000004200 */
[C---:B--2---:R-:W-:Y:S08]  /*13450*/  HMMA.16816.F32.BF16 R60, R16.reuse, R20, R60 ;  /* 0x00000014103c723c */ /* 0x044ff0000004183c */
[----:B------:R-:W-:Y:S01]  /*13460*/  HMMA.16816.F32.BF16 R44, R16, R22, R40 ;  /* 0x00000016102c723c */ /* 0x000fe20000041828 */
[----:B------:R-:W1:Y:S04]  /*13470*/  LDSM.16.MT88.4 R16, [R206+0x2800] ;  /* 0x00280000ce10783b */ /* 0x000e680000004200 */
[----:B------:R-:W2:Y:S03]  /*13480*/  LDSM.16.MT88.4 R20, [R204+0x2800] ;  /* 0x00280000cc14783b */ /* 0x000ea60000004200 */
[C---:B-1----:R-:W-:Y:S08]  /*13490*/  HMMA.16816.F32.BF16 R120, R8.reuse, R16, R120 ;  /* 0x000000100878723c */ /* 0x042ff00000041878 */
[C---:B------:R-:W-:Y:S01]  /*134a0*/  HMMA.16816.F32.BF16 R52, R8.reuse, R18, R88 ;  /* 0x000000120834723c */ /* 0x040fe20000041858 */
[----:B------:R-:W1:Y:S07]  /*134b0*/  LDSM.16.MT88.4 R16, [R206+0x6000] ;  /* 0x00600000ce10783b */ /* 0x000e6e0000004200 */
[C---:B------:R-:W-:Y:S08]  /*134c0*/  HMMA.16816.F32.BF16 R136, R8.reuse, R24, R112 ;  /* 0x000000180888723c */ /* 0x040ff00000041870 */
[----:B------:R-:W-:Y:S01]  /*134d0*/  HMMA.16816.F32.BF16 R40, R8, R26, R108 ;  /* 0x0000001a0828723c */ /* 0x000fe2000004186c */
[----:B------:R-:W5:Y:S01]  /*134e0*/  LDSM.16.MT88.4 R24, [R203+0x6000] ;  /* 0x00600000cb18783b */ /* 0x000f620000004200 */
[----:B------:R-:W-:-:S03]  /*134f0*/  @P1 SHF.R.U32.HI R2, RZ, c[0x0][0x2cc], R3 ;  /* 0x0000b300ff021a19 */ /* 0x000fc60000011603 */
[----:B------:R-:W-:Y:S03]  /*13500*/  LDSM.16.MT88.4 R108, [R205+0x3000] ;  /* 0x00300000cd6c783b */ /* 0x000fe60000004200 */
[C---:B--2---:R-:W-:Y:S08]  /*13510*/  HMMA.16816.F32.BF16 R128, R8.reuse, R20, R96 ;  /* 0x000000140880723c */ /* 0x044ff00000041860 */
[C---:B------:R-:W-:Y:S01]  /*13520*/  HMMA.16816.F32.BF16 R48, R8.reuse, R22, R84 ;  /* 0x000000160830723c */ /* 0x040fe20000041854 */
[----:B------:R-:W2:Y:S07]  /*13530*/  LDSM.16.MT88.4 R20, [R204+0x6000] ;  /* 0x00600000cc14783b */ /* 0x000eae0000004200 */
[C---:B-1----:R-:W-:Y:S01]  /*13540*/  HMMA.16816.F32.BF16 R36, R8.reuse, R16, R36 ;  /* 0x000000100824723c */ /* 0x042fe20000041824 */
[----:B------:R-:W-:Y:S07]  /*13550*/  LDSM.16.MT88.4 R84, [R206+0x6800] ;  /* 0x00680000ce54783b */ /* 0x000fee0000004200 */
[----:B------:R-:W-:Y:S01]  /*13560*/  HMMA.16816.F32.BF16 R32, R8, R18, R32 ;  /* 0x000000120820723c */ /* 0x000fe20000041820 */
[----:B------:R-:W1:Y:S01]  /*13570*/  LDSM.16.MT88.4 R16, [R205+0x6000] ;  /* 0x00600000cd10783b */ /* 0x000e620000004200 */
[----:B---3--:R-:W-:-:S06]  /*13580*/  IADD3 R3, R2, R80, -R148 ;  /* 0x0000005002037210 */ /* 0x008fcc0007ffe894 */
[----:B------:R-:W-:Y:S01]  /*13590*/  HMMA.16816.F32.BF16 R112, R8, R28, R104 ;  /* 0x0000001c0870723c */ /* 0x000fe20000041868 */
[----:B------:R-:W-:-:S07]  /*135a0*/  MOV R2, RZ ;  /* 0x000000ff00027202 */ /* 0x000fce0000000f00 */
[C---:B------:R-:W-:Y:S01]  /*135b0*/  HMMA.16816.F32.BF16 R28, R8.reuse, R30, R100 ;  /* 0x0000001e081c723c */ /* 0x040fe20000041864 */
[----:B------:R-:W3:Y:S07]  /*135c0*/  LDSM.16.MT88.4 R100, [R203+0x6800] ;  /* 0x00680000cb64783b */ /* 0x000eee0000004200 */
[C---:B-----5:R-:W-:Y:S01]  /*135d0*/  HMMA.16816.F32.BF16 R104, R8.reuse, R24, R92 ;  /* 0x000000180868723c */ /* 0x060fe2000004185c */
[----:B------:R-:W5:Y:S07]  /*135e0*/  LDSM.16.MT88.4 R92, [R204+0x6800] ;  /* 0x00680000cc5c783b */ /* 0x000f6e0000004200 */
[----:B------:R-:W-:Y:S01]  /*135f0*/  HMMA.16816.F32.BF16 R68, R8, R26, R68 ;  /* 0x0000001a0844723c */ /* 0x000fe20000041844 */
[----:B------:R-:W-:-:S07]  /*13600*/  IMAD.HI R2, R3, -0x6db6db6d, R2 ;  /* 0x9249249303027827 */ /* 0x000fce00078e0202 */
[C---:B--2---:R-:W-:Y:S08]  /*13610*/  HMMA.16816.F32.BF16 R64, R8.reuse, R20, R64 ;  /* 0x000000140840723c */ /* 0x044ff00000041840 */
[C---:B------:R-:W-:Y:S08]  /*13620*/  HMMA.16816.F32.BF16 R56, R8.reuse, R22, R56 ;  /* 0x000000160838723c */ /* 0x040ff00000041838 */
[C---:B-1----:R-:W-:Y:S08]  /*13630*/  HMMA.16816.F32.BF16 R60, R8.reuse, R16, R60 ;  /* 0x00000010083c723c */ /* 0x042ff0000004183c */
[----:B------:R-:W-:Y:S01]  /*13640*/  HMMA.16816.F32.BF16 R44, R8, R18, R44 ;  /* 0x00000012082c723c */ /* 0x000fe2000004182c */
[----:B------:R-:W1:Y:S01]  /*13650*/  LDSM.16.MT88.4 R8, [R205+0x6800] ;  /* 0x00680000cd08783b */ /* 0x000e620000004200 */
[----:B------:R-:W-:-:S04]  /*13660*/  SHF.R.U32.HI R3, RZ, 0x1f, R2 ;  /* 0x0000001fff037819 */ /* 0x000fc80000011602 */
[----:B------:R-:W-:-:S04]  /*13670*/  LEA.HI.SX32 R2, R2, R3, 0x1a ;  /* 0x0000000302027211 */ /* 0x000fc800078fd2ff */
[----:B----4-:R-:W-:Y:S02]  /*13680*/  IMNMX R4, R15, R2, !PT ;  /* 0x000000020f047217 */ /* 0x010fe40007800200 */
[----:B------:R-:W-:-:S03]  /*13690*/  IADD3 R235, R235, -0x2, RZ ;  /* 0xfffffffeebeb7810 */ /* 0x000fc60007ffe0ff */
[----:B------:R2:W-:Y:S01]  /*136a0*/  STL [R1+0x10], R4 ;  /* 0x0000100401007387 */ /* 0x0005e20000100800 */
[----:B------:R-:W-:Y:S01]  /*136b0*/  ISETP.GE.AND P0, PT, R235, R4, PT ;  /* 0x00000004eb00720c */ /* 0x000fe20003f06270 */
[C---:B---3--:R-:W-:Y:S08]  /*136c0*/  HMMA.16816.F32.BF16 R104, R72.reuse, R100, R104 ;  /* 0x000000644868723c */ /* 0x048ff00000041868 */
[C---:B------:R-:W-:Y:S08]  /*136d0*/  HMMA.16816.F32.BF16 R136, R72.reuse, R132, R136 ;  /* 0x000000844888723c */ /* 0x040ff00000041888 */
[C---:B------:R-:W-:Y:S08]  /*136e0*/  HMMA.16816.F32.BF16 R128, R72.reuse, R124, R128 ;  /* 0x0000007c4880723c */ /* 0x040ff00000041880 */
[C---:B------:R-:W-:Y:S08]  /*136f0*/  HMMA.16816.F32.BF16 R120, R72.reuse, R116, R120 ;  /* 0x000000744878723c */ /* 0x040ff00000041878 */
[C---:B------:R-:W-:Y:S08]  /*13700*/  HMMA.16816.F32.BF16 R112, R72.reuse, R108, R112 ;  /* 0x0000006c4870723c */ /* 0x040ff00000041870 */
        /* <DEDUP_REMOVED lines=11> */
[----:B------:R-:W-:Y:S03]  /*137c0*/  @!UPT UIADD3 URZ, URZ, URZ, URZ ;  /* 0x0000003f3f3ff290 */ /* 0x000fe6000fffe03f */
[----:B------:R-:W-:Y:S11]  /*137d0*/  @!P0 BRA `(.L_x_1628) ;  /* 0x0000400000008947 */ /* 0x000ff60003800000 */
[----:B--2---:R-:W-:Y:S02]  /*137e0*/  MOV R80, R5 ;  /* 0x0000000500507202 */ /* 0x004fe40000000f00 */
[----:B------:R-:W-:-:S07]  /*137f0*/  MOV R15, R6 ;  /* 0x00000006000f7202 */ /* 0x000fce0000000f00 */
.L_x_1644:
        /* <DEDUP_REMOVED lines=22> */
[----:B-1-34-:R-:W2:Y:S01]  /*13960*/  LDL.64 R8, [R1+0x18] ;  /* 0x0000180001087983 */ /* 0x01aea20000100a00 */
[----:B------:R-:W-:Y:S05]  /*13970*/  SHF.R.S32.HI R2, RZ, 0x1f, R237 ;  /* 0x0000001fff027819 */ /* 0x000fea00000114ed */
[----:B------:R-:W-:Y:S01]  /*13980*/  IMAD R4, R2, c[0x0][0x208], RZ ;  /* 0x0000820002047a24 */ /* 0x000fe200078e02ff */
[----:B------:R-:W3:Y:S01]  /*13990*/  LDL R5, [R1+0x20] ;  /* 0x0000200001057983 */ /* 0x000ee20000100800 */
[C---:B------:R-:W-:Y:S04]  /*139a0*/  IMAD.WIDE.U32 R2, R237.reuse, c[0x0][0x208], RZ ;  /* 0x00008200ed027a25 */ /* 0x040fe800078e00ff */
        /* <DEDUP_REMOVED lines=12> */
.L_x_1737:
[----:B------:R-:W-:-:S05]  /*13a70*/  BRA.DIV ~URZ, `(.L_x_1632) ;  /* 0x0000cbf27f007947 */ /* 0x000fca000b800000 */
[----:B------:R-:W3:Y:S01]  /*13a80*/  SHFL.IDX PT, R2, R8, RZ, 0x181f ;  /* 0x00181fff08027589 */ /* 0x000ee200000e0000 */
[----:B------:R-:W-:Y:S02]  /*13a90*/  ISETP.GE.AND P2, PT, R76, c[0x0][0x1d4], PT ;  /* 0x000075004c007a0c */ /* 0x000fe40003f46270 */
[----:B------:R-:W-:Y:S01]  /*13aa0*/  ISETP.GE.AND P1, PT, R227, c[0x0][0x1d4], PT ;  /* 0x00007500e3007a0c */ /* 0x000fe20003f26270 */
[----:B------:R-:W-:Y:S01]  /*13ab0*/  SHFL.IDX PT, R10, R6, 0x2, 0x181f ;  /* 0x00581f00060a7f89 */ /* 0x000fe200000e0000 */
[CC--:B---3--:R-:W-:Y:S05]  /*13ac0*/  IADD3 R4, P0, R2.reuse, R230.reuse, RZ ;  /* 0x000000e602047210 */ /* 0x0c8fea0007f1e0ff */
[C-C-:B--2---:R-:W-:Y:S01]  /*13ad0*/  IMAD.X R5, R9.reuse, 0x1, R231.reuse, P0 ;  /* 0x0000000109057824 */ /* 0x144fe200000e06e7 */
[-C--:B------:R-:W-:Y:S04]  /*13ae0*/  IADD3 R2, P0, R2, R233.reuse, RZ ;  /* 0x000000e902027210 */ /* 0x080fe80007f1e0ff */
[----:B------:R-:W-:Y:S01]  /*13af0*/  @!PT LDS RZ, [RZ] ;  /* 0x00000000fffff984 */ /* 0x000fe20000000800 */
[----:B------:R2:W-:Y:S01]  /*13b00*/  LDGSTS.E.BYPASS.LTC128B.128 [R228+0x100], [R4.64], !P2 ;  /* 0x0010000004e47fae */ /* 0x0005e2000d101d48 */
[--C-:B------:R-:W-:Y:S03]  /*13b10*/  IMAD.X R3, R9, 0x1, R232.reuse, P0 ;  /* 0x0000000109037824 */ /* 0x100fe600000e06e8 */
[----:B------:R-:W-:Y:S04]  /*13b20*/  SHFL.IDX PT, R9, R8, 0x2, 0x181f ;  /* 0x00581f0008097f89 */ /* 0x000fe800000e0000 */
        /* <DEDUP_REMOVED lines=8> */
[----:B------:R3:W-:Y:S01]  /*13bb0*/  LDGSTS.E.BYPASS.LTC128B.128 [R228+0x4900], [R2.64], !P1 ;  /* 0x0490000002e47fae */ /* 0x0007e2000c901d48 */
[----:B--2---:R-:W-:Y:S02]  /*13bc0*/  SEL R5, RZ, 0x10, P2 ;  /* 0x00000010ff057807 */ /* 0x004fe40001000000 */
[----:B------:R-:W-:Y:S02]  /*13bd0*/  SEL R4, RZ, 0x10, P1 ;  /* 0x00000010ff047807 */ /* 0x000fe40000800000 */
.L_x_1738:
[C---:B---3--:R-:W-:Y:S01]  /*13be0*/  IADD3 R2, -R5.reuse, 0x10, RZ ;  /* 0x0000001005027810 */ /* 0x048fe20007ffe1ff */
[----:B------:R-:W2:Y:S01]  /*13bf0*/  S2R R11, SR_TID.X ;  /* 0x00000000000b7919 */ /* 0x000ea20000002100 */
        /* <DEDUP_REMOVED lines=9> */
[----:B---3--:R-:W-:Y:S04]  /*13c90*/  IADD3 R2, -R4, 0x10, RZ ;  /* 0x0000001004027810 */ /* 0x008fe80007ffe1ff */
        /* <DEDUP_REMOVED lines=8> */
[----:B-1----:R3:W1:Y:S02]  /*13d20*/  SHFL.IDX PT, R6, R8, 0x3, 0x181f ;  /* 0x00781f0008067f89 */ /* 0x00266400000e0000 */
.L_x_1739:
[C---:B--2---:R-:W-:Y:S02]  /*13d30*/  IADD3 R2, -R5.reuse, 0x10, RZ ;  /* 0x0000001005027810 */ /* 0x044fe40007ffe1ff */
[----:B------:R-:W-:Y:S02]  /*13d40*/  ISETP.NE.U32.AND P0, PT, R5, RZ, PT ;  /* 0x000000ff0500720c */ /* 0x000fe40003f05070 */
[----:B------:R-:W-:Y:S04]  /*13d50*/  LOP3.LUT R2, R2, 0xf, RZ, 0xc0, !PT ;  /* 0x0000000f02027812 */ /* 0x000fe800078ec0ff */
[-C--:B-1----:R-:W-:Y:S04]  /*13d60*/  IADD3 R2, P2, P1, R2, R6.reuse, R230 ;  /* 0x0000000602027210 */ /* 0x082fe8000795e0e6 */
        /* <DEDUP_REMOVED lines=11> */
.L_x_1630:
[----:B-1-34-:R-:W-:Y:S05]  /*13e20*/  BSYNC B0 ;  /* 0x0000000000007941 */ /* 0x01afea0003800000 */
.L_x_1629:
[----:B------:R-:W0:Y:S01]  /*13e30*/  LDGDEPBAR ;  /* 0x00000000000079af */ /* 0x000e220000000000 */
[----:B------:R-:W-:Y:S01]  /*13e40*/  WARPSYNC 0xffffffff ;  /* 0xffffffff00007948 */ /* 0x000fe20003800000 */
[C---:B------:R-:W-:Y:S01]  /*13e50*/  HMMA.16816.F32.BF16 R8, R140.reuse, R16, RZ ;  /* 0x000000108c08723c */ /* 0x040fe200000418ff */
[----:B------:R-:W-:Y:S05]  /*13e60*/  BSSY B0, `(.L_x_1634) ;  /* 0x0000103000007945 */ /* 0x000fea0003800000 */
[----:B--2---:R-:W2:Y:S02]  /*13e70*/  LDL R2, [R1+0xc] ;  /* 0x00000c0001027983 */ /* 0x004ea40000100800 */
        /* <DEDUP_REMOVED lines=64> */
[----:B------:R-:W-:Y:S07]  /*14280*/  LDSM.16.M88.4 R160, [R202+0x6000] ;  /* 0x00600000caa0783b */ /* 0x000fee0000000200 */
[C---:B------:R-:W-:Y:S08]  /*14290*/  HMMA.16816.F32.BF16 R36, R180.reuse, R164, R36 ;  /* 0x000000a4b424723c */ /* 0x040ff00000041824 */
[C---:B------:R-:W-:Y:S01]  /*142a0*/  HMMA.16816.F32.BF16 R40, R180.reuse, R166, R40 ;  /* 0x000000a6b428723c */ /* 0x040fe20000041828 */
[----:B------:R-:W-:Y:S07]  /*142b0*/  LDSM.16.M88.4 R164, [R202+0x6800] ;  /* 0x00680000caa4783b */ /* 0x000fee0000000200 */
[C---:B--2---:R-:W-:Y:S08]  /*142c0*/  HMMA.16816.F32.BF16 R44, R180.reuse, R168, R44 ;  /* 0x000000a8b42c723c */ /* 0x044ff0000004182c */
[C---:B------:R-:W-:Y:S01]  /*142d0*/  HMMA.16816.F32.BF16 R48, R180.reuse, R170, R48 ;  /* 0x000000aab430723c */ /* 0x040fe20000041830 */
[----:B------:R-:W-:Y:S07]  /*142e0*/  LDSM.16.M88.4 R168, [R214] ;  /* 0x00000000d6a8783b */ /* 0x000fee0000000200 */
[C---:B-1----:R-:W-:Y:S08]  /*142f0*/  HMMA.16816.F32.BF16 R52, R180.reuse, R148, R52 ;  /* 0x00000094b434723c */ /* 0x042ff00000041834 */
[C---:B------:R-:W-:Y:S01]  /*14300*/  HMMA.16816.F32.BF16 R56, R180.reuse, R150, R56 ;  /* 0x00000096b438723c */ /* 0x040fe20000041838 */
[----:B------:R-:W1:Y:S07]  /*14310*/  LDSM.16.M88.4 R148, [R202+0x4800] ;  /* 0x00480000ca94783b */ /* 0x000e6e0000000200 */
[C---:B---3--:R-:W-:Y:S08]  /*14320*/  HMMA.16816.F32.BF16 R60, R180.reuse, R152, R60 ;  /* 0x00000098b43c723c */ /* 0x048ff0000004183c */
[----:B------:R-:W-:Y:S01]  /*14330*/  HMMA.16816.F32.BF16 R64, R180, R154, R64 ;  /* 0x0000009ab440723c */ /* 0x000fe20000041840 */
[----:B------:R-:W2:Y:S07]  /*14340*/  LDSM.16.M88.4 R152, [R202+0x5000] ;  /* 0x00500000ca98783b */ /* 0x000eae0000000200 */
[C---:B----4-:R-:W-:Y:S08]  /*14350*/  HMMA.16816.F32.BF16 R8, R184.reuse, R156, R8 ;  /* 0x0000009cb808723c */ /* 0x050ff00000041808 */
[C---:B------:R-:W-:Y:S01]  /*14360*/  HMMA.16816.F32.BF16 R16, R184.reuse, R158, R16 ;  /* 0x0000009eb810723c */ /* 0x040fe20000041810 */
[----:B------:R-:W3:Y:S07]  /*14370*/  LDSM.16.M88.4 R156, [R202+0x5800] ;  /* 0x00580000ca9c783b */ /* 0x000eee0000000200 */
[C---:B------:R-:W-:Y:S08]  /*14380*/  HMMA.16816.F32.BF16 R20, R184.reuse, R172, R20 ;  /* 0x000000acb814723c */ /* 0x040ff00000041814 */
[C---:B------:R-:W-:Y:S01]  /*14390*/  HMMA.16816.F32.BF16 R24, R184.reuse, R174, R24 ;  /* 0x000000aeb818723c */ /* 0x040fe20000041818 */
[----:B------:R-:W4:Y:S07]  /*143a0*/  LDSM.16.M88.4 R172, [R208] ;  /* 0x00000000d0ac783b */ /* 0x000f2e0000000200 */
[C---:B-1----:R-:W-:Y:S08]  /*143b0*/  HMMA.16816.F32.BF16 R28, R184.reuse, R148, R28 ;  /* 0x00000094b81c723c */ /* 0x042ff0000004181c */
[C---:B------:R-:W-:Y:S01]  /*143c0*/  HMMA.16816.F32.BF16 R32, R184.reuse, R150, R32 ;  /* 0x00000096b820723c */ /* 0x040fe20000041820 */
[----:B------:R-:W1:Y:S07]  /*143d0*/  LDSM.16.M88.4 R148, [R209] ;  /* 0x00000000d194783b */ /* 0x000e6e0000000200 */
[C---:B--2---:R-:W-:Y:S08]  /*143e0*/  HMMA.16816.F32.BF16 R36, R184.reuse, R152, R36 ;  /* 0x00000098b824723c */ /* 0x044ff00000041824 */
[C---:B------:R-:W-:Y:S01]  /*143f0*/  HMMA.16816.F32.BF16 R40, R184.reuse, R154, R40 ;  /* 0x0000009ab828723c */ /* 0x040fe20000041828 */
[----:B------:R-:W2:Y:S07]  /*14400*/  LDSM.16.M88.4 R152, [R210] ;  /* 0x00000000d298783b */ /* 0x000eae0000000200 */
[C---:B---3--:R-:W-:Y:S08]  /*14410*/  HMMA.16816.F32.BF16 R44, R184.reuse, R156, R44 ;  /* 0x0000009cb82c723c */ /* 0x048ff0000004182c */
[C---:B------:R-:W-:Y:S01]  /*14420*/  HMMA.16816.F32.BF16 R48, R184.reuse, R158, R48 ;  /* 0x0000009eb830723c */ /* 0x040fe20000041830 */
[----:B------:R-:W3:Y:S07]  /*14430*/  LDSM.16.M88.4 R156, [R211] ;  /* 0x00000000d39c783b */ /* 0x000eee0000000200 */
[C---:B------:R-:W-:Y:S08]  /*14440*/  HMMA.16816.F32.BF16 R52, R184.reuse, R160, R52 ;  /* 0x000000a0b834723c */ /* 0x040ff00000041834 */
[C---:B------:R-:W-:Y:S01]  /*14450*/  HMMA.16816.F32.BF16 R56, R184.reuse, R162, R56 ;  /* 0x000000a2b838723c */ /* 0x040fe20000041838 */
[----:B------:R-:W5:Y:S07]  /*14460*/  LDSM.16.M88.4 R160, [R212] ;  /* 0x00000000d4a0783b */ /* 0x000f6e0000000200 */
[C---:B------:R-:W-:Y:S08]  /*14470*/  HMMA.16816.F32.BF16 R60, R184.reuse, R164, R60 ;  /* 0x000000a4b83c723c */ /* 0x040ff0000004183c */
[----:B------:R-:W-:Y:S01]  /*14480*/  HMMA.16816.F32.BF16 R64, R184, R166, R64 ;  /* 0x000000a6b840723c */ /* 0x000fe20000041840 */
[----:B------:R-:W2:Y:S07]  /*14490*/  LDSM.16.M88.4 R164, [R213] ;  /* 0x00000000d5a4783b */ /* 0x000eae0000000200 */
        /* <DEDUP_REMOVED lines=23> */
[----:B------:R-:W3:Y:S07]  /*14610*/  LDSM.16.M88.4 R168, [R200+0x3800] ;  /* 0x00380000c8a8783b */ /* 0x000eee0000000200 */
[C---:B----4-:R-:W-:Y:S08]  /*14620*/  HMMA.16816.F32.BF16 R20, R192.reuse, R172, R20 ;  /* 0x000000acc014723c */ /* 0x050ff00000041814 */
        /* <DEDUP_REMOVED lines=13> */
[----:B------:R-:W4:Y:S07]  /*14700*/  LDSM.16.M88.4 R160, [R200+0x5800] ;  /* 0x00580000c8a0783b */ /* 0x000f2e0000000200 */
[C---:B------:R-:W-:Y:S08]  /*14710*/  HMMA.16816.F32.BF16 R60, R192.reuse, R164, R60 ;  /* 0x000000a4c03c723c */ /* 0x040ff0000004183c */
[----:B------:R-:W-:Y:S01]  /*14720*/  HMMA.16816.F32.BF16 R64, R192, R166, R64 ;  /* 0x000000a6c040723c */ /* 0x000fe20000041840 */
[----:B------:R-:W5:Y:S01]  /*14730*/  LDSM.16.M88.4 R164, [R200+0x6000] ;  /* 0x00600000c8a4783b */ /* 0x000f620000000200 */
[----:B------:R-:W-:Y:S06]  /*14740*/  DEPBAR.LE SB0, 0x0 ;  /* 0x000080000000791a */ /* 0x000fec0000000000 */
[C---:B------:R-:W-:Y:S01]  /*14750*/  HMMA.16816.F32.BF16 R8, R196.reuse, R168, R8 ;  /* 0x000000a8c408723c */ /* 0x040fe20000041808 */
[----:B------:R-:W-:Y:S07]  /*14760*/  BAR.SYNC.DEFER_BLOCKING 0x0 ;  /* 0x0000000000007b1d */ /* 0x000fee0000010000 */
        /* <DEDUP_REMOVED lines=15> */
[----:B------:R-:W2:Y:S01]  /*14860*/  LDL R2, [R1+0x3c] ;  /* 0x00003c0001027983 */ /* 0x000ea20000100800 */
[----:B------:R-:W-:Y:S02]  /*14870*/  IMAD.MOV.U32 R3, RZ, RZ, c[0x0][0x2b8] ;  /* 0x0000ae00ff037624 */ /* 0x000fe400078e00ff */
[----:B------:R-:W-:Y:S01]  /*14880*/  IMAD.MOV.U32 R234, RZ, RZ, RZ ;  /* 0x000000ffffea7224 */ /* 0x000fe200078e00ff */
[----:B------:R-:W3:Y:S02]  /*14890*/  LDL.64 R242, [R1+0x30] ;  /* 0x0000300001f27983 */ /* 0x000ee40000100a00 */
[----:B------:R-:W-:Y:S02]  /*148a0*/  ISETP.NE.AND P1, PT, R3, 0x1, PT ;  /* 0x000000010300780c */ /* 0x000fe40003f25270 */
        /* <DEDUP_REMOVED lines=8> */
[C---:B------:R-:W-:Y:S02]  /*14930*/  IADD3 R5, -R2.reuse, RZ, RZ ;  /* 0x000000ff02057210 */ /* 0x040fe40007ffe1ff */
[C---:B---3--:R-:W-:Y:S03]  /*14940*/  @!P5 IADD3 R4, P0, R2.reuse, R242, RZ ;  /* 0x000000f20204d210 */ /* 0x048fe60007f1e0ff */
        /* <DEDUP_REMOVED lines=8> */
[----:B------:R-:W-:Y:S05]  /*149d0*/  IMAD R4, R237, c[0x0][0x1e4], R4 ;  /* 0x00007900ed047a24 */ /* 0x000fea00078e0204 */
[----:B------:R-:W-:Y:S02]  /*149e0*/  IADD3 R3, R3, R4, RZ ;  /* 0x0000000403037210 */ /* 0x000fe40007ffe0ff */
        /* <DEDUP_REMOVED lines=10> */
.L_x_1740:
[----:B------:R-:W-:-:S05]  /*14a90*/  BRA.DIV ~URZ, `(.L_x_1637) ;  /* 0x0000c0a27f007947 */ /* 0x000fca000b800000 */
[----:B------:R3:W4:Y:S02]  /*14aa0*/  SHFL.IDX PT, R2, R5, RZ, 0x181f ;  /* 0x00181fff05027589 */ /* 0x00072400000e0000 */
.L_x_1741:
[----:B------:R-:W-:Y:S11]  /*14ab0*/  ISETP.GE.AND P0, PT, R236, 0x1, PT ;  /* 0x00000001ec00780c */ /* 0x000ff60003f06270 */
[----:B------:R-:W-:Y:S02]  /*14ac0*/  @!UPT UIADD3 URZ, URZ, URZ, URZ ;  /* 0x0000003f3f3ff290 */ /* 0x000fe4000fffe03f */
[----:B------:R-:W-:Y:S02]  /*14ad0*/  @P0 ISETP.GE.AND P3, PT, R76, c[0x0][0x1d4], PT ;  /* 0x000075004c000a0c */ /* 0x000fe40003f66270 */
[----:B----4-:R-:W-:Y:S02]  /*14ae0*/  @P0 IADD3 R148, P1, R2, R230, RZ ;  /* 0x000000e602940210 */ /* 0x010fe40007f3e0ff */
[----:B------:R-:W-:Y:S03]  /*14af0*/  @P0 ISETP.GE.AND P2, PT, R227, c[0x0][0x1d4], PT ;  /* 0x00007500e3000a0c */ /* 0x000fe60003f46270 */
[----:B--2---:R-:W-:Y:S01]  /*14b00*/  @P0 IMAD.X R149, R6, 0x1, R231, P1 ;  /* 0x0000000106950824 */ /* 0x004fe200008e06e7 */
        /* <DEDUP_REMOVED lines=10> */
.L_x_1742:
[----:B------:R-:W-:Y:S11]  /*14bb0*/  ISETP.GE.AND P0, PT, R236, 0x21, PT ;  /* 0x00000021ec00780c */ /* 0x000ff60003f06270 */
[----:B------:R-:W-:Y:S02]  /*14bc0*/  @!UPT UIADD3 URZ, URZ, URZ, URZ ;  /* 0x0000003f3f3ff290 */ /* 0x000fe4000fffe03f */
[----:B------:R-:W-:Y:S02]  /*14bd0*/  @P0 ISETP.GE.AND P3, PT, R76, c[0x0][0x1d4], PT ;  /* 0x000075004c000a0c */ /* 0x000fe40003f66270 */
[----:B--2---:R-:W-:Y:S02]  /*14be0*/  @P0 IADD3 R148, P1, R2, R230, RZ ;  /* 0x000000e602940210 */ /* 0x004fe40007f3e0ff */
[----:B------:R-:W-:Y:S03]  /*14bf0*/  @P0 ISETP.GE.AND P2, PT, R227, c[0x0][0x1d4], PT ;  /* 0x00007500e3000a0c */ /* 0x000fe60003f46270 */
[----:B-1----:R-:W-:Y:S01]  /*14c00*/  @P0 IMAD.X R149, R6, 0x1, R231, P1 ;  /* 0x0000000106950824 */ /* 0x002fe200008e06e7 */
        /* <DEDUP_REMOVED lines=9> */
.L_x_1743:
[----:B------:R-:W-:-:S05]  /*14ca0*/  BRA.DIV ~URZ, `(.L_x_1640) ;  /* 0x0000c0427f007947 */ /* 0x000fca000b800000 */
[----:B-1----:R1:W2:Y:S02]  /*14cb0*/  SHFL.IDX PT, R2, R5, 0x2, 0x181f ;  /* 0x00581f0005027f89 */ /* 0x0022a400000e0000 */
.L_x_1744:
[----:B------:R-:W-:Y:S11]  /*14cc0*/  ISETP.GE.AND P0, PT, R236, 0x41, PT ;  /* 0x00000041ec00780c */ /* 0x000ff60003f06270 */
[----:B------:R-:W-:Y:S02]  /*14cd0*/  @!UPT UIADD3 URZ, URZ, URZ, URZ ;  /* 0x0000003f3f3ff290 */ /* 0x000fe4000fffe03f */
[----:B------:R-:W-:Y:S02]  /*14ce0*/  @P0 ISETP.GE.AND P3, PT, R76, c[0x0][0x1d4], PT ;  /* 0x000075004c000a0c */ /* 0x000fe40003f66270 */
[----:B--2---:R-:W-:Y:S02]  /*14cf0*/  @P0 IADD3 R148, P1, R2, R230, RZ ;  /* 0x000000e602940210 */ /* 0x004fe40007f3e0ff */
        /* <DEDUP_REMOVED lines=11> */
[----:B--2---:R1:W2:Y:S02]  /*14db0*/  SHFL.IDX PT, R2, R5, 0x3, 0x181f ;  /* 0x00781f0005027f89 */ /* 0x0042a400000e0000 */
.L_x_1745:
[----:B------:R-:W-:Y:S11]  /*14dc0*/  ISETP.GE.AND P0, PT, R236, 0x61, PT ;  /* 0x00000061ec00780c */ /* 0x000ff60003f06270 */
[----:B------:R-:W-:Y:S02]  /*14dd0*/  @!UPT UIADD3 URZ, URZ, URZ, URZ ;  /* 0x0000003f3f3ff290 */ /* 0x000fe4000fffe03f */
[----:B------:R-:W-:Y:S02]  /*14de0*/  @P0 ISETP.GE.AND P3, PT, R76, c[0x0][0x1d4], PT ;  /* 0x000075004c000a0c */ /* 0x000fe40003f66270 */
[----:B-12-4-:R-:W-:Y:S02]  /*14df0*/  @P0 IADD3 R4, P1, R2, R230, RZ ;  /* 0x000000e602040210 */ /* 0x016fe40007f3e0ff */
[----:B------:R-:W-:Y:S03]  /*14e00*/  @P0 ISETP.GE.AND P2, PT, R227, c[0x0][0x1d4], PT ;  /* 0x00007500e3000a0c */ /* 0x000fe60003f46270 */
[----:B---3--:R-:W-:Y:S01]  /*14e10*/  @P0 IMAD.X R5, R6, 0x1, R231, P1 ;  /* 0x0000000106050824 */ /* 0x008fe200008e06e7 */
[----:B------:R-:W-:Y:S05]  /*14e20*/  @P0 IADD3 R2, P1, R2, R233, RZ ;  /* 0x000000e902020210 */ /* 0x000fea0007f3e0ff */
[----:B------:R-:W-:Y:S01]  /*14e30*/  @!PT LDS RZ, [RZ] ;  /* 0x00000000fffff984 */ /* 0x000fe20000000800 */
[----:B------:R-:W-:Y:S01]  /*14e40*/  @!PT LDS RZ, [RZ] ;  /* 0x00000000fffff984 */ /* 0x000fe20000000800 */
[----:B------:R-:W-:Y:S01]  /*14e50*/  @!PT LDS RZ, [RZ] ;  /* 0x00000000fffff984 */ /* 0x000fe20000000800 */
[----:B------:R1:W-:Y:S01]  /*14e60*/  @P0 LDGSTS.E.BYPASS.LTC128B.128 [R229+0xb100], [R4.64], !P3 ;  /* 0x0b10000004e50fae */ /* 0x0003e2000d901d48 */
[----:B------:R-:W-:Y:S05]  /*14e70*/  @P0 IMAD.X R3, R6, 0x1, R232, P1 ;  /* 0x0000000106030824 */ /* 0x000fea00008e06e8 */
[----:B------:R1:W-:Y:S02]  /*14e80*/  @P0 LDGSTS.E.BYPASS.LTC128B.128 [R229+0xe900], [R2.64], !P2 ;  /* 0x0e90000002e50fae */ /* 0x0003e4000d101d48 */
.L_x_1635:
[----:B------:R-:W-:Y:S05]  /*14e90*/  BSYNC B0 ;  /* 0x0000000000007941 */ /* 0x000fea0003800000 */
.L_x_1634:
[----:B-1----:R-:W2:Y:S01]  /*14ea0*/  LDL R4, [R1+0x40] ;  /* 0x0000400001047983 */ /* 0x002ea20000100800 */
[----:B------:R-:W-:Y:S03]  /*14eb0*/  IMAD.MOV.U32 R148, RZ, RZ, c[0x0][0x2c4] ;  /* 0x0000b100ff947624 */ /* 0x000fe600078e00ff */
[----:B------:R-:W2:Y:S02]  /*14ec0*/  LDL R2, [R1+0x64] ;  /* 0x0000640001027983 */ /* 0x000ea40000100800 */
[----:B------:R-:W-:Y:S02]  /*14ed0*/  ISETP.NE.AND P0, PT, R148, 0x1, PT ;  /* 0x000000019400780c */ /* 0x000fe40003f05270 */
[----:B------:R-:W3:Y:S04]  /*14ee0*/  LDL R6, [R1+0x60] ;  /* 0x0000600001067983 */ /* 0x000ee80000100800 */
[----:B------:R-:W4:Y:S04]  /*14ef0*/  LDL R5, [R1+0x48] ;  /* 0x0000480001057983 */ /* 0x000f280000100800 */
[----:B------:R-:W4:Y:S04]  /*14f00*/  LDL R3, [R1+0x44] ;  /* 0x0000440001037983 */ /* 0x000f280000100800 */
[----:B------:R-:W0:Y:S01]  /*14f10*/  LDGDEPBAR ;  /* 0x00000000000079af */ /* 0x000e220000000000 */
[----:B--2---:R-:W-:Y:S04]  /*14f20*/  IMAD.IADD R4, R2, 0x1, R4 ;  /* 0x0000000102047824 */ /* 0x004fe800078e0204 */
[----:B------:R-:W-:Y:S05]  /*14f30*/  @P0 IMAD.HI.U32 R2, R4, c[0x0][0x2c8], RZ ;  /* 0x0000b20004020a27 */ /* 0x000fea00078e00ff */
[----:B------:R-:W-:Y:S01]  /*14f40*/  @P0 SHF.R.U32.HI R4, RZ, c[0x0][0x2cc], R2 ;  /* 0x0000b300ff040a19 */ /* 0x000fe20000011602 */
[----:B------:R-:W-:Y:S05]  /*14f50*/  IMAD R2, R235, -0x70, RZ ;  /* 0xffffff90eb027824 */ /* 0x000fea00078e02ff */
[----:B---3--:R-:W-:Y:S04]  /*14f60*/  IADD3 R2, -R6, 0x1, R2 ;  /* 0x0000000106027810 */ /* 0x008fe80007ffe102 */
[----:B----4-:R-:W-:Y:S01]  /*14f70*/  IADD3 R5, -R3, R2, R5 ;  /* 0x0000000203057210 */ /* 0x010fe20007ffe105 */
[----:B------:R-:W-:-:S05]  /*14f80*/  BRA.DIV ~URZ, `(.L_x_1642) ;  /* 0x0000bea27f007947 */ /* 0x000fca000b800000 */
[----:B------:R1:W2:Y:S02]  /*14f90*/  SHFL.IDX PT, R2, R4, RZ, 0x1c1f ;  /* 0x001c1fff04027589 */ /* 0x0002a400000e0000 */
.L_x_1746:
[----:B--2---:R-:W-:Y:S05]  /*14fa0*/  IMAD.IADD R2, R5, 0x1, R2 ;  /* 0x0000000105027824 */ /* 0x004fea00078e0202 */
[C---:B------:R-:W-:Y:S02]  /*14fb0*/  ISETP.GT.AND P0, PT, R2.reuse, RZ, PT ;  /* 0x000000ff0200720c */ /* 0x040fe40003f04270 */
[----:B------:R-:W-:Y:S02]  /*14fc0*/  ISETP.GT.AND P1, PT, R2, 0x1, PT ;  /* 0x000000010200780c */ /* 0x000fe40003f24270 */
[----:B------:R-:W-:Y:S02]  /*14fd0*/  FSEL R161, R8, -INF , P0 ;  /* 0xff80000008a17808 */ /* 0x000fe40000000000 */
[C---:B------:R-:W-:Y:S02]  /*14fe0*/  ISETP.GT.AND P0, PT, R2.reuse, 0x10, PT ;  /* 0x000000100200780c */ /* 0x040fe40003f04270 */
[C---:B------:R-:W-:Y:S02]  /*14ff0*/  ISETP.GT.AND P2, PT, R2.reuse, 0x8, PT ;  /* 0x000000080200780c */ /* 0x040fe40003f44270 */
[C---:B------:R-:W-:Y:S02]  /*15000*/  ISETP.GT.AND P3, PT, R2.reuse, 0x9, PT ;  /* 0x000000090200780c */ /* 0x040fe40003f64270 */
[----:B------:R-:W-:Y:S02]  /*15010*/  FSEL R170, R9, -INF , P1 ;  /* 0xff80000009aa7808 */ /* 0x000fe40000800000 */
[C---:B------:R-:W-:Y:S02]  /*15020*/  ISETP.GT.AND P1, PT, R2.reuse, 0x11, PT ;  /* 0x000000110200780c */ /* 0x040fe40003f24270 */
[----:B------:R-:W-:Y:S02]  /*15030*/  ISETP.GT.AND P4, PT, R2, 0x19, PT ;  /* 0x000000190200780c */ /* 0x000fe40003f84270 */
[----:B------:R-:W-:Y:S02]  /*15040*/  FSEL R168, R20, -INF , P0 ;  /* 0xff80000014a87808 */ /* 0x000fe40000000000 */
[----:B------:R-:W-:Y:S02]  /*15050*/  ISETP.GT.AND P0, PT, R2, 0x20, PT ;  /* 0x000000200200780c */ /* 0x000fe40003f04270 */
[----:B------:R-:W-:Y:S02]  /*15060*/  FSEL R16, R16, -INF , P2 ;  /* 0xff80000010107808 */ /* 0x000fe40001000000 */
[C---:B------:R-:W-:Y:S02]  /*15070*/  ISETP.GT.AND P2, PT, R2.reuse, 0x18, PT ;  /* 0x000000180200780c */ /* 0x040fe40003f44270 */
[----:B------:R-:W-:Y:S02]  /*15080*/  FSEL R169, R17, -INF , P3 ;  /* 0xff80000011a97808 */ /* 0x000fe40001800000 */
[----:B------:R-:W-:Y:S02]  /*15090*/  FSEL R167, R21, -INF , P1 ;  /* 0xff80000015a77808 */ /* 0x000fe40000800000 */
[C---:B------:R-:W-:Y:S02]  /*150a0*/  ISETP.GT.AND P1, PT, R2.reuse, 0x21, PT ;  /* 0x000000210200780c */ /* 0x040fe40003f24270 */
[C---:B------:R-:W-:Y:S02]  /*150b0*/  ISETP.GT.AND P3, PT, R2.reuse, 0x28, PT ;  /* 0x000000280200780c */ /* 0x040fe40003f64270 */
[----:B------:R-:W-:Y:S02]  /*150c0*/  FSEL R165, R25, -INF , P4 ;  /* 0xff80000019a57808 */ /* 0x000fe40002000000 */
[----:B------:R-:W-:Y:S02]  /*150d0*/  ISETP.GT.AND P4, PT, R2, 0x29, PT ;  /* 0x000000290200780c */ /* 0x000fe40003f84270 */
[----:B------:R-:W-:Y:S02]  /*150e0*/  FSEL R164, R28, -INF , P0 ;  /* 0xff8000001ca47808 */ /* 0x000fe40000000000 */
[----:B------:R-:W-:Y:S02]  /*150f0*/  ISETP.GT.AND P0, PT, R2, 0x30, PT ;  /* 0x000000300200780c */ /* 0x000fe40003f04270 */
[----:B------:R-:W-:Y:S02]  /*15100*/  FSEL R166, R24, -INF , P2 ;  /* 0xff80000018a67808 */ /* 0x000fe40001000000 */
        /* <DEDUP_REMOVED lines=8> */
[----:B------:R-:W-:Y:S02]  /*15190*/  ISETP.GT.AND P0, PT, R2, 0x41, PT ;  /* 0x000000410200780c */ /* 0x000fe40003f04270 */
[----:B------:R-:W-:Y:S02]  /*151a0*/  FSEL R158, R37, -INF , P2 ;  /* 0xff800000259e7808 */ /* 0x000fe40001000000 */
[----:B------:R-:W-:Y:S02]  /*151b0*/  FSEL R157, R40, -INF , P3 ;  /* 0xff800000289d7808 */ /* 0x000fe40001800000 */
[C---:B------:R-:W-:Y:S02]  /*151c0*/  ISETP.GT.AND P3, PT, R2.reuse, 0x48, PT ;  /* 0x000000480200780c */ /* 0x040fe40003f64270 */
[----:B------:R-:W-:Y:S02]  /*151d0*/  FSEL R156, R41, -INF , P4 ;  /* 0xff800000299c7808 */ /* 0x000fe40002000000 */
[----:B------:R-:W-:Y:S02]  /*151e0*/  ISETP.GT.AND P4, PT, R2, 0x49, PT ;  /* 0x000000490200780c */ /* 0x000fe40003f84270 */
[----:B------:R-:W-:Y:S02]  /*151f0*/  FSEL R155, R44, -INF , P1 ;  /* 0xff8000002c9b7808 */ /* 0x000fe40000800000 */
[C---:B------:R-:W-:Y:S02]  /*15200*/  ISETP.GT.AND P2, PT, R2.reuse, 0x50, PT ;  /* 0x000000500200780c */ /* 0x040fe40003f44270 */
[----:B------:R-:W-:Y:S02]  /*15210*/  FSEL R154, R45, -INF , P0 ;  /* 0xff8000002d9a7808 */ /* 0x000fe40000000000 */
[C---:B------:R-:W-:Y:S02]  /*15220*/  ISETP.GT.AND P1, PT, R2.reuse, 0x51, PT ;  /* 0x000000510200780c */ /* 0x040fe40003f24270 */
        /* <DEDUP_REMOVED lines=138> */
.L_x_1747:
[----:B------:R-:W3:Y:S01]  /*15ad0*/  LDL.LU R50, [R1] ;  /* 0x0000000001327983 */ /* 0x000ee20000300800 */
[C---:B------:R-:W-:Y:S01]  /*15ae0*/  FSETP.NEU.FTZ.AND P0, PT, R6.reuse, -INF , PT ;  /* 0xff8000000600780b */ /* 0x040fe20003f1d000 */
[----:B------:R-:W-:Y:S01]  /*15af0*/  FMUL.FTZ R3, R6, c[0x0][0x2d0] ;  /* 0x0000b40006037a20 */ /* 0x000fe20000410000 */
[----:B-12---:R-:W-:Y:S01]  /*15b00*/  FMNMX.FTZ R4, R2, R4, !PT ;  /* 0x0000000402047209 */ /* 0x006fe20007810000 */
        /* <DEDUP_REMOVED lines=37> */
[----:B------:R-:W-:Y:S01]  /*15d60*/  MUFU.EX2 R32, R32 ;  /* 0x0000002000207308 */ /* 0x000fe20000000800 */
[C---:B-1----:R-:W-:Y:S01]  /*15d70*/  FFMA.FTZ R3, R2.reuse, R240, R34 ;  /* 0x000000f002037223 */ /* 0x042fe20000010022 */
[C---:B--2---:R-:W-:Y:S01]  /*15d80*/  F2FP.BF16.PACK_AB R148, R5.reuse, R34 ;  /* 0x000000220594723e */ /* 0x044fe200000010ff */
[----:B------:R-:W-:Y:S02]  /*15d90*/  FMUL.FTZ R64, R2, R84 ;  /* 0x0000005402407220 */ /* 0x000fe40000410000 */
[----:B------:R-:W-:Y:S01]  /*15da0*/  FADD.FTZ R17, R5, R3 ;  /* 0x0000000305117221 */ /* 0x000fe20000010000 */
[C---:B------:R-:W-:Y:S01]  /*15db0*/  FSEL R3, R4.reuse, RZ, P0 ;  /* 0x000000ff04037208 */ /* 0x040fe20000000000 */
[----:B------:R-:W-:Y:S02]  /*15dc0*/  FMUL.FTZ R5, R4, c[0x0][0x2d0] ;  /* 0x0000b40004057a20 */ /* 0x000fe40000410000 */
[C---:B------:R-:W-:Y:S01]  /*15dd0*/  FMUL.FTZ R65, R2.reuse, R85 ;  /* 0x0000005502417220 */ /* 0x040fe20000410000 */
[----:B------:R1:W2:Y:S01]  /*15de0*/  MUFU.EX2 R34, R16 ;  /* 0x0000001000227308 */ /* 0x0002a20000000800 */
[----:B------:R-:W-:Y:S01]  /*15df0*/  FADD.FTZ R3, -R3, R80 ;  /* 0x0000005003037221 */ /* 0x000fe20000010100 */
[----:B------:R-:W-:Y:S01]  /*15e00*/  FSEL R5, R5, RZ, P0 ;  /* 0x000000ff05057208 */ /* 0x000fe20000000000 */
[----:B------:R-:W-:Y:S02]  /*15e10*/  FMUL.FTZ R49, R2, R101 ;  /* 0x0000006502317220 */ /* 0x000fe40000410000 */
[----:B------:R-:W-:Y:S02]  /*15e20*/  FMUL.FTZ R3, R3, c[0x0][0x2d0] ;  /* 0x0000b40003037a20 */ /* 0x000fe40000410000 */
[--C-:B------:R-:W-:Y:S02]  /*15e30*/  FFMA.FTZ R15, R37, c[0x0][0x2d0], -R5.reuse ;  /* 0x0000b400250f7a23 */ /* 0x100fe40000010805 */
[--C-:B------:R-:W-:Y:S02]  /*15e40*/  FFMA.FTZ R43, R11, c[0x0][0x2d0], -R5.reuse ;  /* 0x0000b4000b2b7a23 */ /* 0x100fe40000010805 */
[----:B------:R-:W4:Y:S01]  /*15e50*/  MUFU.EX2 R3, R3 ;  /* 0x0000000300037308 */ /* 0x000f220000000800 */
[--C-:B------:R-:W-:Y:S02]  /*15e60*/  FFMA.FTZ R151, R48, c[0x0][0x2d0], -R5.reuse ;  /* 0x0000b40030977a23 */ /* 0x100fe40000010805 */
[--C-:B------:R-:W-:Y:S02]  /*15e70*/  FFMA.FTZ R80, R52, c[0x0][0x2d0], -R5.reuse ;  /* 0x0000b40034507a23 */ /* 0x100fe40000010805 */
[--C-:B------:R-:W-:Y:S02]  /*15e80*/  FFMA.FTZ R46, R10, c[0x0][0x2d0], -R5.reuse ;  /* 0x0000b4000a2e7a23 */ /* 0x100fe40000010805 */
[--C-:B------:R-:W-:Y:S02]  /*15e90*/  FFMA.FTZ R170, R29, c[0x0][0x2d0], -R5.reuse ;  /* 0x0000b4001daa7a23 */ /* 0x100fe40000010805 */
[----:B------:R-:W-:Y:S01]  /*15ea0*/  FMUL.FTZ R29, R2, R121 ;  /* 0x00000079021d7220 */ /* 0x000fe20000410000 */
[----:B------:R-:W-:Y:S01]  /*15eb0*/  MUFU.EX2 R11, R15 ;  /* 0x0000000f000b7308 */ /* 0x000fe20000000800 */
[--C-:B------:R-:W-:Y:S02]  /*15ec0*/  FFMA.FTZ R169, R28, c[0x0][0x2d0], -R5.reuse ;  /* 0x0000b4001ca97a23 */ /* 0x100fe40000010805 */
[--C-:B-1----:R-:W-:Y:S01]  /*15ed0*/  FFMA.FTZ R16, R53, c[0x0][0x2d0], -R5.reuse ;  /* 0x0000b40035107a23 */ /* 0x102fe20000010805 */
[----:B--2---:R-:W-:Y:S01]  /*15ee0*/  F2FP.BF16.PACK_AB R150, R32, R34 ;  /* 0x000000222096723e */ /* 0x004fe200000010ff */
[----:B------:R-:W-:Y:S02]  /*15ef0*/  FMUL.FTZ R28, R2, R120 ;  /* 0x00000078021c7220 */ /* 0x000fe40000410000 */
[--C-:B------:R-:W-:Y:S02]  /*15f00*/  FFMA.FTZ R154, R45, c[0x0][0x2d0], -R5.reuse ;  /* 0x0000b4002d9a7a23 */ /* 0x100fe40000010805 */
[--C-:B------:R-:W-:Y:S01]  /*15f10*/  FFMA.FTZ R153, R44, c[0x0][0x2d0], -R5.reuse ;  /* 0x0000b4002c997a23 */ /* 0x100fe20000010805 */
[----:B------:R-:W-:Y:S01]  /*15f20*/  MUFU.EX2 R120, R80 ;  /* 0x0000005000787308 */ /* 0x000fe20000000800 */
[--C-:B------:R-:W-:Y:S02]  /*15f30*/  FFMA.FTZ R155, R41, c[0x0][0x2d0], -R5.reuse ;  /* 0x0000b400299b7a23 */ /* 0x100fe40000010805 */
[--C-:B------:R-:W-:Y:S02]  /*15f40*/  FFMA.FTZ R156, R40, c[0x0][0x2d0], -R5.reuse ;  /* 0x0000b400289c7a23 */ /* 0x100fe40000010805 */
[C---:B----4-:R-:W-:Y:S02]  /*15f50*/  FMUL.FTZ R66, R3.reuse, R86 ;  /* 0x0000005603427220 */ /* 0x050fe40000410000 */
[----:B------:R-:W-:Y:S02]  /*15f60*/  FMUL.FTZ R67, R3, R87 ;  /* 0x0000005703437220 */ /* 0x000fe40000410000 */
[----:B------:R-:W1:Y:S01]  /*15f70*/  LDSM.16.MT88.4 R84, [R203] ;  /* 0x00000000cb54783b */ /* 0x000e620000004200 */
        /* <DEDUP_REMOVED lines=27> */
[C---:B------:R-:W-:Y:S02]  /*16130*/  FMUL.FTZ R19, R3.reuse, R135 ;  /* 0x0000008703137220 */ /* 0x040fe40000410000 */
        /* <DEDUP_REMOVED lines=8> */
[C---:B------:R-:W-:Y:S02]  /*161c0*/  FMUL.FTZ R26, R3.reuse, R126 ;  /* 0x0000007e031a7220 */ /* 0x040fe40000410000 */
[C---:B------:R-:W-:Y:S02]  /*161d0*/  FMUL.FTZ R27, R3.reuse, R127 ;  /* 0x0000007f031b7220 */ /* 0x040fe40000410000 */
[C---:B------:R-:W-:Y:S01]  /*161e0*/  FMUL.FTZ R24, R2.reuse, R124 ;  /* 0x0000007c02187220 */ /* 0x040fe20000410000 */
[----:B------:R-:W-:Y:S01]  /*161f0*/  MOV R124, R46 ;  /* 0x0000002e007c7202 */ /* 0x000fe20000000f00 */
[C---:B------:R-:W-:Y:S01]  /*16200*/  FMUL.FTZ R25, R2.reuse, R125 ;  /* 0x0000007d02197220 */ /* 0x040fe20000410000 */
[----:B------:R-:W-:Y:S01]  /*16210*/  MOV R125, R43 ;  /* 0x0000002b007d7202 */ /* 0x000fe20000000f00 */
[C---:B------:R-:W-:Y:S01]  /*16220*/  FMUL.FTZ R30, R3.reuse, R122 ;  /* 0x0000007a031e7220 */ /* 0x040fe20000410000 */
[----:B------:R-:W-:Y:S01]  /*16230*/  MUFU.EX2 R133, R158 ;  /* 0x0000009e00857308 */ /* 0x000fe20000000800 */
[C---:B------:R-:W-:Y:S02]  /*16240*/  FMUL.FTZ R31, R3.reuse, R123 ;  /* 0x0000007b031f7220 */ /* 0x040fe40000410000 */
[C---:B------:R-:W-:Y:S02]  /*16250*/  FMUL.FTZ R34, R3.reuse, R118 ;  /* 0x0000007603227220 */ /* 0x040fe40000410000 */
        /* <DEDUP_REMOVED lines=39> */
[C---:B------:R-:W-:Y:S01]  /*164d0*/  FMUL.FTZ R70, R3.reuse, R70 ;  /* 0x0000004603467220 */ /* 0x040fe20000410000 */
[----:B------:R-:W-:Y:S01]  /*164e0*/  LDSM.16.MT88.4 R88, [R203+0x800] ;  /* 0x00080000cb58783b */ /* 0x000fe20000004200 */
[C---:B------:R-:W-:Y:S01]  /*164f0*/  FMUL.FTZ R71, R3.reuse, R71 ;  /* 0x0000004703477220 */ /* 0x040fe20000410000 */
[----:B--2---:R-:W-:Y:S01]  /*16500*/  MOV R174, R132 ;  /* 0x0000008400ae7202 */ /* 0x004fe20000000f00 */
[C---:B------:R-:W-:Y:S02]  /*16510*/  FMUL.FTZ R74, R3.reuse, R74 ;  /* 0x0000004a034a7220 */ /* 0x040fe40000410000 */
[C---:B------:R-:W-:Y:S02]  /*16520*/  FMUL.FTZ R75, R3.reuse, R75 ;  /* 0x0000004b034b7220 */ /* 0x040fe40000410000 */
[C---:B------:R-:W-:Y:S01]  /*16530*/  FMUL.FTZ R68, R2.reuse, R68 ;  /* 0x0000004402447220 */ /* 0x040fe20000410000 */
[----:B------:R-:W-:Y:S01]  /*16540*/  MUFU.EX2 R114, R153 ;  /* 0x0000009900727308 */ /* 0x000fe20000000800 */
[C---:B------:R-:W-:Y:S02]  /*16550*/  FMUL.FTZ R69, R2.reuse, R69 ;  /* 0x0000004502457220 */ /* 0x040fe40000410000 */
[C---:B------:R-:W-:Y:S02]  /*16560*/  FMUL.FTZ R72, R2.reuse, R72 ;  /* 0x0000004802487220 */ /* 0x040fe40000410000 */
[----:B------:R-:W-:Y:S05]  /*16570*/  FMUL.FTZ R73, R2, R73 ;  /* 0x0000004902497220 */ /* 0x000fea0000410000 */
[----:B------:R2:W-:Y:S10]  /*16580*/  MUFU.EX2 R153, R124 ;  /* 0x0000007c00997308 */ /* 0x0005f40000000800 */
[----:B------:R-:W-:Y:S10]  /*16590*/  MUFU.EX2 R166, R170 ;  /* 0x000000aa00a67308 */ /* 0x000ff40000000800 */
[----:B------:R-:W-:Y:S01]  /*165a0*/  MUFU.EX2 R163, R172 ;  /* 0x000000ac00a37308 */ /* 0x000fe20000000800 */
[----:B--2---:R-:W-:Y:S01]  /*165b0*/  LDSM.16.MT88.4 R124, [R204+0x3000] ;  /* 0x00300000cc7c783b */ /* 0x004fe20000004200 */
[C---:B---3--:R-:W-:Y:S02]  /*165c0*/  FFMA.FTZ R9, R3.reuse, R50, R11 ;  /* 0x0000003203097223 */ /* 0x048fe4000001000b */
[C---:B------:R-:W-:Y:S06]  /*165d0*/  FMUL.FTZ R11, R3.reuse, R139 ;  /* 0x0000008b030b7220 */ /* 0x040fec0000410000 */
[----:B------:R-:W-:Y:S01]  /*165e0*/  MUFU.EX2 R108, R242 ;  /* 0x000000f2006c7308 */ /* 0x000fe20000000800 */
[----:B------:R-:W-:Y:S02]  /*165f0*/  FADD.FTZ R15, R10, R9 ;  /* 0x000000090a0f7221 */ /* 0x000fe40000010000 */
[----:B------:R-:W-:Y:S02]  /*16600*/  FMUL.FTZ R9, R2, R137 ;  /* 0x0000008902097220 */ /* 0x000fe40000410000 */
[C---:B------:R-:W-:Y:S01]  /*16610*/  FMUL.FTZ R10, R3.reuse, R138 ;  /* 0x0000008a030a7220 */ /* 0x040fe20000410000 */
[----:B------:R-:W-:Y:S01]  /*16620*/  MOV R136, R15 ;  /* 0x0000000f00887202 */ /* 0x000fe20000000f00 */
[----:B------:R-:W-:Y:S02]  /*16630*/  FMUL.FTZ R50, R3, R102 ;  /* 0x0000006603327220 */ /* 0x000fe40000410000 */
[----:B------:R-:W-:Y:S01]  /*16640*/  LDSM.16.MT88.4 R100, [R204+0x1800] ;  /* 0x00180000cc64783b */ /* 0x000fe20000004200 */
[----:B------:R-:W-:Y:S02]  /*16650*/  MUFU.EX2 R137, R155 ;  /* 0x0000009b00897308 */ /* 0x000fe40000000800 */
[C---:B-1----:R-:W-:Y:S08]  /*16660*/  HMMA.16816.F32.BF16 R8, R148.reuse, R84, R8 ;  /* 0x000000549408723c */ /* 0x042ff00000041808 */
[C---:B------:R-:W-:Y:S01]  /*16670*/  HMMA.16816.F32.BF16 R16, R148.reuse, R86, R16 ;  /* 0x000000569410723c */ /* 0x040fe20000041810 */
[----:B------:R-:W1:Y:S01]  /*16680*/  LDSM.16.MT88.4 R84, [R204] ;  /* 0x00000000cc54783b */ /* 0x000e620000004200 */
[----:B------:R-:W2:Y:S10]  /*16690*/  MUFU.EX2 R15, R168 ;  /* 0x000000a8000f7308 */ /* 0x000eb40000000800 */
[----:B------:R-:W-:Y:S10]  /*166a0*/  MUFU.EX2 R168, R159 ;  /* 0x0000009f00a87308 */ /* 0x000ff40000000800 */
[----:B------:R-:W-:Y:S01]  /*166b0*/  MUFU.EX2 R159, R240 ;  /* 0x000000f0009f7308 */ /* 0x000fe20000000800 */
[----:B--2---:R-:W-:Y:S09]  /*166c0*/  FADD.FTZ R2, R15, R152 ;  /* 0x000000980f027221 */ /* 0x004ff20000010000 */
[----:B------:R-:W2:Y:S01]  /*166d0*/  MUFU.EX2 R3, R167 ;  /* 0x000000a700037308 */ /* 0x000ea20000000800 */
[C---:B-1----:R-:W-:Y:S09]  /*166e0*/  HMMA.16816.F32.BF16 R20, R148.reuse, R84, R20 ;  /* 0x000000549414723c */ /* 0x042ff20000041814 */
[----:B------:R-:W-:Y:S01]  /*166f0*/  MUFU.EX2 R167, R160 ;  /* 0x000000a000a77308 */ /* 0x000fe20000000800 */
[C---:B------:R-:W-:Y:S01]  /*16700*/  HMMA.16816.F32.BF16 R24, R148.reuse, R86, R24 ;  /* 0x000000569418723c */ /* 0x040fe20000041818 */
[----:B------:R-:W1:Y:S08]  /*16710*/  LDSM.16.MT88.4 R84, [R206] ;  /* 0x00000000ce54783b */ /* 0x000e700000004200 */
[----:B------:R-:W-:Y:S03]  /*16720*/  MUFU.EX2 R160, R239 ;  /* 0x000000ef00a07308 */ /* 0x000fe60000000800 */
[C---:B--2---:R-:W-:Y:S04]  /*16730*/  FADD.FTZ R2, R3.reuse, R2 ;  /* 0x0000000203027221 */ /* 0x044fe80000010000 */
[----:B------:R-:W-:Y:S03]  /*16740*/  FADD.FTZ R2, R92, R2 ;  /* 0x000000025c027221 */ /* 0x000fe60000010000 */
[----:B------:R-:W-:Y:S01]  /*16750*/  MUFU.EX2 R113, R113 ;  /* 0x0000007100717308 */ /* 0x000fe20000000800 */
[----:B------:R-:W-:Y:S09]  /*16760*/  FADD.FTZ R2, R80, R2 ;  /* 0x0000000250027221 */ /* 0x000ff20000010000 */
[----:B------:R-:W2:Y:S10]  /*16770*/  MUFU.EX2 R112, R112 ;  /* 0x0000007000707308 */ /* 0x000eb40000000800 */
[----:B------:R-:W-:Y:S01]  /*16780*/  MUFU.EX2 R158, R245 ;  /* 0x000000f5009e7308 */ /* 0x000fe20000000800 */
[C---:B-1----:R-:W-:Y:S09]  /*16790*/  HMMA.16816.F32.BF16 R28, R148.reuse, R84, R28 ;  /* 0x00000054941c723c */ /* 0x042ff2000004181c */
[----:B------:R-:W-:Y:S01]  /*167a0*/  MUFU.EX2 R157, R246 ;  /* 0x000000f6009d7308 */ /* 0x000fe20000000800 */
[C---:B------:R-:W-:Y:S01]  /*167b0*/  HMMA.16816.F32.BF16 R32, R148.reuse, R86, R32 ;  /* 0x000000569420723c */ /* 0x040fe20000041820 */
[----:B------:R-:W1:Y:S08]  /*167c0*/  LDSM.16.MT88.4 R84, [R205] ;  /* 0x00000000cd54783b */ /* 0x000e700000004200 */
[----:B------:R-:W-:Y:S10]  /*167d0*/  MUFU.EX2 R156, R247 ;  /* 0x000000f7009c7308 */ /* 0x000ff40000000800 */
[----:B------:R-:W-:Y:S10]  /*167e0*/  MUFU.EX2 R155, R250 ;  /* 0x000000fa009b7308 */ /* 0x000ff40000000800 */
[----:B------:R-:W3:Y:S01]  /*167f0*/  MUFU.EX2 R152, R129 ;  /* 0x0000008100987308 */ /* 0x000ee20000000800 */
        /* <DEDUP_REMOVED lines=18> */
[----:B------:R-:W4:Y:S02]  /*16920*/  LDSM.16.MT88.4 R92, [R204+0x800] ;  /* 0x00080000cc5c783b */ /* 0x000f240000004200 */
[----:B------:R-:W5:Y:S01]  /*16930*/  MUFU.EX2 R3, R164 ;  /* 0x000000a400037308 */ /* 0x000f620000000800 */
[----:B------:R-:W-:Y:S02]  /*16940*/  F2FP.BF16.PACK_AB R87, R132, R137 ;  /* 0x000000898457723e */ /* 0x000fe400000010ff */
[----:B--2---:R-:W-:Y:S02]  /*16950*/  F2FP.BF16.PACK_AB R148, R112, R113 ;  /* 0x000000717094723e */ /* 0x004fe400000010ff */
[----:B------:R-:W-:Y:S02]  /*16960*/  F2FP.BF16.PACK_AB R149, R153, R154 ;  /* 0x0000009a9995723e */ /* 0x000fe400000010ff */
[----:B---3--:R-:W-:Y:S01]  /*16970*/  F2FP.BF16.PACK_AB R151, R5, R152 ;  /* 0x000000980597723e */ /* 0x008fe200000010ff */
[C---:B------:R-:W-:Y:S02]  /*16980*/  HMMA.16816.F32.BF16 R8, R84.reuse, R88, R8 ;  /* 0x000000585408723c */ /* 0x040fe40000041808 */
[----:B------:R-:W2:Y:S03]  /*16990*/  MUFU.EX2 R80, R162 ;  /* 0x000000a200507308 */ /* 0x000ea60000000800 */
[----:B-1----:R-:W-:Y:S03]  /*169a0*/  FADD.FTZ R2, R15, R2 ;  /* 0x000000020f027221 */ /* 0x002fe60000010000 */
[C---:B------:R-:W-:Y:S01]  /*169b0*/  HMMA.16816.F32.BF16 R16, R84.reuse, R90, R16 ;  /* 0x0000005a5410723c */ /* 0x040fe20000041810 */
[----:B------:R-:W1:Y:S03]  /*169c0*/  LDSM.16.MT88.4 R88, [R206+0x800] ;  /* 0x00080000ce58783b */ /* 0x000e660000004200 */
[----:B------:R-:W-:Y:S01]  /*169d0*/  MUFU.EX2 R165, R169 ;  /* 0x000000a900a57308 */ /* 0x000fe20000000800 */
[C---:B-----5:R-:W-:Y:S04]  /*169e0*/  FADD.FTZ R2, R3.reuse, R2 ;  /* 0x0000000203027221 */ /* 0x060fe80000010000 */
[----:B------:R-:W-:Y:S05]  /*169f0*/  FADD.FTZ R2, R96, R2 ;  /* 0x0000000260027221 */ /* 0x000fea0000010000 */
[----:B------:R-:W-:Y:S01]  /*16a00*/  MUFU.EX2 R164, R171 ;  /* 0x000000ab00a47308 */ /* 0x000fe20000000800 */
[C---:B--2---:R-:W-:Y:S01]  /*16a10*/  FADD.FTZ R2, R80.reuse, R2 ;  /* 0x0000000250027221 */ /* 0x044fe20000010000 */
[C---:B----4-:R-:W-:Y:S08]  /*16a20*/  HMMA.16816.F32.BF16 R20, R84.reuse, R92, R20 ;  /* 0x0000005c5414723c */ /* 0x050ff00000041814 */
[----:B------:R-:W-:Y:S01]  /*16a30*/  MUFU.EX2 R162, R226 ;  /* 0x000000e200a27308 */ /* 0x000fe20000000800 */
        /* <DEDUP_REMOVED lines=22> */
[----:B------:R4:W-:Y:S02]  /*16ba0*/  MUFU.EX2 R80, R173 ;  /* 0x000000ad00507308 */ /* 0x0009e40000000800 */
[----:B------:R-:W-:Y:S02]  /*16bb0*/  F2FP.BF16.PACK_AB R84, R3, R15 ;  /* 0x0000000f0354723e */ /* 0x000fe400000010ff */
[----:B------:R-:W-:Y:S02]  /*16bc0*/  F2FP.BF16.PACK_AB R85, R128, R133 ;  /* 0x000000858055723e */ /* 0x000fe400000010ff */
[----:B------:R-:W-:Y:S04]  /*16bd0*/  F2FP.BF16.PACK_AB R87, R167, R168 ;  /* 0x000000a8a757723e */ /* 0x000fe800000010ff */
[----:B------:R-:W5:Y:S03]  /*16be0*/  MUFU.EX2 R15, R225 ;  /* 0x000000e1000f7308 */ /* 0x000f660000000800 */
[C---:B-1----:R-:W-:Y:S07]  /*16bf0*/  HMMA.16816.F32.BF16 R8, R84.reuse, R88, R8 ;  /* 0x000000585408723c */ /* 0x042fee0000041808 */
[----:B------:R1:W1:Y:S01]  /*16c00*/  MUFU.EX2 R3, R175 ;  /* 0x000000af00037308 */ /* 0x0002620000000800 */
[C---:B------:R-:W-:Y:S01]  /*16c10*/  HMMA.16816.F32.BF16 R16, R84.reuse, R90, R16 ;  /* 0x0000005a5410723c */ /* 0x040fe20000041810 */
[----:B------:R-:W3:Y:S03]  /*16c20*/  LDSM.16.MT88.4 R88, [R205+0x1000] ;  /* 0x00100000cd58783b */ /* 0x000ee60000004200 */
[----:B----4-:R-:W-:Y:S04]  /*16c30*/  MOV R173, R137 ;  /* 0x0000008900ad7202 */ /* 0x010fe80000000f00 */
[C---:B--2---:R-:W-:Y:S04]  /*16c40*/  HMMA.16816.F32.BF16 R20, R84.reuse, R92, R20 ;  /* 0x0000005c5414723c */ /* 0x044fe80000041814 */
[----:B-----5:R-:W-:Y:S01]  /*16c50*/  FADD.FTZ R2, R15, R2 ;  /* 0x000000020f027221 */ /* 0x020fe20000010000 */
[----:B------:R-:W-:Y:S03]  /*16c60*/  MOV R225, R128 ;  /* 0x0000008000e17202 */ /* 0x000fe60000000f00 */
[C---:B------:R-:W-:Y:S01]  /*16c70*/  HMMA.16816.F32.BF16 R24, R84.reuse, R94, R24 ;  /* 0x0000005e5418723c */ /* 0x040fe20000041818 */
[----:B------:R-:W2:Y:S03]  /*16c80*/  LDSM.16.MT88.4 R92, [R203+0x4800] ;  /* 0x00480000cb5c783b */ /* 0x000ea60000004200 */
[----:B-1----:R-:W-:Y:S01]  /*16c90*/  MOV R175, R133 ;  /* 0x0000008500af7202 */ /* 0x002fe20000000f00 */
[C---:B------:R-:W-:Y:S03]  /*16ca0*/  FADD.FTZ R2, R3.reuse, R2 ;  /* 0x0000000203027221 */ /* 0x040fe60000010000 */
[C---:B---3--:R-:W-:Y:S01]  /*16cb0*/  HMMA.16816.F32.BF16 R28, R84.reuse, R96, R28 ;  /* 0x00000060541c723c */ /* 0x048fe2000004181c */
[----:B------:R-:W-:Y:S03]  /*16cc0*/  LDSM.16.MT88.4 R132, [R203+0x3000] ;  /* 0x00300000cb84783b */ /* 0x000fe60000004200 */
[----:B------:R-:W-:Y:S04]  /*16cd0*/  FADD.FTZ R2, R104, R2 ;  /* 0x0000000268027221 */ /* 0x000fe80000010000 */
[C---:B------:R-:W-:Y:S01]  /*16ce0*/  HMMA.16816.F32.BF16 R32, R84.reuse, R98, R32 ;  /* 0x000000625420723c */ /* 0x040fe20000041820 */
[----:B------:R-:W1:Y:S03]  /*16cf0*/  LDSM.16.MT88.4 R96, [R204+0x4800] ;  /* 0x00480000cc60783b */ /* 0x000e660000004200 */
[C---:B------:R-:W-:Y:S04]  /*16d00*/  FADD.FTZ R2, R80.reuse, R2 ;  /* 0x0000000250027221 */ /* 0x040fe80000010000 */
[C---:B------:R-:W-:Y:S08]  /*16d10*/  HMMA.16816.F32.BF16 R36, R84.reuse, R88, R36 ;  /* 0x000000585424723c */ /* 0x040ff00000041824 */
        /* <DEDUP_REMOVED lines=26> */
[C---:B--2---:R-:W-:Y:S04]  /*16ec0*/  FADD.FTZ R2, R3.reuse, R2 ;  /* 0x0000000203027221 */ /* 0x044fe80000010000 */
        /* <DEDUP_REMOVED lines=45> */
[----:B------:R-:W4:Y:S07]  /*171a0*/  LDSM.16.MT88.4 R100, [R205+0x5800] ;  /* 0x00580000cd64783b */ /* 0x000f2e0000004200 */
[C---:B------:R-:W-:Y:S07]  /*171b0*/  HMMA.16816.F32.BF16 R36, R84.reuse, R88, R36 ;  /* 0x000000585424723c */ /* 0x040fee0000041824 */
[----:B------:R-:W-:Y:S01]  /*171c0*/  F2FP.BF16.PACK_AB R88, R80, R108 ;  /* 0x0000006c5058723e */ /* 0x000fe200000010ff */
[C---:B------:R-:W-:Y:S01]  /*171d0*/  HMMA.16816.F32.BF16 R40, R84.reuse, R90, R40 ;  /* 0x0000005a5428723c */ /* 0x040fe20000041828 */
[----:B------:R-:W5:Y:S01]  /*171e0*/  MUFU.EX2 R80, R117 ;  /* 0x0000007500507308 */ /* 0x000f620000000800 */
[----:B------:R-:W-:Y:S02]  /*171f0*/  LDSM.16.MT88.4 R108, [R204+0x6000] ;  /* 0x00600000cc6c783b */ /* 0x000fe40000004200 */
[----:B------:R-:W-:Y:S03]  /*17200*/  F2FP.BF16.PACK_AB R89, R157, R158 ;  /* 0x0000009e9d59723e */ /* 0x000fe600000010ff */
[----:B------:R-:W-:Y:S01]  /*17210*/  F2FP.BF16.PACK_AB R90, R3, R15 ;  /* 0x0000000f035a723e */ /* 0x000fe200000010ff */
[C---:B--2---:R-:W-:Y:S03]  /*17220*/  HMMA.16816.F32.BF16 R44, R84.reuse, R92, R44 ;  /* 0x0000005c542c723c */ /* 0x044fe6000004182c */
[----:B------:R-:W2:Y:S01]  /*17230*/  MUFU.EX2 R15, R116 ;  /* 0x00000074000f7308 */ /* 0x000ea20000000800 */
[----:B------:R-:W-:Y:S01]  /*17240*/  FADD.FTZ R3, R120, R136 ;  /* 0x0000008878037221 */ /* 0x000fe20000010000 */
[----:B------:R-:W-:Y:S03]  /*17250*/  F2FP.BF16.PACK_AB R91, R155, R156 ;  /* 0x0000009c9b5b723e */ /* 0x000fe600000010ff */
[C---:B------:R-:W-:Y:S01]  /*17260*/  HMMA.16816.F32.BF16 R48, R84.reuse, R94, R48 ;  /* 0x0000005e5430723c */ /* 0x040fe20000041830 */
[----:B------:R-:W4:Y:S07]  /*17270*/  LDSM.16.MT88.4 R92, [R203+0x2800] ;  /* 0x00280000cb5c783b */ /* 0x000f2e0000004200 */
[C---:B---3--:R-:W-:Y:S04]  /*17280*/  HMMA.16816.F32.BF16 R52, R84.reuse, R96, R52 ;  /* 0x000000605434723c */ /* 0x048fe80000041834 */
[----:B-----5:R-:W-:Y:S04]  /*17290*/  FADD.FTZ R2, R80, R2 ;  /* 0x0000000250027221 */ /* 0x020fe80000010000 */
[C---:B------:R-:W-:Y:S01]  /*172a0*/  HMMA.16816.F32.BF16 R56, R84.reuse, R98, R56 ;  /* 0x000000625438723c */ /* 0x040fe20000041838 */
[----:B------:R-:W3:Y:S03]  /*172b0*/  LDSM.16.MT88.4 R96, [R204+0x2800] ;  /* 0x00280000cc60783b */ /* 0x000ee60000004200 */
[C---:B--2---:R-:W-:Y:S01]  /*172c0*/  FADD.FTZ R240, R15.reuse, R2 ;  /* 0x000000020ff07221 */ /* 0x044fe20000010000 */
[----:B------:R-:W-:Y:S01]  /*172d0*/  F2FP.BF16.PACK_AB R150, R15, R80 ;  /* 0x000000500f96723e */ /* 0x000fe200000010ff */
[----:B------:R-:W-:Y:S01]  /*172e0*/  FADD.FTZ R2, R121, R3 ;  /* 0x0000000379027221 */ /* 0x000fe20000010000 */
[----:B------:R-:W-:Y:S01]  /*172f0*/  MOV R15, R6 ;  /* 0x00000006000f7202 */ /* 0x000fe20000000f00 */
[C---:B-1----:R-:W-:Y:S01]  /*17300*/  HMMA.16816.F32.BF16 R60, R84.reuse, R104, R60 ;  /* 0x00000068543c723c */ /* 0x042fe2000004183c */
[----:B------:R-:W2:Y:S03]  /*17310*/  LDL R3, [R1+0x10] ;  /* 0x0000100001037983 */ /* 0x000ea60000100800 */
[----:B------:R-:W-:Y:S01]  /*17320*/  FADD.FTZ R2, R115, R2 ;  /* 0x0000000273027221 */ /* 0x000fe20000010000 */
[----:B------:R-:W-:Y:S01]  /*17330*/  LDSM.16.MT88.4 R116, [R206+0x3000] ;  /* 0x00300000ce74783b */ /* 0x000fe20000004200 */
[-C--:B------:R-:W-:Y:S02]  /*17340*/  MOV R80, R4.reuse ;  /* 0x0000000400507202 */ /* 0x080fe40000000f00 */
[C---:B------:R-:W-:Y:S04]  /*17350*/  HMMA.16816.F32.BF16 R64, R84.reuse, R106, R64 ;  /* 0x0000006a5440723c */ /* 0x040fe80000041840 */
        /* <DEDUP_REMOVED lines=22> */
[C---:B----4-:R-:W-:Y:S04]  /*174c0*/  HMMA.16816.F32.BF16 R36, R88.reuse, R84, R36 ;  /* 0x000000545824723c */ /* 0x050fe80000041824 */
[----:B------:R-:W-:Y:S04]  /*174d0*/  FADD.FTZ R2, R164, R2 ;  /* 0x00000002a4027221 */ /* 0x000fe80000010000 */
[C---:B------:R-:W-:Y:S01]  /*174e0*/  HMMA.16816.F32.BF16 R40, R88.reuse, R86, R40 ;  /* 0x000000565828723c */ /* 0x040fe20000041828 */
[----:B------:R-:W-:Y:S03]  /*174f0*/  LDSM.16.MT88.4 R84, [R206+0x6800] ;  /* 0x00680000ce54783b */ /* 0x000fe60000004200 */
[----:B------:R-:W-:Y:S04]  /*17500*/  FADD.FTZ R2, R163, R2 ;  /* 0x00000002a3027221 */ /* 0x000fe80000010000 */
[C---:B-----5:R-:W-:Y:S04]  /*17510*/  HMMA.16816.F32.BF16 R44, R88.reuse, R100, R44 ;  /* 0x00000064582c723c */ /* 0x060fe8000004182c */
        /* <DEDUP_REMOVED lines=27> */
[----:B------:R-:W-:Y:S03]  /*176d0*/  MOV R5, R4 ;  /* 0x0000000400057202 */ /* 0x000fe60000000f00 */
[C---:B------:R-:W-:Y:S01]  /*176e0*/  HMMA.16816.F32.BF16 R120, R148.reuse, R116, R28 ;  /* 0x000000749478723c */ /* 0x040fe2000004181c */
[----:B------:R2:W-:Y:S07]  /*176f0*/  STL [R1], R2 ;  /* 0x0000000201007387 */ /* 0x0005ee0000100800 */
[C---:B------:R-:W-:Y:S08]  /*17700*/  HMMA.16816.F32.BF16 R116, R148.reuse, R118, R32 ;  /* 0x000000769474723c */ /* 0x040ff00000041820 */
[C---:B-1----:R-:W-:Y:S08]  /*17710*/  HMMA.16816.F32.BF16 R112, R148.reuse, R108, R36 ;  /* 0x0000006c9470723c */ /* 0x042ff00000041824 */
[C---:B------:R-:W-:Y:S08]  /*17720*/  HMMA.16816.F32.BF16 R108, R148.reuse, R110, R40 ;  /* 0x0000006e946c723c */ /* 0x040ff00000041828 */
[C---:B------:R-:W-:Y:S08]  /*17730*/  HMMA.16816.F32.BF16 R104, R148.reuse, R100, R44 ;  /* 0x000000649468723c */ /* 0x040ff0000004182c */
[C---:B------:R-:W-:Y:S08]  /*17740*/  HMMA.16816.F32.BF16 R100, R148.reuse, R102, R48 ;  /* 0x000000669464723c */ /* 0x040ff00000041830 */
[C---:B----4-:R-:W-:Y:S08]  /*17750*/  HMMA.16816.F32.BF16 R96, R148.reuse, R92, R52 ;  /* 0x0000005c9460723c */ /* 0x050ff00000041834 */
[C---:B------:R-:W-:Y:S08]  /*17760*/  HMMA.16816.F32.BF16 R92, R148.reuse, R94, R56 ;  /* 0x0000005e945c723c */ /* 0x040ff00000041838 */
[C---:B------:R-:W-:Y:S08]  /*17770*/  HMMA.16816.F32.BF16 R88, R148.reuse, R84, R60 ;  /* 0x000000549458723c */ /* 0x040ff0000004183c */
[C---:B------:R-:W-:Y:S08]  /*17780*/  HMMA.16816.F32.BF16 R84, R148.reuse, R86, R64 ;  /* 0x000000569454723c */ /* 0x040ff00000041840 */
[C---:B---3--:R-:W-:Y:S08]  /*17790*/  HMMA.16816.F32.BF16 R68, R148.reuse, R8, R68 ;  /* 0x000000089444723c */ /* 0x048ff00000041844 */
[----:B------:R-:W-:Y:S03]  /*177a0*/  HMMA.16816.F32.BF16 R72, R148, R10, R72 ;  /* 0x0000000a9448723c */ /* 0x000fe60000041848 */
[C---:B--2---:R-:W-:Y:S02]  /*177b0*/  ISETP.GT.AND P0, PT, R235.reuse, R3, PT ;  /* 0x00000003eb00720c */ /* 0x044fe40003f04270 */
[----:B------:R-:W-:Y:S11]  /*177c0*/  IADD3 R235, R235, -0x1, RZ ;  /* 0xffffffffebeb7810 */ /* 0x000ff60007ffe0ff */
[----:B------:R-:W-:-:S05]  /*177d0*/  @P0 BRA `(.L_x_1644) ;  /* 0xffffc02000000947 */ /* 0x000fca000383ffff */
.L_x_1628:
[----:B--2---:R-:W2:Y:S02]  /*177e0*/  LDL R2, [R1+0xc] ;  /* 0x00000c0001027983 */ /* 0x004ea40000100800 */
[----:B--2---:R-:W-:-:S13]  /*177f0*/  ISETP.GE.AND P0, PT, R235, R2, PT ;  /* 0x00000002eb00720c */ /* 0x004fda0003f06270 */
[----:B------:R-:W-:Y:S05]  /*17800*/  @!P0 BRA `(.L_x_1645) ;  /* 0x0000381000008947 */ /* 0x000fea0003800000 */
.L_x_1660:
[----:B------:R-:W2:Y:S01]  /*17810*/  LDL.64 R10, [R1+0x18] ;  /* 0x00001800010a7983 */ /* 0x000ea20000100a00 */
[----:B------:R-:W-:Y:S04]  /*17820*/  DEPBAR.LE SB0, 0x0 ;  /* 0x000080000000791a */ /* 0x000fe80000000000 */
[----:B------:R-:W3:Y:S01]  /*17830*/  LDL R9, [R1+0x20] ;  /* 0x0000200001097983 */ /* 0x000ee20000100800 */
[----:B------:R-:W-:Y:S01]  /*17840*/  WARPSYNC 0xffffffff ;  /* 0xffffffff00007948 */ /* 0x000fe20003800000 */
[----:B------:R-:W-:Y:S02]  /*17850*/  SHF.R.S32.HI R2, RZ, 0x1f, R237 ;  /* 0x0000001fff027819 */ /* 0x000fe400000114ed */
[----:B------:R-:W-:Y:S01]  /*17860*/  BAR.SYNC.DEFER_BLOCKING 0x0 ;  /* 0x0000000000007b1d */ /* 0x000fe20000010000 */
[----:B------:R-:W-:Y:S02]  /*17870*/  SHF.R.S32.HI R8, RZ, 0x1f, R234 ;  /* 0x0000001fff087819 */ /* 0x000fe400000114ea */
[----:B------:R-:W-:Y:S01]  /*17880*/  IMAD R4, R2, c[0x0][0x208], RZ ;  /* 0x0000820002047a24 */ /* 0x000fe200078e02ff */
[----:B------:R-:W-:Y:S01]  /*17890*/  MOV R15, R6 ;  /* 0x00000006000f7202 */ /* 0x000fe20000000f00 */
[C---:B------:R-:W-:Y:S04]  /*178a0*/  IMAD.WIDE.U32 R2, R237.reuse, c[0x0][0x208], RZ ;  /* 0x00008200ed027a25 */ /* 0x040fe800078e00ff */
[----:B------:R-:W-:Y:S05]  /*178b0*/  IMAD R4, R237, c[0x0][0x20c], R4 ;  /* 0x00008300ed047a24 */ /* 0x000fea00078e0204 */
[----:B------:R-:W-:Y:S01]  /*178c0*/  IADD3 R3, R3, R4, RZ ;  /* 0x0000000403037210 */ /* 0x000fe20007ffe0ff */
[----:B------:R-:W-:Y:S04]  /*178d0*/  IMAD R4, R8, c[0x0][0x218], RZ ;  /* 0x0000860008047a24 */ /* 0x000fe800078e02ff */
[C---:B------:R-:W-:Y:S04]  /*178e0*/  IMAD.WIDE.U32 R2, R234.reuse, c[0x0][0x218], R2 ;  /* 0x00008600ea027a25 */ /* 0x040fe800078e0002 */
[----:B------:R-:W-:Y:S01]  /*178f0*/  IMAD R4, R234, c[0x0][0x21c], R4 ;  /* 0x00008700ea047a24 */ /* 0x000fe200078e0204 */
        /* <DEDUP_REMOVED lines=20> */
.L_x_1748:
[----:B------:R-:W3:Y:S01]  /*17a40*/  SHFL.IDX PT, R9, R8, RZ, 0x181f ;  /* 0x00181fff08097589 */ /* 0x000ee200000e0000 */
[----:B------:R-:W-:Y:S01]  /*17a50*/  ISETP.GE.AND P1, PT, R76, c[0x0][0x1d4], PT ;  /* 0x000075004c007a0c */ /* 0x000fe20003f26270 */
[----:B------:R-:W-:Y:S01]  /*17a60*/  BSSY B0, `(.L_x_1647) ;  /* 0x0000037000007945 */ /* 0x000fe20003800000 */
[----:B------:R-:W-:Y:S01]  /*17a70*/  ISETP.GE.AND P3, PT, R227, c[0x0][0x1d4], PT ;  /* 0x00007500e3007a0c */ /* 0x000fe20003f66270 */
[----:B------:R-:W4:Y:S01]  /*17a80*/  S2R R11, SR_TID.X ;  /* 0x00000000000b7919 */ /* 0x000f220000002100 */
[----:B------:R-:W-:Y:S02]  /*17a90*/  SEL R226, RZ, 0x10, P1 ;  /* 0x00000010ffe27807 */ /* 0x000fe40000800000 */
[----:B------:R-:W-:Y:S02]  /*17aa0*/  SEL R225, RZ, 0x10, P3 ;  /* 0x00000010ffe17807 */ /* 0x000fe40001800000 */
[----:B------:R-:W-:Y:S02]  /*17ab0*/  ISETP.NE.U32.AND P2, PT, R226, RZ, PT ;  /* 0x000000ffe200720c */ /* 0x000fe40003f45070 */
[CC--:B---3--:R-:W-:Y:S05]  /*17ac0*/  IADD3 R2, P0, R9.reuse, R230.reuse, RZ ;  /* 0x000000e609027210 */ /* 0x0c8fea0007f1e0ff */
[C-C-:B--2---:R-:W-:Y:S05]  /*17ad0*/  IMAD.X R3, R10.reuse, 0x1, R231.reuse, P0 ;  /* 0x000000010a037824 */ /* 0x144fea00000e06e7 */
[----:B------:R-:W-:Y:S01]  /*17ae0*/  @!PT LDS RZ, [RZ] ;  /* 0x00000000fffff984 */ /* 0x000fe20000000800 */
[----:B------:R-:W-:Y:S01]  /*17af0*/  @!PT LDS RZ, [RZ] ;  /* 0x00000000fffff984 */ /* 0x000fe20000000800 */
[----:B------:R2:W-:Y:S02]  /*17b00*/  LDGSTS.E.BYPASS.LTC128B.128 [R229+0x100], [R2.64], !P1 ;  /* 0x0010000002e57fae */ /* 0x0005e4000c901d48 */
[-C--:B--2---:R-:W-:Y:S02]  /*17b10*/  IADD3 R2, P0, R9, R233.reuse, RZ ;  /* 0x000000e909027210 */ /* 0x084fe40007f1e0ff */
[----:B------:R-:W2:Y:S03]  /*17b20*/  SHFL.IDX PT, R9, R8, 0x1, 0x181f ;  /* 0x00381f0008097f89 */ /* 0x000ea600000e0000 */
[--C-:B------:R-:W-:Y:S02]  /*17b30*/  IMAD.X R3, R10, 0x1, R232.reuse, P0 ;  /* 0x000000010a037824 */ /* 0x100fe400000e06e8 */
[----:B------:R-:W3:Y:S04]  /*17b40*/  SHFL.IDX PT, R10, R4, 0x1, 0x181f ;  /* 0x00381f00040a7f89 */ /* 0x000ee800000e0000 */
[----:B------:R2:W-:Y:S02]  /*17b50*/  LDGSTS.E.BYPASS.LTC128B.128 [R229+0x3900], [R2.64], !P3 ;  /* 0x0390000002e57fae */ /* 0x0005e4000d901d48 */
[C---:B--2---:R-:W-:Y:S05]  /*17b60*/  IADD3 R2, P0, R9.reuse, R230, RZ ;  /* 0x000000e609027210 */ /* 0x044fea0007f1e0ff */
[C-C-:B---3--:R-:W-:Y:S05]  /*17b70*/  IMAD.X R3, R10.reuse, 0x1, R231.reuse, P0 ;  /* 0x000000010a037824 */ /* 0x148fea00000e06e7 */
[----:B------:R2:W-:Y:S02]  /*17b80*/  LDGSTS.E.BYPASS.LTC128B.128 [R229+0x1100], [R2.64], !P1 ;  /* 0x0110000002e57fae */ /* 0x0005e4000c901d48 */
[----:B--2---:R-:W-:Y:S02]  /*17b90*/  IADD3 R2, P0, R9, R233, RZ ;  /* 0x000000e909027210 */ /* 0x004fe40007f1e0ff */
[----:B------:R-:W2:Y:S03]  /*17ba0*/  SHFL.IDX PT, R9, R8, 0x2, 0x181f ;  /* 0x00581f0008097f89 */ /* 0x000ea600000e0000 */
[----:B------:R-:W-:Y:S02]  /*17bb0*/  IMAD.X R3, R10, 0x1, R232, P0 ;  /* 0x000000010a037824 */ /* 0x000fe400000e06e8 */
[----:B------:R-:W3:Y:S04]  /*17bc0*/  SHFL.IDX PT, R10, R4, 0x2, 0x181f ;  /* 0x00581f00040a7f89 */ /* 0x000ee800000e0000 */
[----:B------:R5:W-:Y:S02]  /*17bd0*/  LDGSTS.E.BYPASS.LTC128B.128 [R229+0x4900], [R2.64], !P3 ;  /* 0x0490000002e57fae */ /* 0x000be4000d901d48 */
[----:B-----5:R-:W-:Y:S04]  /*17be0*/  IADD3 R2, -R226, 0x10, RZ ;  /* 0x00000010e2027810 */ /* 0x020fe80007ffe1ff */
[----:B------:R-:W-:Y:S04]  /*17bf0*/  LOP3.LUT R2, R2, 0xf, RZ, 0xc0, !PT ;  /* 0x0000000f02027812 */ /* 0x000fe800078ec0ff */
[-C--:B--2---:R-:W-:Y:S04]  /*17c00*/  IADD3 R2, P1, P0, R2, R9.reuse, R230 ;  /* 0x0000000902027210 */ /* 0x084fe8000783e0e6 */
[-C--:B---3--:R-:W-:Y:S05]  /*17c10*/  IADD3.X R3, RZ, R10.reuse, R231, P1, P0 ;  /* 0x0000000aff037210 */ /* 0x088fea0000fe04e7 */
[----:B------:R2:W-:Y:S01]  /*17c20*/  LDGSTS.E.BYPASS.LTC128B.128.ZFILL [R229+0x2100], [R2.64], P2 ;  /* 0x0210000002e57fae */ /* 0x0005e20009141d48 */
[C---:B------:R-:W-:Y:S02]  /*17c30*/  ISETP.NE.U32.AND P2, PT, R225.reuse, RZ, PT ;  /* 0x000000ffe100720c */ /* 0x040fe40003f45070 */
[----:B--2---:R-:W-:Y:S04]  /*17c40*/  IADD3 R2, -R225, 0x10, RZ ;  /* 0x00000010e1027810 */ /* 0x004fe80007ffe1ff */
[----:B------:R-:W-:Y:S04]  /*17c50*/  LOP3.LUT R2, R2, 0xf, RZ, 0xc0, !PT ;  /* 0x0000000f02027812 */ /* 0x000fe800078ec0ff */
[----:B------:R-:W-:Y:S04]  /*17c60*/  IADD3 R2, P1, P0, R2, R9, R233 ;  /* 0x0000000902027210 */ /* 0x000fe8000783e0e9 */
[----:B------:R-:W-:Y:S02]  /*17c70*/  IADD3.X R3, RZ, R10, R232, P1, P0 ;  /* 0x0000000aff037210 */ /* 0x000fe40000fe04e8 */
[----:B----4-:R-:W-:Y:S03]  /*17c80*/  ISETP.GT.AND P0, PT, R11, 0x7f, PT ;  /* 0x0000007f0b00780c */ /* 0x010fe60003f04270 */
[----:B------:R2:W-:Y:S10]  /*17c90*/  LDGSTS.E.BYPASS.LTC128B.128.ZFILL [R229+0x5900], [R2.64], P2 ;  /* 0x0590000002e57fae */ /* 0x0005f40009141d48 */
[----:B------:R-:W-:-:S05]  /*17ca0*/  @P0 BRA `(.L_x_1648) ;  /* 0x0000012000000947 */ /* 0x000fca0003800000 */
[----:B------:R-:W-:-:S05]  /*17cb0*/  BRA.DIV ~URZ, `(.L_x_1649) ;  /* 0x00009ad27f007947 */ /* 0x000fca000b800000 */
[----:B------:R3:W4:Y:S04]  /*17cc0*/  SHFL.IDX PT, R9, R4, 0x3, 0x181f ;  /* 0x00781f0004097f89 */ /* 0x00072800000e0000 */
[----:B-1----:R3:W1:Y:S02]  /*17cd0*/  SHFL.IDX PT, R4, R8, 0x3, 0x181f ;  /* 0x00781f0008047f89 */ /* 0x00266400000e0000 */
.L_x_1749:
        /* <DEDUP_REMOVED lines=15> */
.L_x_1648:
[----:B------:R-:W-:Y:S05]  /*17dd0*/  BSYNC B0 ;  /* 0x0000000000007941 */ /* 0x000fea0003800000 */
.L_x_1647:
[----:B------:R-:W0:Y:S01]  /*17de0*/  LDGDEPBAR ;  /* 0x00000000000079af */ /* 0x000e220000000000 */
[----:B------:R-:W-:Y:S01]  /*17df0*/  WARPSYNC 0xffffffff ;  /* 0xffffffff00007948 */ /* 0x000fe20003800000 */
[C---:B---3--:R-:W-:Y:S01]  /*17e00*/  HMMA.16816.F32.BF16 R8, R140.reuse, R16, RZ ;  /* 0x000000108c08723c */ /* 0x048fe200000418ff */
[----:B------:R-:W-:Y:S05]  /*17e10*/  BSSY B0, `(.L_x_1650) ;  /* 0x0000113000007945 */ /* 0x000fea0003800000 */
[----:B-12---:R-:W2:Y:S02]  /*17e20*/  LDL R2, [R1+0xc] ;  /* 0x00000c0001027983 */ /* 0x006ea40000100800 */
        /* <DEDUP_REMOVED lines=172> */
[----:B---3--:R-:W-:Y:S03]  /*188f0*/  @!P5 IADD3 R4, P0, R2, R244, RZ ;  /* 0x000000f40204d210 */ /* 0x008fe60007f1e0ff */
        /* <DEDUP_REMOVED lines=20> */
.L_x_1750:
[----:B------:R-:W-:-:S05]  /*18a40*/  BRA.DIV ~URZ, `(.L_x_1653) ;  /* 0x00008e827f007947 */ /* 0x000fca000b800000 */
[----:B------:R3:W4:Y:S02]  /*18a50*/  SHFL.IDX PT, R148, R80, RZ, 0x181f ;  /* 0x00181fff50947589 */ /* 0x00072400000e0000 */
.L_x_1751:
        /* <DEDUP_REMOVED lines=20> */
.L_x_1752:
        /* <DEDUP_REMOVED lines=19> */
.L_x_1753:
[----:B------:R-:W-:-:S05]  /*18cd0*/  BRA.DIV ~URZ, `(.L_x_1656) ;  /* 0x00008da27f007947 */ /* 0x000fca000b800000 */
[----:B------:R2:W3:Y:S02]  /*18ce0*/  SHFL.IDX PT, R148, R80, 0x2, 0x181f ;  /* 0x00581f0050947f89 */ /* 0x0004e400000e0000 */
.L_x_1754:
        /* <DEDUP_REMOVED lines=20> */
.L_x_1755:
[----:B------:R-:W-:Y:S11]  /*18e30*/  ISETP.GE.AND P0, PT, R236, 0x61, PT ;  /* 0x00000061ec00780c */ /* 0x000ff60003f06270 */
[----:B------:R-:W-:Y:S02]  /*18e40*/  @!UPT UIADD3 URZ, URZ, URZ, URZ ;  /* 0x0000003f3f3ff290 */ /* 0x000fe4000fffe03f */
[C---:B-1----:R-:W-:Y:S02]  /*18e50*/  @P0 IADD3 R2, -R226.reuse, 0x10, RZ ;  /* 0x00000010e2020810 */ /* 0x042fe40007ffe1ff */
        /* <DEDUP_REMOVED lines=14> */
.L_x_1651:
[----:B------:R-:W-:Y:S05]  /*18f40*/  BSYNC B0 ;  /* 0x0000000000007941 */ /* 0x000fea0003800000 */
.L_x_1650:
        /* <DEDUP_REMOVED lines=59> */
.L_x_1756:
[----:B-12---:R-:W-:Y:S01]  /*19300*/  FMNMX.FTZ R4, R4, R2, !PT ;  /* 0x0000000204047209 */ /* 0x006fe20007810000 */
[----:B------:R-:W-:-:S05]  /*19310*/  BRA.DIV ~URZ, `(.L_x_1659) ;  /* 0x000088f27f007947 */ /* 0x000fca000b800000 */
[----:B------:R-:W1:Y:S02]  /*19320*/  SHFL.BFLY PT, R2, R4, 0x1, 0x1f ;  /* 0x0c201f0004027f89 */ /* 0x000e6400000e0000 */
[----:B-1----:R-:W-:Y:S02]  /*19330*/  FMNMX.FTZ R6, R4, R2, !PT ;  /* 0x0000000204067209 */ /* 0x002fe40007810000 */
[----:B------:R-:W1:Y:S02]  /*19340*/  SHFL.BFLY PT, R2, R80, 0x2, 0x1f ;  /* 0x0c401f0050027f89 */ /* 0x000e6400000e0000 */
[----:B-1----:R-:W-:Y:S05]  /*19350*/  FMNMX.FTZ R4, R80, R2, !PT ;  /* 0x0000000250047209 */ /* 0x002fea0007810000 */
[----:B------:R1:W2:Y:S02]  /*19360*/  SHFL.BFLY PT, R2, R4, 0x1, 0x1f ;  /* 0x0c201f0004027f89 */ /* 0x0002a400000e0000 */
.L_x_1757:
[----:B-12---:R-:W-:Y:S01]  /*19370*/  FMNMX.FTZ R4, R2, R4, !PT ;  /* 0x0000000402047209 */ /* 0x006fe20007810000 */
[C---:B------:R-:W-:Y:S01]  /*19380*/  FADD.FTZ R2, -R6.reuse, R15 ;  /* 0x0000000f06027221 */ /* 0x040fe20000010100 */
[----:B------:R-:W-:Y:S01]  /*19390*/  WARPSYNC 0xffffffff ;  /* 0xffffffff00007948 */ /* 0x000fe20003800000 */
[----:B------:R-:W-:Y:S02]  /*193a0*/  FMUL.FTZ R15, R6, c[0x0][0x2d0] ;  /* 0x0000b400060f7a20 */ /* 0x000fe40000410000 */
        /* <DEDUP_REMOVED lines=37> */
[----:B------:R-:W-:Y:S02]  /*19600*/  FMUL.FTZ R65, R3, R85 ;  /* 0x0000005503417220 */ /* 0x000fe40000410000 */
[----:B------:R-:W-:Y:S02]  /*19610*/  FADD.FTZ R9, R8, R2 ;  /* 0x0000000208097221 */ /* 0x000fe40000010000 */
[C---:B------:R-:W-:Y:S02]  /*19620*/  FMUL.FTZ R8, R4.reuse, c[0x0][0x2d0] ;  /* 0x0000b40004087a20 */ /* 0x040fe40000410000 */
[----:B------:R-:W-:Y:S02]  /*19630*/  FADD.FTZ R2, -R4, R5 ;  /* 0x0000000504027221 */ /* 0x000fe40000010100 */
[--C-:B------:R-:W-:Y:S02]  /*19640*/  FFMA.FTZ R153, R22, c[0x0][0x2d0], -R8.reuse ;  /* 0x0000b40016997a23 */ /* 0x100fe40000010808 */
[----:B------:R-:W2:Y:S01]  /*19650*/  LDL.LU R22, [R1] ;  /* 0x0000000001167983 */ /* 0x000ea20000300800 */
[----:B------:R-:W-:Y:S02]  /*19660*/  FMUL.FTZ R2, R2, c[0x0][0x2d0] ;  /* 0x0000b40002027a20 */ /* 0x000fe40000410000 */
[--C-:B------:R-:W-:Y:S02]  /*19670*/  FFMA.FTZ R66, R66, c[0x0][0x2d0], -R8.reuse ;  /* 0x0000b40042427a23 */ /* 0x100fe40000010808 */
[--C-:B------:R-:W-:Y:S02]  /*19680*/  FFMA.FTZ R67, R67, c[0x0][0x2d0], -R8.reuse ;  /* 0x0000b40043437a23 */ /* 0x100fe40000010808 */
        /* <DEDUP_REMOVED lines=21> */
[--C-:B------:R-:W-:Y:S01]  /*197e0*/  FFMA.FTZ R151, R19, c[0x0][0x2d0], -R8.reuse ;  /* 0x0000b40013977a23 */ /* 0x100fe20000010808 */
[----:B------:R-:W-:Y:S01]  /*197f0*/  MOV R19, R64 ;  /* 0x0000004000137202 */ /* 0x000fe20000000f00 */
[----:B------:R-:W-:Y:S01]  /*19800*/  FMUL.FTZ R64, R3, R84 ;  /* 0x0000005403407220 */ /* 0x000fe20000410000 */
[----:B------:R-:W-:Y:S01]  /*19810*/  MUFU.EX2 R10, R10 ;  /* 0x0000000a000a7308 */ /* 0x000fe20000000800 */
[--C-:B------:R-:W-:Y:S02]  /*19820*/  FFMA.FTZ R152, R23, c[0x0][0x2d0], -R8.reuse ;  /* 0x0000b40017987a23 */ /* 0x100fe40000010808 */
[--C-:B------:R-:W-:Y:S02]  /*19830*/  FFMA.FTZ R162, R30, c[0x0][0x2d0], -R8.reuse ;  /* 0x0000b4001ea27a23 */ /* 0x100fe40000010808 */
[--C-:B------:R-:W-:Y:S02]  /*19840*/  FFMA.FTZ R161, R31, c[0x0][0x2d0], -R8.reuse ;  /* 0x0000b4001fa17a23 */ /* 0x100fe40000010808 */
[--C-:B------:R-:W-:Y:S02]  /*19850*/  FFMA.FTZ R170, R38, c[0x0][0x2d0], -R8.reuse ;  /* 0x0000b40026aa7a23 */ /* 0x100fe40000010808 */
[----:B------:R-:W-:Y:S01]  /*19860*/  FFMA.FTZ R169, R39, c[0x0][0x2d0], -R8 ;  /* 0x0000b40027a97a23 */ /* 0x000fe20000010808 */
[----:B------:R-:W3:Y:S01]  /*19870*/  MUFU.EX2 R11, R11 ;  /* 0x0000000b000b7308 */ /* 0x000ee20000000800 */
[C---:B------:R-:W-:Y:S01]  /*19880*/  FMUL.FTZ R8, R3.reuse, R136 ;  /* 0x0000008803087220 */ /* 0x040fe20000410000 */
[----:B------:R-:W-:Y:S01]  /*19890*/  MOV R136, R67 ;  /* 0x0000004300887202 */ /* 0x000fe20000000f00 */
[----:B-1----:R-:W-:Y:S02]  /*198a0*/  FMUL.FTZ R67, R2, R87 ;  /* 0x0000005702437220 */ /* 0x002fe40000410000 */
[----:B------:R-:W-:Y:S02]  /*198b0*/  FADD.FTZ R5, R16, R9 ;  /* 0x0000000910057221 */ /* 0x000fe40000010000 */
[C---:B------:R-:W-:Y:S01]  /*198c0*/  FMUL.FTZ R9, R3.reuse, R137 ;  /* 0x0000008903097220 */ /* 0x040fe20000410000 */
[----:B------:R-:W-:Y:S01]  /*198d0*/  MOV R137, R66 ;  /* 0x0000004200897202 */ /* 0x000fe20000000f00 */
[C---:B------:R-:W-:Y:S02]  /*198e0*/  FMUL.FTZ R66, R2.reuse, R86 ;  /* 0x0000005602427220 */ /* 0x040fe40000410000 */
[----:B------:R-:W1:Y:S01]  /*198f0*/  LDSM.16.MT88.4 R84, [R203] ;  /* 0x00000000cb54783b */ /* 0x000e620000004200 */
[----:B------:R-:W-:Y:S02]  /*19900*/  FMUL.FTZ R29, R3, R121 ;  /* 0x00000079031d7220 */ /* 0x000fe40000410000 */
[C---:B------:R-:W-:Y:S01]  /*19910*/  FMUL.FTZ R30, R2.reuse, R122 ;  /* 0x0000007a021e7220 */ /* 0x040fe20000410000 */
[----:B------:R-:W-:Y:S01]  /*19920*/  MUFU.EX2 R121, R80 ;  /* 0x0000005000797308 */ /* 0x000fe20000000800 */
[----:B------:R-:W-:Y:S02]  /*19930*/  FADD.FTZ R154, R17, R5 ;  /* 0x00000005119a7221 */ /* 0x000fe40000010000 */
[C---:B------:R-:W-:Y:S02]  /*19940*/  FMUL.FTZ R28, R3.reuse, R120 ;  /* 0x00000078031c7220 */ /* 0x040fe40000410000 */
[C---:B------:R-:W-:Y:S01]  /*19950*/  FMUL.FTZ R36, R3.reuse, R112 ;  /* 0x0000007003247220 */ /* 0x040fe20000410000 */
[----:B------:R-:W-:Y:S01]  /*19960*/  MOV R112, R149 ;  /* 0x0000009500707202 */ /* 0x000fe20000000f00 */
[C---:B------:R-:W-:Y:S01]  /*19970*/  FMUL.FTZ R16, R3.reuse, R132 ;  /* 0x0000008403107220 */ /* 0x040fe20000410000 */
[----:B------:R-:W-:Y:S01]  /*19980*/  MOV R132, R63 ;  /* 0x0000003f00847202 */ /* 0x000fe20000000f00 */
[----:B------:R-:W-:Y:S01]  /*19990*/  FMUL.FTZ R17, R3, R133 ;  /* 0x0000008503117220 */ /* 0x000fe20000410000 */
[----:B------:R-:W4:Y:S01]  /*199a0*/  MUFU.EX2 R122, R151 ;  /* 0x00000097007a7308 */ /* 0x000f220000000800 */
[----:B---3--:R-:W-:Y:S01]  /*199b0*/  F2FP.BF16.PACK_AB R149, R11, R10 ;  /* 0x0000000a0b95723e */ /* 0x008fe200000010ff */
[C---:B------:R-:W-:Y:S01]  /*199c0*/  FMUL.FTZ R24, R3.reuse, R124 ;  /* 0x0000007c03187220 */ /* 0x040fe20000410000 */
[----:B------:R-:W-:Y:S01]  /*199d0*/  MOV R124, R19 ;  /* 0x00000013007c7202 */ /* 0x000fe20000000f00 */
[C---:B------:R-:W-:Y:S01]  /*199e0*/  FMUL.FTZ R19, R2.reuse, R135 ;  /* 0x0000008702137220 */ /* 0x040fe20000410000 */
[----:B------:R-:W-:Y:S01]  /*199f0*/  MOV R133, R62 ;  /* 0x0000003e00857202 */ /* 0x000fe20000000f00 */
        /* <DEDUP_REMOVED lines=11> */
[----:B------:R-:W-:Y:S01]  /*19ab0*/  FMUL.FTZ R34, R2, R118 ;  /* 0x0000007602227220 */ /* 0x000fe20000410000 */
[----:B----4-:R-:W-:Y:S01]  /*19ac0*/  F2FP.BF16.PACK_AB R151, R122, R121 ;  /* 0x000000797a97723e */ /* 0x010fe200000010ff */
        /* <DEDUP_REMOVED lines=22> */
[----:B------:R-:W-:Y:S01]  /*19c30*/  LDSM.16.MT88.4 R100, [R204+0x1800] ;  /* 0x00180000cc64783b */ /* 0x000fe20000004200 */
        /* <DEDUP_REMOVED lines=17> */
[----:B---3--:R-:W-:Y:S01]  /*19d50*/  MOV R174, R117 ;  /* 0x0000007500ae7202 */ /* 0x008fe20000000f00 */
[C---:B------:R-:W-:Y:S02]  /*19d60*/  FMUL.FTZ R72, R3.reuse, R72 ;  /* 0x0000004803487220 */ /* 0x040fe40000410000 */
[----:B------:R-:W-:Y:S02]  /*19d70*/  FMUL.FTZ R73, R3, R73 ;  /* 0x0000004903497220 */ /* 0x000fe40000410000 */
[C---:B------:R-:W-:Y:S01]  /*19d80*/  FMUL.FTZ R70, R2.reuse, R70 ;  /* 0x0000004602467220 */ /* 0x040fe20000410000 */
[----:B------:R-:W-:Y:S01]  /*19d90*/  MUFU.EX2 R3, R159 ;  /* 0x0000009f00037308 */ /* 0x000fe20000000800 */
[C---:B------:R-:W-:Y:S02]  /*19da0*/  FMUL.FTZ R71, R2.reuse, R71 ;  /* 0x0000004702477220 */ /* 0x040fe40000410000 */
[C---:B------:R-:W-:Y:S02]  /*19db0*/  FMUL.FTZ R74, R2.reuse, R74 ;  /* 0x0000004a024a7220 */ /* 0x040fe40000410000 */
[C---:B------:R-:W-:Y:S05]  /*19dc0*/  FMUL.FTZ R75, R2.reuse, R75 ;  /* 0x0000004b024b7220 */ /* 0x040fea0000410000 */
        /* <DEDUP_REMOVED lines=12> */
[C---:B--2---:R-:W-:Y:S02]  /*19e90*/  FFMA.FTZ R5, R2.reuse, R22, R10 ;  /* 0x0000001602057223 */ /* 0x044fe4000001000a */
[C---:B------:R-:W-:Y:S02]  /*19ea0*/  FMUL.FTZ R10, R2.reuse, R138 ;  /* 0x0000008a020a7220 */ /* 0x040fe40000410000 */
[----:B------:R-:W-:Y:S02]  /*19eb0*/  FADD.FTZ R120, R11, R5 ;  /* 0x000000050b787221 */ /* 0x000fe40000010000 */
[C---:B------:R-:W-:Y:S02]  /*19ec0*/  FMUL.FTZ R11, R2.reuse, R139 ;  /* 0x0000008b020b7220 */ /* 0x040fe40000410000 */
[----:B------:R-:W-:Y:S01]  /*19ed0*/  FMUL.FTZ R22, R2, R130 ;  /* 0x0000008202167220 */ /* 0x000fe20000410000 */
[----:B------:R-:W2:Y:S04]  /*19ee0*/  MUFU.EX2 R5, R160 ;  /* 0x000000a000057308 */ /* 0x000ea80000000800 */
[C---:B-1----:R-:W-:Y:S06]  /*19ef0*/  HMMA.16816.F32.BF16 R8, R148.reuse, R84, R8 ;  /* 0x000000549408723c */ /* 0x042fec0000041808 */
[----:B------:R-:W-:Y:S02]  /*19f00*/  MUFU.EX2 R160, R239 ;  /* 0x000000ef00a07308 */ /* 0x000fe40000000800 */
[C---:B------:R-:W-:Y:S01]  /*19f10*/  HMMA.16816.F32.BF16 R16, R148.reuse, R86, R16 ;  /* 0x000000569410723c */ /* 0x040fe20000041810 */
[----:B------:R-:W1:Y:S07]  /*19f20*/  LDSM.16.MT88.4 R84, [R204] ;  /* 0x00000000cc54783b */ /* 0x000e6e0000004200 */
[----:B------:R-:W-:Y:S01]  /*19f30*/  MUFU.EX2 R157, R246 ;  /* 0x000000f6009d7308 */ /* 0x000fe20000000800 */
[----:B--2---:R-:W-:Y:S04]  /*19f40*/  FADD.FTZ R2, R5, R154 ;  /* 0x0000009a05027221 */ /* 0x004fe80000010000 */
[C---:B------:R-:W-:Y:S05]  /*19f50*/  FADD.FTZ R2, R3.reuse, R2 ;  /* 0x0000000203027221 */ /* 0x040fea0000010000 */
[----:B------:R2:W3:Y:S01]  /*19f60*/  MUFU.EX2 R154, R133 ;  /* 0x00000085009a7308 */ /* 0x0004e20000000800 */
[----:B------:R-:W-:Y:S04]  /*19f70*/  FADD.FTZ R2, R92, R2 ;  /* 0x000000025c027221 */ /* 0x000fe80000010000 */
[----:B------:R-:W-:Y:S05]  /*19f80*/  FADD.FTZ R2, R80, R2 ;  /* 0x0000000250027221 */ /* 0x000fea0000010000 */
[----:B------:R-:W-:Y:S10]  /*19f90*/  MUFU.EX2 R156, R247 ;  /* 0x000000f7009c7308 */ /* 0x000ff40000000800 */
[----:B------:R-:W-:Y:S01]  /*19fa0*/  MUFU.EX2 R155, R251 ;  /* 0x000000fb009b7308 */ /* 0x000fe20000000800 */
[C---:B-1----:R-:W-:Y:S01]  /*19fb0*/  HMMA.16816.F32.BF16 R20, R148.reuse, R84, R20 ;  /* 0x000000549414723c */ /* 0x042fe20000041814 */
[----:B--2---:R-:W-:Y:S07]  /*19fc0*/  LDSM.16.MT88.4 R132, [R203+0x3000] ;  /* 0x00300000cb84783b */ /* 0x004fee0000004200 */
[C---:B------:R-:W-:Y:S01]  /*19fd0*/  HMMA.16816.F32.BF16 R24, R148.reuse, R86, R24 ;  /* 0x000000569418723c */ /* 0x040fe20000041818 */
[----:B------:R-:W1:Y:S07]  /*19fe0*/  LDSM.16.MT88.4 R84, [R206] ;  /* 0x00000000ce54783b */ /* 0x000e6e0000004200 */
[C---:B-1----:R-:W-:Y:S08]  /*19ff0*/  HMMA.16816.F32.BF16 R28, R148.reuse, R84, R28 ;  /* 0x00000054941c723c */ /* 0x042ff0000004181c */
[C---:B------:R-:W-:Y:S01]  /*1a000*/  HMMA.16816.F32.BF16 R32, R148.reuse, R86, R32 ;  /* 0x000000569420723c */ /* 0x040fe20000041820 */
[----:B------:R-:W1:Y:S07]  /*1a010*/  LDSM.16.MT88.4 R84, [R205] ;  /* 0x00000000cd54783b */ /* 0x000e6e0000004200 */
        /* <DEDUP_REMOVED lines=18> */
[----:B------:R-:W2:Y:S02]  /*1a140*/  LDSM.16.MT88.4 R92, [R204+0x800] ;  /* 0x00080000cc5c783b */ /* 0x000ea40000004200 */
[----:B------:R-:W4:Y:S01]  /*1a150*/  MUFU.EX2 R3, R167 ;  /* 0x000000a700037308 */ /* 0x000f220000000800 */
[----:B------:R-:W-:Y:S02]  /*1a160*/  F2FP.BF16.PACK_AB R87, R117, R116 ;  /* 0x000000747557723e */ /* 0x000fe400000010ff */
[----:B------:R-:W-:Y:S02]  /*1a170*/  F2FP.BF16.PACK_AB R148, R112, R113 ;  /* 0x000000717094723e */ /* 0x000fe400000010ff */
[----:B---3--:R-:W-:Y:S03]  /*1a180*/  F2FP.BF16.PACK_AB R149, R153, R154 ;  /* 0x0000009a9995723e */ /* 0x008fe600000010ff */
[C---:B------:R-:W-:Y:S02]  /*1a190*/  HMMA.16816.F32.BF16 R8, R84.reuse, R88, R8 ;  /* 0x000000585408723c */ /* 0x040fe40000041808 */
[----:B------:R-:W3:Y:S03]  /*1a1a0*/  MUFU.EX2 R80, R165 ;  /* 0x000000a500507308 */ /* 0x000ee60000000800 */
[----:B-1----:R-:W-:Y:S03]  /*1a1b0*/  FADD.FTZ R2, R5, R2 ;  /* 0x0000000205027221 */ /* 0x002fe60000010000 */
[C---:B------:R-:W-:Y:S01]  /*1a1c0*/  HMMA.16816.F32.BF16 R16, R84.reuse, R90, R16 ;  /* 0x0000005a5410723c */ /* 0x040fe20000041810 */
[----:B------:R-:W1:Y:S03]  /*1a1d0*/  LDSM.16.MT88.4 R88, [R206+0x800] ;  /* 0x00080000ce58783b */ /* 0x000e660000004200 */
[----:B------:R-:W-:Y:S01]  /*1a1e0*/  MUFU.EX2 R168, R163 ;  /* 0x000000a300a87308 */ /* 0x000fe20000000800 */
[C---:B----4-:R-:W-:Y:S04]  /*1a1f0*/  FADD.FTZ R2, R3.reuse, R2 ;  /* 0x0000000203027221 */ /* 0x050fe80000010000 */
[----:B------:R-:W-:Y:S05]  /*1a200*/  FADD.FTZ R2, R96, R2 ;  /* 0x0000000260027221 */ /* 0x000fea0000010000 */
[----:B------:R-:W4:Y:S01]  /*1a210*/  MUFU.EX2 R167, R164 ;  /* 0x000000a400a77308 */ /* 0x000f220000000800 */
[C---:B---3--:R-:W-:Y:S01]  /*1a220*/  FADD.FTZ R2, R80.reuse, R2 ;  /* 0x0000000250027221 */ /* 0x048fe20000010000 */
[C---:B--2---:R-:W-:Y:S08]  /*1a230*/  HMMA.16816.F32.BF16 R20, R84.reuse, R92, R20 ;  /* 0x0000005c5414723c */ /* 0x044ff00000041814 */
[----:B------:R-:W-:Y:S01]  /*1a240*/  MUFU.EX2 R165, R169 ;  /* 0x000000a900a57308 */ /* 0x000fe20000000800 */
[C---:B------:R-:W-:Y:S01]  /*1a250*/  HMMA.16816.F32.BF16 R24, R84.reuse, R94, R24 ;  /* 0x0000005e5418723c */ /* 0x040fe20000041818 */
[----:B------:R-:W2:Y:S08]  /*1a260*/  LDSM.16.MT88.4 R92, [R205+0x800] ;  /* 0x00080000cd5c783b */ /* 0x000eb00000004200 */
[----:B------:R-:W-:Y:S01]  /*1a270*/  MUFU.EX2 R164, R171 ;  /* 0x000000ab00a47308 */ /* 0x000fe20000000800 */
[C---:B-1----:R-:W-:Y:S09]  /*1a280*/  HMMA.16816.F32.BF16 R28, R84.reuse, R88, R28 ;  /* 0x00000058541c723c */ /* 0x042ff2000004181c */
[----:B------:R-:W-:Y:S01]  /*1a290*/  MUFU.EX2 R163, R172 ;  /* 0x000000ac00a37308 */ /* 0x000fe20000000800 */
        /* <DEDUP_REMOVED lines=22> */
[----:B----4-:R-:W-:Y:S04]  /*1a400*/  F2FP.BF16.PACK_AB R87, R167, R168 ;  /* 0x000000a8a757723e */ /* 0x010fe800000010ff */
[----:B------:R-:W4:Y:S03]  /*1a410*/  MUFU.EX2 R5, R225 ;  /* 0x000000e100057308 */ /* 0x000f260000000800 */
[C---:B-1----:R-:W-:Y:S07]  /*1a420*/  HMMA.16816.F32.BF16 R8, R84.reuse, R88, R8 ;  /* 0x000000585408723c */ /* 0x042fee0000041808 */
[----:B------:R-:W1:Y:S01]  /*1a430*/  MUFU.EX2 R3, R175 ;  /* 0x000000af00037308 */ /* 0x000e620000000800 */
[C---:B------:R-:W-:Y:S01]  /*1a440*/  HMMA.16816.F32.BF16 R16, R84.reuse, R90, R16 ;  /* 0x0000005a5410723c */ /* 0x040fe20000041810 */
[----:B------:R-:W3:Y:S03]  /*1a450*/  LDSM.16.MT88.4 R88, [R205+0x1000] ;  /* 0x00100000cd58783b */ /* 0x000ee60000004200 */
[----:B-----5:R-:W-:Y:S05]  /*1a460*/  MOV R173, R116 ;  /* 0x0000007400ad7202 */ /* 0x020fea0000000f00 */
[----:B------:R-:W-:Y:S01]  /*1a470*/  LDSM.16.MT88.4 R116, [R206+0x3000] ;  /* 0x00300000ce74783b */ /* 0x000fe20000004200 */
[C---:B--2---:R-:W-:Y:S03]  /*1a480*/  HMMA.16816.F32.BF16 R20, R84.reuse, R92, R20 ;  /* 0x0000005c5414723c */ /* 0x044fe60000041814 */
[----:B----4-:R-:W-:Y:S01]  /*1a490*/  FADD.FTZ R2, R5, R2 ;  /* 0x0000000205027221 */ /* 0x010fe20000010000 */
[----:B------:R-:W-:Y:S04]  /*1a4a0*/  MOV R225, R129 ;  /* 0x0000008100e17202 */ /* 0x000fe80000000f00 */
[C---:B------:R-:W-:Y:S01]  /*1a4b0*/  HMMA.16816.F32.BF16 R24, R84.reuse, R94, R24 ;  /* 0x0000005e5418723c */ /* 0x040fe20000041818 */
[----:B------:R-:W2:Y:S03]  /*1a4c0*/  LDSM.16.MT88.4 R92, [R203+0x4800] ;  /* 0x00480000cb5c783b */ /* 0x000ea60000004200 */
[C---:B-1----:R-:W-:Y:S01]  /*1a4d0*/  FADD.FTZ R2, R3.reuse, R2 ;  /* 0x0000000203027221 */ /* 0x042fe20000010000 */
[----:B------:R-:W-:Y:S03]  /*1a4e0*/  MOV R175, R128 ;  /* 0x0000008000af7202 */ /* 0x000fe60000000f00 */
[C---:B---3--:R-:W-:Y:S04]  /*1a4f0*/  HMMA.16816.F32.BF16 R28, R84.reuse, R96, R28 ;  /* 0x00000060541c723c */ /* 0x048fe8000004181c */
        /* <DEDUP_REMOVED lines=81> */
[----:B------:R5:W1:Y:S01]  /*1aa10*/  MUFU.EX2 R80, R124 ;  /* 0x0000007c00507308 */ /* 0x000a620000000800 */
[----:B------:R-:W-:Y:S02]  /*1aa20*/  LDSM.16.MT88.4 R108, [R204+0x6000] ;  /* 0x00600000cc6c783b */ /* 0x000fe40000004200 */
[----:B------:R-:W-:Y:S03]  /*1aa30*/  F2FP.BF16.PACK_AB R89, R157, R158 ;  /* 0x0000009e9d59723e */ /* 0x000fe600000010ff */
[----:B------:R-:W-:Y:S01]  /*1aa40*/  F2FP.BF16.PACK_AB R90, R3, R5 ;  /* 0x00000005035a723e */ /* 0x000fe200000010ff */
[C---:B--2---:R-:W-:Y:S03]  /*1aa50*/  HMMA.16816.F32.BF16 R44, R84.reuse, R92, R44 ;  /* 0x0000005c542c723c */ /* 0x044fe6000004182c */
[----:B------:R-:W2:Y:S01]  /*1aa60*/  MUFU.EX2 R5, R15 ;  /* 0x0000000f00057308 */ /* 0x000ea20000000800 */
[----:B------:R-:W-:Y:S01]  /*1aa70*/  F2FP.BF16.PACK_AB R91, R155, R156 ;  /* 0x0000009c9b5b723e */ /* 0x000fe200000010ff */
[----:B------:R-:W-:Y:S03]  /*1aa80*/  FADD.FTZ R3, R121, R120 ;  /* 0x0000007879037221 */ /* 0x000fe60000010000 */
[C---:B------:R-:W-:Y:S01]  /*1aa90*/  HMMA.16816.F32.BF16 R48, R84.reuse, R94, R48 ;  /* 0x0000005e5430723c */ /* 0x040fe20000041830 */
[----:B------:R-:W4:Y:S04]  /*1aaa0*/  LDSM.16.MT88.4 R92, [R203+0x2800] ;  /* 0x00280000cb5c783b */ /* 0x000f280000004200 */
[----:B------:R-:W2:Y:S03]  /*1aab0*/  MUFU.EX2 R15, R136 ;  /* 0x00000088000f7308 */ /* 0x000ea60000000800 */
[C---:B---3--:R-:W-:Y:S01]  /*1aac0*/  HMMA.16816.F32.BF16 R52, R84.reuse, R96, R52 ;  /* 0x000000605434723c */ /* 0x048fe20000041834 */
[----:B-----5:R-:W-:Y:S03]  /*1aad0*/  LDSM.16.MT88.4 R124, [R204+0x3000] ;  /* 0x00300000cc7c783b */ /* 0x020fe60000004200 */
[----:B-1----:R-:W-:Y:S04]  /*1aae0*/  FADD.FTZ R2, R80, R2 ;  /* 0x0000000250027221 */ /* 0x002fe80000010000 */
[C---:B------:R-:W-:Y:S01]  /*1aaf0*/  HMMA.16816.F32.BF16 R56, R84.reuse, R98, R56 ;  /* 0x000000625438723c */ /* 0x040fe20000041838 */
[----:B------:R-:W1:Y:S03]  /*1ab00*/  LDSM.16.MT88.4 R96, [R204+0x2800] ;  /* 0x00280000cc60783b */ /* 0x000e660000004200 */
[C---:B--2---:R-:W-:Y:S01]  /*1ab10*/  FADD.FTZ R240, R5.reuse, R2 ;  /* 0x0000000205f07221 */ /* 0x044fe20000010000 */
[----:B------:R-:W-:Y:S01]  /*1ab20*/  F2FP.BF16.PACK_AB R150, R5, R80 ;  /* 0x000000500596723e */ /* 0x000fe200000010ff */
[----:B------:R-:W-:Y:S02]  /*1ab30*/  FADD.FTZ R2, R122, R3 ;  /* 0x000000037a027221 */ /* 0x000fe40000010000 */
[C---:B------:R-:W-:Y:S01]  /*1ab40*/  HMMA.16816.F32.BF16 R60, R84.reuse, R104, R60 ;  /* 0x00000068543c723c */ /* 0x040fe2000004183c */
[----:B------:R-:W2:Y:S03]  /*1ab50*/  LDL R5, [R1+0xc] ;  /* 0x00000c0001057983 */ /* 0x000ea60000100800 */
[----:B------:R-:W-:Y:S01]  /*1ab60*/  FADD.FTZ R2, R115, R2 ;  /* 0x0000000273027221 */ /* 0x000fe20000010000 */
[----:B------:R-:W-:Y:S03]  /*1ab70*/  F2FP.BF16.PACK_AB R151, R15, R152 ;  /* 0x000000980f97723e */ /* 0x000fe600000010ff */
[C---:B------:R-:W-:Y:S01]  /*1ab80*/  HMMA.16816.F32.BF16 R64, R84.reuse, R106, R64 ;  /* 0x0000006a5440723c */ /* 0x040fe20000041840 */
[----:B------:R-:W3:Y:S03]  /*1ab90*/  LDSM.16.MT88.4 R104, [R206+0x2800] ;  /* 0x00280000ce68783b */ /* 0x000ee60000004200 */
[----:B------:R-:W-:Y:S04]  /*1aba0*/  FADD.FTZ R2, R114, R2 ;  /* 0x0000000272027221 */ /* 0x000fe80000010000 */
        /* <DEDUP_REMOVED lines=11> */
[C---:B-1----:R-:W-:Y:S04]  /*1ac60*/  HMMA.16816.F32.BF16 R20, R88.reuse, R96, R20 ;  /* 0x000000605814723c */ /* 0x042fe80000041814 */
[----:B------:R-:W-:Y:S04]  /*1ac70*/  FADD.FTZ R2, R168, R2 ;  /* 0x00000002a8027221 */ /* 0x000fe80000010000 */
[C---:B------:R-:W-:Y:S01]  /*1ac80*/  HMMA.16816.F32.BF16 R24, R88.reuse, R98, R24 ;  /* 0x000000625818723c */ /* 0x040fe20000041818 */
[----:B------:R-:W1:Y:S03]  /*1ac90*/  LDSM.16.MT88.4 R96, [R205+0x6000] ;  /* 0x00600000cd60783b */ /* 0x000e660000004200 */
[----:B------:R-:W-:Y:S04]  /*1aca0*/  FADD.FTZ R2, R167, R2 ;  /* 0x00000002a7027221 */ /* 0x000fe80000010000 */
[C---:B---3--:R-:W-:Y:S04]  /*1acb0*/  HMMA.16816.F32.BF16 R28, R88.reuse, R104, R28 ;  /* 0x00000068581c723c */ /* 0x048fe8000004181c */
        /* <DEDUP_REMOVED lines=23> */
[C---:B-1----:R-:W-:Y:S04]  /*1ae30*/  HMMA.16816.F32.BF16 R68, R88.reuse, R96, R68 ;  /* 0x000000605844723c */ /* 0x042fe80000041844 */
[----:B------:R-:W-:Y:S04]  /*1ae40*/  FADD.FTZ R2, R156, R2 ;  /* 0x000000029c027221 */ /* 0x000fe80000010000 */
[----:B------:R-:W-:Y:S04]  /*1ae50*/  HMMA.16816.F32.BF16 R72, R88, R98, R72 ;  /* 0x000000625848723c */ /* 0x000fe80000041848 */
[----:B------:R-:W-:Y:S04]  /*1ae60*/  FADD.FTZ R2, R155, R2 ;  /* 0x000000029b027221 */ /* 0x000fe80000010000 */
[C---:B------:R-:W-:Y:S01]  /*1ae70*/  HMMA.16816.F32.BF16 R136, R148.reuse, R132, R8 ;  /* 0x000000849488723c */ /* 0x040fe20000041808 */
[----:B------:R-:W1:Y:S04]  /*1ae80*/  LDSM.16.MT88.4 R8, [R205+0x6800] ;  /* 0x00680000cd08783b */ /* 0x000e680000004200 */
[----:B------:R-:W-:Y:S03]  /*1ae90*/  FADD.FTZ R2, R154, R2 ;  /* 0x000000029a027221 */ /* 0x000fe60000010000 */
[C---:B------:R-:W-:Y:S04]  /*1aea0*/  HMMA.16816.F32.BF16 R132, R148.reuse, R134, R16 ;  /* 0x000000869484723c */ /* 0x040fe80000041810 */
[----:B------:R-:W-:Y:S04]  /*1aeb0*/  FADD.FTZ R2, R153, R2 ;  /* 0x0000000299027221 */ /* 0x000fe80000010000 */
[C---:B------:R-:W-:Y:S04]  /*1aec0*/  HMMA.16816.F32.BF16 R128, R148.reuse, R124, R20 ;  /* 0x0000007c9480723c */ /* 0x040fe80000041814 */
[----:B------:R-:W-:Y:S01]  /*1aed0*/  FADD.FTZ R3, R152, R2 ;  /* 0x0000000298037221 */ /* 0x000fe20000010000 */
[----:B------:R-:W-:Y:S03]  /*1aee0*/  IADD3 R2, R235, -0x1, RZ ;  /* 0xffffffffeb027810 */ /* 0x000fe60007ffe0ff */
[C---:B------:R-:W-:Y:S04]  /*1aef0*/  HMMA.16816.F32.BF16 R124, R148.reuse, R126, R24 ;  /* 0x0000007e947c723c */ /* 0x040fe80000041818 */
[----:B------:R-:W-:Y:S04]  /*1af00*/  FADD.FTZ R3, R15, R3 ;  /* 0x000000030f037221 */ /* 0x000fe80000010000 */
[C---:B------:R-:W-:Y:S01]  /*1af10*/  HMMA.16816.F32.BF16 R120, R148.reuse, R116, R28 ;  /* 0x000000749478723c */ /* 0x040fe2000004181c */
[----:B------:R1:W-:Y:S07]  /*1af20*/  STL [R1], R3 ;  /* 0x0000000301007387 */ /* 0x0003ee0000100800 */
[C---:B------:R-:W-:Y:S08]  /*1af30*/  HMMA.16816.F32.BF16 R116, R148.reuse, R118, R32 ;  /* 0x000000769474723c */ /* 0x040ff00000041820 */
        /* <DEDUP_REMOVED lines=8> */
[C---:B-1----:R-:W-:Y:S08]  /*1afc0*/  HMMA.16816.F32.BF16 R68, R148.reuse, R8, R68 ;  /* 0x000000089444723c */ /* 0x042ff00000041844 */
[----:B------:R-:W-:Y:S03]  /*1afd0*/  HMMA.16816.F32.BF16 R72, R148, R10, R72 ;  /* 0x0000000a9448723c */ /* 0x000fe60000041848 */
[----:B--2---:R-:W-:Y:S02]  /*1afe0*/  ISETP.GT.AND P0, PT, R235, R5, PT ;  /* 0x00000005eb00720c */ /* 0x004fe40003f04270 */
[----:B------:R-:W-:Y:S02]  /*1aff0*/  MOV R235, R2 ;  /* 0x0000000200eb7202 */ /* 0x000fe40000000f00 */
[----:B------:R-:W-:Y:S09]  /*1b000*/  MOV R5, R4 ;  /* 0x0000000400057202 */ /* 0x000ff20000000f00 */
[----:B------:R-:W-:-:S05]  /*1b010*/  @P0 BRA `(.L_x_1660) ;  /* 0xffffc7f000000947 */ /* 0x000fca000383ffff */
.L_x_1645:
[----:B------:R-:W-:Y:S05]  /*1b020*/  BRA.DIV ~URZ, `(.L_x_1661) ;  /* 0x00006cc27f007947 */ /* 0x000fea000b800000 */
[----:B------:R1:W2:Y:S02]  /*1b030*/  SHFL.BFLY PT, R2, R240, 0x2, 0x1f ;  /* 0x0c401f00f0027f89 */ /* 0x0002a400000e0000 */
.L_x_1758:
        /* <DEDUP_REMOVED lines=8> */
.L_x_1759:
        /* <DEDUP_REMOVED lines=52> */
[C---:B------:R-:W-:Y:S01]  /*1b400*/  FMUL.FTZ R54, R2.reuse, R130 ;  /* 0x0000008202367220 */ /* 0x040fe20000410000 */
        /* <DEDUP_REMOVED lines=32> */
.L_x_1572:
[----:B------:R3:W5:Y:S04]  /*1b610*/  LDL R6, [R1+0x50] ;  /* 0x0000500001067983 */ /* 0x0007680000100800 */
[----:B------:R-:W1:Y:S01]  /*1b620*/  S2R R3, SR_TID.X ;  /* 0x0000000000037919 */ /* 0x000e620000002100 */
[----:B------:R-:W-:Y:S01]  /*1b630*/  BSSY B0, `(.L_x_1663) ;  /* 0x0000011000007945 */ /* 0x000fe20003800000 */
[----:B-1----:R-:W-:-:S13]  /*1b640*/  LOP3.LUT P0, RZ, R3, 0xff, RZ, 0xc0, !PT ;  /* 0x000000ff03ff7812 */ /* 0x002fda000780c0ff */
[----:B------:R-:W-:Y:S05]  /*1b650*/  @P0 BRA `(.L_x_1664) ;  /* 0x000000e000000947 */ /* 0x000fea0003800000 */
[----:B---34-:R-:W1:Y:S01]  /*1b660*/  S2R R5, SR_LANEID ;  /* 0x0000000000057919 */ /* 0x018e620000000000 */
[----:B------:R-:W-:Y:S01]  /*1b670*/  VOTEU.ANY UR5, UPT, PT ;  /* 0x0000000000057886 */ /* 0x000fe200038e0100 */
[----:B------:R-:W-:Y:S01]  /*1b680*/  IMAD.MOV.U32 R8, RZ, RZ, c[0x0][0x560] ;  /* 0x00015800ff087624 */ /* 0x000fe200078e00ff */
[----:B------:R-:W1:Y:S01]  /*1b690*/  FLO.U32 R4, UR5 ;  /* 0x0000000500047d00 */ /* 0x000e6200080e0000 */
[----:B--2---:R-:W-:-:S07]  /*1b6a0*/  IMAD.MOV.U32 R9, RZ, RZ, c[0x0][0x564] ;  /* 0x00015900ff097624 */ /* 0x004fce00078e00ff */
        /* <DEDUP_REMOVED lines=9> */
.L_x_1664:
[----:B---3--:R-:W-:Y:S05]  /*1b740*/  BSYNC B0 ;  /* 0x0000000000007941 */ /* 0x008fea0003800000 */
.L_x_1663:
[----:B------:R-:W-:Y:S01]  /*1b750*/  PRMT R2, R2, 0x9910, RZ ;  /* 0x0000991002027816 */ /* 0x000fe200000000ff */
[----:B------:R-:W-:Y:S01]  /*1b760*/  BSSY B1, `(.L_x_1665) ;  /* 0x00002c7000017945 */ /* 0x000fe20003800000 */
[----:B-----5:R-:W-:Y:S02]  /*1b770*/  IMAD.MOV.U32 R74, RZ, RZ, R6 ;  /* 0x000000ffff4a7224 */ /* 0x020fe400078e0006 */
[----:B------:R-:W-:-:S13]  /*1b780*/  ISETP.NE.AND P0, PT, R2, RZ, PT ;  /* 0x000000ff0200720c */ /* 0x000fda0003f05270 */
[----:B------:R-:W-:Y:S05]  /*1b790*/  @!P0 BRA `(.L_x_1666) ;  /* 0x000020a000008947 */ /* 0x000fea0003800000 */
[----:B------:R-:W3:Y:S04]  /*1b7a0*/  LDL R10, [R1+0xbc] ;  /* 0x0000bc00010a7983 */ /* 0x000ee80000100800 */
[----:B--2---:R-:W2:Y:S04]  /*1b7b0*/  LDL R18, [R1+0xc0] ;  /* 0x0000c00001127983 */ /* 0x004ea80000100800 */
[----:B-1--4-:R-:W4:Y:S04]  /*1b7c0*/  LDL R6, [R1+0xc8] ;  /* 0x0000c80001067983 */ /* 0x012f280000100800 */
        /* <DEDUP_REMOVED lines=12> */
[----:B---3--:R1:W-:Y:S04]  /*1b890*/  STS [R10+0x80], R2 ;  /* 0x000080020a007388 */ /* 0x0083e80000000800 */
[----:B------:R3:W-:Y:S04]  /*1b8a0*/  STS [R10+0x480], R3 ;  /* 0x000480030a007388 */ /* 0x0007e80000000800 */
[----:B--2---:R2:W-:Y:S01]  /*1b8b0*/  STS [R18], R4 ;  /* 0x0000000412007388 */ /* 0x0045e20000000800 */
[----:B-1----:R-:W-:-:S02]  /*1b8c0*/  F2FP.BF16.PACK_AB R2, R67, R66 ;  /* 0x000000424302723e */ /* 0x002fc400000010ff */
[----:B---3--:R-:W-:-:S03]  /*1b8d0*/  F2FP.BF16.PACK_AB R3, R33, R32 ;  /* 0x000000202103723e */ /* 0x008fc600000010ff */
[----:B------:R1:W-:Y:S01]  /*1b8e0*/  STS [R18+0x400], R2 ;  /* 0x0004000212007388 */ /* 0x0003e20000000800 */
[----:B--2---:R-:W-:-:S03]  /*1b8f0*/  F2FP.BF16.PACK_AB R4, R55, R54 ;  /* 0x000000363704723e */ /* 0x004fc600000010ff */
        /* <DEDUP_REMOVED lines=75> */
.L_x_1667:
        /* <DEDUP_REMOVED lines=23> */
[----:B------:R-:W-:Y:S02]  /*1bf20*/  IMAD.IADD R6, R6, 0x1, R75 ;  /* 0x0000000106067824 */ /* 0x000fe400078e024b */
        /* <DEDUP_REMOVED lines=88> */
[----:B------:R-:W-:Y:S02]  /*1c4b0*/  IADD3 R5, R82, R75, RZ ;  /* 0x0000004b52057210 */ /* 0x000fe40007ffe0ff */
[----:B------:R-:W-:Y:S01]  /*1c4c0*/  LEA.HI.X R6, R2, c[0x0][0x384], R3, 0x1, P0 ;  /* 0x0000e10002067a11 */ /* 0x000fe200000f0c03 */
[----:B------:R-:W-:Y:S05]  /*1c4d0*/  BRA.DIV ~URZ, `(.L_x_1669) ;  /* 0x000059727f007947 */ /* 0x000fea000b800000 */
[----:B--234-:R2:W3:Y:S02]  /*1c4e0*/  SHFL.IDX PT, R9, R6, RZ, 0x181f ;  /* 0x00181fff06097589 */ /* 0x01c4e400000e0000 */
.L_x_1760:
[----:B------:R-:W-:Y:S05]  /*1c4f0*/  BRA.DIV ~URZ, `(.L_x_1670) ;  /* 0x000059c27f007947 */ /* 0x000fea000b800000 */
[----:B------:R4:W2:Y:S02]  /*1c500*/  SHFL.IDX PT, R2, R8, RZ, 0x181f ;  /* 0x00181fff08027589 */ /* 0x0008a400000e0000 */
.L_x_1761:
[----:B------:R-:W-:Y:S01]  /*1c510*/  ISETP.GE.AND P0, PT, R5, R4, PT ;  /* 0x000000040500720c */ /* 0x000fe20003f06270 */
[----:B------:R-:W-:-:S12]  /*1c520*/  BSSY B0, `(.L_x_1671) ;  /* 0x000000b000007945 */ /* 0x000fd80003800000 */
[----:B------:R-:W-:Y:S05]  /*1c530*/  @P0 BRA `(.L_x_1672) ;  /* 0x0000009000000947 */ /* 0x000fea0003800000 */
[----:B------:R-:W5:Y:S01]  /*1c540*/  LDL R15, [R1+0x4] ;  /* 0x00000400010f7983 */ /* 0x000f620000100800 */
[----:B------:R-:W-:Y:S02]  /*1c550*/  ISETP.GE.AND P1, PT, R76, c[0x0][0x3c8], PT ;  /* 0x0000f2004c007a0c */ /* 0x000fe40003f26270 */
[----:B------:R-:W-:-:S11]  /*1c560*/  ISETP.GE.AND P0, PT, R227, c[0x0][0x3c8], PT ;  /* 0x0000f200e3007a0c */ /* 0x000fd60003f06270 */
[CC--:B--2---:R-:W-:Y:S02]  /*1c570*/  @!P1 LEA R10, P3, R76.reuse, R2.reuse, 0x1 ;  /* 0x000000024c0a9211 */ /* 0x0c4fe400078608ff */
[----:B------:R-:W-:Y:S02]  /*1c580*/  @!P0 LEA R2, P2, R227, R2, 0x1 ;  /* 0x00000002e3028211 */ /* 0x000fe400078408ff */
[----:B---3--:R-:W-:-:S05]  /*1c590*/  @!P1 LEA.HI.X R11, R76, R9, R77, 0x1, P3 ;  /* 0x000000094c0b9211 */ /* 0x008fca00018f0c4d */
[----:B------:R2:W-:Y:S01]  /*1c5a0*/  @!P1 ST.E.128 [R10.64], R20 ;  /* 0x000000140a009985 */ /* 0x0005e2000c101d08 */
[----:B-----5:R-:W-:-:S05]  /*1c5b0*/  @!P0 LEA.HI.X R3, R227, R9, R15, 0x1, P2 ;  /* 0x00000009e3038211 */ /* 0x020fca00010f0c0f */
[----:B-1----:R2:W-:Y:S02]  /*1c5c0*/  @!P0 ST.E.128 [R2.64], R16 ;  /* 0x0000001002008985 */ /* 0x0025e4000c101d08 */
.L_x_1672:
[----:B------:R-:W-:Y:S05]  /*1c5d0*/  BSYNC B0 ;  /* 0x0000000000007941 */ /* 0x000fea0003800000 */
.L_x_1671:
[----:B------:R-:W-:Y:S05]  /*1c5e0*/  BRA.DIV ~URZ, `(.L_x_1673) ;  /* 0x000059427f007947 */ /* 0x000fea000b800000 */
[----:B---3--:R3:W4:Y:S04]  /*1c5f0*/  SHFL.IDX PT, R9, R6, 0x1, 0x181f ;  /* 0x00381f0006097f89 */ /* 0x00872800000e0000 */
[----:B--2---:R3:W2:Y:S02]  /*1c600*/  SHFL.IDX PT, R2, R8, 0x1, 0x181f ;  /* 0x00381f0008027f89 */ /* 0x0046a400000e0000 */
.L_x_1762:
[----:B------:R-:W-:Y:S01]  /*1c610*/  IADD3 R3, R5, 0x20, RZ ;  /* 0x0000002005037810 */ /* 0x000fe20007ffe0ff */
[----:B------:R-:W-:Y:S03]  /*1c620*/  BSSY B0, `(.L_x_1674) ;  /* 0x000000c000007945 */ /* 0x000fe60003800000 */
[----:B------:R-:W-:-:S13]  /*1c630*/  ISETP.GE.AND P0, PT, R3, R4, PT ;  /* 0x000000040300720c */ /* 0x000fda0003f06270 */
[----:B------:R-:W-:Y:S05]  /*1c640*/  @P0 BRA `(.L_x_1675) ;  /* 0x0000009000000947 */ /* 0x000fea0003800000 */
[----:B------:R-:W5:Y:S01]  /*1c650*/  LDL R15, [R1+0x4] ;  /* 0x00000400010f7983 */ /* 0x000f620000100800 */
[----:B------:R-:W-:Y:S02]  /*1c660*/  ISETP.GE.AND P1, PT, R76, c[0x0][0x3c8], PT ;  /* 0x0000f2004c007a0c */ /* 0x000fe40003f26270 */
[----:B------:R-:W-:-:S11]  /*1c670*/  ISETP.GE.AND P0, PT, R227, c[0x0][0x3c8], PT ;  /* 0x0000f200e3007a0c */ /* 0x000fd60003f06270 */
[CC--:B--2---:R-:W-:Y:S02]  /*1c680*/  @!P1 LEA R10, P3, R76.reuse, R2.reuse, 0x1 ;  /* 0x000000024c0a9211 */ /* 0x0c4fe400078608ff */
[----:B------:R-:W-:Y:S02]  /*1c690*/  @!P0 LEA R2, P2, R227, R2, 0x1 ;  /* 0x00000002e3028211 */ /* 0x000fe400078408ff */
[----:B----4-:R-:W-:-:S05]  /*1c6a0*/  @!P1 LEA.HI.X R11, R76, R9, R77, 0x1, P3 ;  /* 0x000000094c0b9211 */ /* 0x010fca00018f0c4d */
[----:B------:R2:W-:Y:S01]  /*1c6b0*/  @!P1 ST.E.128 [R10.64], R28 ;  /* 0x0000001c0a009985 */ /* 0x0005e2000c101d08 */
[----:B-----5:R-:W-:-:S05]  /*1c6c0*/  @!P0 LEA.HI.X R3, R227, R9, R15, 0x1, P2 ;  /* 0x00000009e3038211 */ /* 0x020fca00010f0c0f */
[----:B-1----:R2:W-:Y:S02]  /*1c6d0*/  @!P0 ST.E.128 [R2.64], R24 ;  /* 0x0000001802008985 */ /* 0x0025e4000c101d08 */
.L_x_1675:
[----:B------:R-:W-:Y:S05]  /*1c6e0*/  BSYNC B0 ;  /* 0x0000000000007941 */ /* 0x000fea0003800000 */
.L_x_1674:
[----:B------:R-:W-:Y:S05]  /*1c6f0*/  BRA.DIV ~URZ, `(.L_x_1676) ;  /* 0x000059027f007947 */ /* 0x000fea000b800000 */
[----:B----4-:R4:W3:Y:S02]  /*1c700*/  SHFL.IDX PT, R9, R6, 0x2, 0x181f ;  /* 0x00581f0006097f89 */ /* 0x0108e400000e0000 */
.L_x_1763:
[----:B------:R-:W-:Y:S05]  /*1c710*/  BRA.DIV ~URZ, `(.L_x_1677) ;  /* 0x000059527f007947 */ /* 0x000fea000b800000 */
[----:B--2---:R2:W4:Y:S02]  /*1c720*/  SHFL.IDX PT, R2, R8, 0x2, 0x181f ;  /* 0x00581f0008027f89 */ /* 0x00452400000e0000 */
.L_x_1764:
[----:B------:R-:W-:Y:S01]  /*1c730*/  IADD3 R3, R5, 0x40, RZ ;  /* 0x0000004005037810 */ /* 0x000fe20007ffe0ff */
[----:B------:R-:W-:Y:S03]  /*1c740*/  BSSY B0, `(.L_x_1678) ;  /* 0x000000c000007945 */ /* 0x000fe60003800000 */
[----:B------:R-:W-:-:S13]  /*1c750*/  ISETP.GE.AND P0, PT, R3, R4, PT ;  /* 0x000000040300720c */ /* 0x000fda0003f06270 */
[----:B------:R-:W-:Y:S05]  /*1c760*/  @P0 BRA `(.L_x_1679) ;  /* 0x0000009000000947 */ /* 0x000fea0003800000 */
[----:B------:R-:W5:Y:S01]  /*1c770*/  LDL R15, [R1+0x4] ;  /* 0x00000400010f7983 */ /* 0x000f620000100800 */
[----:B------:R-:W-:Y:S02]  /*1c780*/  ISETP.GE.AND P1, PT, R76, c[0x0][0x3c8], PT ;  /* 0x0000f2004c007a0c */ /* 0x000fe40003f26270 */
[----:B------:R-:W-:-:S11]  /*1c790*/  ISETP.GE.AND P0, PT, R227, c[0x0][0x3c8], PT ;  /* 0x0000f200e3007a0c */ /* 0x000fd60003f06270 */
[CC--:B----4-:R-:W-:Y:S02]  /*1c7a0*/  @!P1 LEA R10, P3, R76.reuse, R2.reuse, 0x1 ;  /* 0x000000024c0a9211 */ /* 0x0d0fe400078608ff */
[----:B------:R-:W-:Y:S02]  /*1c7b0*/  @!P0 LEA R2, P2, R227, R2, 0x1 ;  /* 0x00000002e3028211 */ /* 0x000fe400078408ff */
[----:B---3--:R-:W-:-:S05]  /*1c7c0*/  @!P1 LEA.HI.X R11, R76, R9, R77, 0x1, P3 ;  /* 0x000000094c0b9211 */ /* 0x008fca00018f0c4d */
[----:B------:R3:W-:Y:S01]  /*1c7d0*/  @!P1 ST.E.128 [R10.64], R36 ;  /* 0x000000240a009985 */ /* 0x0007e2000c101d08 */
[----:B-----5:R-:W-:-:S05]  /*1c7e0*/  @!P0 LEA.HI.X R3, R227, R9, R15, 0x1, P2 ;  /* 0x00000009e3038211 */ /* 0x020fca00010f0c0f */
[----:B-1----:R3:W-:Y:S02]  /*1c7f0*/  @!P0 ST.E.128 [R2.64], R32 ;  /* 0x0000002002008985 */ /* 0x0027e4000c101d08 */
.L_x_1679:
[----:B------:R-:W-:Y:S05]  /*1c800*/  BSYNC B0 ;  /* 0x0000000000007941 */ /* 0x000fea0003800000 */
.L_x_1678:
[----:B------:R-:W-:Y:S05]  /*1c810*/  BRA.DIV ~URZ, `(.L_x_1680) ;  /* 0x000058c27f007947 */ /* 0x000fea000b800000 */
[----:B---3--:R3:W2:Y:S04]  /*1c820*/  SHFL.IDX PT, R9, R6, 0x3, 0x181f ;  /* 0x00781f0006097f89 */ /* 0x0086a800000e0000 */
[----:B----4-:R3:W4:Y:S02]  /*1c830*/  SHFL.IDX PT, R6, R8, 0x3, 0x181f ;  /* 0x00781f0008067f89 */ /* 0x01072400000e0000 */
.L_x_1765:
        /* <DEDUP_REMOVED lines=9> */
[----:B---3--:R-:W2:Y:S01]  /*1c8d0*/  LDL R8, [R1+0x4] ;  /* 0x0000040001087983 */ /* 0x008ea20000100800 */
[----:B-1----:R-:W-:-:S04]  /*1c8e0*/  LEA R2, P0, R227, R6, 0x1 ;  /* 0x00000006e3027211 */ /* 0x002fc800078008ff */
[----:B--2---:R-:W-:-:S05]  /*1c8f0*/  LEA.HI.X R3, R227, R9, R8, 0x1, P0 ;  /* 0x00000009e3037211 */ /* 0x004fca00000f0c08 */
[----:B------:R1:W-:Y:S01]  /*1c900*/  ST.E.128 [R2.64], R40 ;  /* 0x0000002802007985 */ /* 0x0003e2000c101d08 */
[----:B------:R-:W-:Y:S05]  /*1c910*/  BRA `(.L_x_1681) ;  /* 0x00001ab000007947 */ /* 0x000fea0003800000 */
.L_x_1668:
        /* <DEDUP_REMOVED lines=34> */
.L_x_1766:
[----:B------:R-:W-:Y:S05]  /*1cb40*/  BRA.DIV ~URZ, `(.L_x_1683) ;  /* 0x000056d27f007947 */ /* 0x000fea000b800000 */
[----:B------:R3:W4:Y:S02]  /*1cb50*/  SHFL.IDX PT, R2, R5, RZ, 0x1c1f ;  /* 0x001c1fff05027589 */ /* 0x00072400000e0000 */
.L_x_1767:
        /* <DEDUP_REMOVED lines=97> */
.L_x_1685:
[----:B------:R-:W-:Y:S05]  /*1d170*/  BSYNC B0 ;  /* 0x0000000000007941 */ /* 0x000fea0003800000 */
.L_x_1684:
[----:B------:R-:W-:Y:S05]  /*1d180*/  BRA.DIV ~URZ, `(.L_x_1686) ;  /* 0x000051027f007947 */ /* 0x000fea000b800000 */
[----:B--2---:R2:W1:Y:S04]  /*1d190*/  SHFL.IDX PT, R4, R6, 0x1, 0x1c1f ;  /* 0x003c1f0006047f89 */ /* 0x00446800000e0000 */
[----:B----4-:R2:W4:Y:S02]  /*1d1a0*/  SHFL.IDX PT, R2, R5, 0x1, 0x1c1f ;  /* 0x003c1f0005027f89 */ /* 0x01052400000e0000 */
.L_x_1768:
        /* <DEDUP_REMOVED lines=105> */
.L_x_1666:
[----:B------:R-:W3:Y:S04]  /*1d840*/  LDL.LU R2, [R1+0x68] ;  /* 0x0000680001027983 */ /* 0x000ee80000300800 */
[----:B-12---:R-:W2:Y:S01]  /*1d850*/  LDL.LU R6, [R1+0x6c] ;  /* 0x00006c0001067983 */ /* 0x006ea20000300800 */
[----:B------:R-:W-:Y:S02]  /*1d860*/  ISETP.NE.U32.AND P0, PT, RZ, c[0x0][0x508], PT ;  /* 0x00014200ff007a0c */ /* 0x000fe40003f05070 */
[----:B------:R-:W-:Y:S01]  /*1d870*/  ISETP.NE.U32.AND P3, PT, RZ, c[0x0][0x500], PT ;  /* 0x00014000ff007a0c */ /* 0x000fe20003f65070 */
[----:B----4-:R-:W4:Y:S01]  /*1d880*/  LDL.LU R3, [R1+0x54] ;  /* 0x0000540001037983 */ /* 0x010f220000300800 */
[----:B------:R-:W-:Y:S01]  /*1d890*/  ISETP.NE.AND.EX P2, PT, RZ, c[0x0][0x50c], PT, P0 ;  /* 0x00014300ff007a0c */ /* 0x000fe20003f45300 */
[----:B------:R-:W-:Y:S01]  /*1d8a0*/  IMAD.MOV.U32 R22, RZ, RZ, c[0x0][0x388] ;  /* 0x0000e200ff167624 */ /* 0x000fe200078e00ff */
[----:B------:R-:W-:-:S02]  /*1d8b0*/  ISETP.NE.AND.EX P3, PT, RZ, c[0x0][0x504], PT, P3 ;  /* 0x00014100ff007a0c */ /* 0x000fc40003f65330 */
[----:B---3--:R-:W-:-:S09]  /*1d8c0*/  IADD3 R4, P1, R2, c[0x0][0x500], RZ ;  /* 0x0001400002047a10 */ /* 0x008fd20007f3e0ff */
[----:B------:R-:W-:Y:S01]  /*1d8d0*/  @P2 IADD3 R8, P0, R2, c[0x0][0x508], RZ ;  /* 0x0001420002082a10 */ /* 0x000fe20007f1e0ff */
[----:B------:R-:W-:Y:S01]  /*1d8e0*/  IMAD.MOV.U32 R2, RZ, RZ, RZ ;  /* 0x000000ffff027224 */ /* 0x000fe200078e00ff */
[C---:B--2---:R-:W-:Y:S02]  /*1d8f0*/  IADD3.X R5, R6.reuse, c[0x0][0x504], RZ, P1, !PT ;  /* 0x0001410006057a10 */ /* 0x044fe40000ffe4ff */
        /* <DEDUP_REMOVED lines=10> */
.L_x_1687:
        /* <DEDUP_REMOVED lines=60> */
.L_x_1689:
[----:B------:R-:W-:Y:S05]  /*1dd60*/  BSYNC B0 ;  /* 0x0000000000007941 */ /* 0x000fea0003800000 */
.L_x_1688:
        /* <DEDUP_REMOVED lines=30> */
[----:B------:R-:W-:-:S04]  /*1df50*/  IADD3 R6, R82, R10, RZ ;  /* 0x0000000a52067210 */ /* 0x000fc80007ffe0ff */
[----:B------:R-:W-:Y:S02]  /*1df60*/  IADD3 R5, R3, R4, RZ ;  /* 0x0000000403057210 */ /* 0x000fe40007ffe0ff */
[----:B------:R-:W-:-:S04]  /*1df70*/  LEA R8, P0, R2, c[0x0][0x380], 0x1 ;  /* 0x0000e00002087a11 */ /* 0x000fc800078008ff */
[----:B------:R-:W-:Y:S01]  /*1df80*/  LEA.HI.X R5, R2, c[0x0][0x384], R5, 0x1, P0 ;  /* 0x0000e10002057a11 */ /* 0x000fe200000f0c05 */
[----:B------:R-:W-:Y:S06]  /*1df90*/  BRA.DIV ~URZ, `(.L_x_1690) ;  /* 0x000043c27f007947 */ /* 0x000fec000b800000 */
[----:B------:R1:W2:Y:S02]  /*1dfa0*/  SHFL.IDX PT, R9, R5, RZ, 0x181f ;  /* 0x00181fff05097589 */ /* 0x0002a400000e0000 */
.L_x_1769:
[----:B------:R-:W-:Y:S05]  /*1dfb0*/  BRA.DIV ~URZ, `(.L_x_1691) ;  /* 0x000044127f007947 */ /* 0x000fea000b800000 */
[----:B------:R3:W4:Y:S02]  /*1dfc0*/  SHFL.IDX PT, R2, R8, RZ, 0x181f ;  /* 0x00181fff08027589 */ /* 0x00072400000e0000 */
.L_x_1770:
[----:B------:R-:W-:Y:S01]  /*1dfd0*/  IMAD R4, R22, c[0x0][0x4e8], RZ ;  /* 0x00013a0016047a24 */ /* 0x000fe200078e02ff */
[----:B------:R-:W-:Y:S04]  /*1dfe0*/  BSSY B0, `(.L_x_1692) ;  /* 0x000000c000007945 */ /* 0x000fe80003800000 */
[----:B------:R-:W-:-:S13]  /*1dff0*/  ISETP.GE.AND P0, PT, R6, R4, PT ;  /* 0x000000040600720c */ /* 0x000fda0003f06270 */
[----:B------:R-:W-:Y:S05]  /*1e000*/  @P0 BRA `(.L_x_1693) ;  /* 0x0000009000000947 */ /* 0x000fea0003800000 */
[----:B------:R-:W5:Y:S01]  /*1e010*/  LDL R15, [R1+0x4] ;  /* 0x00000400010f7983 */ /* 0x000f620000100800 */
[----:B------:R-:W-:Y:S02]  /*1e020*/  ISETP.GE.AND P1, PT, R76, c[0x0][0x3c8], PT ;  /* 0x0000f2004c007a0c */ /* 0x000fe40003f26270 */
[----:B------:R-:W-:-:S11]  /*1e030*/  ISETP.GE.AND P0, PT, R227, c[0x0][0x3c8], PT ;  /* 0x0000f200e3007a0c */ /* 0x000fd60003f06270 */
[CC--:B----4-:R-:W-:Y:S02]  /*1e040*/  @!P1 LEA R10, P3, R76.reuse, R2.reuse, 0x1 ;  /* 0x000000024c0a9211 */ /* 0x0d0fe400078608ff */
[----:B------:R-:W-:Y:S02]  /*1e050*/  @!P0 LEA R2, P2, R227, R2, 0x1 ;  /* 0x00000002e3028211 */ /* 0x000fe400078408ff */
[----:B--2---:R-:W-:-:S05]  /*1e060*/  @!P1 LEA.HI.X R11, R76, R9, R77, 0x1, P3 ;  /* 0x000000094c0b9211 */ /* 0x004fca00018f0c4d */
[----:B------:R2:W-:Y:S01]  /*1e070*/  @!P1 ST.E.128 [R10.64], RZ ;  /* 0x000000ff0a009985 */ /* 0x0005e2000c101d08 */
[----:B-----5:R-:W-:-:S05]  /*1e080*/  @!P0 LEA.HI.X R3, R227, R9, R15, 0x1, P2 ;  /* 0x00000009e3038211 */ /* 0x020fca00010f0c0f */
[----:B------:R2:W-:Y:S02]  /*1e090*/  @!P0 ST.E.128 [R2.64], RZ ;  /* 0x000000ff02008985 */ /* 0x0005e4000c101d08 */
.L_x_1693:
[----:B------:R-:W-:Y:S05]  /*1e0a0*/  BSYNC B0 ;  /* 0x0000000000007941 */ /* 0x000fea0003800000 */
.L_x_1692:
[----:B------:R-:W-:Y:S05]  /*1e0b0*/  BRA.DIV ~URZ, `(.L_x_1694) ;  /* 0x000043827f007947 */ /* 0x000fea000b800000 */
[----:B--2---:R2:W1:Y:S04]  /*1e0c0*/  SHFL.IDX PT, R9, R5, 0x1, 0x181f ;  /* 0x00381f0005097f89 */ /* 0x00446800000e0000 */
[----:B----4-:R2:W4:Y:S02]  /*1e0d0*/  SHFL.IDX PT, R2, R8, 0x1, 0x181f ;  /* 0x00381f0008027f89 */ /* 0x01052400000e0000 */
.L_x_1771:
        /* <DEDUP_REMOVED lines=9> */
[----:B-1----:R-:W-:-:S05]  /*1e170*/  @!P1 LEA.HI.X R11, R76, R9, R77, 0x1, P3 ;  /* 0x000000094c0b9211 */ /* 0x002fca00018f0c4d */
[----:B------:R1:W-:Y:S01]  /*1e180*/  @!P1 ST.E.128 [R10.64], RZ ;  /* 0x000000ff0a009985 */ /* 0x0003e2000c101d08 */
[----:B-----5:R-:W-:-:S05]  /*1e190*/  @!P0 LEA.HI.X R3, R227, R9, R15, 0x1, P2 ;  /* 0x00000009e3038211 */ /* 0x020fca00010f0c0f */
[----:B------:R1:W-:Y:S02]  /*1e1a0*/  @!P0 ST.E.128 [R2.64], RZ ;  /* 0x000000ff02008985 */ /* 0x0003e4000c101d08 */
.L_x_1696:
[----:B------:R-:W-:Y:S05]  /*1e1b0*/  BSYNC B0 ;  /* 0x0000000000007941 */ /* 0x000fea0003800000 */
.L_x_1695:
[----:B------:R-:W-:Y:S05]  /*1e1c0*/  BRA.DIV ~URZ, `(.L_x_1697) ;  /* 0x000043427f007947 */ /* 0x000fea000b800000 */
[----:B-1----:R1:W2:Y:S02]  /*1e1d0*/  SHFL.IDX PT, R9, R5, 0x2, 0x181f ;  /* 0x00581f0005097f89 */ /* 0x0022a400000e0000 */
.L_x_1772:
[----:B------:R-:W-:Y:S05]  /*1e1e0*/  BRA.DIV ~URZ, `(.L_x_1698) ;  /* 0x000043927f007947 */ /* 0x000fea000b800000 */
[----:B----4-:R4:W1:Y:S02]  /*1e1f0*/  SHFL.IDX PT, R2, R8, 0x2, 0x181f ;  /* 0x00581f0008027f89 */ /* 0x01086400000e0000 */
.L_x_1773:
[----:B------:R-:W-:Y:S01]  /*1e200*/  IADD3 R3, R6, 0x40, RZ ;  /* 0x0000004006037810 */ /* 0x000fe20007ffe0ff */
[----:B------:R-:W-:Y:S03]  /*1e210*/  BSSY B0, `(.L_x_1699) ;  /* 0x000000c000007945 */ /* 0x000fe60003800000 */
[----:B------:R-:W-:-:S13]  /*1e220*/  ISETP.GE.AND P0, PT, R3, R4, PT ;  /* 0x000000040300720c */ /* 0x000fda0003f06270 */
[----:B------:R-:W-:Y:S05]  /*1e230*/  @P0 BRA `(.L_x_1700) ;  /* 0x0000009000000947 */ /* 0x000fea0003800000 */
[----:B------:R-:W5:Y:S01]  /*1e240*/  LDL R15, [R1+0x4] ;  /* 0x00000400010f7983 */ /* 0x000f620000100800 */
[----:B------:R-:W-:Y:S02]  /*1e250*/  ISETP.GE.AND P1, PT, R76, c[0x0][0x3c8], PT ;  /* 0x0000f2004c007a0c */ /* 0x000fe40003f26270 */
[----:B------:R-:W-:-:S11]  /*1e260*/  ISETP.GE.AND P0, PT, R227, c[0x0][0x3c8], PT ;  /* 0x0000f200e3007a0c */ /* 0x000fd60003f06270 */
[CC--:B-1----:R-:W-:Y:S02]  /*1e270*/  @!P1 LEA R10, P3, R76.reuse, R2.reuse, 0x1 ;  /* 0x000000024c0a9211 */ /* 0x0c2fe400078608ff */
[----:B------:R-:W-:Y:S02]  /*1e280*/  @!P0 LEA R2, P2, R227, R2, 0x1 ;  /* 0x00000002e3028211 */ /* 0x000fe400078408ff */
[----:B--2---:R-:W-:-:S05]  /*1e290*/  @!P1 LEA.HI.X R11, R76, R9, R77, 0x1, P3 ;  /* 0x000000094c0b9211 */ /* 0x004fca00018f0c4d */
[----:B------:R1:W-:Y:S01]  /*1e2a0*/  @!P1 ST.E.128 [R10.64], RZ ;  /* 0x000000ff0a009985 */ /* 0x0003e2000c101d08 */
[----:B-----5:R-:W-:-:S05]  /*1e2b0*/  @!P0 LEA.HI.X R3, R227, R9, R15, 0x1, P2 ;  /* 0x00000009e3038211 */ /* 0x020fca00010f0c0f */
[----:B------:R1:W-:Y:S02]  /*1e2c0*/  @!P0 ST.E.128 [R2.64], RZ ;  /* 0x000000ff02008985 */ /* 0x0003e4000c101d08 */
.L_x_1700:
[----:B------:R-:W-:Y:S05]  /*1e2d0*/  BSYNC B0 ;  /* 0x0000000000007941 */ /* 0x000fea0003800000 */
.L_x_1699:
[----:B------:R-:W-:Y:S05]  /*1e2e0*/  BRA.DIV ~URZ, `(.L_x_1701) ;  /* 0x000043027f007947 */ /* 0x000fea000b800000 */
[----:B--2---:R2:W3:Y:S04]  /*1e2f0*/  SHFL.IDX PT, R9, R5, 0x3, 0x181f ;  /* 0x00781f0005097f89 */ /* 0x0044e800000e0000 */
[----:B-1----:R2:W1:Y:S02]  /*1e300*/  SHFL.IDX PT, R2, R8, 0x3, 0x181f ;  /* 0x00781f0008027f89 */ /* 0x00246400000e0000 */
.L_x_1774:
[----:B------:R-:W-:-:S04]  /*1e310*/  IADD3 R6, R6, 0x60, RZ ;  /* 0x0000006006067810 */ /* 0x000fc80007ffe0ff */
[----:B------:R-:W-:-:S13]  /*1e320*/  ISETP.GE.AND P0, PT, R6, R4, PT ;  /* 0x000000040600720c */ /* 0x000fda0003f06270 */
[----:B------:R-:W-:Y:S05]  /*1e330*/  @P0 BRA `(.L_x_1681) ;  /* 0x0000009000000947 */ /* 0x000fea0003800000 */
[----:B--234-:R-:W2:Y:S01]  /*1e340*/  LDL R8, [R1+0x4] ;  /* 0x0000040001087983 */ /* 0x01cea20000100800 */
[----:B------:R-:W-:Y:S02]  /*1e350*/  ISETP.GE.AND P1, PT, R76, c[0x0][0x3c8], PT ;  /* 0x0000f2004c007a0c */ /* 0x000fe40003f26270 */
[----:B------:R-:W-:-:S11]  /*1e360*/  ISETP.GE.AND P0, PT, R227, c[0x0][0x3c8], PT ;  /* 0x0000f200e3007a0c */ /* 0x000fd60003f06270 */
[CC--:B-1----:R-:W-:Y:S02]  /*1e370*/  @!P1 LEA R4, P3, R76.reuse, R2.reuse, 0x1 ;  /* 0x000000024c049211 */ /* 0x0c2fe400078608ff */
[----:B------:R-:W-:Y:S02]  /*1e380*/  @!P0 LEA R2, P2, R227, R2, 0x1 ;  /* 0x00000002e3028211 */ /* 0x000fe400078408ff */
[----:B------:R-:W-:-:S05]  /*1e390*/  @!P1 LEA.HI.X R5, R76, R9, R77, 0x1, P3 ;  /* 0x000000094c059211 */ /* 0x000fca00018f0c4d */
[----:B------:R1:W-:Y:S01]  /*1e3a0*/  @!P1 ST.E.128 [R4.64], RZ ;  /* 0x000000ff04009985 */ /* 0x0003e2000c101d08 */
[----:B--2---:R-:W-:-:S05]  /*1e3b0*/  @!P0 LEA.HI.X R3, R227, R9, R8, 0x1, P2 ;  /* 0x00000009e3038211 */ /* 0x004fca00010f0c08 */
[----:B------:R1:W-:Y:S02]  /*1e3c0*/  @!P0 ST.E.128 [R2.64], RZ ;  /* 0x000000ff02008985 */ /* 0x0003e4000c101d08 */
.L_x_1681:
[----:B------:R-:W-:Y:S05]  /*1e3d0*/  BSYNC B1 ;  /* 0x0000000000017941 */ /* 0x000fea0003800000 */
.L_x_1665:
        /* <DEDUP_REMOVED lines=14> */
.L_x_1775:
[----:B------:R-:W-:Y:S05]  /*1e4c0*/  BRA.DIV ~URZ, `(.L_x_1704) ;  /* 0x000042627f007947 */ /* 0x000fea000b800000 */
[----:B------:R3:W4:Y:S02]  /*1e4d0*/  SHFL.IDX PT, R9, R74, 0x1, 0x1f ;  /* 0x00201f004a097f89 */ /* 0x00072400000e0000 */
.L_x_1776:
        /* <DEDUP_REMOVED lines=19> */
.L_x_1777:
        /* <DEDUP_REMOVED lines=16> */
.L_x_1778:
[----:B---3--:R-:W-:Y:S01]  /*1e710*/  IMAD R2, R2, c[0x0][0x538], RZ ;  /* 0x00014e0002027a24 */ /* 0x008fe200078e02ff */
[----:B------:R-:W-:Y:S04]  /*1e720*/  BSSY B1, `(.L_x_1707) ;  /* 0x00000cf000017945 */ /* 0x000fe80003800000 */
[----:B----4-:R-:W-:-:S04]  /*1e730*/  IADD3 R9, R2, R9, RZ ;  /* 0x0000000902097210 */ /* 0x010fc80007ffe0ff */
[----:B--2---:R-:W-:-:S13]  /*1e740*/  ISETP.GT.AND P0, PT, R9, R10, PT ;  /* 0x0000000a0900720c */ /* 0x004fda0003f04270 */
[----:B------:R-:W-:Y:S05]  /*1e750*/  @P0 BRA `(.L_x_1708) ;  /* 0x0000026000000947 */ /* 0x000fea0003800000 */
.L_x_1712:
        /* <DEDUP_REMOVED lines=18> */
.L_x_1779:
        /* <DEDUP_REMOVED lines=16> */
.L_x_1780:
[----:B--2---:R-:W-:-:S05]  /*1e980*/  IMAD R2, R2, c[0x0][0x538], RZ ;  /* 0x00014e0002027a24 */ /* 0x004fca00078e02ff */
[----:B------:R-:W-:-:S04]  /*1e990*/  IADD3 R9, R2, R9, RZ ;  /* 0x0000000902097210 */ /* 0x000fc80007ffe0ff */
[----:B------:R-:W-:-:S13]  /*1e9a0*/  ISETP.GT.AND P0, PT, R9, R10, PT ;  /* 0x0000000a0900720c */ /* 0x000fda0003f04270 */
[----:B-1----:R-:W-:Y:S05]  /*1e9b0*/  @!P0 BRA `(.L_x_1712) ;  /* 0xfffffda000008947 */ /* 0x002fea000383ffff */
.L_x_1708:
[----:B------:R-:W-:-:S05]  /*1e9c0*/  IADD3 R11, -R2, R9, RZ ;  /* 0x00000009020b7210 */ /* 0x000fca0007ffe1ff */
[----:B------:R-:W-:-:S05]  /*1e9d0*/  IMAD R2, R4, c[0x0][0x538], R11 ;  /* 0x00014e0004027a24 */ /* 0x000fca00078e020b */
[----:B------:R-:W-:Y:S01]  /*1e9e0*/  ISETP.GT.AND P0, PT, R2, R10, PT ;  /* 0x0000000a0200720c */ /* 0x000fe20003f04270 */
[----:B------:R-:W-:-:S12]  /*1e9f0*/  BRA.DIV ~URZ, `(.L_x_1713) ;  /* 0x000041827f007947 */ /* 0x000fd8000b800000 */
[----:B------:R-:W-:-:S03]  /*1ea00*/  VOTE.ANY R15, PT, !P0 ;  /* 0x00000000000f7806 */ /* 0x000fc600040e0100 */
.L_x_1781:
[----:B------:R-:W2:Y:S01]  /*1ea10*/  LDL.LU R2, [R1+0x5c] ;  /* 0x00005c0001027983 */ /* 0x000ea20000300800 */
[----:B------:R-:W2:Y:S02]  /*1ea20*/  POPC R9, R15 ;  /* 0x0000000f00097309 */ /* 0x000ea40000000000 */
[----:B--2---:R-:W-:-:S05]  /*1ea30*/  IADD3 R2, R9, R2, RZ ;  /* 0x0000000209027210 */ /* 0x004fca0007ffe0ff */
[----:B------:R2:W-:Y:S01]  /*1ea40*/  STL [R1+0x5c], R2 ;  /* 0x00005c0201007387 */ /* 0x0005e20000100800 */
[----:B------:R-:W-:Y:S05]  /*1ea50*/  BRA.DIV ~URZ, `(.L_x_1714) ;  /* 0x000041627f007947 */ /* 0x000fea000b800000 */
[----:B------:R3:W4:Y:S04]  /*1ea60*/  SHFL.IDX PT, R6, R6, R9, 0x1f ;  /* 0x00001f0906067589 */ /* 0x00072800000e0000 */
[----:B------:R3:W1:Y:S02]  /*1ea70*/  SHFL.IDX PT, R5, R8, R9, 0x1f ;  /* 0x00001f0908057589 */ /* 0x00066400000e0000 */
.L_x_1782:
[----:B------:R-:W-:Y:S01]  /*1ea80*/  ISETP.NE.AND P0, PT, R15, RZ, PT ;  /* 0x000000ff0f00720c */ /* 0x000fe20003f05270 */
[----:B------:R-:W-:-:S12]  /*1ea90*/  BSSY B0, `(.L_x_1715) ;  /* 0x0000005000007945 */ /* 0x000fd80003800000 */
[----:B------:R-:W-:Y:S05]  /*1eaa0*/  @!P0 BRA `(.L_x_1716) ;  /* 0x0000003000008947 */ /* 0x000fea0003800000 */
[----:B---3--:R-:W-:Y:S01]  /*1eab0*/  IADD3 R9, R9, -0x1, RZ ;  /* 0xffffffff09097810 */ /* 0x008fe20007ffe0ff */
[----:B------:R-:W-:Y:S05]  /*1eac0*/  BRA.DIV ~URZ, `(.L_x_1717) ;  /* 0x000041c27f007947 */ /* 0x000fea000b800000 */
[----:B------:R3:W2:Y:S02]  /*1ead0*/  SHFL.IDX PT, R16, R4, R9, 0x1f ;  /* 0x00001f0904107589 */ /* 0x0006a400000e0000 */
.L_x_1716:
[----:B------:R-:W-:Y:S05]  /*1eae0*/  BSYNC B0 ;  /* 0x0000000000007941 */ /* 0x000fea0003800000 */
.L_x_1715:
[----:B--2---:R-:W-:Y:S01]  /*1eaf0*/  IMAD R2, R16, c[0x0][0x538], R11 ;  /* 0x00014e0010027a24 */ /* 0x004fe200078e020b */
[----:B-1----:R-:W-:Y:S01]  /*1eb00*/  ISETP.NE.AND P0, PT, R5, 0x1, PT ;  /* 0x000000010500780c */ /* 0x002fe20003f05270 */
[----:B------:R-:W-:Y:S03]  /*1eb10*/  BSSY B0, `(.L_x_1718) ;  /* 0x0000086000007945 */ /* 0x000fe60003800000 */
[----:B------:R1:W-:Y:S01]  /*1eb20*/  STL [R1+0x50], R2 ;  /* 0x0000500201007387 */ /* 0x0003e20000100800 */
[----:B------:R-:W-:-:S08]  /*1eb30*/  IADD3 R11, -R2, R10, RZ ;  /* 0x0000000a020b7210 */ /* 0x000fd00007ffe1ff */
[----:B------:R-:W-:Y:S05]  /*1eb40*/  @!P0 BRA `(.L_x_1719) ;  /* 0x000003e000008947 */ /* 0x000fea0003800000 */
[-C--:B----4-:R-:W-:Y:S01]  /*1eb50*/  IABS R3, R6.reuse ;  /* 0x0000000600037213 */ /* 0x090fe20000000000 */
[----:B---3--:R-:W-:Y:S01]  /*1eb60*/  IMAD.MOV.U32 R8, RZ, RZ, RZ ;  /* 0x000000ffff087224 */ /* 0x008fe200078e00ff */
[----:B------:R-:W-:Y:S02]  /*1eb70*/  IABS R15, R6 ;  /* 0x00000006000f7213 */ /* 0x000fe40000000000 */
[----:B-1----:R-:W1:Y:S08]  /*1eb80*/  I2F.RP R2, R3 ;  /* 0x0000000300027306 */ /* 0x002e700000209400 */
[----:B-1----:R-:W1:Y:S02]  /*1eb90*/  MUFU.RCP R2, R2 ;  /* 0x0000000200027308 */ /* 0x002e640000001000 */
[----:B-1----:R-:W-:-:S06]  /*1eba0*/  IADD3 R2, R2, 0xffffffe, RZ ;  /* 0x0ffffffe02027810 */ /* 0x002fcc0007ffe0ff */
[----:B------:R1:W2:Y:S02]  /*1ebb0*/  F2I.FTZ.U32.TRUNC.NTZ R9, R2 ;  /* 0x0000000200097305 */ /* 0x0002a4000021f000 */
[----:B-1----:R-:W-:Y:S01]  /*1ebc0*/  IABS R2, R5 ;  /* 0x0000000500027213 */ /* 0x002fe20000000000 */
[----:B--2---:R-:W-:-:S04]  /*1ebd0*/  IMAD.MOV R4, RZ, RZ, -R9 ;  /* 0x000000ffff047224 */ /* 0x004fc800078e0a09 */
[----:B------:R-:W-:Y:S01]  /*1ebe0*/  IMAD.MOV.U32 R10, RZ, RZ, R2 ;  /* 0x000000ffff0a7224 */ /* 0x000fe200078e0002 */
[----:B------:R-:W-:Y:S01]  /*1ebf0*/  IABS R2, R11 ;  /* 0x0000000b00027213 */ /* 0x000fe20000000000 */
[----:B------:R-:W-:Y:S02]  /*1ec00*/  IMAD R4, R4, R3, RZ ;  /* 0x0000000304047224 */ /* 0x000fe400078e02ff */
[----:B------:R-:W1:Y:S02]  /*1ec10*/  I2F.RP R16, R10 ;  /* 0x0000000a00107306 */ /* 0x000e640000209400 */
        /* <DEDUP_REMOVED lines=10> */
[----:B------:R-:W-:Y:S01]  /*1ecc0*/  @!P0 IADD3 R2, R2, 0x1, RZ ;  /* 0x0000000102028810 */ /* 0x000fe20007ffe0ff */
[----:B------:R-:W1:Y:S01]  /*1ecd0*/  F2I.FTZ.U32.TRUNC.NTZ R9, R8 ;  /* 0x0000000800097305 */ /* 0x000e62000021f000 */
[----:B------:R-:W-:Y:S02]  /*1ece0*/  ISETP.NE.AND P0, PT, R6, RZ, PT ;  /* 0x000000ff0600720c */ /* 0x000fe40003f05270 */
[----:B------:R-:W-:Y:S02]  /*1ecf0*/  ISETP.GE.U32.AND P2, PT, R4, R3, PT ;  /* 0x000000030400720c */ /* 0x000fe40003f46070 */
[----:B------:R-:W-:-:S04]  /*1ed00*/  LOP3.LUT R3, R11, R6, RZ, 0x3c, !PT ;  /* 0x000000060b037212 */ /* 0x000fc800078e3cff */
[----:B------:R-:W-:Y:S01]  /*1ed10*/  ISETP.GE.AND P1, PT, R3, RZ, PT ;  /* 0x000000ff0300720c */ /* 0x000fe20003f26270 */
[----:B-1----:R-:W-:-:S06]  /*1ed20*/  IMAD.MOV R3, RZ, RZ, -R9 ;  /* 0x000000ffff037224 */ /* 0x002fcc00078e0a09 */
[----:B------:R-:W-:Y:S01]  /*1ed30*/  @P2 IADD3 R2, R2, 0x1, RZ ;  /* 0x0000000102022810 */ /* 0x000fe20007ffe0ff */
[----:B------:R-:W-:Y:S01]  /*1ed40*/  IMAD.MOV.U32 R8, RZ, RZ, RZ ;  /* 0x000000ffff087224 */ /* 0x000fe200078e00ff */
[----:B------:R-:W-:-:S04]  /*1ed50*/  MOV R4, R3 ;  /* 0x0000000300047202 */ /* 0x000fc80000000f00 */
[----:B------:R-:W-:Y:S01]  /*1ed60*/  @!P1 IMAD.MOV R2, RZ, RZ, -R2 ;  /* 0x000000ffff029224 */ /* 0x000fe200078e0a02 */
[----:B------:R-:W-:Y:S02]  /*1ed70*/  @!P0 LOP3.LUT R2, RZ, R6, RZ, 0x33, !PT ;  /* 0x00000006ff028212 */ /* 0x000fe400078e33ff */
[----:B------:R-:W-:Y:S01]  /*1ed80*/  IABS R3, R5 ;  /* 0x0000000500037213 */ /* 0x000fe20000000000 */
[----:B------:R-:W-:Y:S01]  /*1ed90*/  IMAD R4, R4, R10, RZ ;  /* 0x0000000a04047224 */ /* 0x000fe200078e02ff */
[----:B------:R-:W-:-:S03]  /*1eda0*/  IABS R16, R2 ;  /* 0x0000000200107213 */ /* 0x000fc60000000000 */
[----:B------:R-:W-:Y:S02]  /*1edb0*/  IMAD.MOV R15, RZ, RZ, -R3 ;  /* 0x000000ffff0f7224 */ /* 0x000fe400078e0a03 */
        /* <DEDUP_REMOVED lines=23> */
.L_x_1719:
        /* <DEDUP_REMOVED lines=68> */
.L_x_1720:
[----:B------:R-:W-:Y:S05]  /*1f370*/  BSYNC B0 ;  /* 0x0000000000007941 */ /* 0x000fea0003800000 */
.L_x_1718:
[----:B------:R-:W-:-:S04]  /*1f380*/  LOP3.LUT R3, RZ, R3, RZ, 0x33, !PT ;  /* 0x00000003ff037212 */ /* 0x000fc800078e33ff */
[----:B-1----:R-:W-:-:S05]  /*1f390*/  IADD3 R2, R3, R6, RZ ;  /* 0x0000000603027210 */ /* 0x002fca0007ffe0ff */
[----:B------:R1:W-:Y:S01]  /*1f3a0*/  STL [R1+0x54], R2 ;  /* 0x0000540201007387 */ /* 0x0003e20000100800 */
[----:B------:R-:W-:Y:S05]  /*1f3b0*/  BRA `(.L_x_1721) ;  /* 0x0000005000007947 */ /* 0x000fea0003800000 */
.L_x_1709:
[----:B------:R-:W-:Y:S01]  /*1f3c0*/  MOV R2, c[0x0][0x53c] ;  /* 0x00014f0000027a02 */ /* 0x000fe20000000f00 */
[----:B------:R2:W-:Y:S04]  /*1f3d0*/  STL [R1+0x50], R10 ;  /* 0x0000500a01007387 */ /* 0x0005e80000100800 */
[----:B------:R2:W-:Y:S04]  /*1f3e0*/  STL [R1+0x54], RZ ;  /* 0x000054ff01007387 */ /* 0x0005e80000100800 */
[----:B------:R2:W-:Y:S04]  /*1f3f0*/  STL [R1+0x58], RZ ;  /* 0x000058ff01007387 */ /* 0x0005e80000100800 */
[----:B------:R2:W-:Y:S02]  /*1f400*/  STL [R1+0x5c], R2 ;  /* 0x00005c0201007387 */ /* 0x0005e40000100800 */
.L_x_1721:
[----:B------:R-:W-:Y:S05]  /*1f410*/  BSYNC B1 ;  /* 0x0000000000017941 */ /* 0x000fea0003800000 */
.L_x_1707:
        /* <DEDUP_REMOVED lines=9> */
.L_x_1702:
[----:B-1----:R-:W3:Y:S02]  /*1f4b0*/  LDL R2, [R1+0x5c] ;  /* 0x00005c0001027983 */ /* 0x002ee40000100800 */
[----:B---3--:R-:W-:-:S13]  /*1f4c0*/  ISETP.GE.AND P0, PT, R2, c[0x0][0x53c], PT ;  /* 0x00014f0002007a0c */ /* 0x008fda0003f06270 */
[----:B--2---:R-:W-:Y:S01]  /*1f4d0*/  @P0 CALL.REL.NOINC `(.L_x_1722) ;  /* 0x0000001000000944 */ /* 0x004fe20003c00000 */
[----:B------:R-:W-:Y:S05]  /*1f4e0*/  BRA `(.L_x_1723) ;  /* 0xfffe2a4000007947 */ /* 0x000fea000383ffff */
.L_x_1722:
[----:B------:R-:W-:Y:S05]  /*1f4f0*/  EXIT ;  /* 0x000000000000794d */ /* 0x000fea0003800000 */
.L_x_1503:
[----:B------:R-:W-:Y:S02]  /*1f500*/  MOV R3, 0x1 ;  /* 0x0000000100037802 */ /* 0x000fe40000000f00 */
[----:B------:R-:W-:Y:S02]  /*1f510*/  MOV R4, 0x1f530 ;  /* 0x0001f53000047802 */ /* 0x000fe40000000f00 */
[----:B------:R-:W-:Y:S05]  /*1f520*/  CALL.REL.NOINC `($__internal_26_$__cuda_sm70_shflsync_up_p) ;  /* 0x0000389000007944 */ /* 0x000fea0003c00000 */
[----:B------:R-:W-:Y:S01]  /*1f530*/  MOV R0, R3 ;  /* 0x0000000300007202 */ /* 0x000fe20000000f00 */
[----:B------:R-:W-:Y:S05]  /*1f540*/  BRA `(.L_x_1724) ;  /* 0xfffe0f1000007947 */ /* 0x000fea000383ffff */
.L_x_1504:
[----:B------:R-:W-:Y:S02]  /*1f550*/  MOV R3, 0x2 ;  /* 0x0000000200037802 */ /* 0x000fe40000000f00 */
[----:B------:R-:W-:Y:S02]  /*1f560*/  MOV R4, 0x1f580 ;  /* 0x0001f58000047802 */ /* 0x000fe40000000f00 */
[----:B------:R-:W-:Y:S05]  /*1f570*/  CALL.REL.NOINC `($__internal_26_$__cuda_sm70_shflsync_up_p) ;  /* 0x0000384000007944 */ /* 0x000fea0003c00000 */
[----:B------:R-:W-:Y:S02]  /*1f580*/  SEL R0, R3, RZ, P4 ;  /* 0x000000ff03007207 */ /* 0x000fe40002000000 */
[----:B------:R-:W-:Y:S02]  /*1f590*/  MOV R3, 0x4 ;  /* 0x0000000400037802 */ /* 0x000fe40000000f00 */
[----:B------:R-:W-:Y:S01]  /*1f5a0*/  MOV R4, 0x1f5e0 ;  /* 0x0001f5e000047802 */ /* 0x000fe20000000f00 */
[----:B------:R-:W-:-:S04]  /*1f5b0*/  IMAD.IADD R0, R2, 0x1, R0 ;  /* 0x0000000102007824 */ /* 0x000fc800078e0200 */
[----:B------:R-:W-:Y:S02]  /*1f5c0*/  IMAD.MOV.U32 R2, RZ, RZ, R0 ;  /* 0x000000ffff027224 */ /* 0x000fe400078e0000 */
[----:B------:R-:W-:Y:S05]  /*1f5d0*/  CALL.REL.NOINC `($__internal_26_$__cuda_sm70_shflsync_up_p) ;  /* 0x000037e000007944 */ /* 0x000fea0003c00000 */
[----:B------:R-:W-:Y:S02]  /*1f5e0*/  SEL R3, R3, RZ, P3 ;  /* 0x000000ff03037207 */ /* 0x000fe40001800000 */
[----:B------:R-:W-:-:S03]  /*1f5f0*/  MOV R4, 0x1f640 ;  /* 0x0001f64000047802 */ /* 0x000fc60000000f00 */
[----:B------:R-:W-:Y:S01]  /*1f600*/  IMAD.IADD R0, R0, 0x1, R3 ;  /* 0x0000000100007824 */ /* 0x000fe200078e0203 */
[----:B------:R-:W-:-:S03]  /*1f610*/  MOV R3, 0x8 ;  /* 0x0000000800037802 */ /* 0x000fc60000000f00 */
        /* <DEDUP_REMOVED lines=8> */
[----:B------:R-:W-:Y:S01]  /*1f6a0*/  SEL R3, R3, RZ, P1 ;  /* 0x000000ff03037207 */ /* 0x000fe20000800000 */
[----:B------:R-:W-:Y:S01]  /*1f6b0*/  IMAD.MOV.U32 R2, RZ, RZ, 0x1f ;  /* 0x0000001fff027424 */ /* 0x000fe200078e00ff */
[----:B------:R-:W-:-:S03]  /*1f6c0*/  MOV R238, 0x1f ;  /* 0x0000001f00ee7802 */ /* 0x000fc60000000f00 */
[----:B------:R-:W-:Y:S01]  /*1f6d0*/  IMAD.IADD R4, R0, 0x1, R3 ;  /* 0x0000000100047824 */ /* 0x000fe200078e0203 */
[----:B------:R-:W-:-:S03]  /*1f6e0*/  MOV R3, 0x1f710 ;  /* 0x0001f71000037802 */ /* 0x000fc60000000f00 */
[----:B------:R-:W-:Y:S02]  /*1f6f0*/  IMAD.MOV.U32 R239, RZ, RZ, R4 ;  /* 0x000000ffffef7224 */ /* 0x000fe400078e0004 */
[----:B------:R-:W-:Y:S05]  /*1f700*/  CALL.REL.NOINC `($__internal_25_$__cuda_sm70_shflsync_idx_p) ;  /* 0x0000365000007944 */ /* 0x000fea0003c00000 */
[----:B------:R-:W-:Y:S01]  /*1f710*/  MOV R0, R238 ;  /* 0x000000ee00007202 */ /* 0x000fe20000000f00 */
[----:B------:R-:W-:Y:S05]  /*1f720*/  BRA `(.L_x_1725) ;  /* 0xfffe0e3000007947 */ /* 0x000fea000383ffff */
.L_x_1506:
[----:B------:R-:W-:Y:S02]  /*1f730*/  SEL R2, RZ, 0x1, P0 ;  /* 0x00000001ff027807 */ /* 0x000fe40000000000 */
[----:B------:R-:W-:Y:S02]  /*1f740*/  MOV R3, 0x1f760 ;  /* 0x0001f76000037802 */ /* 0x000fe40000000f00 */
[----:B------:R-:W-:Y:S05]  /*1f750*/  CALL.REL.NOINC `($__internal_27_$__cuda_sm70_votesync_ballot) ;  /* 0x000036c000007944 */ /* 0x000fea0003c00000 */
[----:B------:R-:W-:Y:S05]  /*1f760*/  BRA `(.L_x_1726) ;  /* 0xfffe0e8000007947 */ /* 0x000fea000383ffff */
.L_x_1507:
[----:B------:R-:W-:Y:S01]  /*1f770*/  IMAD.MOV.U32 R239, RZ, RZ, R9 ;  /* 0x000000ffffef7224 */ /* 0x000fe200078e0009 */
[----:B-1----:R-:W-:Y:S01]  /*1f780*/  MOV R2, R0 ;  /* 0x0000000000027202 */ /* 0x002fe20000000f00 */
[----:B------:R-:W-:Y:S01]  /*1f790*/  IMAD.MOV.U32 R238, RZ, RZ, 0x1f ;  /* 0x0000001fffee7424 */ /* 0x000fe200078e00ff */
[----:B------:R-:W-:Y:S02]  /*1f7a0*/  MOV R3, 0x1f7c0 ;  /* 0x0001f7c000037802 */ /* 0x000fe40000000f00 */
[----:B------:R-:W-:Y:S05]  /*1f7b0*/  CALL.REL.NOINC `($__internal_25_$__cuda_sm70_shflsync_idx_p) ;  /* 0x000035a000007944 */ /* 0x000fea0003c00000 */
[----:B------:R-:W-:Y:S01]  /*1f7c0*/  IMAD.MOV.U32 R12, RZ, RZ, R238 ;  /* 0x000000ffff0c7224 */ /* 0x000fe200078e00ee */
[----:B------:R-:W-:Y:S01]  /*1f7d0*/  MOV R239, R8 ;  /* 0x0000000800ef7202 */ /* 0x000fe20000000f00 */
[----:B------:R-:W-:Y:S01]  /*1f7e0*/  IMAD.MOV.U32 R5, RZ, RZ, RZ ;  /* 0x000000ffff057224 */ /* 0x000fe200078e00ff */
[----:B------:R-:W-:Y:S01]  /*1f7f0*/  MOV R2, R0 ;  /* 0x0000000000027202 */ /* 0x000fe20000000f00 */
[----:B------:R-:W-:Y:S01]  /*1f800*/  IMAD.MOV.U32 R238, RZ, RZ, 0x1f ;  /* 0x0000001fffee7424 */ /* 0x000fe200078e00ff */
[----:B------:R-:W-:-:S02]  /*1f810*/  MOV R3, 0x1f830 ;  /* 0x0001f83000037802 */ /* 0x000fc40000000f00 */
[----:B------:R-:W-:Y:S05]  /*1f820*/  CALL.REL.NOINC `($__internal_25_$__cuda_sm70_shflsync_idx_p) ;  /* 0x0000353000007944 */ /* 0x000fea0003c00000 */
[----:B------:R-:W-:Y:S01]  /*1f830*/  MOV R9, R238 ;  /* 0x000000ee00097202 */ /* 0x000fe20000000f00 */
[----:B------:R-:W-:Y:S05]  /*1f840*/  BRA `(.L_x_1727) ;  /* 0xfffe0e1000007947 */ /* 0x000fea000383ffff */
.L_x_1510:
[----:B------:R-:W-:Y:S01]  /*1f850*/  IMAD.MOV.U32 R239, RZ, RZ, R4 ;  /* 0x000000ffffef7224 */ /* 0x000fe200078e0004 */
[----:B-1----:R-:W-:Y:S01]  /*1f860*/  MOV R2, R0 ;  /* 0x0000000000027202 */ /* 0x002fe20000000f00 */
[----:B------:R-:W-:Y:S01]  /*1f870*/  IMAD.MOV.U32 R238, RZ, RZ, 0x1f ;  /* 0x0000001fffee7424 */ /* 0x000fe200078e00ff */
[----:B------:R-:W-:-:S02]  /*1f880*/  MOV R3, 0x1f8a0 ;  /* 0x0001f8a000037802 */ /* 0x000fc40000000f00 */
[----:B---34-:R-:W-:Y:S05]  /*1f890*/  CALL.REL.NOINC `($__internal_25_$__cuda_sm70_shflsync_idx_p) ;  /* 0x000034c000007944 */ /* 0x018fea0003c00000 */
[----:B------:R-:W-:Y:S01]  /*1f8a0*/  MOV R5, R238 ;  /* 0x000000ee00057202 */ /* 0x000fe20000000f00 */
[----:B------:R-:W-:Y:S05]  /*1f8b0*/  BRA `(.L_x_1509) ;  /* 0xfffe0e0000007947 */ /* 0x000fea000383ffff */
.L_x_1611:
[----:B------:R-:W-:Y:S01]  /*1f8c0*/  IMAD.MOV.U32 R239, RZ, RZ, R3 ;  /* 0x000000ffffef7224 */ /* 0x000fe200078e0003 */
[----:B------:R-:W-:Y:S01]  /*1f8d0*/  MOV R2, 0x3 ;  /* 0x0000000300027802 */ /* 0x000fe20000000f00 */
[----:B------:R-:W-:Y:S01]  /*1f8e0*/  IMAD.MOV.U32 R238, RZ, RZ, 0x181f ;  /* 0x0000181fffee7424 */ /* 0x000fe200078e00ff */
[----:B------:R-:W-:-:S02]  /*1f8f0*/  MOV R3, 0x1f910 ;  /* 0x0001f91000037802 */ /* 0x000fc40000000f00 */
[----:B---3--:R-:W-:Y:S05]  /*1f900*/  CALL.REL.NOINC `($__internal_25_$__cuda_sm70_shflsync_idx_p) ;  /* 0x0000345000007944 */ /* 0x008fea0003c00000 */
[----:B------:R-:W-:Y:S01]  /*1f910*/  IMAD.MOV.U32 R6, RZ, RZ, R238 ;  /* 0x000000ffff067224 */ /* 0x000fe200078e00ee */
[----:B------:R-:W-:Y:S01]  /*1f920*/  MOV R2, 0x3 ;  /* 0x0000000300027802 */ /* 0x000fe20000000f00 */
[----:B------:R-:W-:Y:S01]  /*1f930*/  IMAD.MOV.U32 R239, RZ, RZ, R5 ;  /* 0x000000ffffef7224 */ /* 0x000fe200078e0005 */
[----:B------:R-:W-:-:S02]  /*1f940*/  MOV R238, 0x181f ;  /* 0x0000181f00ee7802 */ /* 0x000fc40000000f00 */
[----:B------:R-:W-:Y:S02]  /*1f950*/  MOV R3, 0x1f970 ;  /* 0x0001f97000037802 */ /* 0x000fe40000000f00 */
[----:B------:R-:W-:Y:S05]  /*1f960*/  CALL.REL.NOINC `($__internal_25_$__cuda_sm70_shflsync_idx_p) ;  /* 0x000033f000007944 */ /* 0x000fea0003c00000 */
[----:B------:R-:W-:Y:S01]  /*1f970*/  MOV R2, R238 ;  /* 0x000000ee00027202 */ /* 0x000fe20000000f00 */
[----:B------:R-:W-:Y:S05]  /*1f980*/  BRA `(.L_x_1728) ;  /* 0xffff070000007947 */ /* 0x000fea000383ffff */
.L_x_1614:
[----:B------:R-:W-:Y:S01]  /*1f990*/  IMAD.MOV.U32 R239, RZ, RZ, R4 ;  /* 0x000000ffffef7224 */ /* 0x000fe200078e0004 */
[----:B------:R-:W-:Y:S01]  /*1f9a0*/  MOV R2, RZ ;  /* 0x000000ff00027202 */ /* 0x000fe20000000f00 */
[----:B------:R-:W-:Y:S01]  /*1f9b0*/  IMAD.MOV.U32 R238, RZ, RZ, 0x181f ;  /* 0x0000181fffee7424 */ /* 0x000fe200078e00ff */
[----:B------:R-:W-:Y:S02]  /*1f9c0*/  MOV R3, 0x1f9e0 ;  /* 0x0001f9e000037802 */ /* 0x000fe40000000f00 */
[----:B------:R-:W-:Y:S05]  /*1f9d0*/  CALL.REL.NOINC `($__internal_25_$__cuda_sm70_shflsync_idx_p) ;  /* 0x0000338000007944 */ /* 0x000fea0003c00000 */
[----:B------:R-:W-:Y:S01]  /*1f9e0*/  MOV R6, R238 ;  /* 0x000000ee00067202 */ /* 0x000fe20000000f00 */
[----:B------:R-:W-:Y:S05]  /*1f9f0*/  BRA `(.L_x_1729) ;  /* 0xffff147000007947 */ /* 0x000fea000383ffff */
.L_x_1615:
[----:B------:R-:W-:Y:S01]  /*1fa00*/  IMAD.MOV.U32 R239, RZ, RZ, R5 ;  /* 0x000000ffffef7224 */ /* 0x000fe200078e0005 */
[----:B------:R-:W-:Y:S01]  /*1fa10*/  MOV R2, RZ ;  /* 0x000000ff00027202 */ /* 0x000fe20000000f00 */
[----:B------:R-:W-:Y:S01]  /*1fa20*/  IMAD.MOV.U32 R238, RZ, RZ, 0x181f ;  /* 0x0000181fffee7424 */ /* 0x000fe200078e00ff */
[----:B------:R-:W-:Y:S02]  /*1fa30*/  MOV R3, 0x1fa50 ;  /* 0x0001fa5000037802 */ /* 0x000fe40000000f00 */
[----:B-12---:R-:W-:Y:S05]  /*1fa40*/  CALL.REL.NOINC `($__internal_25_$__cuda_sm70_shflsync_idx_p) ;  /* 0x0000331000007944 */ /* 0x006fea0003c00000 */
[----:B------:R-:W-:Y:S01]  /*1fa50*/  MOV R2, R238 ;  /* 0x000000ee00027202 */ /* 0x000fe20000000f00 */
[----:B------:R-:W-:Y:S05]  /*1fa60*/  BRA `(.L_x_1730) ;  /* 0xffff142000007947 */ /* 0x000fea000383ffff */
.L_x_1618:
[----:B------:R-:W-:Y:S01]  /*1fa70*/  IMAD.MOV.U32 R239, RZ, RZ, R4 ;  /* 0x000000ffffef7224 */ /* 0x000fe200078e0004 */
[----:B--2-4-:R-:W-:Y:S01]  /*1fa80*/  MOV R2, 0x1 ;  /* 0x0000000100027802 */ /* 0x014fe20000000f00 */
[----:B------:R-:W-:Y:S01]  /*1fa90*/  IMAD.MOV.U32 R238, RZ, RZ, 0x181f ;  /* 0x0000181fffee7424 */ /* 0x000fe200078e00ff */
[----:B------:R-:W-:-:S02]  /*1faa0*/  MOV R3, 0x1fac0 ;  /* 0x0001fac000037802 */ /* 0x000fc40000000f00 */
[----:B-1-3--:R-:W-:Y:S05]  /*1fab0*/  CALL.REL.NOINC `($__internal_25_$__cuda_sm70_shflsync_idx_p) ;  /* 0x000032a000007944 */ /* 0x00afea0003c00000 */
        /* <DEDUP_REMOVED lines=8> */
.L_x_1621:
[----:B------:R-:W-:Y:S01]  /*1fb40*/  IMAD.MOV.U32 R239, RZ, RZ, R4 ;  /* 0x000000ffffef7224 */ /* 0x000fe200078e0004 */
[----:B-1--4-:R-:W-:Y:S01]  /*1fb50*/  MOV R2, 0x2 ;  /* 0x0000000200027802 */ /* 0x012fe20000000f00 */
[----:B------:R-:W-:Y:S01]  /*1fb60*/  IMAD.MOV.U32 R238, RZ, RZ, 0x181f ;  /* 0x0000181fffee7424 */ /* 0x000fe200078e00ff */
[----:B------:R-:W-:Y:S02]  /*1fb70*/  MOV R3, 0x1fb90 ;  /* 0x0001fb9000037802 */ /* 0x000fe40000000f00 */
[----:B--23--:R-:W-:Y:S05]  /*1fb80*/  CALL.REL.NOINC `($__internal_25_$__cuda_sm70_shflsync_idx_p) ;  /* 0x000031d000007944 */ /* 0x00cfea0003c00000 */
[----:B------:R-:W-:Y:S01]  /*1fb90*/  MOV R6, R238 ;  /* 0x000000ee00067202 */ /* 0x000fe20000000f00 */
[----:B------:R-:W-:Y:S05]  /*1fba0*/  BRA `(.L_x_1732) ;  /* 0xffff151000007947 */ /* 0x000fea000383ffff */
.L_x_1622:
[----:B------:R-:W-:Y:S01]  /*1fbb0*/  IMAD.MOV.U32 R239, RZ, RZ, R5 ;  /* 0x000000ffffef7224 */ /* 0x000fe200078e0005 */
[----:B----4-:R-:W-:Y:S01]  /*1fbc0*/  MOV R2, 0x2 ;  /* 0x0000000200027802 */ /* 0x010fe20000000f00 */
[----:B------:R-:W-:Y:S01]  /*1fbd0*/  IMAD.MOV.U32 R238, RZ, RZ, 0x181f ;  /* 0x0000181fffee7424 */ /* 0x000fe200078e00ff */
[----:B------:R-:W-:Y:S02]  /*1fbe0*/  MOV R3, 0x1fc00 ;  /* 0x0001fc0000037802 */ /* 0x000fe40000000f00 */
[----:B-123--:R-:W-:Y:S05]  /*1fbf0*/  CALL.REL.NOINC `($__internal_25_$__cuda_sm70_shflsync_idx_p) ;  /* 0x0000316000007944 */ /* 0x00efea0003c00000 */
[----:B------:R-:W-:Y:S01]  /*1fc00*/  MOV R2, R238 ;  /* 0x000000ee00027202 */ /* 0x000fe20000000f00 */
[----:B------:R-:W-:Y:S05]  /*1fc10*/  BRA `(.L_x_1733) ;  /* 0xffff14c000007947 */ /* 0x000fea000383ffff */
.L_x_1625:
[----:B------:R-:W-:Y:S01]  /*1fc20*/  IMAD.MOV.U32 R239, RZ, RZ, R4 ;  /* 0x000000ffffef7224 */ /* 0x000fe200078e0004 */
[----:B-1----:R-:W-:Y:S01]  /*1fc30*/  MOV R2, 0x3 ;  /* 0x0000000300027802 */ /* 0x002fe20000000f00 */
[----:B------:R-:W-:Y:S01]  /*1fc40*/  IMAD.MOV.U32 R238, RZ, RZ, 0x181f ;  /* 0x0000181fffee7424 */ /* 0x000fe200078e00ff */
[----:B------:R-:W-:-:S02]  /*1fc50*/  MOV R3, 0x1fc70 ;  /* 0x0001fc7000037802 */ /* 0x000fc40000000f00 */
[----:B--234-:R-:W-:Y:S05]  /*1fc60*/  CALL.REL.NOINC `($__internal_25_$__cuda_sm70_shflsync_idx_p) ;  /* 0x000030f000007944 */ /* 0x01cfea0003c00000 */
        /* <DEDUP_REMOVED lines=8> */
.L_x_1626:
[----:B------:R-:W-:Y:S01]  /*1fcf0*/  IMAD.MOV.U32 R239, RZ, RZ, R4 ;  /* 0x000000ffffef7224 */ /* 0x000fe200078e0004 */
[----:B------:R-:W-:Y:S01]  /*1fd00*/  MOV R2, RZ ;  /* 0x000000ff00027202 */ /* 0x000fe20000000f00 */
[----:B------:R-:W-:Y:S01]  /*1fd10*/  IMAD.MOV.U32 R238, RZ, RZ, 0x1c1f ;  /* 0x00001c1fffee7424 */ /* 0x000fe200078e00ff */
[----:B------:R-:W-:Y:S02]  /*1fd20*/  MOV R3, 0x1fd40 ;  /* 0x0001fd4000037802 */ /* 0x000fe40000000f00 */
[----:B------:R-:W-:Y:S05]  /*1fd30*/  CALL.REL.NOINC `($__internal_25_$__cuda_sm70_shflsync_idx_p) ;  /* 0x0000302000007944 */ /* 0x000fea0003c00000 */
[----:B------:R-:W-:Y:S01]  /*1fd40*/  MOV R2, R238 ;  /* 0x000000ee00027202 */ /* 0x000fe20000000f00 */
[----:B------:R-:W-:Y:S05]  /*1fd50*/  BRA `(.L_x_1735) ;  /* 0xffff168000007947 */ /* 0x000fea000383ffff */
.L_x_1627:
[----:B------:R-:W-:Y:S01]  /*1fd60*/  IMAD.MOV.U32 R239, RZ, RZ, R4 ;  /* 0x000000ffffef7224 */ /* 0x000fe200078e0004 */
[----:B------:R-:W-:Y:S01]  /*1fd70*/  MOV R2, 0x1 ;  /* 0x0000000100027802 */ /* 0x000fe20000000f00 */
[----:B------:R-:W-:Y:S01]  /*1fd80*/  IMAD.MOV.U32 R238, RZ, RZ, 0x1c1f ;  /* 0x00001c1fffee7424 */ /* 0x000fe200078e00ff */
[----:B------:R-:W-:Y:S02]  /*1fd90*/  MOV R3, 0x1fdb0 ;  /* 0x0001fdb000037802 */ /* 0x000fe40000000f00 */
[----:B-1----:R-:W-:Y:S05]  /*1fda0*/  CALL.REL.NOINC `($__internal_25_$__cuda_sm70_shflsync_idx_p) ;  /* 0x00002fb000007944 */ /* 0x002fea0003c00000 */
[----:B------:R-:W-:Y:S01]  /*1fdb0*/  IMAD.IADD R5, R5, 0x1, R238 ;  /* 0x0000000105057824 */ /* 0x000fe200078e02ee */
[----:B------:R-:W-:-:S04]  /*1fdc0*/  FMNMX.FTZ R2, R9, R10, !PT ;  /* 0x0000000a09027209 */ /* 0x000fc80007810000 */
        /* <DEDUP_REMOVED lines=19> */
[C---:B------:R-:W-:Y:S02]  /*1ff00*/  ISETP.GT.AND P1, PT, R6.reuse, 0x18, PT ;  /* 0x000000180600780c */ /* 0x040fe40003f24270 */
        /* <DEDUP_REMOVED lines=15> */
[----:B------:R-:W-:-:S02]  /*20000*/  ISETP.GT.AND P1, PT, R6, 0x28, PT ;  /* 0x000000280600780c */ /* 0x000fc40003f24270 */
[----:B------:R-:W-:Y:S02]  /*20010*/  FSEL R63, R63, -INF , P2 ;  /* 0xff8000003f3f7808 */ /* 0x000fe40001000000 */
        /* <DEDUP_REMOVED lines=56> */
[----:B------:R-:W-:Y:S01]  /*203a0*/  FMNMX.FTZ R4, R50, R3, !PT ;  /* 0x0000000332047209 */ /* 0x000fe20007810000 */
[----:B------:R-:W-:Y:S01]  /*203b0*/  IMAD.MOV.U32 R3, RZ, RZ, 0x2 ;  /* 0x00000002ff037424 */ /* 0x000fe200078e00ff */
        /* <DEDUP_REMOVED lines=14> */
[----:B------:R-:W-:Y:S01]  /*204a0*/  FMNMX.FTZ R5, R46, R5, !PT ;  /* 0x000000052e057209 */ /* 0x000fe20007810000 */
[----:B------:R-:W-:Y:S01]  /*204b0*/  IMAD.MOV.U32 R4, RZ, RZ, R6 ;  /* 0x000000ffff047224 */ /* 0x000fe200078e0006 */
[----:B------:R-:W-:Y:S02]  /*204c0*/  MOV R2, 0x204f0 ;  /* 0x000204f000027802 */ /* 0x000fe40000000f00 */
[----:B------:R-:W-:Y:S02]  /*204d0*/  FMNMX.FTZ R5, R45, R5, !PT ;  /* 0x000000052d057209 */ /* 0x000fe40007810000 */
[----:B------:R-:W-:Y:S05]  /*204e0*/  CALL.REL.NOINC `($__internal_24_$__cuda_sm70_shflsync_bfly_p) ;  /* 0x0000281000007944 */ /* 0x000fea0003c00000 */
[----:B------:R-:W-:Y:S01]  /*204f0*/  FMNMX.FTZ R6, R6, R171, !PT ;  /* 0x000000ab06067209 */ /* 0x000fe20007810000 */
[----:B------:R-:W-:Y:S01]  /*20500*/  IMAD.MOV.U32 R3, RZ, RZ, 0x1 ;  /* 0x00000001ff037424 */ /* 0x000fe200078e00ff */
[----:B------:R-:W-:-:S03]  /*20510*/  MOV R2, 0x20540 ;  /* 0x0002054000027802 */ /* 0x000fc60000000f00 */
[----:B------:R-:W-:Y:S02]  /*20520*/  IMAD.MOV.U32 R4, RZ, RZ, R6 ;  /* 0x000000ffff047224 */ /* 0x000fe400078e0006 */
[----:B------:R-:W-:Y:S05]  /*20530*/  CALL.REL.NOINC `($__internal_24_$__cuda_sm70_shflsync_bfly_p) ;  /* 0x000027c000007944 */ /* 0x000fea0003c00000 */
[----:B------:R-:W-:Y:S01]  /*20540*/  FMNMX.FTZ R6, R6, R171, !PT ;  /* 0x000000ab06067209 */ /* 0x000fe20007810000 */
[----:B------:R-:W-:Y:S01]  /*20550*/  IMAD.MOV.U32 R4, RZ, RZ, R5 ;  /* 0x000000ffff047224 */ /* 0x000fe200078e0005 */
[----:B------:R-:W-:Y:S01]  /*20560*/  MOV R2, 0x20590 ;  /* 0x0002059000027802 */ /* 0x000fe20000000f00 */
[----:B------:R-:W-:Y:S02]  /*20570*/  IMAD.MOV.U32 R3, RZ, RZ, 0x2 ;  /* 0x00000002ff037424 */ /* 0x000fe400078e00ff */
[----:B------:R-:W-:Y:S05]  /*20580*/  CALL.REL.NOINC `($__internal_24_$__cuda_sm70_shflsync_bfly_p) ;  /* 0x0000277000007944 */ /* 0x000fea0003c00000 */
[----:B------:R-:W-:Y:S01]  /*20590*/  FMNMX.FTZ R5, R5, R171, !PT ;  /* 0x000000ab05057209 */ /* 0x000fe20007810000 */
[----:B------:R-:W-:Y:S01]  /*205a0*/  IMAD.MOV.U32 R3, RZ, RZ, 0x1 ;  /* 0x00000001ff037424 */ /* 0x000fe200078e00ff */
[----:B------:R-:W-:-:S03]  /*205b0*/  MOV R2, 0x205e0 ;  /* 0x000205e000027802 */ /* 0x000fc60000000f00 */
[----:B------:R-:W-:Y:S02]  /*205c0*/  IMAD.MOV.U32 R4, RZ, RZ, R5 ;  /* 0x000000ffff047224 */ /* 0x000fe400078e0005 */
[----:B------:R-:W-:Y:S05]  /*205d0*/  CALL.REL.NOINC `($__internal_24_$__cuda_sm70_shflsync_bfly_p) ;  /* 0x0000272000007944 */ /* 0x000fea0003c00000 */
[----:B------:R-:W-:Y:S01]  /*205e0*/  MOV R4, R171 ;  /* 0x000000ab00047202 */ /* 0x000fe20000000f00 */
[----:B------:R-:W-:Y:S05]  /*205f0*/  BRA `(.L_x_1736) ;  /* 0xffff191000007947 */ /* 0x000fea000383ffff */
.L_x_1631:
[----:B------:R-:W-:Y:S01]  /*20600*/  MOV R2, RZ ;  /* 0x000000ff00027202 */ /* 0x000fe20000000f00 */
[----:B------:R-:W-:Y:S01]  /*20610*/  IMAD.MOV.U32 R239, RZ, RZ, R6 ;  /* 0x000000ffffef7224 */ /* 0x000fe200078e0006 */
[----:B------:R-:W-:Y:S01]  /*20620*/  MOV R3, 0x20650 ;  /* 0x0002065000037802 */ /* 0x000fe20000000f00 */
[----:B------:R-:W-:Y:S02]  /*20630*/  IMAD.MOV.U32 R238, RZ, RZ, 0x181f ;  /* 0x0000181fffee7424 */ /* 0x000fe400078e00ff */
[----:B------:R-:W-:Y:S05]  /*20640*/  CALL.REL.NOINC `($__internal_25_$__cuda_sm70_shflsync_idx_p) ;  /* 0x0000271000007944 */ /* 0x000fea0003c00000 */
[----:B------:R-:W-:Y:S01]  /*20650*/  MOV R9, R238 ;  /* 0x000000ee00097202 */ /* 0x000fe20000000f00 */
[----:B------:R-:W-:-:S05]  /*20660*/  BRA `(.L_x_1737) ;  /* 0xffff340000007947 */ /* 0x000fca000383ffff */
.L_x_1632:
[----:B------:R-:W-:Y:S01]  /*20670*/  MOV R2, RZ ;  /* 0x000000ff00027202 */ /* 0x000fe20000000f00 */
[----:B------:R-:W-:Y:S01]  /*20680*/  IMAD.MOV.U32 R239, RZ, RZ, R8 ;  /* 0x000000ffffef7224 */ /* 0x000fe200078e0008 */
[----:B------:R-:W-:Y:S01]  /*20690*/  MOV R3, 0x206c0 ;  /* 0x000206c000037802 */ /* 0x000fe20000000f00 */
[----:B------:R-:W-:Y:S02]  /*206a0*/  IMAD.MOV.U32 R238, RZ, RZ, 0x181f ;  /* 0x0000181fffee7424 */ /* 0x000fe400078e00ff */
[----:B-12---:R-:W-:Y:S05]  /*206b0*/  CALL.REL.NOINC `($__internal_25_$__cuda_sm70_shflsync_idx_p) ;  /* 0x000026a000007944 */ /* 0x006fea0003c00000 */
[----:B------:R-:W-:Y:S01]  /*206c0*/  ISETP.GE.AND P1, PT, R76, c[0x0][0x1d4], PT ;  /* 0x000075004c007a0c */ /* 0x000fe20003f26270 */
[----:B------:R-:W-:Y:S01]  /*206d0*/  IMAD.MOV.U32 R239, RZ, RZ, R6 ;  /* 0x000000ffffef7224 */ /* 0x000fe200078e0006 */
[C---:B------:R-:W-:Y:S02]  /*206e0*/  IADD3 R4, P2, R238.reuse, R230, RZ ;  /* 0x000000e6ee047210 */ /* 0x040fe40007f5e0ff */
        /* <DEDUP_REMOVED lines=8> */
[----:B------:R-:W-:Y:S05]  /*20770*/  IMAD.X R3, R9, 0x1, R232, P2 ;  /* 0x0000000109037824 */ /* 0x000fea00010e06e8 */
[----:B------:R2:W-:Y:S01]  /*20780*/  LDGSTS.E.BYPASS.LTC128B.128 [R228+0x3900], [R2.64], !P0 ;  /* 0x0390000002e47fae */ /* 0x0005e2000c101d48 */
[----:B-1----:R-:W-:Y:S02]  /*20790*/  SEL R5, RZ, 0x10, P1 ;  /* 0x00000010ff057807 */ /* 0x002fe40000800000 */
[----:B------:R-:W-:Y:S02]  /*207a0*/  SEL R4, RZ, 0x10, P0 ;  /* 0x00000010ff047807 */ /* 0x000fe40000000000 */
[----:B--2---:R-:W-:Y:S01]  /*207b0*/  MOV R3, 0x207e0 ;  /* 0x000207e000037802 */ /* 0x004fe20000000f00 */
[----:B------:R-:W-:Y:S02]  /*207c0*/  IMAD.MOV.U32 R2, RZ, RZ, 0x1 ;  /* 0x00000001ff027424 */ /* 0x000fe400078e00ff */
[----:B------:R-:W-:Y:S05]  /*207d0*/  CALL.REL.NOINC `($__internal_25_$__cuda_sm70_shflsync_idx_p) ;  /* 0x0000258000007944 */ /* 0x000fea0003c00000 */
[----:B------:R-:W-:Y:S01]  /*207e0*/  MOV R2, 0x1 ;  /* 0x0000000100027802 */ /* 0x000fe20000000f00 */
[----:B------:R-:W-:Y:S01]  /*207f0*/  IMAD.MOV.U32 R9, RZ, RZ, R238 ;  /* 0x000000ffff097224 */ /* 0x000fe200078e00ee */
[----:B------:R-:W-:Y:S01]  /*20800*/  MOV R238, 0x181f ;  /* 0x0000181f00ee7802 */ /* 0x000fe20000000f00 */
[----:B------:R-:W-:Y:S01]  /*20810*/  IMAD.MOV.U32 R239, RZ, RZ, R8 ;  /* 0x000000ffffef7224 */ /* 0x000fe200078e0008 */
[----:B------:R-:W-:Y:S02]  /*20820*/  MOV R3, 0x20840 ;  /* 0x0002084000037802 */ /* 0x000fe40000000f00 */
[----:B------:R-:W-:Y:S05]  /*20830*/  CALL.REL.NOINC `($__internal_25_$__cuda_sm70_shflsync_idx_p) ;  /* 0x0000252000007944 */ /* 0x000fea0003c00000 */
        /* <DEDUP_REMOVED lines=19> */
[----:B------:R-:W-:Y:S05]  /*20970*/  CALL.REL.NOINC `($__internal_25_$__cuda_sm70_shflsync_idx_p) ;  /* 0x000023e000007944 */ /* 0x000fea0003c00000 */
[----:B------:R-:W-:Y:S01]  /*20980*/  MOV R2, 0x2 ;  /* 0x0000000200027802 */ /* 0x000fe20000000f00 */
[----:B------:R-:W-:Y:S01]  /*20990*/  IMAD.MOV.U32 R10, RZ, RZ, R238 ;  /* 0x000000ffff0a7224 */ /* 0x000fe200078e00ee */
[----:B------:R-:W-:Y:S01]  /*209a0*/  MOV R238, 0x181f ;  /* 0x0000181f00ee7802 */ /* 0x000fe20000000f00 */
[----:B------:R-:W-:Y:S01]  /*209b0*/  IMAD.MOV.U32 R239, RZ, RZ, R8 ;  /* 0x000000ffffef7224 */ /* 0x000fe200078e0008 */
[----:B------:R-:W-:Y:S02]  /*209c0*/  MOV R3, 0x209e0 ;  /* 0x000209e000037802 */ /* 0x000fe40000000f00 */
[----:B------:R-:W-:Y:S05]  /*209d0*/  CALL.REL.NOINC `($__internal_25_$__cuda_sm70_shflsync_idx_p) ;  /* 0x0000238000007944 */ /* 0x000fea0003c00000 */
[----:B------:R-:W-:Y:S01]  /*209e0*/  MOV R9, R238 ;  /* 0x000000ee00097202 */ /* 0x000fe20000000f00 */
[----:B------:R-:W-:-:S05]  /*209f0*/  BRA `(.L_x_1738) ;  /* 0xffff31e000007947 */ /* 0x000fca000383ffff */
.L_x_1633:
[----:B--2---:R-:W-:Y:S01]  /*20a00*/  MOV R2, 0x3 ;  /* 0x0000000300027802 */ /* 0x004fe20000000f00 */
[----:B------:R-:W-:Y:S01]  /*20a10*/  IMAD.MOV.U32 R239, RZ, RZ, R6 ;  /* 0x000000ffffef7224 */ /* 0x000fe200078e0006 */
[----:B------:R-:W-:Y:S01]  /*20a20*/  MOV R3, 0x20a50 ;  /* 0x00020a5000037802 */ /* 0x000fe20000000f00 */
[----:B------:R-:W-:Y:S02]  /*20a30*/  IMAD.MOV.U32 R238, RZ, RZ, 0x181f ;  /* 0x0000181fffee7424 */ /* 0x000fe400078e00ff */
[----:B-1----:R-:W-:Y:S05]  /*20a40*/  CALL.REL.NOINC `($__internal_25_$__cuda_sm70_shflsync_idx_p) ;  /* 0x0000231000007944 */ /* 0x002fea0003c00000 */
        /* <DEDUP_REMOVED lines=8> */
.L_x_1636:
[----:B------:R-:W-:Y:S01]  /*20ad0*/  MOV R2, RZ ;  /* 0x000000ff00027202 */ /* 0x000fe20000000f00 */
[----:B------:R-:W-:Y:S01]  /*20ae0*/  IMAD.MOV.U32 R239, RZ, RZ, R4 ;  /* 0x000000ffffef7224 */ /* 0x000fe200078e0004 */
[----:B------:R-:W-:Y:S01]  /*20af0*/  MOV R3, 0x20b20 ;  /* 0x00020b2000037802 */ /* 0x000fe20000000f00 */
[----:B------:R-:W-:Y:S02]  /*20b00*/  IMAD.MOV.U32 R238, RZ, RZ, 0x181f ;  /* 0x0000181fffee7424 */ /* 0x000fe400078e00ff */
[----:B------:R-:W-:Y:S05]  /*20b10*/  CALL.REL.NOINC `($__internal_25_$__cuda_sm70_shflsync_idx_p) ;  /* 0x0000224000007944 */ /* 0x000fea0003c00000 */
[----:B------:R-:W-:Y:S01]  /*20b20*/  MOV R6, R238 ;  /* 0x000000ee00067202 */ /* 0x000fe20000000f00 */
[----:B------:R-:W-:-:S05]  /*20b30*/  BRA `(.L_x_1740) ;  /* 0xffff3f5000007947 */ /* 0x000fca000383ffff */
.L_x_1637:
[----:B------:R-:W-:Y:S01]  /*20b40*/  MOV R2, RZ ;  /* 0x000000ff00027202 */ /* 0x000fe20000000f00 */
[----:B------:R-:W-:Y:S01]  /*20b50*/  IMAD.MOV.U32 R239, RZ, RZ, R5 ;  /* 0x000000ffffef7224 */ /* 0x000fe200078e0005 */
[----:B------:R-:W-:Y:S01]  /*20b60*/  MOV R3, 0x20b90 ;  /* 0x00020b9000037802 */ /* 0x000fe20000000f00 */
[----:B------:R-:W-:Y:S02]  /*20b70*/  IMAD.MOV.U32 R238, RZ, RZ, 0x181f ;  /* 0x0000181fffee7424 */ /* 0x000fe400078e00ff */
[----:B-12---:R-:W-:Y:S05]  /*20b80*/  CALL.REL.NOINC `($__internal_25_$__cuda_sm70_shflsync_idx_p) ;  /* 0x000021d000007944 */ /* 0x006fea0003c00000 */
[----:B------:R-:W-:Y:S01]  /*20b90*/  MOV R2, R238 ;  /* 0x000000ee00027202 */ /* 0x000fe20000000f00 */
[----:B------:R-:W-:-:S05]  /*20ba0*/  BRA `(.L_x_1741) ;  /* 0xffff3f0000007947 */ /* 0x000fca000383ffff */
.L_x_1638:
[----:B--2---:R-:W-:Y:S01]  /*20bb0*/  MOV R2, 0x1 ;  /* 0x0000000100027802 */ /* 0x004fe20000000f00 */
[----:B------:R-:W-:Y:S01]  /*20bc0*/  IMAD.MOV.U32 R239, RZ, RZ, R4 ;  /* 0x000000ffffef7224 */ /* 0x000fe200078e0004 */
[----:B------:R-:W-:Y:S01]  /*20bd0*/  MOV R3, 0x20c00 ;  /* 0x00020c0000037802 */ /* 0x000fe20000000f00 */
[----:B------:R-:W-:Y:S02]  /*20be0*/  IMAD.MOV.U32 R238, RZ, RZ, 0x181f ;  /* 0x0000181fffee7424 */ /* 0x000fe400078e00ff */
[----:B-1-3--:R-:W-:Y:S05]  /*20bf0*/  CALL.REL.NOINC `($__internal_25_$__cuda_sm70_shflsync_idx_p) ;  /* 0x0000216000007944 */ /* 0x00afea0003c00000 */
        /* <DEDUP_REMOVED lines=8> */
.L_x_1639:
[----:B-1----:R-:W-:Y:S01]  /*20c80*/  MOV R2, 0x2 ;  /* 0x0000000200027802 */ /* 0x002fe20000000f00 */
[----:B------:R-:W-:Y:S01]  /*20c90*/  IMAD.MOV.U32 R239, RZ, RZ, R4 ;  /* 0x000000ffffef7224 */ /* 0x000fe200078e0004 */
[----:B------:R-:W-:Y:S01]  /*20ca0*/  MOV R3, 0x20cd0 ;  /* 0x00020cd000037802 */ /* 0x000fe20000000f00 */
[----:B------:R-:W-:Y:S02]  /*20cb0*/  IMAD.MOV.U32 R238, RZ, RZ, 0x181f ;  /* 0x0000181fffee7424 */ /* 0x000fe400078e00ff */
[----:B---34-:R-:W-:Y:S05]  /*20cc0*/  CALL.REL.NOINC `($__internal_25_$__cuda_sm70_shflsync_idx_p) ;  /* 0x0000209000007944 */ /* 0x018fea0003c00000 */
[----:B------:R-:W-:Y:S01]  /*20cd0*/  MOV R6, R238 ;  /* 0x000000ee00067202 */ /* 0x000fe20000000f00 */
[----:B------:R-:W-:-:S05]  /*20ce0*/  BRA `(.L_x_1743) ;  /* 0xffff3fb000007947 */ /* 0x000fca000383ffff */
.L_x_1640:
[----:B-1----:R-:W-:Y:S01]  /*20cf0*/  MOV R2, 0x2 ;  /* 0x0000000200027802 */ /* 0x002fe20000000f00 */
[----:B------:R-:W-:Y:S01]  /*20d00*/  IMAD.MOV.U32 R239, RZ, RZ, R5 ;  /* 0x000000ffffef7224 */ /* 0x000fe200078e0005 */
[----:B------:R-:W-:Y:S01]  /*20d10*/  MOV R3, 0x20d40 ;  /* 0x00020d4000037802 */ /* 0x000fe20000000f00 */
[----:B------:R-:W-:Y:S02]  /*20d20*/  IMAD.MOV.U32 R238, RZ, RZ, 0x181f ;  /* 0x0000181fffee7424 */ /* 0x000fe400078e00ff */
[----:B--234-:R-:W-:Y:S05]  /*20d30*/  CALL.REL.NOINC `($__internal_25_$__cuda_sm70_shflsync_idx_p) ;  /* 0x0000202000007944 */ /* 0x01cfea0003c00000 */
[----:B------:R-:W-:Y:S01]  /*20d40*/  MOV R2, R238 ;  /* 0x000000ee00027202 */ /* 0x000fe20000000f00 */
[----:B------:R-:W-:-:S05]  /*20d50*/  BRA `(.L_x_1744) ;  /* 0xffff3f6000007947 */ /* 0x000fca000383ffff */
.L_x_1641:
[----:B--2---:R-:W-:Y:S01]  /*20d60*/  MOV R2, 0x3 ;  /* 0x0000000300027802 */ /* 0x004fe20000000f00 */
[----:B------:R-:W-:Y:S01]  /*20d70*/  IMAD.MOV.U32 R239, RZ, RZ, R4 ;  /* 0x000000ffffef7224 */ /* 0x000fe200078e0004 */
[----:B------:R-:W-:Y:S01]  /*20d80*/  MOV R3, 0x20db0 ;  /* 0x00020db000037802 */ /* 0x000fe20000000f00 */
[----:B------:R-:W-:Y:S02]  /*20d90*/  IMAD.MOV.U32 R238, RZ, RZ, 0x181f ;  /* 0x0000181fffee7424 */ /* 0x000fe400078e00ff */
[----:B-1-34-:R-:W-:Y:S05]  /*20da0*/  CALL.REL.NOINC `($__internal_25_$__cuda_sm70_shflsync_idx_p) ;  /* 0x00001fb000007944 */ /* 0x01afea0003c00000 */
        /* <DEDUP_REMOVED lines=8> */
.L_x_1642:
[----:B------:R-:W-:Y:S01]  /*20e30*/  MOV R2, RZ ;  /* 0x000000ff00027202 */ /* 0x000fe20000000f00 */
[----:B------:R-:W-:Y:S01]  /*20e40*/  IMAD.MOV.U32 R239, RZ, RZ, R4 ;  /* 0x000000ffffef7224 */ /* 0x000fe200078e0004 */
[----:B------:R-:W-:Y:S01]  /*20e50*/  MOV R3, 0x20e80 ;  /* 0x00020e8000037802 */ /* 0x000fe20000000f00 */
[----:B------:R-:W-:Y:S02]  /*20e60*/  IMAD.MOV.U32 R238, RZ, RZ, 0x1c1f ;  /* 0x00001c1fffee7424 */ /* 0x000fe400078e00ff */
[----:B------:R-:W-:Y:S05]  /*20e70*/  CALL.REL.NOINC `($__internal_25_$__cuda_sm70_shflsync_idx_p) ;  /* 0x00001ee000007944 */ /* 0x000fea0003c00000 */
[----:B------:R-:W-:Y:S01]  /*20e80*/  MOV R2, R238 ;  /* 0x000000ee00027202 */ /* 0x000fe20000000f00 */
[----:B------:R-:W-:-:S05]  /*20e90*/  BRA `(.L_x_1746) ;  /* 0xffff410000007947 */ /* 0x000fca000383ffff */
.L_x_1643:
[----:B------:R-:W-:Y:S01]  /*20ea0*/  MOV R2, 0x1 ;  /* 0x0000000100027802 */ /* 0x000fe20000000f00 */
[----:B------:R-:W-:Y:S01]  /*20eb0*/  IMAD.MOV.U32 R239, RZ, RZ, R4 ;  /* 0x000000ffffef7224 */ /* 0x000fe200078e0004 */
[----:B------:R-:W-:Y:S01]  /*20ec0*/  MOV R3, 0x20ef0 ;  /* 0x00020ef000037802 */ /* 0x000fe20000000f00 */
[----:B------:R-:W-:Y:S02]  /*20ed0*/  IMAD.MOV.U32 R238, RZ, RZ, 0x1c1f ;  /* 0x00001c1fffee7424 */ /* 0x000fe400078e00ff */
[----:B-1----:R-:W-:Y:S05]  /*20ee0*/  CALL.REL.NOINC `($__internal_25_$__cuda_sm70_shflsync_idx_p) ;  /* 0x00001e7000007944 */ /* 0x002fea0003c00000 */
        /* <DEDUP_REMOVED lines=48> */
[C---:B------:R-:W-:Y:S02]  /*211f0*/  ISETP.GT.AND P2, PT, R5.reuse, 0x31, PT ;  /* 0x000000310500780c */ /* 0x040fe40003f44270 */
        /* <DEDUP_REMOVED lines=48> */
[C---:B------:R-:W-:Y:S02]  /*21500*/  ISETP.GT.AND P1, PT, R5.reuse, 0x68, PT ;  /* 0x000000680500780c */ /* 0x040fe40003f24270 */
[----:B------:R-:W-:Y:S02]  /*21510*/  ISETP.GT.AND P0, PT, R5, 0x69, PT ;  /* 0x000000690500780c */ /* 0x000fe40003f04270 */
[----:B------:R-:W-:Y:S02]  /*21520*/  FMNMX.FTZ R2, R148, R2, !PT ;  /* 0x0000000294027209 */ /* 0x000fe40007810000 */
[----:B------:R-:W-:Y:S02]  /*21530*/  FSEL R11, R62, -INF , P3 ;  /* 0xff8000003e0b7808 */ /* 0x000fe40001800000 */
[----:B------:R-:W-:Y:S01]  /*21540*/  FMNMX.FTZ R5, R18, R3, !PT ;  /* 0x0000000312057209 */ /* 0x000fe20007810000 */
[----:B------:R-:W-:Y:S01]  /*21550*/  IMAD.MOV.U32 R3, RZ, RZ, 0x2 ;  /* 0x00000002ff037424 */ /* 0x000fe200078e00ff */
[----:B------:R-:W-:Y:S02]  /*21560*/  FMNMX.FTZ R4, R57, R2, !PT ;  /* 0x0000000239047209 */ /* 0x000fe40007810000 */
[----:B------:R-:W-:Y:S02]  /*21570*/  FSEL R10, R63, -INF , P2 ;  /* 0xff8000003f0a7808 */ /* 0x000fe40001000000 */
[----:B------:R-:W-:Y:S02]  /*21580*/  FMNMX.FTZ R5, R11, R5, !PT ;  /* 0x000000050b057209 */ /* 0x000fe40007810000 */
        /* <DEDUP_REMOVED lines=9> */
[----:B------:R-:W-:Y:S05]  /*21620*/  CALL.REL.NOINC `($__internal_24_$__cuda_sm70_shflsync_bfly_p) ;  /* 0x000016d000007944 */ /* 0x000fea0003c00000 */
[----:B------:R-:W-:Y:S01]  /*21630*/  FMNMX.FTZ R4, R4, R171, !PT ;  /* 0x000000ab04047209 */ /* 0x000fe20007810000 */
[----:B------:R-:W-:Y:S01]  /*21640*/  IMAD.MOV.U32 R3, RZ, RZ, 0x1 ;  /* 0x00000001ff037424 */ /* 0x000fe200078e00ff */
[----:B------:R-:W-:Y:S02]  /*21650*/  MOV R2, 0x21670 ;  /* 0x0002167000027802 */ /* 0x000fe40000000f00 */
[----:B------:R-:W-:Y:S05]  /*21660*/  CALL.REL.NOINC `($__internal_24_$__cuda_sm70_shflsync_bfly_p) ;  /* 0x0000169000007944 */ /* 0x000fea0003c00000 */
[----:B------:R-:W-:Y:S01]  /*21670*/  IMAD.MOV.U32 R3, RZ, RZ, 0x2 ;  /* 0x00000002ff037424 */ /* 0x000fe200078e00ff */
[----:B------:R-:W-:Y:S01]  /*21680*/  FMNMX.FTZ R6, R4, R171, !PT ;  /* 0x000000ab04067209 */ /* 0x000fe20007810000 */
[----:B------:R-:W-:Y:S01]  /*21690*/  IMAD.MOV.U32 R4, RZ, RZ, R5 ;  /* 0x000000ffff047224 */ /* 0x000fe200078e0005 */
[----:B------:R-:W-:Y:S02]  /*216a0*/  MOV R2, 0x216c0 ;  /* 0x000216c000027802 */ /* 0x000fe40000000f00 */
[----:B------:R-:W-:Y:S05]  /*216b0*/  CALL.REL.NOINC `($__internal_24_$__cuda_sm70_shflsync_bfly_p) ;  /* 0x0000164000007944 */ /* 0x000fea0003c00000 */
[----:B------:R-:W-:Y:S01]  /*216c0*/  FMNMX.FTZ R4, R5, R171, !PT ;  /* 0x000000ab05047209 */ /* 0x000fe20007810000 */
[----:B------:R-:W-:Y:S01]  /*216d0*/  IMAD.MOV.U32 R3, RZ, RZ, 0x1 ;  /* 0x00000001ff037424 */ /* 0x000fe200078e00ff */
[----:B------:R-:W-:Y:S02]  /*216e0*/  MOV R2, 0x21700 ;  /* 0x0002170000027802 */ /* 0x000fe40000000f00 */
[----:B------:R-:W-:Y:S05]  /*216f0*/  CALL.REL.NOINC `($__internal_24_$__cuda_sm70_shflsync_bfly_p) ;  /* 0x0000160000007944 */ /* 0x000fea0003c00000 */
[----:B------:R-:W-:Y:S01]  /*21700*/  MOV R2, R171 ;  /* 0x000000ab00027202 */ /* 0x000fe20000000f00 */
[----:B------:R-:W-:-:S05]  /*21710*/  BRA `(.L_x_1747) ;  /* 0xffff43b000007947 */ /* 0x000fca000383ffff */
.L_x_1646:
[----:B-1--4-:R-:W-:Y:S01]  /*21720*/  MOV R2, RZ ;  /* 0x000000ff00027202 */ /* 0x012fe20000000f00 */
[----:B------:R-:W-:Y:S01]  /*21730*/  IMAD.MOV.U32 R239, RZ, RZ, R4 ;  /* 0x000000ffffef7224 */ /* 0x000fe200078e0004 */
[----:B------:R-:W-:Y:S01]  /*21740*/  MOV R3, 0x21770 ;  /* 0x0002177000037802 */ /* 0x000fe20000000f00 */
[----:B------:R-:W-:Y:S02]  /*21750*/  IMAD.MOV.U32 R238, RZ, RZ, 0x181f ;  /* 0x0000181fffee7424 */ /* 0x000fe400078e00ff */
[----:B------:R-:W-:Y:S05]  /*21760*/  CALL.REL.NOINC `($__internal_25_$__cuda_sm70_shflsync_idx_p) ;  /* 0x000015f000007944 */ /* 0x000fea0003c00000 */
[----:B------:R-:W-:Y:S01]  /*21770*/  MOV R10, R238 ;  /* 0x000000ee000a7202 */ /* 0x000fe20000000f00 */
[----:B------:R-:W-:-:S05]  /*21780*/  BRA `(.L_x_1748) ;  /* 0xffff62b000007947 */ /* 0x000fca000383ffff */
.L_x_1649:
        /* <DEDUP_REMOVED lines=13> */
.L_x_1652:
[----:B------:R-:W-:Y:S01]  /*21860*/  MOV R2, RZ ;  /* 0x000000ff00027202 */ /* 0x000fe20000000f00 */
[----:B------:R-:W-:Y:S01]  /*21870*/  IMAD.MOV.U32 R239, RZ, RZ, R4 ;  /* 0x000000ffffef7224 */ /* 0x000fe200078e0004 */
[----:B------:R-:W-:Y:S01]  /*21880*/  MOV R3, 0x218b0 ;  /* 0x000218b000037802 */ /* 0x000fe20000000f00 */
[----:B------:R-:W-:Y:S02]  /*21890*/  IMAD.MOV.U32 R238, RZ, RZ, 0x181f ;  /* 0x0000181fffee7424 */ /* 0x000fe400078e00ff */
[----:B------:R-:W-:Y:S05]  /*218a0*/  CALL.REL.NOINC `($__internal_25_$__cuda_sm70_shflsync_idx_p) ;  /* 0x000014b000007944 */ /* 0x000fea0003c00000 */
[----:B------:R-:W-:Y:S01]  /*218b0*/  MOV R149, R238 ;  /* 0x000000ee00957202 */ /* 0x000fe20000000f00 */
[----:B------:R-:W-:-:S05]  /*218c0*/  BRA `(.L_x_1750) ;  /* 0xffff717000007947 */ /* 0x000fca000383ffff */
.L_x_1653:
[----:B------:R-:W-:Y:S01]  /*218d0*/  MOV R2, RZ ;  /* 0x000000ff00027202 */ /* 0x000fe20000000f00 */
[----:B------:R-:W-:Y:S01]  /*218e0*/  IMAD.MOV.U32 R239, RZ, RZ, R80 ;  /* 0x000000ffffef7224 */ /* 0x000fe200078e0050 */
[----:B------:R-:W-:Y:S01]  /*218f0*/  MOV R3, 0x21920 ;  /* 0x0002192000037802 */ /* 0x000fe20000000f00 */
[----:B------:R-:W-:Y:S02]  /*21900*/  IMAD.MOV.U32 R238, RZ, RZ, 0x181f ;  /* 0x0000181fffee7424 */ /* 0x000fe400078e00ff */
[----:B-12---:R-:W-:Y:S05]  /*21910*/  CALL.REL.NOINC `($__internal_25_$__cuda_sm70_shflsync_idx_p) ;  /* 0x0000144000007944 */ /* 0x006fea0003c00000 */
[----:B------:R-:W-:Y:S01]  /*21920*/  MOV R148, R238 ;  /* 0x000000ee00947202 */ /* 0x000fe20000000f00 */
[----:B------:R-:W-:-:S05]  /*21930*/  BRA `(.L_x_1751) ;  /* 0xffff712000007947 */ /* 0x000fca000383ffff */
.L_x_1654:
        /* <DEDUP_REMOVED lines=13> */
.L_x_1655:
[----:B-1----:R-:W-:Y:S01]  /*21a10*/  MOV R2, 0x2 ;  /* 0x0000000200027802 */ /* 0x002fe20000000f00 */
[----:B------:R-:W-:Y:S01]  /*21a20*/  IMAD.MOV.U32 R239, RZ, RZ, R4 ;  /* 0x000000ffffef7224 */ /* 0x000fe200078e0004 */
[----:B------:R-:W-:Y:S01]  /*21a30*/  MOV R3, 0x21a60 ;  /* 0x00021a6000037802 */ /* 0x000fe20000000f00 */
[----:B------:R-:W-:Y:S02]  /*21a40*/  IMAD.MOV.U32 R238, RZ, RZ, 0x181f ;  /* 0x0000181fffee7424 */ /* 0x000fe400078e00ff */
[----:B---34-:R-:W-:Y:S05]  /*21a50*/  CALL.REL.NOINC `($__internal_25_$__cuda_sm70_shflsync_idx_p) ;  /* 0x0000130000007944 */ /* 0x018fea0003c00000 */
[----:B------:R-:W-:Y:S01]  /*21a60*/  MOV R149, R238 ;  /* 0x000000ee00957202 */ /* 0x000fe20000000f00 */
[----:B------:R-:W-:-:S05]  /*21a70*/  BRA `(.L_x_1753) ;  /* 0xffff725000007947 */ /* 0x000fca000383ffff */
.L_x_1656:
[----:B-1----:R-:W-:Y:S01]  /*21a80*/  MOV R2, 0x2 ;  /* 0x0000000200027802 */ /* 0x002fe20000000f00 */
[----:B------:R-:W-:Y:S01]  /*21a90*/  IMAD.MOV.U32 R239, RZ, RZ, R80 ;  /* 0x000000ffffef7224 */ /* 0x000fe200078e0050 */
[----:B------:R-:W-:Y:S01]  /*21aa0*/  MOV R3, 0x21ad0 ;  /* 0x00021ad000037802 */ /* 0x000fe20000000f00 */
[----:B------:R-:W-:Y:S02]  /*21ab0*/  IMAD.MOV.U32 R238, RZ, RZ, 0x181f ;  /* 0x0000181fffee7424 */ /* 0x000fe400078e00ff */
[----:B--234-:R-:W-:Y:S05]  /*21ac0*/  CALL.REL.NOINC `($__internal_25_$__cuda_sm70_shflsync_idx_p) ;  /* 0x0000129000007944 */ /* 0x01cfea0003c00000 */
[----:B------:R-:W-:Y:S01]  /*21ad0*/  MOV R148, R238 ;  /* 0x000000ee00947202 */ /* 0x000fe20000000f00 */
[----:B------:R-:W-:-:S05]  /*21ae0*/  BRA `(.L_x_1754) ;  /* 0xffff720000007947 */ /* 0x000fca000383ffff */
.L_x_1657:
[----:B-1----:R-:W-:Y:S01]  /*21af0*/  MOV R2, 0x3 ;  /* 0x0000000300027802 */ /* 0x002fe20000000f00 */
[----:B------:R-:W-:Y:S01]  /*21b00*/  IMAD.MOV.U32 R239, RZ, RZ, R4 ;  /* 0x000000ffffef7224 */ /* 0x000fe200078e0004 */
[----:B------:R-:W-:Y:S01]  /*21b10*/  MOV R3, 0x21b40 ;  /* 0x00021b4000037802 */ /* 0x000fe20000000f00 */
[----:B------:R-:W-:Y:S02]  /*21b20*/  IMAD.MOV.U32 R238, RZ, RZ, 0x181f ;  /* 0x0000181fffee7424 */ /* 0x000fe400078e00ff */
[----:B--2-4-:R-:W-:Y:S05]  /*21b30*/  CALL.REL.NOINC `($__internal_25_$__cuda_sm70_shflsync_idx_p) ;  /* 0x0000122000007944 */ /* 0x014fea0003c00000 */
        /* <DEDUP_REMOVED lines=8> */
.L_x_1658:
[----:B------:R-:W-:Y:S02]  /*21bc0*/  MOV R3, 0x2 ;  /* 0x0000000200037802 */ /* 0x000fe40000000f00 */
[----:B------:R-:W-:Y:S02]  /*21bd0*/  MOV R2, 0x21bf0 ;  /* 0x00021bf000027802 */ /* 0x000fe40000000f00 */
[----:B------:R-:W-:Y:S05]  /*21be0*/  CALL.REL.NOINC `($__internal_24_$__cuda_sm70_shflsync_bfly_p) ;  /* 0x0000111000007944 */ /* 0x000fea0003c00000 */
[----:B------:R-:W-:Y:S01]  /*21bf0*/  MOV R2, R171 ;  /* 0x000000ab00027202 */ /* 0x000fe20000000f00 */
[----:B------:R-:W-:-:S05]  /*21c00*/  BRA `(.L_x_1756) ;  /* 0xffff76f000007947 */ /* 0x000fca000383ffff */
.L_x_1659:
[----:B------:R-:W-:Y:S02]  /*21c10*/  MOV R3, 0x1 ;  /* 0x0000000100037802 */ /* 0x000fe40000000f00 */
        /* <DEDUP_REMOVED lines=13> */
.L_x_1661:
[----:B------:R-:W-:Y:S01]  /*21cf0*/  IMAD.MOV.U32 R4, RZ, RZ, R240 ;  /* 0x000000ffff047224 */ /* 0x000fe200078e00f0 */
[----:B------:R-:W-:-:S02]  /*21d00*/  MOV R3, 0x2 ;  /* 0x0000000200037802 */ /* 0x000fc40000000f00 */
[----:B------:R-:W-:Y:S02]  /*21d10*/  MOV R2, 0x21d30 ;  /* 0x00021d3000027802 */ /* 0x000fe40000000f00 */
[----:B------:R-:W-:Y:S05]  /*21d20*/  CALL.REL.NOINC `($__internal_24_$__cuda_sm70_shflsync_bfly_p) ;  /* 0x00000fd000007944 */ /* 0x000fea0003c00000 */
[----:B------:R-:W-:Y:S01]  /*21d30*/  MOV R2, R171 ;  /* 0x000000ab00027202 */ /* 0x000fe20000000f00 */
[----:B------:R-:W-:Y:S05]  /*21d40*/  BRA `(.L_x_1758) ;  /* 0xffff92f000007947 */ /* 0x000fea000383ffff */
.L_x_1662:
[----:B------:R-:W-:Y:S02]  /*21d50*/  MOV R3, 0x1 ;  /* 0x0000000100037802 */ /* 0x000fe40000000f00 */
[----:B------:R-:W-:Y:S02]  /*21d60*/  MOV R2, 0x21d80 ;  /* 0x00021d8000027802 */ /* 0x000fe40000000f00 */
[----:B-1----:R-:W-:Y:S05]  /*21d70*/  CALL.REL.NOINC `($__internal_24_$__cuda_sm70_shflsync_bfly_p) ;  /* 0x00000f8000007944 */ /* 0x002fea0003c00000 */
[----:B------:R-:W-:Y:S02]  /*21d80*/  FADD.FTZ R8, R4, R171 ;  /* 0x000000ab04087221 */ /* 0x000fe40000010000 */
[----:B------:R1:W5:Y:S01]  /*21d90*/  LDL R4, [R1] ;  /* 0x0000000001047983 */ /* 0x0003620000100800 */
[----:B------:R-:W-:Y:S02]  /*21da0*/  MOV R3, 0x2 ;  /* 0x0000000200037802 */ /* 0x000fe40000000f00 */
[----:B------:R-:W-:Y:S02]  /*21db0*/  MOV R2, 0x21dd0 ;  /* 0x00021dd000027802 */ /* 0x000fe40000000f00 */
[----:B-1---5:R-:W-:Y:S05]  /*21dc0*/  CALL.REL.NOINC `($__internal_24_$__cuda_sm70_shflsync_bfly_p) ;  /* 0x00000f3000007944 */ /* 0x022fea0003c00000 */
[----:B------:R-:W2:Y:S01]  /*21dd0*/  LDL.LU R2, [R1] ;  /* 0x0000000001027983 */ /* 0x000ea20000300800 */
[----:B------:R-:W-:Y:S01]  /*21de0*/  MOV R3, 0x1 ;  /* 0x0000000100037802 */ /* 0x000fe20000000f00 */
[----:B--2---:R-:W-:Y:S01]  /*21df0*/  FADD.FTZ R9, R2, R171 ;  /* 0x000000ab02097221 */ /* 0x004fe20000010000 */
[----:B------:R-:W-:-:S04]  /*21e00*/  MOV R2, 0x21e30 ;  /* 0x00021e3000027802 */ /* 0x000fc80000000f00 */
[----:B------:R-:W-:Y:S02]  /*21e10*/  MOV R4, R9 ;  /* 0x0000000900047202 */ /* 0x000fe40000000f00 */
[----:B------:R-:W-:Y:S05]  /*21e20*/  CALL.REL.NOINC `($__internal_24_$__cuda_sm70_shflsync_bfly_p) ;  /* 0x00000ed000007944 */ /* 0x000fea0003c00000 */
[----:B------:R-:W-:Y:S01]  /*21e30*/  MOV R2, R171 ;  /* 0x000000ab00027202 */ /* 0x000fe20000000f00 */
[----:B------:R-:W-:Y:S05]  /*21e40*/  BRA `(.L_x_1759) ;  /* 0xffff927000007947 */ /* 0x000fea000383ffff */
.L_x_1669:
[----:B--234-:R-:W-:Y:S01]  /*21e50*/  IMAD.MOV.U32 R239, RZ, RZ, R6 ;  /* 0x000000ffffef7224 */ /* 0x01cfe200078e0006 */
[----:B------:R-:W-:Y:S01]  /*21e60*/  MOV R2, RZ ;  /* 0x000000ff00027202 */ /* 0x000fe20000000f00 */
[----:B------:R-:W-:Y:S01]  /*21e70*/  IMAD.MOV.U32 R238, RZ, RZ, 0x181f ;  /* 0x0000181fffee7424 */ /* 0x000fe200078e00ff */
[----:B------:R-:W-:Y:S02]  /*21e80*/  MOV R3, 0x21ea0 ;  /* 0x00021ea000037802 */ /* 0x000fe40000000f00 */
[----:B-1----:R-:W-:Y:S05]  /*21e90*/  CALL.REL.NOINC `($__internal_25_$__cuda_sm70_shflsync_idx_p) ;  /* 0x00000ec000007944 */ /* 0x002fea0003c00000 */
[----:B------:R-:W-:Y:S01]  /*21ea0*/  MOV R9, R238 ;  /* 0x000000ee00097202 */ /* 0x000fe20000000f00 */
[----:B------:R-:W-:Y:S05]  /*21eb0*/  BRA `(.L_x_1760) ;  /* 0xffffa63000007947 */ /* 0x000fea000383ffff */
.L_x_1670:
[----:B------:R-:W-:Y:S01]  /*21ec0*/  IMAD.MOV.U32 R239, RZ, RZ, R8 ;  /* 0x000000ffffef7224 */ /* 0x000fe200078e0008 */
[----:B------:R-:W-:Y:S01]  /*21ed0*/  MOV R2, RZ ;  /* 0x000000ff00027202 */ /* 0x000fe20000000f00 */
[----:B------:R-:W-:Y:S01]  /*21ee0*/  IMAD.MOV.U32 R238, RZ, RZ, 0x181f ;  /* 0x0000181fffee7424 */ /* 0x000fe200078e00ff */
[----:B------:R-:W-:Y:S02]  /*21ef0*/  MOV R3, 0x21f10 ;  /* 0x00021f1000037802 */ /* 0x000fe40000000f00 */
[----:B-123--:R-:W-:Y:S05]  /*21f00*/  CALL.REL.NOINC `($__internal_25_$__cuda_sm70_shflsync_idx_p) ;  /* 0x00000e5000007944 */ /* 0x00efea0003c00000 */
[----:B------:R-:W-:Y:S01]  /*21f10*/  MOV R2, R238 ;  /* 0x000000ee00027202 */ /* 0x000fe20000000f00 */
[----:B------:R-:W-:Y:S05]  /*21f20*/  BRA `(.L_x_1761) ;  /* 0xffffa5e000007947 */ /* 0x000fea000383ffff */
.L_x_1673:
[----:B------:R-:W-:Y:S01]  /*21f30*/  IMAD.MOV.U32 R239, RZ, RZ, R6 ;  /* 0x000000ffffef7224 */ /* 0x000fe200078e0006 */
[----:B--2---:R-:W-:Y:S01]  /*21f40*/  MOV R2, 0x1 ;  /* 0x0000000100027802 */ /* 0x004fe20000000f00 */
[----:B------:R-:W-:Y:S01]  /*21f50*/  IMAD.MOV.U32 R238, RZ, RZ, 0x181f ;  /* 0x0000181fffee7424 */ /* 0x000fe200078e00ff */
[----:B------:R-:W-:-:S02]  /*21f60*/  MOV R3, 0x21f80 ;  /* 0x00021f8000037802 */ /* 0x000fc40000000f00 */
[----:B-1-34-:R-:W-:Y:S05]  /*21f70*/  CALL.REL.NOINC `($__internal_25_$__cuda_sm70_shflsync_idx_p) ;  /* 0x00000de000007944 */ /* 0x01afea0003c00000 */
        /* <DEDUP_REMOVED lines=8> */
.L_x_1676:
[----:B------:R-:W-:Y:S01]  /*22000*/  IMAD.MOV.U32 R239, RZ, RZ, R6 ;  /* 0x000000ffffef7224 */ /* 0x000fe200078e0006 */
[----:B--2---:R-:W-:Y:S01]  /*22010*/  MOV R2, 0x2 ;  /* 0x0000000200027802 */ /* 0x004fe20000000f00 */
[----:B------:R-:W-:Y:S01]  /*22020*/  IMAD.MOV.U32 R238, RZ, RZ, 0x181f ;  /* 0x0000181fffee7424 */ /* 0x000fe200078e00ff */
[----:B------:R-:W-:Y:S02]  /*22030*/  MOV R3, 0x22050 ;  /* 0x0002205000037802 */ /* 0x000fe40000000f00 */
[----:B-1-34-:R-:W-:Y:S05]  /*22040*/  CALL.REL.NOINC `($__internal_25_$__cuda_sm70_shflsync_idx_p) ;  /* 0x00000d1000007944 */ /* 0x01afea0003c00000 */
[----:B------:R-:W-:Y:S01]  /*22050*/  MOV R9, R238 ;  /* 0x000000ee00097202 */ /* 0x000fe20000000f00 */
[----:B------:R-:W-:Y:S05]  /*22060*/  BRA `(.L_x_1763) ;  /* 0xffffa6a000007947 */ /* 0x000fea000383ffff */
.L_x_1677:
[----:B------:R-:W-:Y:S01]  /*22070*/  IMAD.MOV.U32 R239, RZ, RZ, R8 ;  /* 0x000000ffffef7224 */ /* 0x000fe200078e0008 */
[----:B--2---:R-:W-:Y:S01]  /*22080*/  MOV R2, 0x2 ;  /* 0x0000000200027802 */ /* 0x004fe20000000f00 */
[----:B------:R-:W-:Y:S01]  /*22090*/  IMAD.MOV.U32 R238, RZ, RZ, 0x181f ;  /* 0x0000181fffee7424 */ /* 0x000fe200078e00ff */
[----:B------:R-:W-:Y:S02]  /*220a0*/  MOV R3, 0x220c0 ;  /* 0x000220c000037802 */ /* 0x000fe40000000f00 */
[----:B-1-34-:R-:W-:Y:S05]  /*220b0*/  CALL.REL.NOINC `($__internal_25_$__cuda_sm70_shflsync_idx_p) ;  /* 0x00000ca000007944 */ /* 0x01afea0003c00000 */
[----:B------:R-:W-:Y:S01]  /*220c0*/  MOV R2, R238 ;  /* 0x000000ee00027202 */ /* 0x000fe20000000f00 */
[----:B------:R-:W-:Y:S05]  /*220d0*/  BRA `(.L_x_1764) ;  /* 0xffffa65000007947 */ /* 0x000fea000383ffff */
.L_x_1680:
[----:B------:R-:W-:Y:S01]  /*220e0*/  IMAD.MOV.U32 R239, RZ, RZ, R6 ;  /* 0x000000ffffef7224 */ /* 0x000fe200078e0006 */
[----:B---34-:R-:W-:Y:S01]  /*220f0*/  MOV R2, 0x3 ;  /* 0x0000000300027802 */ /* 0x018fe20000000f00 */
[----:B------:R-:W-:Y:S01]  /*22100*/  IMAD.MOV.U32 R238, RZ, RZ, 0x181f ;  /* 0x0000181fffee7424 */ /* 0x000fe200078e00ff */
[----:B------:R-:W-:-:S02]  /*22110*/  MOV R3, 0x22130 ;  /* 0x0002213000037802 */ /* 0x000fc40000000f00 */
[----:B-12---:R-:W-:Y:S05]  /*22120*/  CALL.REL.NOINC `($__internal_25_$__cuda_sm70_shflsync_idx_p) ;  /* 0x00000c3000007944 */ /* 0x006fea0003c00000 */
        /* <DEDUP_REMOVED lines=8> */
.L_x_1682:
[----:B------:R-:W-:Y:S01]  /*221b0*/  IMAD.MOV.U32 R239, RZ, RZ, R6 ;  /* 0x000000ffffef7224 */ /* 0x000fe200078e0006 */
[----:B------:R-:W-:Y:S01]  /*221c0*/  MOV R2, RZ ;  /* 0x000000ff00027202 */ /* 0x000fe20000000f00 */
[----:B------:R-:W-:Y:S01]  /*221d0*/  IMAD.MOV.U32 R238, RZ, RZ, 0x1c1f ;  /* 0x00001c1fffee7424 */ /* 0x000fe200078e00ff */
[----:B------:R-:W-:Y:S02]  /*221e0*/  MOV R3, 0x22200 ;  /* 0x0002220000037802 */ /* 0x000fe40000000f00 */
[----:B------:R-:W-:Y:S05]  /*221f0*/  CALL.REL.NOINC `($__internal_25_$__cuda_sm70_shflsync_idx_p) ;  /* 0x00000b6000007944 */ /* 0x000fea0003c00000 */
[----:B------:R-:W-:Y:S01]  /*22200*/  MOV R4, R238 ;  /* 0x000000ee00047202 */ /* 0x000fe20000000f00 */
[----:B------:R-:W-:Y:S05]  /*22210*/  BRA `(.L_x_1766) ;  /* 0xffffa92000007947 */ /* 0x000fea000383ffff */
.L_x_1683:
[----:B------:R-:W-:Y:S01]  /*22220*/  IMAD.MOV.U32 R239, RZ, RZ, R5 ;  /* 0x000000ffffef7224 */ /* 0x000fe200078e0005 */
[----:B------:R-:W-:Y:S01]  /*22230*/  MOV R2, RZ ;  /* 0x000000ff00027202 */ /* 0x000fe20000000f00 */
[----:B------:R-:W-:Y:S01]  /*22240*/  IMAD.MOV.U32 R238, RZ, RZ, 0x1c1f ;  /* 0x00001c1fffee7424 */ /* 0x000fe200078e00ff */
[----:B------:R-:W-:Y:S02]  /*22250*/  MOV R3, 0x22270 ;  /* 0x0002227000037802 */ /* 0x000fe40000000f00 */
[----:B-12---:R-:W-:Y:S05]  /*22260*/  CALL.REL.NOINC `($__internal_25_$__cuda_sm70_shflsync_idx_p) ;  /* 0x00000af000007944 */ /* 0x006fea0003c00000 */
[----:B------:R-:W-:Y:S01]  /*22270*/  MOV R2, R238 ;  /* 0x000000ee00027202 */ /* 0x000fe20000000f00 */
[----:B------:R-:W-:Y:S05]  /*22280*/  BRA `(.L_x_1767) ;  /* 0xffffa8d000007947 */ /* 0x000fea000383ffff */
.L_x_1686:
        /* <DEDUP_REMOVED lines=13> */
.L_x_1690:
[----:B------:R-:W-:Y:S01]  /*22360*/  IMAD.MOV.U32 R239, RZ, RZ, R5 ;  /* 0x000000ffffef7224 */ /* 0x000fe200078e0005 */
[----:B------:R-:W-:Y:S01]  /*22370*/  MOV R2, RZ ;  /* 0x000000ff00027202 */ /* 0x000fe20000000f00 */
[----:B------:R-:W-:Y:S01]  /*22380*/  IMAD.MOV.U32 R238, RZ, RZ, 0x181f ;  /* 0x0000181fffee7424 */ /* 0x000fe200078e00ff */
[----:B------:R-:W-:Y:S02]  /*22390*/  MOV R3, 0x223b0 ;  /* 0x000223b000037802 */ /* 0x000fe40000000f00 */
[----:B------:R-:W-:Y:S05]  /*223a0*/  CALL.REL.NOINC `($__internal_25_$__cuda_sm70_shflsync_idx_p) ;  /* 0x000009b000007944 */ /* 0x000fea0003c00000 */
[----:B------:R-:W-:Y:S01]  /*223b0*/  MOV R9, R238 ;  /* 0x000000ee00097202 */ /* 0x000fe20000000f00 */
[----:B------:R-:W-:Y:S05]  /*223c0*/  BRA `(.L_x_1769) ;  /* 0xffffbbe000007947 */ /* 0x000fea000383ffff */
.L_x_1691:
[----:B------:R-:W-:Y:S01]  /*223d0*/  IMAD.MOV.U32 R239, RZ, RZ, R8 ;  /* 0x000000ffffef7224 */ /* 0x000fe200078e0008 */
[----:B------:R-:W-:Y:S01]  /*223e0*/  MOV R2, RZ ;  /* 0x000000ff00027202 */ /* 0x000fe20000000f00 */
[----:B------:R-:W-:Y:S01]  /*223f0*/  IMAD.MOV.U32 R238, RZ, RZ, 0x181f ;  /* 0x0000181fffee7424 */ /* 0x000fe200078e00ff */
[----:B------:R-:W-:Y:S02]  /*22400*/  MOV R3, 0x22420 ;  /* 0x0002242000037802 */ /* 0x000fe40000000f00 */
[----:B-12---:R-:W-:Y:S05]  /*22410*/  CALL.REL.NOINC `($__internal_25_$__cuda_sm70_shflsync_idx_p) ;  /* 0x0000094000007944 */ /* 0x006fea0003c00000 */
[----:B------:R-:W-:Y:S01]  /*22420*/  MOV R2, R238 ;  /* 0x000000ee00027202 */ /* 0x000fe20000000f00 */
[----:B------:R-:W-:Y:S05]  /*22430*/  BRA `(.L_x_1770) ;  /* 0xffffbb9000007947 */ /* 0x000fea000383ffff */
.L_x_1694:
        /* <DEDUP_REMOVED lines=13> */
.L_x_1697:
[----:B------:R-:W-:Y:S01]  /*22510*/  IMAD.MOV.U32 R239, RZ, RZ, R5 ;  /* 0x000000ffffef7224 */ /* 0x000fe200078e0005 */
[----:B-1--4-:R-:W-:Y:S01]  /*22520*/  MOV R2, 0x2 ;  /* 0x0000000200027802 */ /* 0x012fe20000000f00 */
[----:B------:R-:W-:Y:S01]  /*22530*/  IMAD.MOV.U32 R238, RZ, RZ, 0x181f ;  /* 0x0000181fffee7424 */ /* 0x000fe200078e00ff */
[----:B------:R-:W-:Y:S02]  /*22540*/  MOV R3, 0x22560 ;  /* 0x0002256000037802 */ /* 0x000fe40000000f00 */
[----:B--23--:R-:W-:Y:S05]  /*22550*/  CALL.REL.NOINC `($__internal_25_$__cuda_sm70_shflsync_idx_p) ;  /* 0x0000080000007944 */ /* 0x00cfea0003c00000 */
[----:B------:R-:W-:Y:S01]  /*22560*/  MOV R9, R238 ;  /* 0x000000ee00097202 */ /* 0x000fe20000000f00 */
[----:B------:R-:W-:Y:S05]  /*22570*/  BRA `(.L_x_1772) ;  /* 0xffffbc6000007947 */ /* 0x000fea000383ffff */
.L_x_1698:
[----:B------:R-:W-:Y:S01]  /*22580*/  IMAD.MOV.U32 R239, RZ, RZ, R8 ;  /* 0x000000ffffef7224 */ /* 0x000fe200078e0008 */
[----:B----4-:R-:W-:Y:S01]  /*22590*/  MOV R2, 0x2 ;  /* 0x0000000200027802 */ /* 0x010fe20000000f00 */
[----:B------:R-:W-:Y:S01]  /*225a0*/  IMAD.MOV.U32 R238, RZ, RZ, 0x181f ;  /* 0x0000181fffee7424 */ /* 0x000fe200078e00ff */
[----:B------:R-:W-:Y:S02]  /*225b0*/  MOV R3, 0x225d0 ;  /* 0x000225d000037802 */ /* 0x000fe40000000f00 */
[----:B-123--:R-:W-:Y:S05]  /*225c0*/  CALL.REL.NOINC `($__internal_25_$__cuda_sm70_shflsync_idx_p) ;  /* 0x0000079000007944 */ /* 0x00efea0003c00000 */
[----:B------:R-:W-:Y:S01]  /*225d0*/  MOV R2, R238 ;  /* 0x000000ee00027202 */ /* 0x000fe20000000f00 */
[----:B------:R-:W-:Y:S05]  /*225e0*/  BRA `(.L_x_1773) ;  /* 0xffffbc1000007947 */ /* 0x000fea000383ffff */
.L_x_1701:
        /* <DEDUP_REMOVED lines=13> */
.L_x_1703:
[----:B------:R-:W-:Y:S01]  /*226c0*/  IMAD.MOV.U32 R239, RZ, RZ, R74 ;  /* 0x000000ffffef7224 */ /* 0x000fe200078e004a */
[----:B------:R-:W-:Y:S01]  /*226d0*/  MOV R2, RZ ;  /* 0x000000ff00027202 */ /* 0x000fe20000000f00 */
[----:B------:R-:W-:Y:S01]  /*226e0*/  IMAD.MOV.U32 R238, RZ, RZ, 0x1f ;  /* 0x0000001fffee7424 */ /* 0x000fe200078e00ff */
[----:B------:R-:W-:Y:S02]  /*226f0*/  MOV R3, 0x22710 ;  /* 0x0002271000037802 */ /* 0x000fe40000000f00 */
[----:B------:R-:W-:Y:S05]  /*22700*/  CALL.REL.NOINC `($__internal_25_$__cuda_sm70_shflsync_idx_p) ;  /* 0x0000065000007944 */ /* 0x000fea0003c00000 */
[----:B------:R-:W-:Y:S01]  /*22710*/  MOV R10, R238 ;  /* 0x000000ee000a7202 */ /* 0x000fe20000000f00 */
[----:B------:R-:W-:Y:S05]  /*22720*/  BRA `(.L_x_1775) ;  /* 0xffffbd9000007947 */ /* 0x000fea000383ffff */
.L_x_1704:
[----:B------:R-:W-:Y:S01]  /*22730*/  IMAD.MOV.U32 R239, RZ, RZ, R74 ;  /* 0x000000ffffef7224 */ /* 0x000fe200078e004a */
[----:B------:R-:W-:Y:S01]  /*22740*/  MOV R2, 0x1 ;  /* 0x0000000100027802 */ /* 0x000fe20000000f00 */
[----:B------:R-:W-:Y:S01]  /*22750*/  IMAD.MOV.U32 R238, RZ, RZ, 0x1f ;  /* 0x0000001fffee7424 */ /* 0x000fe200078e00ff */
[----:B------:R-:W-:Y:S02]  /*22760*/  MOV R3, 0x22780 ;  /* 0x0002278000037802 */ /* 0x000fe40000000f00 */
[----:B-12---:R-:W-:Y:S05]  /*22770*/  CALL.REL.NOINC `($__internal_25_$__cuda_sm70_shflsync_idx_p) ;  /* 0x000005e000007944 */ /* 0x006fea0003c00000 */
[----:B------:R-:W-:Y:S01]  /*22780*/  MOV R9, R238 ;  /* 0x000000ee00097202 */ /* 0x000fe20000000f00 */
[----:B------:R-:W-:Y:S05]  /*22790*/  BRA `(.L_x_1776) ;  /* 0xffffbd4000007947 */ /* 0x000fea000383ffff */
.L_x_1705:
[----:B------:R-:W-:Y:S02]  /*227a0*/  MOV R3, 0x1 ;  /* 0x0000000100037802 */ /* 0x000fe40000000f00 */
[----:B------:R-:W-:-:S02]  /*227b0*/  MOV R4, 0x227d0 ;  /* 0x000227d000047802 */ /* 0x000fc40000000f00 */
[----:B-1234-:R-:W-:Y:S05]  /*227c0*/  CALL.REL.NOINC `($__internal_26_$__cuda_sm70_shflsync_up_p) ;  /* 0x000005f000007944 */ /* 0x01efea0003c00000 */
[----:B------:R-:W-:Y:S05]  /*227d0*/  BRA `(.L_x_1777) ;  /* 0xffffbe3000007947 */ /* 0x000fea000383ffff */
.L_x_1706:
[----:B------:R-:W-:Y:S02]  /*227e0*/  MOV R3, 0x2 ;  /* 0x0000000200037802 */ /* 0x000fe40000000f00 */
[----:B------:R-:W-:-:S02]  /*227f0*/  MOV R4, 0x22810 ;  /* 0x0002281000047802 */ /* 0x000fc40000000f00 */
[----:B--2-4-:R-:W-:Y:S05]  /*22800*/  CALL.REL.NOINC `($__internal_26_$__cuda_sm70_shflsync_up_p) ;  /* 0x000005b000007944 */ /* 0x014fea0003c00000 */
[----:B------:R-:W-:Y:S02]  /*22810*/  SEL R3, R3, RZ, P1 ;  /* 0x000000ff03037207 */ /* 0x000fe40000800000 */
[----:B------:R-:W-:-:S03]  /*22820*/  MOV R4, 0x22860 ;  /* 0x0002286000047802 */ /* 0x000fc60000000f00 */
[----:B------:R-:W-:Y:S02]  /*22830*/  IMAD.IADD R2, R2, 0x1, R3 ;  /* 0x0000000102027824 */ /* 0x000fe400078e0203 */
[----:B------:R-:W-:Y:S02]  /*22840*/  IMAD.MOV.U32 R3, RZ, RZ, 0x4 ;  /* 0x00000004ff037424 */ /* 0x000fe400078e00ff */
[----:B------:R-:W-:Y:S05]  /*22850*/  CALL.REL.NOINC `($__internal_26_$__cuda_sm70_shflsync_up_p) ;  /* 0x0000056000007944 */ /* 0x000fea0003c00000 */
        /* <DEDUP_REMOVED lines=12> */
[----:B------:R-:W-:Y:S01]  /*22920*/  IMAD.IADD R4, R3, 0x1, R2 ;  /* 0x0000000103047824 */ /* 0x000fe200078e0202 */
[----:B------:R-:W-:Y:S01]  /*22930*/  MOV R3, 0x22970 ;  /* 0x0002297000037802 */ /* 0x000fe20000000f00 */
[----:B------:R-:W-:Y:S02]  /*22940*/  IMAD.MOV.U32 R2, RZ, RZ, 0x1f ;  /* 0x0000001fff027424 */ /* 0x000fe400078e00ff */
[----:B------:R-:W-:Y:S02]  /*22950*/  IMAD.MOV.U32 R239, RZ, RZ, R4 ;  /* 0x000000ffffef7224 */ /* 0x000fe400078e0004 */
[----:B------:R-:W-:Y:S05]  /*22960*/  CALL.REL.NOINC `($__internal_25_$__cuda_sm70_shflsync_idx_p) ;  /* 0x000003f000007944 */ /* 0x000fea0003c00000 */
[----:B------:R-:W-:Y:S01]  /*22970*/  MOV R2, R238 ;  /* 0x000000ee00027202 */ /* 0x000fe20000000f00 */
[----:B------:R-:W-:Y:S05]  /*22980*/  BRA `(.L_x_1778) ;  /* 0xffffbd8000007947 */ /* 0x000fea000383ffff */
.L_x_1710:
[----:B------:R-:W-:Y:S02]  /*22990*/  MOV R3, 0x1 ;  /* 0x0000000100037802 */ /* 0x000fe40000000f00 */
[----:B------:R-:W-:Y:S02]  /*229a0*/  MOV R4, 0x229c0 ;  /* 0x000229c000047802 */ /* 0x000fe40000000f00 */
[----:B------:R-:W-:Y:S05]  /*229b0*/  CALL.REL.NOINC `($__internal_26_$__cuda_sm70_shflsync_up_p) ;  /* 0x0000040000007944 */ /* 0x000fea0003c00000 */
[----:B------:R-:W-:Y:S05]  /*229c0*/  BRA `(.L_x_1779) ;  /* 0xffffbeb000007947 */ /* 0x000fea000383ffff */
.L_x_1711:
[----:B------:R-:W-:Y:S02]  /*229d0*/  MOV R3, 0x2 ;  /* 0x0000000200037802 */ /* 0x000fe40000000f00 */
[----:B------:R-:W-:Y:S02]  /*229e0*/  MOV R4, 0x22a00 ;  /* 0x00022a0000047802 */ /* 0x000fe40000000f00 */
        /* <DEDUP_REMOVED lines=25> */
.L_x_1713:
[----:B------:R-:W-:Y:S02]  /*22b80*/  SEL R2, RZ, 0x1, P0 ;  /* 0x00000001ff027807 */ /* 0x000fe40000000000 */
[----:B------:R-:W-:Y:S02]  /*22b90*/  MOV R3, 0x22bb0 ;  /* 0x00022bb000037802 */ /* 0x000fe40000000f00 */
[----:B-1----:R-:W-:Y:S05]  /*22ba0*/  CALL.REL.NOINC `($__internal_27_$__cuda_sm70_votesync_ballot) ;  /* 0x0000027000007944 */ /* 0x002fea0003c00000 */
[----:B------:R-:W-:Y:S05]  /*22bb0*/  BRA `(.L_x_1781) ;  /* 0xffffbe5000007947 */ /* 0x000fea000383ffff */
.L_x_1714:
[----:B------:R-:W-:Y:S01]  /*22bc0*/  IMAD.MOV.U32 R239, RZ, RZ, R6 ;  /* 0x000000ffffef7224 */ /* 0x000fe200078e0006 */
[----:B--2---:R-:W-:Y:S01]  /*22bd0*/  MOV R2, R9 ;  /* 0x0000000900027202 */ /* 0x004fe20000000f00 */
[----:B------:R-:W-:Y:S01]  /*22be0*/  IMAD.MOV.U32 R238, RZ, RZ, 0x1f ;  /* 0x0000001fffee7424 */ /* 0x000fe200078e00ff */
[----:B------:R-:W-:-:S02]  /*22bf0*/  MOV R3, 0x22c10 ;  /* 0x00022c1000037802 */ /* 0x000fc40000000f00 */
[----:B-1----:R-:W-:Y:S05]  /*22c00*/  CALL.REL.NOINC `($__internal_25_$__cuda_sm70_shflsync_idx_p) ;  /* 0x0000015000007944 */ /* 0x002fea0003c00000 */
[----:B------:R-:W-:Y:S01]  /*22c10*/  IMAD.MOV.U32 R6, RZ, RZ, R238 ;  /* 0x000000ffff067224 */ /* 0x000fe200078e00ee */
[----:B------:R-:W-:Y:S01]  /*22c20*/  MOV R2, R9 ;  /* 0x0000000900027202 */ /* 0x000fe20000000f00 */
[----:B------:R-:W-:Y:S01]  /*22c30*/  IMAD.MOV.U32 R239, RZ, RZ, R8 ;  /* 0x000000ffffef7224 */ /* 0x000fe200078e0008 */
[----:B------:R-:W-:-:S02]  /*22c40*/  MOV R238, 0x1f ;  /* 0x0000001f00ee7802 */ /* 0x000fc40000000f00 */
[----:B------:R-:W-:Y:S02]  /*22c50*/  MOV R3, 0x22c70 ;  /* 0x00022c7000037802 */ /* 0x000fe40000000f00 */
[----:B------:R-:W-:Y:S05]  /*22c60*/  CALL.REL.NOINC `($__internal_25_$__cuda_sm70_shflsync_idx_p) ;  /* 0x000000f000007944 */ /* 0x000fea0003c00000 */
[----:B------:R-:W-:Y:S01]  /*22c70*/  MOV R5, R238 ;  /* 0x000000ee00057202 */ /* 0x000fe20000000f00 */
[----:B------:R-:W-:Y:S05]  /*22c80*/  BRA `(.L_x_1782) ;  /* 0xffffbdf000007947 */ /* 0x000fea000383ffff */
.L_x_1717:
[----:B------:R-:W-:Y:S01]  /*22c90*/  IMAD.MOV.U32 R239, RZ, RZ, R4 ;  /* 0x000000ffffef7224 */ /* 0x000fe200078e0004 */
[----:B--2---:R-:W-:Y:S01]  /*22ca0*/  MOV R2, R9 ;  /* 0x0000000900027202 */ /* 0x004fe20000000f00 */
[----:B------:R-:W-:Y:S01]  /*22cb0*/  IMAD.MOV.U32 R238, RZ, RZ, 0x1f ;  /* 0x0000001fffee7424 */ /* 0x000fe200078e00ff */
[----:B------:R-:W-:Y:S02]  /*22cc0*/  MOV R3, 0x22ce0 ;  /* 0x00022ce000037802 */ /* 0x000fe40000000f00 */
[----:B-1--4-:R-:W-:Y:S05]  /*22cd0*/  CALL.REL.NOINC `($__internal_25_$__cuda_sm70_shflsync_idx_p) ;  /* 0x0000008000007944 */ /* 0x012fea0003c00000 */
[----:B------:R-:W-:Y:S01]  /*22ce0*/  MOV R16, R238 ;  /* 0x000000ee00107202 */ /* 0x000fe20000000f00 */
[----:B------:R-:W-:Y:S05]  /*22cf0*/  BRA `(.L_x_1716) ;  /* 0xffffbde000007947 */ /* 0x000fea000383ffff */
        .weak           $__internal_24_$__cuda_sm70_shflsync_bfly_p
        .type           $__internal_24_$__cuda_sm70_shflsync_bfly_p,@function
        .size           $__internal_24_$__cuda_sm70_shflsync_bfly_p,($__internal_25_$__cuda_sm70_shflsync_idx_p - $__internal_24_$__cuda_sm70_shflsync_bfly_p)
$__internal_24_$__cuda_sm70_shflsync_bfly_p:
[----:B------:R-:W-:Y:S02]  /*22d00*/  MOV R171, 0x1f ;  /* 0x0000001f00ab7802 */ /* 0x000fe40000000f00 */
[----:B------:R-:W-:-:S04]  /*22d10*/  MOV R172, 0xffffffff ;  /* 0xffffffff00ac7802 */ /* 0x000fc80000000f00 */
[----:B------:R-:W-:Y:S04]  /*22d20*/  WARPSYNC R172 ;  /* 0x000000ac00007348 */ /* 0x000fe80003800000 */
[----:B------:R1:W2:Y:S02]  /*22d30*/  SHFL.BFLY PT, R171, R4, R3, R171 ;  /* 0x0c00000304ab7389 */ /* 0x0002a400000e00ab */
[----:B-1----:R-:W-:-:S04]  /*22d40*/  MOV R3, 0x0 ;  /* 0x0000000000037802 */ /* 0x002fc80000000f00 */
[----:B--2---:R-:W-:Y:S05]  /*22d50*/  RET.REL.NODEC R2 `(_ZN7cutlass13device_kernelIN5flash19enable_sm80_to_sm89INS1_16FlashAttnFwdSm80INS1_25CollectiveMainloopFwdSm80ILi8ELi1ELb1EN4cute5tupleIJNS5_1CILi128EEENS7_ILi112EEES8_EEELi128ENS_10bfloat16_tEfNS_4arch4Sm80ELb1ELb0ELb0ELb1ELb1ELb1ELb1ELb1EEENS1_21CollectiveEpilogueFwdINS6_IJS8_S8_S9_EEENS6_IJNS7_ILi1EEESH_SH_EEESB_SD_Li256ELb1ELb1ELb1ELb0EEENS1_36VarlenDynamicPersistentTileSchedulerILi128ELi112ELi256ELi256ELb1ELb1ELb0ELb1ELb1ELb1EEEEEEEEEvNT_6ParamsE) ;  /* 0xfffdd2a002007950 */ /* 0x004fea0003c3ffff */
        .weak           $__internal_25_$__cuda_sm70_shflsync_idx_p
        .type           $__internal_25_$__cuda_sm70_shflsync_idx_p,@function
        .size           $__internal_25_$__cuda_sm70_shflsync_idx_p,($__internal_26_$__cuda_sm70_shflsync_up_p - $__internal_25_$__cuda_sm70_shflsync_idx_p)
$__internal_25_$__cuda_sm70_shflsync_idx_p:
[----:B------:R-:W-:-:S04]  /*22d60*/  MOV R241, 0xffffffff ;  /* 0xffffffff00f17802 */ /* 0x000fc80000000f00 */
[----:B------:R-:W-:Y:S04]  /*22d70*/  WARPSYNC R241 ;  /* 0x000000f100007348 */ /* 0x000fe80003800000 */
[----:B------:R1:W2:Y:S02]  /*22d80*/  SHFL.IDX PT, R238, R239, R2, R238 ;  /* 0x00000002efee7389 */ /* 0x0002a400000e00ee */
[----:B-1----:R-:W-:Y:S02]  /*22d90*/  MOV R2, R3 ;  /* 0x0000000300027202 */ /* 0x002fe40000000f00 */
[----:B------:R-:W-:-:S04]  /*22da0*/  MOV R3, 0x0 ;  /* 0x0000000000037802 */ /* 0x000fc80000000f00 */
[----:B--2---:R-:W-:Y:S05]  /*22db0*/  RET.REL.NODEC R2 `(_ZN7cutlass13device_kernelIN5flash19enable_sm80_to_sm89INS1_16FlashAttnFwdSm80INS1_25CollectiveMainloopFwdSm80ILi8ELi1ELb1EN4cute5tupleIJNS5_1CILi128EEENS7_ILi112EEES8_EEELi128ENS_10bfloat16_tEfNS_4arch4Sm80ELb1ELb0ELb0ELb1ELb1ELb1ELb1ELb1EEENS1_21CollectiveEpilogueFwdINS6_IJS8_S8_S9_EEENS6_IJNS7_ILi1EEESH_SH_EEESB_SD_Li256ELb1ELb1ELb1ELb0EEENS1_36VarlenDynamicPersistentTileSchedulerILi128ELi112ELi256ELi256ELb1ELb1ELb0ELb1ELb1ELb1EEEEEEEEEvNT_6ParamsE) ;  /* 0xfffdd24002007950 */ /* 0x004fea0003c3ffff */
        .weak           $__internal_26_$__cuda_sm70_shflsync_up_p
        .type           $__internal_26_$__cuda_sm70_shflsync_up_p,@function
        .size           $__internal_26_$__cuda_sm70_shflsync_up_p,($__internal_27_$__cuda_sm70_votesync_ballot - $__internal_26_$__cuda_sm70_shflsync_up_p)
$__internal_26_$__cuda_sm70_shflsync_up_p:
[----:B------:R-:W-:Y:S02]  /*22dc0*/  MOV R11, 0xffffffff ;  /* 0xffffffff000b7802 */ /* 0x000fe40000000f00 */
[----:B------:R-:W-:Y:S02]  /*22dd0*/  MOV R5, RZ ;  /* 0x000000ff00057202 */ /* 0x000fe40000000f00 */
[----:B------:R-:W-:Y:S04]  /*22de0*/  WARPSYNC R11 ;  /* 0x0000000b00007348 */ /* 0x000fe80003800000 */
[----:B------:R1:W2:Y:S02]  /*22df0*/  SHFL.UP PT, R3, R2, R3, R5 ;  /* 0x0400000302037389 */ /* 0x0002a400000e0005 */
[----:B-1----:R-:W-:-:S04]  /*22e00*/  MOV R5, 0x0 ;  /* 0x0000000000057802 */ /* 0x002fc80000000f00 */
[----:B--2---:R-:W-:Y:S05]  /*22e10*/  RET.REL.NODEC R4 `(_ZN7cutlass13device_kernelIN5flash19enable_sm80_to_sm89INS1_16FlashAttnFwdSm80INS1_25CollectiveMainloopFwdSm80ILi8ELi1ELb1EN4cute5tupleIJNS5_1CILi128EEENS7_ILi112EEES8_EEELi128ENS_10bfloat16_tEfNS_4arch4Sm80ELb1ELb0ELb0ELb1ELb1ELb1ELb1ELb1EEENS1_21CollectiveEpilogueFwdINS6_IJS8_S8_S9_EEENS6_IJNS7_ILi1EEESH_SH_EEESB_SD_Li256ELb1ELb1ELb1ELb0EEENS1_36VarlenDynamicPersistentTileSchedulerILi128ELi112ELi256ELi256ELb1ELb1ELb0ELb1ELb1ELb1EEEEEEEEEvNT_6ParamsE) ;  /* 0xfffdd1e004007950 */ /* 0x004fea0003c3ffff */
        .weak           $__internal_27_$__cuda_sm70_votesync_ballot
        .type           $__internal_27_$__cuda_sm70_votesync_ballot,@function
        .size           $__internal_27_$__cuda_sm70_votesync_ballot,(.L_x_1819 - $__internal_27_$__cuda_sm70_votesync_ballot)
$__internal_27_$__cuda_sm70_votesync_ballot:
[----:B------:R-:W-:Y:S01]  /*22e20*/  ISETP.NE.U32.AND P0, PT, R2, 0x1, PT ;  /* 0x000000010200780c */ /* 0x000fe20003f05070 */
[----:B------:R-:W-:-:S04]  /*22e30*/  IMAD.MOV.U32 R5, RZ, RZ, -0x1 ;  /* 0xffffffffff057424 */ /* 0x000fc800078e00ff */
[----:B------:R-:W-:Y:S08]  /*22e40*/  WARPSYNC R5 ;  /* 0x0000000500007348 */ /* 0x000ff00003800000 */
[----:B------:R-:W-:-:S04]  /*22e50*/  VOTE.ANY R2, PT, !P0 ;  /* 0x0000000000027806 */ /* 0x000fc800040e0100 */
[----:B------:R-:W-:Y:S01]  /*22e60*/  LOP3.LUT R15, R2, R5, RZ, 0xc0, !PT ;  /* 0x00000005020f7212 */ /* 0x000fe200078ec0ff */
[----:B------:R-:W-:Y:S02]  /*22e70*/  IMAD.MOV.U32 R2, RZ, RZ, R3 ;  /* 0x000000ffff027224 */ /* 0x000fe400078e0003 */
[----:B------:R-:W-:-:S04]  /*22e80*/  IMAD.MOV.U32 R3, RZ, RZ, 0x0 ;  /* 0x00000000ff037424 */ /* 0x000fc800078e00ff */
[----:B------:R-:W-:Y:S05]  /*22e90*/  RET.REL.NODEC R2 `(_ZN7cutlass13device_kernelIN5flash19enable_sm80_to_sm89INS1_16FlashAttnFwdSm80INS1_25CollectiveMainloopFwdSm80ILi8ELi1ELb1EN4cute5tupleIJNS5_1CILi128EEENS7_ILi112EEES8_EEELi128ENS_10bfloat16_tEfNS_4arch4Sm80ELb1ELb0ELb0ELb1ELb1ELb1ELb1ELb1EEENS1_21CollectiveEpilogueFwdINS6_IJS8_S8_S9_EEENS6_IJNS7_ILi1EEESH_SH_EEESB_SD_Li256ELb1ELb1ELb1ELb0EEENS1_36VarlenDynamicPersistentTileSchedulerILi128ELi112ELi256ELi256ELb1ELb1ELb0ELb1ELb1ELb1EEEEEEEEEvNT_6ParamsE) ;  /* 0xfffdd16002007950 */ /* 0x000fea0003c3ffff */
.L_x_1783:
        /* <DEDUP_REMOVED lines=14> */
.L_x_1819:


//--------------------- .nv.shared._ZN7cutlass13device_kernelIN5flash19enable_sm80_to_sm89INS1_16FlashAttnFwdSm80INS1_25CollectiveMainloopFwdSm80ILi8ELi1ELb1EN4cute5tupleIJNS5_1CILi128EEES8_S8_EEELi128ENS_10bfloat16_tEfNS_4arch4Sm80ELb0ELb0ELb0ELb0ELb1ELb0ELb1ELb1EEENS1_21CollectiveEpilogueFwdIS9_NS6_IJNS7_ILi1EEESF_SF_EEESA_SC_Li256ELb0ELb1ELb1ELb0EEENS1_19SingleTileSchedulerILb0ELb1ELb1ELi128EEEEEEEEEvNT_6ParamsE --------------------------
	.section	.nv.shared._ZN7cutlass13device_kernelIN5flash19enable_sm80_to_sm89INS1_16FlashAttnFwdSm80INS1_25CollectiveMainloopFwdSm80ILi8ELi1ELb1EN4cute5tupleIJNS5_1CILi128EEES8_S8_EEELi128ENS_10bfloat16_tEfNS_4arch4Sm80ELb0ELb0ELb0ELb0ELb1ELb0ELb1ELb1EEENS1_21CollectiveEpilogueFwdIS9_NS6_IJNS7_ILi1EEESF_SF_EEESA_SC_Li256ELb0ELb1ELb1ELb0EEENS1_19SingleTileSchedulerILb0ELb1ELb1ELi128EEEEEEEEEvNT_6ParamsE,"aw",@nobits
	.sectionflags	@""
	.align	16


//--------------------- .nv.global                --------------------------
	.section	.nv.global,"aw",@nobits
.nv.global:
	.type		_ZN78_INTERNAL_417c4976_42_flash_fwd_hdim128_bf16_paged_split_sm80_cu_8e232a79_30714cute1_E,@object
	.size		_ZN78_INTERNAL_417c4976_42_flash_fwd_hdim128_bf16_paged_split_sm80_cu_8e232a79_30714cute1_E,(_ZN78_INTERNAL_417c4976_42_flash_fwd_hdim128_bf16_paged_split_sm80_cu_8e232a79_30714cuda3std3__45__cpo6cbeginE - _ZN78_INTERNAL_417c4976_42_flash_fwd_hdim128_bf16_paged_split_sm80_cu_8e232a79_30714cute1_E)
_ZN78_INTERNAL_417c4976_42_flash_fwd_hdim128_bf16_paged_split_sm80_cu_8e232a79_30714cute1_E:
	.zero		1
	.type		_ZN78_INTERNAL_417c4976_42_flash_fwd_hdim128_bf16_paged_split_sm80_cu_8e232a79_30714cuda3std3__45__cpo6cbeginE,@object
	.size		_ZN78_INTERNAL_417c4976_42_flash_fwd_hdim128_bf16_paged_split_sm80_cu_8e232a79_30714cuda3std3__45__cpo6cbeginE,(_ZN78_INTERNAL_417c4976_42_flash_fwd_hdim128_bf16_paged_split_sm80_cu_8e232a79_30714cuda3std3__48in_placeE - _ZN78_INTERNAL_417c4976_42_flash_fwd_hdim128_bf16_paged_split_sm80_cu_8e232a79_30714cuda3std3__45__cpo6cbeginE)
_ZN78_INTERNAL_417c4976_42_flash_fwd_hdim128_bf16_paged_split_sm80_cu_8e232a79_30714cuda3std3__45__cpo6cbeginE:
	.zero		1
	.type		_ZN78_INTERNAL_417c4976_42_flash_fwd_hdim128_bf16_paged_split_sm80_cu_8e232a79_30714cuda3std3__48in_placeE,@object
	.size		_ZN78_INTERNAL_417c4976_42_flash_fwd_hdim128_bf16_paged_split_sm80_cu_8e232a79_30714cuda3std3__48in_placeE,(_ZN78_INTERNAL_417c4976_42_flash_fwd_hdim128_bf16_paged_split_sm80_cu_8e232a79_30714cuda3std6ranges3__45__cpo9iter_moveE - _ZN78_INTERNAL_417c4976_42_flash_fwd_hdim128_bf16_paged_split_sm80_cu_8e232a79_30714cuda3std3__48in_placeE)
_ZN78_INTERNAL_417c4976_42_flash_fwd_hdim128_bf16_paged_split_sm80_cu_8e232a79_30714cuda3std3__48in_placeE:
	.zero		1
	.type		_ZN78_INTERNAL_417c4976_42_flash_fwd_hdim128_bf16_paged_split_sm80_cu_8e232a79_30714cuda3std6ranges3__45__cpo9iter_moveE,@object
	.size		_ZN78_INTERNAL_417c4976_42_flash_fwd_hdim128_bf16_paged_split_sm80_cu_8e232a79_30714cuda3std6ranges3__45__cpo9iter_moveE,(_ZN78_INTERNAL_417c4976_42_flash_fwd_hdim128_bf16_paged_split_sm80_cu_8e232a79_30714cuda3std3__45__cpo5beginE - _ZN78_INTERNAL_417c4976_42_flash_fwd_hdim128_bf16_paged_split_sm80_cu_8e232a79_30714cuda3std6ranges3__45__cpo9iter_moveE)
_ZN78_INTERNAL_417c4976_42_flash_fwd_hdim128_bf16_paged_split_sm80_cu_8e232a79_30714cuda3std6ranges3__45__cpo9iter_moveE:
	.zero		1
	.type		_ZN78_INTERNAL_417c4976_42_flash_fwd_hdim128_bf16_paged_split_sm80_cu_8e232a79_30714cuda3std3__45__cpo5beginE,@object
	.size		_ZN78_INTERNAL_417c4976_42_flash_fwd_hdim128_bf16_paged_split_sm80_cu_8e232a79_30714cuda3std3__45__cpo5beginE,(_ZN78_INTERNAL_417c4976_42_flash_fwd_hdim128_bf16_paged_split_sm80_cu_8e232a79_30714cuda3std3__480_GLOBAL__N__417c4976_42_flash_fwd_hdim128_bf16_paged_split_sm80_cu_8e232a79_30716ignoreE - _ZN78_INTERNAL_417c4976_42_flash_fwd_hdim128_bf16_paged_split_sm80_cu_8e232a79_30714cuda3std3__45__cpo5beginE)
_ZN78_INTERNAL_417c4976_42_flash_fwd_hdim128_bf16_paged_split_sm80_cu_8e232a79_30714cuda3std3__45__cpo5beginE:
	.zero		1
	.type		_ZN78_INTERNAL_417c4976_42_flash_fwd_hdim128_bf16_paged_split_sm80_cu_8e232a79_30714cuda3std3__480_GLOBAL__N__417c4976_42_flash_fwd_hdim128_bf16_paged_split_sm80_cu_8e232a79_30716ignoreE,@object
	.size		_ZN78_INTERNAL_417c4976_42_flash_fwd_hdim128_bf16_paged_split_sm80_cu_8e232a79_30714cuda3std3__480_GLOBAL__N__417c4976_42_flash_fwd_hdim128_bf16_paged_split_sm80_cu_8e232a79_30716ignoreE,(_ZN78_INTERNAL_417c4976_42_flash_fwd_hdim128_bf16_paged_split_sm80_cu_8e232a79_30714cute7productE - _ZN78_INTERNAL_417c4976_42_flash_fwd_hdim128_bf16_paged_split_sm80_cu_8e232a79_30714cuda3std3__480_GLOBAL__N__417c4976_42_flash_fwd_hdim128_bf16_paged_split_sm80_cu_8e232a79_30716ignoreE)
_ZN78_INTERNAL_417c4976_42_flash_fwd_hdim128_bf16_paged_split_sm80_cu_8e232a79_30714cuda3std3__480_GLOBAL__N__417c4976_42_flash_fwd_hdim128_bf16_paged_split_sm80_cu_8e232a79_30716ignoreE:
	.zero		1
	.type		_ZN78_INTERNAL_417c4976_42_flash_fwd_hdim128_bf16_paged_split_sm80_cu_8e232a79_30714cute7productE,@object
	.size		_ZN78_INTERNAL_417c4976_42_flash_fwd_hdim128_bf16_paged_split_sm80_cu_8e232a79_30714cute7productE,(_ZN78_INTERNAL_417c4976_42_flash_fwd_hdim128_bf16_paged_split_sm80_cu_8e232a79_30714cuda3std3__45__cpo3endE - _ZN78_INTERNAL_417c4976_42_flash_fwd_hdim128_bf16_paged_split_sm80_cu_8e232a79_30714cute7productE)
_ZN78_INTERNAL_417c4976_42_flash_fwd_hdim128_bf16_paged_split_sm80_cu_8e232a79_30714cute7productE:
	.zero		1
	.type		_ZN78_INTERNAL_417c4976_42_flash_fwd_hdim128_bf16_paged_split_sm80_cu_8e232a79_30714cuda3std3__45__cpo3endE,@object
	.size		_ZN78_INTERNAL_417c4976_42_flash_fwd_hdim128_bf16_paged_split_sm80_cu_8e232a79_30714cuda3std3__45__cpo3endE,(_ZN78_INTERNAL_417c4976_42_flash_fwd_hdim128_bf16_paged_split_sm80_cu_8e232a79_30714cuda3std3__419piecewise_constructE - _ZN78_INTERNAL_417c4976_42_flash_fwd_hdim128_bf16_paged_split_sm80_cu_8e232a79_30714cuda3std3__45__cpo3endE)
_ZN78_INTERNAL_417c4976_42_flash_fwd_hdim128_bf16_paged_split_sm80_cu_8e232a79_30714cuda3std3__45__cpo3endE:
	.zero		1
	.type		_ZN78_INTERNAL_417c4976_42_flash_fwd_hdim128_bf16_paged_split_sm80_cu_8e232a79_30714cuda3std3__419piecewise_constructE,@object
	.size		_ZN78_INTERNAL_417c4976_42_flash_fwd_hdim128_bf16_paged_split_sm80_cu_8e232a79_30714cuda3std3__419piecewise_constructE,(_ZN78_INTERNAL_417c4976_42_flash_fwd_hdim128_bf16_paged_split_sm80_cu_8e232a79_30714cuda3std3__45__cpo4cendE - _ZN78_INTERNAL_417c4976_42_flash_fwd_hdim128_bf16_paged_split_sm80_cu_8e232a79_30714cuda3std3__419piecewise_constructE)
_ZN78_INTERNAL_417c4976_42_flash_fwd_hdim128_bf16_paged_split_sm80_cu_8e232a79_30714cuda3std3__419piecewise_constructE:
	.zero		1
	.type		_ZN78_INTERNAL_417c4976_42_flash_fwd_hdim128_bf16_paged_split_sm80_cu_8e232a79_30714cuda3std3__45__cpo4cendE,@object
	.size		_ZN78_INTERNAL_417c4976_42_flash_fwd_hdim128_bf16_paged_split_sm80_cu_8e232a79_30714cuda3std3__45__cpo4cendE,(_ZN78_INTERNAL_417c4976_42_flash_fwd_hdim128_bf16_paged_split_sm80_cu_8e232a79_30714cuda3std6ranges3__45__cpo4swapE - _ZN78_INTERNAL_417c4976_42_flash_fwd_hdim128_bf16_paged_split_sm80_cu_8e232a79_30714cuda3std3__45__cpo4cendE)
_ZN78_INTERNAL_417c4976_42_flash_fwd_hdim128_bf16_paged_split_sm80_cu_8e232a79_30714cuda3std3__45__cpo4cendE:
	.zero		1
	.type		_ZN78_INTERNAL_417c4976_42_flash_fwd_hdim128_bf16_paged_split_sm80_cu_8e232a79_30714cuda3std6ranges3__45__cpo4swapE,@object
	.size		_ZN78_INTERNAL_417c4976_42_flash_fwd_hdim128_bf16_paged_split_sm80_cu_8e232a79_30714cuda3std6ranges3__45__cpo4swapE,(.L_7 - _ZN78_INTERNAL_417c4976_42_flash_fwd_hdim128_bf16_paged_split_sm80_cu_8e232a79_30714cuda3std6ranges3__45__cpo4swapE)
_ZN78_INTERNAL_417c4976_42_flash_fwd_hdim128_bf16_paged_split_sm80_cu_8e232a79_30714cuda3std6ranges3__45__cpo4swapE:
	.zero		1
.L_7:


//--------------------- .nv.shared._ZN7cutlass13device_kernelIN5flash19enable_sm80_to_sm89INS1_16FlashAttnFwdSm80INS1_25CollectiveMainloopFwdSm80ILi8ELi1ELb1EN4cute5tupleIJNS5_1CILi128EEENS7_ILi96EEES8_EEELi128ENS_10bfloat16_tEfNS_4arch4Sm80ELb0ELb1ELb0ELb0ELb1ELb0ELb1ELb1EEENS1_21CollectiveEpilogueFwdINS6_IJS8_S8_S9_EEENS6_IJNS7_ILi1EEESH_SH_EEESB_SD_Li256ELb0ELb1ELb1ELb0EEENS1_19SingleTileSchedulerILb0ELb1ELb1ELi128EEEEEEEEEvNT_6ParamsE --------------------------
	.section	.nv.shared._ZN7cutlass13device_kernelIN5flash19enable_sm80_to_sm89INS1_16FlashAttnFwdSm80INS1_25CollectiveMainloopFwdSm80ILi8ELi1ELb1EN4cute5tupleIJNS5_1CILi128EEENS7_ILi96EEES8_EEELi128ENS_10bfloat16_tEfNS_4arch4Sm80ELb0ELb1ELb0ELb0ELb1ELb0ELb1ELb1EEENS1_21CollectiveEpilogueFwdINS6_IJS8_S8_S9_EEENS6_IJNS7_ILi1EEESH_SH_EEESB_SD_Li256ELb0ELb1ELb1ELb0EEENS1_19SingleTileSchedulerILb0ELb1ELb1ELi128EEEEEEEEEvNT_6ParamsE,"aw",@nobits
	.sectionflags	@""
	.align	16


//--------------------- .nv.shared._ZN7cutlass13device_kernelIN5flash19enable_sm80_to_sm89INS1_16FlashAttnFwdSm80INS1_25CollectiveMainloopFwdSm80ILi8ELi1ELb1EN4cute5tupleIJNS5_1CILi128EEES8_S8_EEELi128ENS_10bfloat16_tEfNS_4arch4Sm80ELb1ELb0ELb0ELb0ELb1ELb0ELb1ELb1EEENS1_21CollectiveEpilogueFwdIS9_NS6_IJNS7_ILi1EEESF_SF_EEESA_SC_Li256ELb0ELb1ELb1ELb0EEENS1_30DynamicPersistentTileSchedulerILi256ELi256ELb1ELb1ELb0EEEEEEEEEvNT_6ParamsE --------------------------
	.section	.nv.shared._ZN7cutlass13device_kernelIN5flash19enable_sm80_to_sm89INS1_16FlashAttnFwdSm80INS1_25CollectiveMainloopFwdSm80ILi8ELi1ELb1EN4cute5tupleIJNS5_1CILi128EEES8_S8_EEELi128ENS_10bfloat16_tEfNS_4arch4Sm80ELb1ELb0ELb0ELb0ELb1ELb0ELb1ELb1EEENS1_21CollectiveEpilogueFwdIS9_NS6_IJNS7_ILi1EEESF_SF_EEESA_SC_Li256ELb0ELb1ELb1ELb0EEENS1_30DynamicPersistentTileSchedulerILi256ELi256ELb1ELb1ELb0EEEEEEEEEvNT_6ParamsE,"aw",@nobits
	.sectionflags	@""
	.align	16


//--------------------- .nv.shared._ZN7cutlass13device_kernelIN5flash19enable_sm80_to_sm89INS1_16FlashAttnFwdSm80INS1_25CollectiveMainloopFwdSm80ILi4ELi1ELb0EN4cute5tupleIJNS5_1CILi128EEENS7_ILi64EEES8_EEELi128ENS_10bfloat16_tEfNS_4arch4Sm80ELb0ELb0ELb0ELb0ELb1ELb0ELb1ELb1EEENS1_21CollectiveEpilogueFwdINS6_IJS8_S8_S9_EEENS6_IJNS7_ILi1EEESH_SH_EEESB_SD_Li128ELb0ELb1ELb1ELb0EEENS1_19SingleTileSchedulerILb0ELb1ELb1ELi128EEEEEEEEEvNT_6ParamsE --------------------------
	.section	.nv.shared._ZN7cutlass13device_kernelIN5flash19enable_sm80_to_sm89INS1_16FlashAttnFwdSm80INS1_25CollectiveMainloopFwdSm80ILi4ELi1ELb0EN4cute5tupleIJNS5_1CILi128EEENS7_ILi64EEES8_EEELi128ENS_10bfloat16_tEfNS_4arch4Sm80ELb0ELb0ELb0ELb0ELb1ELb0ELb1ELb1EEENS1_21CollectiveEpilogueFwdINS6_IJS8_S8_S9_EEENS6_IJNS7_ILi1EEESH_SH_EEESB_SD_Li128ELb0ELb1ELb1ELb0EEENS1_19SingleTileSchedulerILb0ELb1ELb1ELi128EEEEEEEEEvNT_6ParamsE,"aw",@nobits
	.sectionflags	@""
	.align	16


//--------------------- .nv.shared._ZN7cutlass13device_kernelIN5flash19enable_sm80_to_sm89INS1_16FlashAttnFwdSm80INS1_25CollectiveMainloopFwdSm80ILi8ELi1ELb1EN4cute5tupleIJNS5_1CILi128EEENS7_ILi112EEES8_EEELi128ENS_10bfloat16_tEfNS_4arch4Sm80ELb0ELb0ELb0ELb1ELb1ELb0ELb1ELb1EEENS1_21CollectiveEpilogueFwdINS6_IJS8_S8_S9_EEENS6_IJNS7_ILi1EEESH_SH_EEESB_SD_Li256ELb1ELb1ELb1ELb0EEENS1_36VarlenDynamicPersistentTileSchedulerILi128ELi112ELi256ELi256ELb1ELb1ELb0ELb0ELb1ELb1EEEEEEEEEvNT_6ParamsE --------------------------
	.section	.nv.shared._ZN7cutlass13device_kernelIN5flash19enable_sm80_to_sm89INS1_16FlashAttnFwdSm80INS1_25CollectiveMainloopFwdSm80ILi8ELi1ELb1EN4cute5tupleIJNS5_1CILi128EEENS7_ILi112EEES8_EEELi128ENS_10bfloat16_tEfNS_4arch4Sm80ELb0ELb0ELb0ELb1ELb1ELb0ELb1ELb1EEENS1_21CollectiveEpilogueFwdINS6_IJS8_S8_S9_EEENS6_IJNS7_ILi1EEESH_SH_EEESB_SD_Li256ELb1ELb1ELb1ELb0EEENS1_36VarlenDynamicPersistentTileSchedulerILi128ELi112ELi256ELi256ELb1ELb1ELb0ELb0ELb1ELb1EEEEEEEEEvNT_6ParamsE,"aw",@nobits
	.sectionflags	@""
	.align	16


//--------------------- .nv.shared._ZN7cutlass13device_kernelIN5flash19enable_sm80_to_sm89INS1_16FlashAttnFwdSm80INS1_25CollectiveMainloopFwdSm80ILi8ELi1ELb1EN4cute5tupleIJNS5_1CILi128EEENS7_ILi112EEES8_EEELi128ENS_10bfloat16_tEfNS_4arch4Sm80ELb0ELb0ELb0ELb1ELb1ELb1ELb1ELb1EEENS1_21CollectiveEpilogueFwdINS6_IJS8_S8_S9_EEENS6_IJNS7_ILi1EEESH_SH_EEESB_SD_Li256ELb1ELb1ELb1ELb0EEENS1_36VarlenDynamicPersistentTileSchedulerILi128ELi112ELi256ELi256ELb1ELb1ELb0ELb0ELb1ELb1EEEEEEEEEvNT_6ParamsE --------------------------
	.section	.nv.shared._ZN7cutlass13device_kernelIN5flash19enable_sm80_to_sm89INS1_16FlashAttnFwdSm80INS1_25CollectiveMainloopFwdSm80ILi8ELi1ELb1EN4cute5tupleIJNS5_1CILi128EEENS7_ILi112EEES8_EEELi128ENS_10bfloat16_tEfNS_4arch4Sm80ELb0ELb0ELb0ELb1ELb1ELb1ELb1ELb1EEENS1_21CollectiveEpilogueFwdINS6_IJS8_S8_S9_EEENS6_IJNS7_ILi1EEESH_SH_EEESB_SD_Li256ELb1ELb1ELb1ELb0EEENS1_36VarlenDynamicPersistentTileSchedulerILi128ELi112ELi256ELi256ELb1ELb1ELb0ELb0ELb1ELb1EEEEEEEEEvNT_6ParamsE,"aw",@nobits
	.sectionflags	@""
	.align	16


//--------------------- .nv.shared._ZN7cutlass13device_kernelIN5flash19enable_sm80_to_sm89INS1_16FlashAttnFwdSm80INS1_25CollectiveMainloopFwdSm80ILi4ELi1ELb0EN4cute5tupleIJNS5_1CILi128EEENS7_ILi48EEES8_EEELi128ENS_10bfloat16_tEfNS_4arch4Sm80ELb0ELb1ELb0ELb0ELb1ELb0ELb1ELb1EEENS1_21CollectiveEpilogueFwdINS6_IJS8_S8_S9_EEENS6_IJNS7_ILi1EEESH_SH_EEESB_SD_Li128ELb0ELb1ELb1ELb0EEENS1_19SingleTileSchedulerILb0ELb1ELb1ELi128EEEEEEEEEvNT_6ParamsE --------------------------
	.section	.nv.shared._ZN7cutlass13device_kernelIN5flash19enable_sm80_to_sm89INS1_16FlashAttnFwdSm80INS1_25CollectiveMainloopFwdSm80ILi4ELi1ELb0EN4cute5tupleIJNS5_1CILi128EEENS7_ILi48EEES8_EEELi128ENS_10bfloat16_tEfNS_4arch4Sm80ELb0ELb1ELb0ELb0ELb1ELb0ELb1ELb1EEENS1_21CollectiveEpilogueFwdINS6_IJS8_S8_S9_EEENS6_IJNS7_ILi1EEESH_SH_EEESB_SD_Li128ELb0ELb1ELb1ELb0EEENS1_19SingleTileSchedulerILb0ELb1ELb1ELi128EEEEEEEEEvNT_6ParamsE,"aw",@nobits
	.sectionflags	@""
	.align	16


//--------------------- .nv.shared._ZN7cutlass13device_kernelIN5flash19enable_sm80_to_sm89INS1_16FlashAttnFwdSm80INS1_25CollectiveMainloopFwdSm80ILi8ELi1ELb1EN4cute5tupleIJNS5_1CILi128EEENS7_ILi96EEES8_EEELi128ENS_10bfloat16_tEfNS_4arch4Sm80ELb0ELb1ELb0ELb1ELb1ELb0ELb1ELb1EEENS1_21CollectiveEpilogueFwdINS6_IJS8_S8_S9_EEENS6_IJNS7_ILi1EEESH_SH_EEESB_SD_Li256ELb1ELb1ELb1ELb0EEENS1_36VarlenDynamicPersistentTileSchedulerILi128ELi96ELi256ELi256ELb1ELb1ELb0ELb1ELb0ELb1EEEEEEEEEvNT_6ParamsE --------------------------
	.section	.nv.shared._ZN7cutlass13device_kernelIN5flash19enable_sm80_to_sm89INS1_16FlashAttnFwdSm80INS1_25CollectiveMainloopFwdSm80ILi8ELi1ELb1EN4cute5tupleIJNS5_1CILi128EEENS7_ILi96EEES8_EEELi128ENS_10bfloat16_tEfNS_4arch4Sm80ELb0ELb1ELb0ELb1ELb1ELb0ELb1ELb1EEENS1_21CollectiveEpilogueFwdINS6_IJS8_S8_S9_EEENS6_IJNS7_ILi1EEESH_SH_EEESB_SD_Li256ELb1ELb1ELb1ELb0EEENS1_36VarlenDynamicPersistentTileSchedulerILi128ELi96ELi256ELi256ELb1ELb1ELb0ELb1ELb0ELb1EEEEEEEEEvNT_6ParamsE,"aw",@nobits
	.sectionflags	@""
	.align	16


//--------------------- .nv.shared._ZN7cutlass13device_kernelIN5flash19enable_sm80_to_sm89INS1_16FlashAttnFwdSm80INS1_25CollectiveMainloopFwdSm80ILi8ELi1ELb1EN4cute5tupleIJNS5_1CILi128EEENS7_ILi96EEES8_EEELi128ENS_10bfloat16_tEfNS_4arch4Sm80ELb0ELb1ELb0ELb1ELb1ELb1ELb1ELb1EEENS1_21CollectiveEpilogueFwdINS6_IJS8_S8_S9_EEENS6_IJNS7_ILi1EEESH_SH_EEESB_SD_Li256ELb1ELb1ELb1ELb0EEENS1_36VarlenDynamicPersistentTileSchedulerILi128ELi96ELi256ELi256ELb1ELb1ELb0ELb1ELb0ELb1EEEEEEEEEvNT_6ParamsE --------------------------
	.section	.nv.shared._ZN7cutlass13device_kernelIN5flash19enable_sm80_to_sm89INS1_16FlashAttnFwdSm80INS1_25CollectiveMainloopFwdSm80ILi8ELi1ELb1EN4cute5tupleIJNS5_1CILi128EEENS7_ILi96EEES8_EEELi128ENS_10bfloat16_tEfNS_4arch4Sm80ELb0ELb1ELb0ELb1ELb1ELb1ELb1ELb1EEENS1_21CollectiveEpilogueFwdINS6_IJS8_S8_S9_EEENS6_IJNS7_ILi1EEESH_SH_EEESB_SD_Li256ELb1ELb1ELb1ELb0EEENS1_36VarlenDynamicPersistentTileSchedulerILi128ELi96ELi256ELi256ELb1ELb1ELb0ELb1ELb0ELb1EEEEEEEEEvNT_6ParamsE,"aw",@nobits
	.sectionflags	@""
	.align	16


//--------------------- .nv.shared._ZN7cutlass13device_kernelIN5flash19enable_sm80_to_sm89INS1_16FlashAttnFwdSm80INS1_25CollectiveMainloopFwdSm80ILi4ELi1ELb0EN4cute5tupleIJNS5_1CILi128EEENS7_ILi64EEES8_EEELi128ENS_10bfloat16_tEfNS_4arch4Sm80ELb1ELb0ELb0ELb0ELb1ELb0ELb1ELb1EEENS1_21CollectiveEpilogueFwdINS6_IJS8_S8_S9_EEENS6_IJNS7_ILi1EEESH_SH_EEESB_SD_Li128ELb0ELb1ELb1ELb0EEENS1_30DynamicPersistentTileSchedulerILi128ELi128ELb1ELb1ELb0EEEEEEEEEvNT_6ParamsE --------------------------
	.section	.nv.shared._ZN7cutlass13device_kernelIN5flash19enable_sm80_to_sm89INS1_16FlashAttnFwdSm80INS1_25CollectiveMainloopFwdSm80ILi4ELi1ELb0EN4cute5tupleIJNS5_1CILi128EEENS7_ILi64EEES8_EEELi128ENS_10bfloat16_tEfNS_4arch4Sm80ELb1ELb0ELb0ELb0ELb1ELb0ELb1ELb1EEENS1_21CollectiveEpilogueFwdINS6_IJS8_S8_S9_EEENS6_IJNS7_ILi1EEESH_SH_EEESB_SD_Li128ELb0ELb1ELb1ELb0EEENS1_30DynamicPersistentTileSchedulerILi128ELi128ELb1ELb1ELb0EEEEEEEEEvNT_6ParamsE,"aw",@nobits
	.sectionflags	@""
	.align	16


//--------------------- .nv.shared._ZN7cutlass13device_kernelIN5flash19enable_sm80_to_sm89INS1_16FlashAttnFwdSm80INS1_25CollectiveMainloopFwdSm80ILi8ELi1ELb1EN4cute5tupleIJNS5_1CILi128EEENS7_ILi112EEES8_EEELi128ENS_10bfloat16_tEfNS_4arch4Sm80ELb1ELb0ELb0ELb1ELb1ELb0ELb1ELb1EEENS1_21CollectiveEpilogueFwdINS6_IJS8_S8_S9_EEENS6_IJNS7_ILi1EEESH_SH_EEESB_SD_Li256ELb1ELb1ELb1ELb0EEENS1_36VarlenDynamicPersistentTileSchedulerILi128ELi112ELi256ELi256ELb1ELb1ELb0ELb1ELb1ELb1EEEEEEEEEvNT_6ParamsE --------------------------
	.section	.nv.shared._ZN7cutlass13device_kernelIN5flash19enable_sm80_to_sm89INS1_16FlashAttnFwdSm80INS1_25CollectiveMainloopFwdSm80ILi8ELi1ELb1EN4cute5tupleIJNS5_1CILi128EEENS7_ILi112EEES8_EEELi128ENS_10bfloat16_tEfNS_4arch4Sm80ELb1ELb0ELb0ELb1ELb1ELb0ELb1ELb1EEENS1_21CollectiveEpilogueFwdINS6_IJS8_S8_S9_EEENS6_IJNS7_ILi1EEESH_SH_EEESB_SD_Li256ELb1ELb1ELb1ELb0EEENS1_36VarlenDynamicPersistentTileSchedulerILi128ELi112ELi256ELi256ELb1ELb1ELb0ELb1ELb1ELb1EEEEEEEEEvNT_6ParamsE,"aw",@nobits
	.sectionflags	@""
	.align	16


//--------------------- .nv.shared._ZN7cutlass13device_kernelIN5flash19enable_sm80_to_sm89INS1_16FlashAttnFwdSm80INS1_25CollectiveMainloopFwdSm80ILi8ELi1ELb1EN4cute5tupleIJNS5_1CILi128EEENS7_ILi112EEES8_EEELi128ENS_10bfloat16_tEfNS_4arch4Sm80ELb1ELb0ELb0ELb1ELb1ELb1ELb1ELb1EEENS1_21CollectiveEpilogueFwdINS6_IJS8_S8_S9_EEENS6_IJNS7_ILi1EEESH_SH_EEESB_SD_Li256ELb1ELb1ELb1ELb0EEENS1_36VarlenDynamicPersistentTileSchedulerILi128ELi112ELi256ELi256ELb1ELb1ELb0ELb1ELb1ELb1EEEEEEEEEvNT_6ParamsE --------------------------
	.section	.nv.shared._ZN7cutlass13device_kernelIN5flash19enable_sm80_to_sm89INS1_16FlashAttnFwdSm80INS1_25CollectiveMainloopFwdSm80ILi8ELi1ELb1EN4cute5tupleIJNS5_1CILi128EEENS7_ILi112EEES8_EEELi128ENS_10bfloat16_tEfNS_4arch4Sm80ELb1ELb0ELb0ELb1ELb1ELb1ELb1ELb1EEENS1_21CollectiveEpilogueFwdINS6_IJS8_S8_S9_EEENS6_IJNS7_ILi1EEESH_SH_EEESB_SD_Li256ELb1ELb1ELb1ELb0EEENS1_36VarlenDynamicPersistentTileSchedulerILi128ELi112ELi256ELi256ELb1ELb1ELb0ELb1ELb1ELb1EEEEEEEEEvNT_6ParamsE,"aw",@nobits
	.sectionflags	@""
	.align	16
